// Copyright (c) 2024, Jay Shah, Ganesh Bikshandi, Ying Zhang, Vijay Thakkar, Pradeep Ramani, Tri Dao.
// Splitting the different template instantiations to different files to speed up compilation.
// This file is auto-generated. See "generate_kernels.py"

#include "flash_fwd_hdim192_128_e4m3_split_sm90.cu"

// ===== COMPILED SASS (sm_90a) =====

	.target	sm_90a

	.elftype	@"ET_EXEC"


//--------------------- .note.nv.tkinfo           --------------------------
	.section	.note.nv.tkinfo,"",@"SHT_NOTE"
	.sectionflags	@"SHF_NOTE_NV_TKINFO"
	.tkinfo
        /*0018*/ 	.word	0x00000002
        /*0030*/ 	.string	""
        /*0030*/ 	.string	"ptxas"
        /*0030*/ 	.string	"Cuda compilation tools, release 13.0, V13.0.88"
        /*0030*/ 	.string	"Build cuda_13.0.r13.0/compiler.36424714_0"
        /*0030*/ 	.string	"-arch sm_90a -m 64 "



//--------------------- .note.nv.cuinfo           --------------------------
	.section	.note.nv.cuinfo,"",@"SHT_NOTE"
	.sectionflags	@"SHF_NOTE_NV_CUINFO"
        /*0018*/ 	.short	0x0002
        /*001a*/ 	.short	0x005a
        /*001c*/ 	.short	0x0082
	.zero		2


//--------------------- .nv.info                  --------------------------
	.section	.nv.info,"",@"SHT_CUDA_INFO"
	.align	4


	//----- nvinfo : EIATTR_REGCOUNT
	.align		4
        /*0000*/ 	.byte	0x04, 0x2f
        /*0002*/ 	.short	(.L_22 - .L_21)
	.align		4
.L_21:
        /*0004*/ 	.word	index@(_ZN7cutlass13device_kernelIN5flash11enable_sm90INS1_16FlashAttnFwdSm90INS1_25CollectiveMainloopFwdSm90ILi2EN4cute5tupleIJNS5_1CILi1EEES8_S8_EEENS6_IJNS7_ILi128EEENS7_ILi160EEENS7_ILi192EEEEEELi128ENS_12float_e4m3_tEfNS_4arch4Sm90ELb1ELb0ELb0ELb1ELb0ELb1ELb0ELb1ELb1ELb1ELb1ELb0EEENS1_21CollectiveEpilogueFwdINS6_IJSA_SA_SB_EEES9_NS_10bfloat16_tESG_Li256ELb1ELb1ELb1ELb1EEENS1_36VarlenDynamicPersistentTileSchedulerILi128ELi160ELi256ELi128ELb1ELb1ELb1ELb1ELb1ELb1EEEEEEEEEvNT_6ParamsE)
        /*0008*/ 	.word	0x000000a8


	//----- nvinfo : EIATTR_FRAME_SIZE
	.align		4
.L_22:
        /*000c*/ 	.byte	0x04, 0x11
        /*000e*/ 	.short	(.L_24 - .L_23)
	.align		4
.L_23:
        /*0010*/ 	.word	index@(_ZN7cutlass13device_kernelIN5flash11enable_sm90INS1_16FlashAttnFwdSm90INS1_25CollectiveMainloopFwdSm90ILi2EN4cute5tupleIJNS5_1CILi1EEES8_S8_EEENS6_IJNS7_ILi128EEENS7_ILi160EEENS7_ILi192EEEEEELi128ENS_12float_e4m3_tEfNS_4arch4Sm90ELb1ELb0ELb0ELb1ELb0ELb1ELb0ELb1ELb1ELb1ELb1ELb0EEENS1_21CollectiveEpilogueFwdINS6_IJSA_SA_SB_EEES9_NS_10bfloat16_tESG_Li256ELb1ELb1ELb1ELb1EEENS1_36VarlenDynamicPersistentTileSchedulerILi128ELi160ELi256ELi128ELb1ELb1ELb1ELb1ELb1ELb1EEEEEEEEEvNT_6ParamsE)
        /*0014*/ 	.word	0x00000078


	//----- nvinfo : EIATTR_REGCOUNT
	.align		4
.L_24:
        /*0018*/ 	.byte	0x04, 0x2f
        /*001a*/ 	.short	(.L_26 - .L_25)
	.align		4
.L_25:
        /*001c*/ 	.word	index@(_ZN7cutlass13device_kernelIN5flash11enable_sm90INS1_16FlashAttnFwdSm90INS1_25CollectiveMainloopFwdSm90ILi2EN4cute5tupleIJNS5_1CILi1EEES8_S8_EEENS6_IJNS7_ILi128EEENS7_ILi160EEENS7_ILi192EEEEEELi128ENS_12float_e4m3_tEfNS_4arch4Sm90ELb1ELb0ELb0ELb1ELb0ELb0ELb0ELb1ELb1ELb1ELb1ELb0EEENS1_21CollectiveEpilogueFwdINS6_IJSA_SA_SB_EEES9_NS_10bfloat16_tESG_Li256ELb1ELb1ELb1ELb1EEENS1_36VarlenDynamicPersistentTileSchedulerILi128ELi160ELi256ELi128ELb1ELb1ELb1ELb1ELb1ELb1EEEEEEEEEvNT_6ParamsE)
        /*0020*/ 	.word	0x000000a8


	//----- nvinfo : EIATTR_FRAME_SIZE
	.align		4
.L_26:
        /*0024*/ 	.byte	0x04, 0x11
        /*0026*/ 	.short	(.L_28 - .L_27)
	.align		4
.L_27:
        /*0028*/ 	.word	index@(_ZN7cutlass13device_kernelIN5flash11enable_sm90INS1_16FlashAttnFwdSm90INS1_25CollectiveMainloopFwdSm90ILi2EN4cute5tupleIJNS5_1CILi1EEES8_S8_EEENS6_IJNS7_ILi128EEENS7_ILi160EEENS7_ILi192EEEEEELi128ENS_12float_e4m3_tEfNS_4arch4Sm90ELb1ELb0ELb0ELb1ELb0ELb0ELb0ELb1ELb1ELb1ELb1ELb0EEENS1_21CollectiveEpilogueFwdINS6_IJSA_SA_SB_EEES9_NS_10bfloat16_tESG_Li256ELb1ELb1ELb1ELb1EEENS1_36VarlenDynamicPersistentTileSchedulerILi128ELi160ELi256ELi128ELb1ELb1ELb1ELb1ELb1ELb1EEEEEEEEEvNT_6ParamsE)
        /*002c*/ 	.word	0x00000038


	//----- nvinfo : EIATTR_REGCOUNT
	.align		4
.L_28:
        /*0030*/ 	.byte	0x04, 0x2f
        /*0032*/ 	.short	(.L_30 - .L_29)
	.align		4
.L_29:
        /*0034*/ 	.word	index@(_ZN7cutlass13device_kernelIN5flash11enable_sm90INS1_16FlashAttnFwdSm90INS1_25CollectiveMainloopFwdSm90ILi2EN4cute5tupleIJNS5_1CILi1EEES8_S8_EEENS6_IJNS7_ILi128EEENS7_ILi160EEENS7_ILi192EEEEEELi128ENS_12float_e4m3_tEfNS_4arch4Sm90ELb1ELb0ELb0ELb0ELb0ELb0ELb0ELb1ELb1ELb1ELb1ELb0EEENS1_21CollectiveEpilogueFwdINS6_IJSA_SA_SB_EEES9_NS_10bfloat16_tESG_Li256ELb0ELb1ELb1ELb1EEENS1_19SingleTileSchedulerILb0ELb1ELb1ELi128EEEEEEEEEvNT_6ParamsE)
        /*0038*/ 	.word	0x000000a8


	//----- nvinfo : EIATTR_FRAME_SIZE
	.align		4
.L_30:
        /*003c*/ 	.byte	0x04, 0x11
        /*003e*/ 	.short	(.L_32 - .L_31)
	.align		4
.L_31:
        /*0040*/ 	.word	index@(_ZN7cutlass13device_kernelIN5flash11enable_sm90INS1_16FlashAttnFwdSm90INS1_25CollectiveMainloopFwdSm90ILi2EN4cute5tupleIJNS5_1CILi1EEES8_S8_EEENS6_IJNS7_ILi128EEENS7_ILi160EEENS7_ILi192EEEEEELi128ENS_12float_e4m3_tEfNS_4arch4Sm90ELb1ELb0ELb0ELb0ELb0ELb0ELb0ELb1ELb1ELb1ELb1ELb0EEENS1_21CollectiveEpilogueFwdINS6_IJSA_SA_SB_EEES9_NS_10bfloat16_tESG_Li256ELb0ELb1ELb1ELb1EEENS1_19SingleTileSchedulerILb0ELb1ELb1ELi128EEEEEEEEEvNT_6ParamsE)
        /*0044*/ 	.word	0x00000028


	//----- nvinfo : EIATTR_REGCOUNT
	.align		4
.L_32:
        /*0048*/ 	.byte	0x04, 0x2f
        /*004a*/ 	.short	(.L_34 - .L_33)
	.align		4
.L_33:
        /*004c*/ 	.word	index@(_ZN7cutlass13device_kernelIN5flash11enable_sm90INS1_16FlashAttnFwdSm90INS1_25CollectiveMainloopFwdSm90ILi2EN4cute5tupleIJNS5_1CILi1EEES8_S8_EEENS6_IJNS7_ILi128EEENS7_ILi160EEENS7_ILi192EEEEEELi128ENS_12float_e4m3_tEfNS_4arch4Sm90ELb0ELb1ELb0ELb1ELb0ELb1ELb0ELb1ELb1ELb1ELb1ELb0EEENS1_21CollectiveEpilogueFwdINS6_IJSA_SA_SB_EEES9_NS_10bfloat16_tESG_Li256ELb1ELb1ELb1ELb1EEENS1_36VarlenDynamicPersistentTileSchedulerILi128ELi160ELi256ELi128ELb1ELb1ELb1ELb1ELb0ELb1EEEEEEEEEvNT_6ParamsE)
        /*0050*/ 	.word	0x000000a8


	//----- nvinfo : EIATTR_FRAME_SIZE
	.align		4
.L_34:
        /*0054*/ 	.byte	0x04, 0x11
        /*0056*/ 	.short	(.L_36 - .L_35)
	.align		4
.L_35:
        /*0058*/ 	.word	index@(_ZN7cutlass13device_kernelIN5flash11enable_sm90INS1_16FlashAttnFwdSm90INS1_25CollectiveMainloopFwdSm90ILi2EN4cute5tupleIJNS5_1CILi1EEES8_S8_EEENS6_IJNS7_ILi128EEENS7_ILi160EEENS7_ILi192EEEEEELi128ENS_12float_e4m3_tEfNS_4arch4Sm90ELb0ELb1ELb0ELb1ELb0ELb1ELb0ELb1ELb1ELb1ELb1ELb0EEENS1_21CollectiveEpilogueFwdINS6_IJSA_SA_SB_EEES9_NS_10bfloat16_tESG_Li256ELb1ELb1ELb1ELb1EEENS1_36VarlenDynamicPersistentTileSchedulerILi128ELi160ELi256ELi128ELb1ELb1ELb1ELb1ELb0ELb1EEEEEEEEEvNT_6ParamsE)
        /*005c*/ 	.word	0x00000058


	//----- nvinfo : EIATTR_REGCOUNT
	.align		4
.L_36:
        /*0060*/ 	.byte	0x04, 0x2f
        /*0062*/ 	.short	(.L_38 - .L_37)
	.align		4
.L_37:
        /*0064*/ 	.word	index@(_ZN7cutlass13device_kernelIN5flash11enable_sm90INS1_16FlashAttnFwdSm90INS1_25CollectiveMainloopFwdSm90ILi2EN4cute5tupleIJNS5_1CILi1EEES8_S8_EEENS6_IJNS7_ILi128EEENS7_ILi160EEENS7_ILi192EEEEEELi128ENS_12float_e4m3_tEfNS_4arch4Sm90ELb0ELb1ELb0ELb1ELb0ELb0ELb0ELb1ELb1ELb1ELb1ELb0EEENS1_21CollectiveEpilogueFwdINS6_IJSA_SA_SB_EEES9_NS_10bfloat16_tESG_Li256ELb1ELb1ELb1ELb1EEENS1_36VarlenDynamicPersistentTileSchedulerILi128ELi160ELi256ELi128ELb1ELb1ELb1ELb1ELb0ELb1EEEEEEEEEvNT_6ParamsE)
        /*0068*/ 	.word	0x000000a8


	//----- nvinfo : EIATTR_FRAME_SIZE
	.align		4
.L_38:
        /*006c*/ 	.byte	0x04, 0x11
        /*006e*/ 	.short	(.L_40 - .L_39)
	.align		4
.L_39:
        /*0070*/ 	.word	index@(_ZN7cutlass13device_kernelIN5flash11enable_sm90INS1_16FlashAttnFwdSm90INS1_25CollectiveMainloopFwdSm90ILi2EN4cute5tupleIJNS5_1CILi1EEES8_S8_EEENS6_IJNS7_ILi128EEENS7_ILi160EEENS7_ILi192EEEEEELi128ENS_12float_e4m3_tEfNS_4arch4Sm90ELb0ELb1ELb0ELb1ELb0ELb0ELb0ELb1ELb1ELb1ELb1ELb0EEENS1_21CollectiveEpilogueFwdINS6_IJSA_SA_SB_EEES9_NS_10bfloat16_tESG_Li256ELb1ELb1ELb1ELb1EEENS1_36VarlenDynamicPersistentTileSchedulerILi128ELi160ELi256ELi128ELb1ELb1ELb1ELb1ELb0ELb1EEEEEEEEEvNT_6ParamsE)
        /*0074*/ 	.word	0x00000038


	//----- nvinfo : EIATTR_REGCOUNT
	.align		4
.L_40:
        /*0078*/ 	.byte	0x04, 0x2f
        /*007a*/ 	.short	(.L_42 - .L_41)
	.align		4
.L_41:
        /*007c*/ 	.word	index@(_ZN7cutlass13device_kernelIN5flash11enable_sm90INS1_16FlashAttnFwdSm90INS1_25CollectiveMainloopFwdSm90ILi2EN4cute5tupleIJNS5_1CILi1EEES8_S8_EEENS6_IJNS7_ILi128EEENS7_ILi160EEENS7_ILi192EEEEEELi128ENS_12float_e4m3_tEfNS_4arch4Sm90ELb0ELb1ELb0ELb0ELb0ELb0ELb0ELb1ELb1ELb1ELb1ELb0EEENS1_21CollectiveEpilogueFwdINS6_IJSA_SA_SB_EEES9_NS_10bfloat16_tESG_Li256ELb0ELb1ELb1ELb1EEENS1_19SingleTileSchedulerILb0ELb1ELb1ELi128EEEEEEEEEvNT_6ParamsE)
        /*0080*/ 	.word	0x000000a8


	//----- nvinfo : EIATTR_FRAME_SIZE
	.align		4
.L_42:
        /*0084*/ 	.byte	0x04, 0x11
        /*0086*/ 	.short	(.L_44 - .L_43)
	.align		4
.L_43:
        /*0088*/ 	.word	index@(_ZN7cutlass13device_kernelIN5flash11enable_sm90INS1_16FlashAttnFwdSm90INS1_25CollectiveMainloopFwdSm90ILi2EN4cute5tupleIJNS5_1CILi1EEES8_S8_EEENS6_IJNS7_ILi128EEENS7_ILi160EEENS7_ILi192EEEEEELi128ENS_12float_e4m3_tEfNS_4arch4Sm90ELb0ELb1ELb0ELb0ELb0ELb0ELb0ELb1ELb1ELb1ELb1ELb0EEENS1_21CollectiveEpilogueFwdINS6_IJSA_SA_SB_EEES9_NS_10bfloat16_tESG_Li256ELb0ELb1ELb1ELb1EEENS1_19SingleTileSchedulerILb0ELb1ELb1ELi128EEEEEEEEEvNT_6ParamsE)
        /*008c*/ 	.word	0x00000020


	//----- nvinfo : EIATTR_REGCOUNT
	.align		4
.L_44:
        /*0090*/ 	.byte	0x04, 0x2f
        /*0092*/ 	.short	(.L_46 - .L_45)
	.align		4
.L_45:
        /*0094*/ 	.word	index@(_ZN7cutlass13device_kernelIN5flash11enable_sm90INS1_16FlashAttnFwdSm90INS1_25CollectiveMainloopFwdSm90ILi2EN4cute5tupleIJNS5_1CILi1EEES8_S8_EEENS6_IJNS7_ILi128EEENS7_ILi160EEENS7_ILi192EEEEEELi128ENS_12float_e4m3_tEfNS_4arch4Sm90ELb0ELb0ELb0ELb1ELb0ELb1ELb0ELb1ELb1ELb1ELb1ELb0EEENS1_21CollectiveEpilogueFwdINS6_IJSA_SA_SB_EEES9_NS_10bfloat16_tESG_Li256ELb1ELb1ELb1ELb1EEENS1_36VarlenDynamicPersistentTileSchedulerILi128ELi160ELi256ELi128ELb1ELb1ELb1ELb0ELb1ELb1EEEEEEEEEvNT_6ParamsE)
        /*0098*/ 	.word	0x000000a8


	//----- nvinfo : EIATTR_FRAME_SIZE
	.align		4
.L_46:
        /*009c*/ 	.byte	0x04, 0x11
        /*009e*/ 	.short	(.L_48 - .L_47)
	.align		4
.L_47:
        /*00a0*/ 	.word	index@(_ZN7cutlass13device_kernelIN5flash11enable_sm90INS1_16FlashAttnFwdSm90INS1_25CollectiveMainloopFwdSm90ILi2EN4cute5tupleIJNS5_1CILi1EEES8_S8_EEENS6_IJNS7_ILi128EEENS7_ILi160EEENS7_ILi192EEEEEELi128ENS_12float_e4m3_tEfNS_4arch4Sm90ELb0ELb0ELb0ELb1ELb0ELb1ELb0ELb1ELb1ELb1ELb1ELb0EEENS1_21CollectiveEpilogueFwdINS6_IJSA_SA_SB_EEES9_NS_10bfloat16_tESG_Li256ELb1ELb1ELb1ELb1EEENS1_36VarlenDynamicPersistentTileSchedulerILi128ELi160ELi256ELi128ELb1ELb1ELb1ELb0ELb1ELb1EEEEEEEEEvNT_6ParamsE)
        /*00a4*/ 	.word	0x00000070


	//----- nvinfo : EIATTR_REGCOUNT
	.align		4
.L_48:
        /*00a8*/ 	.byte	0x04, 0x2f
        /*00aa*/ 	.short	(.L_50 - .L_49)
	.align		4
.L_49:
        /*00ac*/ 	.word	index@(_ZN7cutlass13device_kernelIN5flash11enable_sm90INS1_16FlashAttnFwdSm90INS1_25CollectiveMainloopFwdSm90ILi2EN4cute5tupleIJNS5_1CILi1EEES8_S8_EEENS6_IJNS7_ILi128EEENS7_ILi160EEENS7_ILi192EEEEEELi128ENS_12float_e4m3_tEfNS_4arch4Sm90ELb0ELb0ELb0ELb1ELb0ELb0ELb0ELb1ELb1ELb1ELb1ELb0EEENS1_21CollectiveEpilogueFwdINS6_IJSA_SA_SB_EEES9_NS_10bfloat16_tESG_Li256ELb1ELb1ELb1ELb1EEENS1_36VarlenDynamicPersistentTileSchedulerILi128ELi160ELi256ELi128ELb1ELb1ELb1ELb0ELb1ELb1EEEEEEEEEvNT_6ParamsE)
        /*00b0*/ 	.word	0x000000a8


	//----- nvinfo : EIATTR_FRAME_SIZE
	.align		4
.L_50:
        /*00b4*/ 	.byte	0x04, 0x11
        /*00b6*/ 	.short	(.L_52 - .L_51)
	.align		4
.L_51:
        /*00b8*/ 	.word	index@(_ZN7cutlass13device_kernelIN5flash11enable_sm90INS1_16FlashAttnFwdSm90INS1_25CollectiveMainloopFwdSm90ILi2EN4cute5tupleIJNS5_1CILi1EEES8_S8_EEENS6_IJNS7_ILi128EEENS7_ILi160EEENS7_ILi192EEEEEELi128ENS_12float_e4m3_tEfNS_4arch4Sm90ELb0ELb0ELb0ELb1ELb0ELb0ELb0ELb1ELb1ELb1ELb1ELb0EEENS1_21CollectiveEpilogueFwdINS6_IJSA_SA_SB_EEES9_NS_10bfloat16_tESG_Li256ELb1ELb1ELb1ELb1EEENS1_36VarlenDynamicPersistentTileSchedulerILi128ELi160ELi256ELi128ELb1ELb1ELb1ELb0ELb1ELb1EEEEEEEEEvNT_6ParamsE)
        /*00bc*/ 	.word	0x00000038


	//----- nvinfo : EIATTR_REGCOUNT
	.align		4
.L_52:
        /*00c0*/ 	.byte	0x04, 0x2f
        /*00c2*/ 	.short	(.L_54 - .L_53)
	.align		4
.L_53:
        /*00c4*/ 	.word	index@(_ZN7cutlass13device_kernelIN5flash11enable_sm90INS1_16FlashAttnFwdSm90INS1_25CollectiveMainloopFwdSm90ILi2EN4cute5tupleIJNS5_1CILi1EEES8_S8_EEENS6_IJNS7_ILi128EEENS7_ILi160EEENS7_ILi192EEEEEELi128ENS_12float_e4m3_tEfNS_4arch4Sm90ELb0ELb0ELb0ELb0ELb0ELb0ELb0ELb1ELb1ELb1ELb1ELb0EEENS1_21CollectiveEpilogueFwdINS6_IJSA_SA_SB_EEES9_NS_10bfloat16_tESG_Li256ELb0ELb1ELb1ELb1EEENS1_19SingleTileSchedulerILb0ELb1ELb1ELi128EEEEEEEEEvNT_6ParamsE)
        /*00c8*/ 	.word	0x000000a8


	//----- nvinfo : EIATTR_FRAME_SIZE
	.align		4
.L_54:
        /*00cc*/ 	.byte	0x04, 0x11
        /*00ce*/ 	.short	(.L_56 - .L_55)
	.align		4
.L_55:
        /*00d0*/ 	.word	index@(_ZN7cutlass13device_kernelIN5flash11enable_sm90INS1_16FlashAttnFwdSm90INS1_25CollectiveMainloopFwdSm90ILi2EN4cute5tupleIJNS5_1CILi1EEES8_S8_EEENS6_IJNS7_ILi128EEENS7_ILi160EEENS7_ILi192EEEEEELi128ENS_12float_e4m3_tEfNS_4arch4Sm90ELb0ELb0ELb0ELb0ELb0ELb0ELb0ELb1ELb1ELb1ELb1ELb0EEENS1_21CollectiveEpilogueFwdINS6_IJSA_SA_SB_EEES9_NS_10bfloat16_tESG_Li256ELb0ELb1ELb1ELb1EEENS1_19SingleTileSchedulerILb0ELb1ELb1ELi128EEEEEEEEEvNT_6ParamsE)
        /*00d4*/ 	.word	0x00000028


	//----- nvinfo : EIATTR_MIN_STACK_SIZE
	.align		4
.L_56:
        /*00d8*/ 	.byte	0x04, 0x12
        /*00da*/ 	.short	(.L_58 - .L_57)
	.align		4
.L_57:
        /*00dc*/ 	.word	index@(_ZN7cutlass13device_kernelIN5flash11enable_sm90INS1_16FlashAttnFwdSm90INS1_25CollectiveMainloopFwdSm90ILi2EN4cute5tupleIJNS5_1CILi1EEES8_S8_EEENS6_IJNS7_ILi128EEENS7_ILi160EEENS7_ILi192EEEEEELi128ENS_12float_e4m3_tEfNS_4arch4Sm90ELb0ELb0ELb0ELb0ELb0ELb0ELb0ELb1ELb1ELb1ELb1ELb0EEENS1_21CollectiveEpilogueFwdINS6_IJSA_SA_SB_EEES9_NS_10bfloat16_tESG_Li256ELb0ELb1ELb1ELb1EEENS1_19SingleTileSchedulerILb0ELb1ELb1ELi128EEEEEEEEEvNT_6ParamsE)
        /*00e0*/ 	.word	0x00000028


	//----- nvinfo : EIATTR_MIN_STACK_SIZE
	.align		4
.L_58:
        /*00e4*/ 	.byte	0x04, 0x12
        /*00e6*/ 	.short	(.L_60 - .L_59)
	.align		4
.L_59:
        /*00e8*/ 	.word	index@(_ZN7cutlass13device_kernelIN5flash11enable_sm90INS1_16FlashAttnFwdSm90INS1_25CollectiveMainloopFwdSm90ILi2EN4cute5tupleIJNS5_1CILi1EEES8_S8_EEENS6_IJNS7_ILi128EEENS7_ILi160EEENS7_ILi192EEEEEELi128ENS_12float_e4m3_tEfNS_4arch4Sm90ELb0ELb0ELb0ELb1ELb0ELb0ELb0ELb1ELb1ELb1ELb1ELb0EEENS1_21CollectiveEpilogueFwdINS6_IJSA_SA_SB_EEES9_NS_10bfloat16_tESG_Li256ELb1ELb1ELb1ELb1EEENS1_36VarlenDynamicPersistentTileSchedulerILi128ELi160ELi256ELi128ELb1ELb1ELb1ELb0ELb1ELb1EEEEEEEEEvNT_6ParamsE)
        /*00ec*/ 	.word	0x00000038


	//----- nvinfo : EIATTR_MIN_STACK_SIZE
	.align		4
.L_60:
        /*00f0*/ 	.byte	0x04, 0x12
        /*00f2*/ 	.short	(.L_62 - .L_61)
	.align		4
.L_61:
        /*00f4*/ 	.word	index@(_ZN7cutlass13device_kernelIN5flash11enable_sm90INS1_16FlashAttnFwdSm90INS1_25CollectiveMainloopFwdSm90ILi2EN4cute5tupleIJNS5_1CILi1EEES8_S8_EEENS6_IJNS7_ILi128EEENS7_ILi160EEENS7_ILi192EEEEEELi128ENS_12float_e4m3_tEfNS_4arch4Sm90ELb0ELb0ELb0ELb1ELb0ELb1ELb0ELb1ELb1ELb1ELb1ELb0EEENS1_21CollectiveEpilogueFwdINS6_IJSA_SA_SB_EEES9_NS_10bfloat16_tESG_Li256ELb1ELb1ELb1ELb1EEENS1_36VarlenDynamicPersistentTileSchedulerILi128ELi160ELi256ELi128ELb1ELb1ELb1ELb0ELb1ELb1EEEEEEEEEvNT_6ParamsE)
        /*00f8*/ 	.word	0x00000070


	//----- nvinfo : EIATTR_MIN_STACK_SIZE
	.align		4
.L_62:
        /*00fc*/ 	.byte	0x04, 0x12
        /*00fe*/ 	.short	(.L_64 - .L_63)
	.align		4
.L_63:
        /*0100*/ 	.word	index@(_ZN7cutlass13device_kernelIN5flash11enable_sm90INS1_16FlashAttnFwdSm90INS1_25CollectiveMainloopFwdSm90ILi2EN4cute5tupleIJNS5_1CILi1EEES8_S8_EEENS6_IJNS7_ILi128EEENS7_ILi160EEENS7_ILi192EEEEEELi128ENS_12float_e4m3_tEfNS_4arch4Sm90ELb0ELb1ELb0ELb0ELb0ELb0ELb0ELb1ELb1ELb1ELb1ELb0EEENS1_21CollectiveEpilogueFwdINS6_IJSA_SA_SB_EEES9_NS_10bfloat16_tESG_Li256ELb0ELb1ELb1ELb1EEENS1_19SingleTileSchedulerILb0ELb1ELb1ELi128EEEEEEEEEvNT_6ParamsE)
        /*0104*/ 	.word	0x00000020


	//----- nvinfo : EIATTR_MIN_STACK_SIZE
	.align		4
.L_64:
        /*0108*/ 	.byte	0x04, 0x12
        /*010a*/ 	.short	(.L_66 - .L_65)
	.align		4
.L_65:
        /*010c*/ 	.word	index@(_ZN7cutlass13device_kernelIN5flash11enable_sm90INS1_16FlashAttnFwdSm90INS1_25CollectiveMainloopFwdSm90ILi2EN4cute5tupleIJNS5_1CILi1EEES8_S8_EEENS6_IJNS7_ILi128EEENS7_ILi160EEENS7_ILi192EEEEEELi128ENS_12float_e4m3_tEfNS_4arch4Sm90ELb0ELb1ELb0ELb1ELb0ELb0ELb0ELb1ELb1ELb1ELb1ELb0EEENS1_21CollectiveEpilogueFwdINS6_IJSA_SA_SB_EEES9_NS_10bfloat16_tESG_Li256ELb1ELb1ELb1ELb1EEENS1_36VarlenDynamicPersistentTileSchedulerILi128ELi160ELi256ELi128ELb1ELb1ELb1ELb1ELb0ELb1EEEEEEEEEvNT_6ParamsE)
        /*0110*/ 	.word	0x00000038


	//----- nvinfo : EIATTR_MIN_STACK_SIZE
	.align		4
.L_66:
        /*0114*/ 	.byte	0x04, 0x12
        /*0116*/ 	.short	(.L_68 - .L_67)
	.align		4
.L_67:
        /*0118*/ 	.word	index@(_ZN7cutlass13device_kernelIN5flash11enable_sm90INS1_16FlashAttnFwdSm90INS1_25CollectiveMainloopFwdSm90ILi2EN4cute5tupleIJNS5_1CILi1EEES8_S8_EEENS6_IJNS7_ILi128EEENS7_ILi160EEENS7_ILi192EEEEEELi128ENS_12float_e4m3_tEfNS_4arch4Sm90ELb0ELb1ELb0ELb1ELb0ELb1ELb0ELb1ELb1ELb1ELb1ELb0EEENS1_21CollectiveEpilogueFwdINS6_IJSA_SA_SB_EEES9_NS_10bfloat16_tESG_Li256ELb1ELb1ELb1ELb1EEENS1_36VarlenDynamicPersistentTileSchedulerILi128ELi160ELi256ELi128ELb1ELb1ELb1ELb1ELb0ELb1EEEEEEEEEvNT_6ParamsE)
        /*011c*/ 	.word	0x00000058


	//----- nvinfo : EIATTR_MIN_STACK_SIZE
	.align		4
.L_68:
        /*0120*/ 	.byte	0x04, 0x12
        /*0122*/ 	.short	(.L_70 - .L_69)
	.align		4
.L_69:
        /*0124*/ 	.word	index@(_ZN7cutlass13device_kernelIN5flash11enable_sm90INS1_16FlashAttnFwdSm90INS1_25CollectiveMainloopFwdSm90ILi2EN4cute5tupleIJNS5_1CILi1EEES8_S8_EEENS6_IJNS7_ILi128EEENS7_ILi160EEENS7_ILi192EEEEEELi128ENS_12float_e4m3_tEfNS_4arch4Sm90ELb1ELb0ELb0ELb0ELb0ELb0ELb0ELb1ELb1ELb1ELb1ELb0EEENS1_21CollectiveEpilogueFwdINS6_IJSA_SA_SB_EEES9_NS_10bfloat16_tESG_Li256ELb0ELb1ELb1ELb1EEENS1_19SingleTileSchedulerILb0ELb1ELb1ELi128EEEEEEEEEvNT_6ParamsE)
        /*0128*/ 	.word	0x00000028


	//----- nvinfo : EIATTR_MIN_STACK_SIZE
	.align		4
.L_70:
        /*012c*/ 	.byte	0x04, 0x12
        /*012e*/ 	.short	(.L_72 - .L_71)
	.align		4
.L_71:
        /*0130*/ 	.word	index@(_ZN7cutlass13device_kernelIN5flash11enable_sm90INS1_16FlashAttnFwdSm90INS1_25CollectiveMainloopFwdSm90ILi2EN4cute5tupleIJNS5_1CILi1EEES8_S8_EEENS6_IJNS7_ILi128EEENS7_ILi160EEENS7_ILi192EEEEEELi128ENS_12float_e4m3_tEfNS_4arch4Sm90ELb1ELb0ELb0ELb1ELb0ELb0ELb0ELb1ELb1ELb1ELb1ELb0EEENS1_21CollectiveEpilogueFwdINS6_IJSA_SA_SB_EEES9_NS_10bfloat16_tESG_Li256ELb1ELb1ELb1ELb1EEENS1_36VarlenDynamicPersistentTileSchedulerILi128ELi160ELi256ELi128ELb1ELb1ELb1ELb1ELb1ELb1EEEEEEEEEvNT_6ParamsE)
        /*0134*/ 	.word	0x00000038


	//----- nvinfo : EIATTR_MIN_STACK_SIZE
	.align		4
.L_72:
        /*0138*/ 	.byte	0x04, 0x12
        /*013a*/ 	.short	(.L_74 - .L_73)
	.align		4
.L_73:
        /*013c*/ 	.word	index@(_ZN7cutlass13device_kernelIN5flash11enable_sm90INS1_16FlashAttnFwdSm90INS1_25CollectiveMainloopFwdSm90ILi2EN4cute5tupleIJNS5_1CILi1EEES8_S8_EEENS6_IJNS7_ILi128EEENS7_ILi160EEENS7_ILi192EEEEEELi128ENS_12float_e4m3_tEfNS_4arch4Sm90ELb1ELb0ELb0ELb1ELb0ELb1ELb0ELb1ELb1ELb1ELb1ELb0EEENS1_21CollectiveEpilogueFwdINS6_IJSA_SA_SB_EEES9_NS_10bfloat16_tESG_Li256ELb1ELb1ELb1ELb1EEENS1_36VarlenDynamicPersistentTileSchedulerILi128ELi160ELi256ELi128ELb1ELb1ELb1ELb1ELb1ELb1EEEEEEEEEvNT_6ParamsE)
        /*0140*/ 	.word	0x00000078
.L_74:


//--------------------- .nv.compat                --------------------------
	.section	.nv.compat,"",@"SHT_CUDA_COMPAT_INFO"
	.align	4
        /*0000*/ 	.byte	0x02, 0x09, 0x01, 0x00, 0x02, 0x02, 0x04, 0x00, 0x02, 0x05, 0x05, 0x00, 0x03, 0x07, 0x01, 0x01
        /*0010*/ 	.byte	0x02, 0x03, 0x01, 0x00, 0x02, 0x06, 0x01, 0x00, 0x04, 0x0b, 0x08, 0x00, 0x00, 0x00, 0x00, 0x00
        /*0020*/ 	.byte	0x00, 0x00, 0x00, 0x00


//--------------------- .nv.info._ZN7cutlass13device_kernelIN5flash11enable_sm90INS1_16FlashAttnFwdSm90INS1_25CollectiveMainloopFwdSm90ILi2EN4cute5tupleIJNS5_1CILi1EEES8_S8_EEENS6_IJNS7_ILi128EEENS7_ILi160EEENS7_ILi192EEEEEELi128ENS_12float_e4m3_tEfNS_4arch4Sm90ELb0ELb0ELb0ELb0ELb0ELb0ELb0ELb1ELb1ELb1ELb1ELb0EEENS1_21CollectiveEpilogueFwdINS6_IJSA_SA_SB_EEES9_NS_10bfloat16_tESG_Li256ELb0ELb1ELb1ELb1EEENS1_19SingleTileSchedulerILb0ELb1ELb1ELi128EEEEEEEEEvNT_6ParamsE --------------------------
	.section	.nv.info._ZN7cutlass13device_kernelIN5flash11enable_sm90INS1_16FlashAttnFwdSm90INS1_25CollectiveMainloopFwdSm90ILi2EN4cute5tupleIJNS5_1CILi1EEES8_S8_EEENS6_IJNS7_ILi128EEENS7_ILi160EEENS7_ILi192EEEEEELi128ENS_12float_e4m3_tEfNS_4arch4Sm90ELb0ELb0ELb0ELb0ELb0ELb0ELb0ELb1ELb1ELb1ELb1ELb0EEENS1_21CollectiveEpilogueFwdINS6_IJSA_SA_SB_EEES9_NS_10bfloat16_tESG_Li256ELb0ELb1ELb1ELb1EEENS1_19SingleTileSchedulerILb0ELb1ELb1ELi128EEEEEEEEEvNT_6ParamsE,"",@"SHT_CUDA_INFO"
	.sectionflags	@""
	.align	4


	//----- nvinfo : EIATTR_CUDA_API_VERSION
	.align		4
        /*0000*/ 	.byte	0x04, 0x37
        /*0002*/ 	.short	(.L_76 - .L_75)
.L_75:
        /*0004*/ 	.word	0x00000082


	//----- nvinfo : EIATTR_KPARAM_INFO
	.align		4
.L_76:
        /*0008*/ 	.byte	0x04, 0x17
        /*000a*/ 	.short	(.L_78 - .L_77)
.L_77:
        /*000c*/ 	.word	0x00000000
        /*0010*/ 	.short	0x0000
        /*0012*/ 	.short	0x0070
        /*0014*/ 	.byte	0x00, 0xf0, 0x01, 0x28


	//----- nvinfo : EIATTR_SPARSE_MMA_MASK
	.align		4
.L_78:
        /*0018*/ 	.byte	0x03, 0x50
        /*001a*/ 	.short	0x0000


	//----- nvinfo : EIATTR_MAXREG_COUNT
	.align		4
        /*001c*/ 	.byte	0x03, 0x1b
        /*001e*/ 	.short	0x00a8


	//----- nvinfo : EIATTR_NUM_BARRIERS
	.align		4
        /*0020*/ 	.byte	0x02, 0x4c
        /*0022*/ 	.byte	0x10
	.zero		1


	//----- nvinfo : EIATTR_EXTERNS
	.align		4
        /*0024*/ 	.byte	0x04, 0x0f
        /*0026*/ 	.short	(.L_80 - .L_79)


	//   ....[0]....
	.align		4
.L_79:
        /*0028*/ 	.word	index@(__assertfail)


	//----- nvinfo : EIATTR_ANNOTATIONS
	.align		4
.L_80:
        /*002c*/ 	.byte	0x04, 0x55
        /*002e*/ 	.short	(.L_82 - .L_81)


	//   ....[0]....
.L_81:
        /*0030*/ 	.word	0x00000001
        /*0034*/ 	.byte	0x40, 0x09, 0x00, 0x00, 0x01, 0x00, 0x00, 0x00, 0x10, 0x15, 0x00, 0x00, 0x01, 0x00, 0x00, 0x00
        /* <DEDUP_REMOVED lines=13> */
        /*0114*/ 	.byte	0x00, 0xd9, 0x00, 0x00


	//----- nvinfo : EIATTR_MERCURY_ISA_VERSION
	.align		4
.L_82:
        /*0118*/ 	.byte	0x03, 0x5f
        /*011a*/ 	.short	0x0101


	//----- nvinfo : EIATTR_INT_WARP_WIDE_INSTR_OFFSETS
	.align		4
        /*011c*/ 	.byte	0x04, 0x31
        /*011e*/ 	.short	(.L_84 - .L_83)


	//   ....[0]....
.L_83:
        /*0120*/ 	.word	0x00000120


	//   ....[1]....
        /*0124*/ 	.word	0x000001c0


	//   ....[2]....
        /*0128*/ 	.word	0x00000230


	//----- nvinfo : EIATTR_COOP_GROUP_MASK_REGIDS
	.align		4
.L_84:
        /*012c*/ 	.byte	0x04, 0x29
        /*012e*/ 	.short	(.L_86 - .L_85)


	//   ....[0]....
.L_85:
        /*0130*/ 	.word	0xffffffff


	//   ....[1]....
        /*0134*/ 	.word	0xffffffff


	//   ....[2]....
        /*0138*/ 	.word	0xffffffff


	//   ....[3]....
        /*013c*/ 	.word	0xffffffff


	//   ....[4]....
        /*0140*/ 	.word	0xffffffff


	//   ....[5]....
        /*0144*/ 	.word	0xffffffff


	//   ....[6]....
        /*0148*/ 	.word	0xffffffff


	//   ....[7]....
        /*014c*/ 	.word	0xffffffff


	//   ....[8]....
        /*0150*/ 	.word	0xffffffff


	//   ....[9]....
        /*0154*/ 	.word	0xffffffff


	//   ....[10]....
        /*0158*/ 	.word	0xffffffff


	//   ....[11]....
        /*015c*/ 	.word	0xffffffff


	//   ....[12]....
        /*0160*/ 	.word	0xffffffff


	//   ....[13]....
        /*0164*/ 	.word	0xffffffff


	//   ....[14]....
        /*0168*/ 	.word	0xffffffff


	//   ....[15]....
        /*016c*/ 	.word	0xffffffff


	//   ....[16]....
        /*0170*/ 	.word	0xffffffff


	//   ....[17]....
        /*0174*/ 	.word	0xffffffff


	//   ....[18]....
        /*0178*/ 	.word	0xffffffff


	//   ....[19]....
        /*017c*/ 	.word	0xffffffff


	//   ....[20]....
        /*0180*/ 	.word	0xffffffff


	//   ....[21]....
        /*0184*/ 	.word	0xffffffff


	//   ....[22]....
        /*0188*/ 	.word	0xffffffff


	//   ....[23]....
        /*018c*/ 	.word	0xffffffff


	//   ....[24]....
        /*0190*/ 	.word	0xffffffff


	//   ....[25]....
        /*0194*/ 	.word	0xffffffff


	//   ....[26]....
        /*0198*/ 	.word	0xffffffff


	//   ....[27]....
        /*019c*/ 	.word	0xffffffff


	//   ....[28]....
        /*01a0*/ 	.word	0xffffffff


	//   ....[29]....
        /*01a4*/ 	.word	0xffffffff


	//   ....[30]....
        /*01a8*/ 	.word	0xffffffff


	//   ....[31]....
        /*01ac*/ 	.word	0xffffffff


	//   ....[32]....
        /*01b0*/ 	.word	0xffffffff


	//   ....[33]....
        /*01b4*/ 	.word	0xffffffff


	//   ....[34]....
        /*01b8*/ 	.word	0xffffffff


	//   ....[35]....
        /*01bc*/ 	.word	0xffffffff


	//   ....[36]....
        /*01c0*/ 	.word	0xffffffff


	//   ....[37]....
        /*01c4*/ 	.word	0xffffffff


	//   ....[38]....
        /*01c8*/ 	.word	0xffffffff


	//   ....[39]....
        /*01cc*/ 	.word	0xffffffff


	//   ....[40]....
        /*01d0*/ 	.word	0xffffffff


	//   ....[41]....
        /*01d4*/ 	.word	0xffffffff


	//   ....[42]....
        /*01d8*/ 	.word	0xffffffff


	//   ....[43]....
        /*01dc*/ 	.word	0xffffffff


	//   ....[44]....
        /*01e0*/ 	.word	0xffffffff


	//   ....[45]....
        /*01e4*/ 	.word	0xffffffff


	//   ....[46]....
        /*01e8*/ 	.word	0xffffffff


	//   ....[47]....
        /*01ec*/ 	.word	0xffffffff


	//   ....[48]....
        /*01f0*/ 	.word	0xffffffff


	//   ....[49]....
        /*01f4*/ 	.word	0xffffffff


	//   ....[50]....
        /*01f8*/ 	.word	0xffffffff


	//   ....[51]....
        /*01fc*/ 	.word	0xffffffff


	//   ....[52]....
        /*0200*/ 	.word	0xffffffff


	//   ....[53]....
        /*0204*/ 	.word	0xffffffff


	//   ....[54]....
        /*0208*/ 	.word	0xffffffff


	//   ....[55]....
        /*020c*/ 	.word	0xffffffff


	//   ....[56]....
        /*0210*/ 	.word	0xffffffff


	//   ....[57]....
        /*0214*/ 	.word	0xffffffff


	//   ....[58]....
        /*0218*/ 	.word	0xffffffff


	//   ....[59]....
        /*021c*/ 	.word	0xffffffff


	//   ....[60]....
        /*0220*/ 	.word	0xffffffff


	//   ....[61]....
        /*0224*/ 	.word	0xffffffff


	//   ....[62]....
        /*0228*/ 	.word	0xffffffff


	//   ....[63]....
        /*022c*/ 	.word	0xffffffff


	//   ....[64]....
        /*0230*/ 	.word	0xffffffff


	//   ....[65]....
        /*0234*/ 	.word	0xffffffff


	//   ....[66]....
        /*0238*/ 	.word	0xffffffff


	//   ....[67]....
        /*023c*/ 	.word	0xffffffff


	//   ....[68]....
        /*0240*/ 	.word	0xffffffff


	//   ....[69]....
        /*0244*/ 	.word	0xffffffff


	//   ....[70]....
        /*0248*/ 	.word	0xffffffff


	//   ....[71]....
        /*024c*/ 	.word	0xffffffff


	//   ....[72]....
        /*0250*/ 	.word	0xffffffff


	//   ....[73]....
        /*0254*/ 	.word	0xffffffff


	//   ....[74]....
        /*0258*/ 	.word	0xffffffff


	//   ....[75]....
        /*025c*/ 	.word	0xffffffff


	//   ....[76]....
        /*0260*/ 	.word	0xffffffff


	//   ....[77]....
        /*0264*/ 	.word	0xffffffff


	//   ....[78]....
        /*0268*/ 	.word	0xffffffff


	//   ....[79]....
        /*026c*/ 	.word	0xffffffff


	//   ....[80]....
        /*0270*/ 	.word	0xffffffff


	//   ....[81]....
        /*0274*/ 	.word	0xffffffff


	//   ....[82]....
        /*0278*/ 	.word	0xffffffff


	//   ....[83]....
        /*027c*/ 	.word	0xffffffff


	//   ....[84]....
        /*0280*/ 	.word	0xffffffff


	//   ....[85]....
        /*0284*/ 	.word	0xffffffff


	//   ....[86]....
        /*0288*/ 	.word	0xffffffff


	//   ....[87]....
        /*028c*/ 	.word	0xffffffff


	//   ....[88]....
        /*0290*/ 	.word	0xffffffff


	//   ....[89]....
        /*0294*/ 	.word	0xffffffff


	//   ....[90]....
        /*0298*/ 	.word	0xffffffff


	//   ....[91]....
        /*029c*/ 	.word	0xffffffff


	//   ....[92]....
        /*02a0*/ 	.word	0xffffffff


	//   ....[93]....
        /*02a4*/ 	.word	0xffffffff


	//   ....[94]....
        /*02a8*/ 	.word	0xffffffff


	//   ....[95]....
        /*02ac*/ 	.word	0xffffffff


	//   ....[96]....
        /*02b0*/ 	.word	0xffffffff


	//   ....[97]....
        /*02b4*/ 	.word	0xffffffff


	//   ....[98]....
        /*02b8*/ 	.word	0xffffffff


	//   ....[99]....
        /*02bc*/ 	.word	0xffffffff


	//   ....[100]....
        /*02c0*/ 	.word	0xffffffff


	//   ....[101]....
        /*02c4*/ 	.word	0xffffffff


	//   ....[102]....
        /*02c8*/ 	.word	0xffffffff


	//   ....[103]....
        /*02cc*/ 	.word	0x0500000f


	//   ....[104]....
        /*02d0*/ 	.word	0x0500000f


	//   ....[105]....
        /*02d4*/ 	.word	0x0500000f


	//   ....[106]....
        /*02d8*/ 	.word	0x0500000f


	//   ....[107]....
        /*02dc*/ 	.word	0x0500000f


	//   ....[108]....
        /*02e0*/ 	.word	0x0500000f


	//   ....[109]....
        /*02e4*/ 	.word	0x0500000f


	//   ....[110]....
        /*02e8*/ 	.word	0x0500000f


	//   ....[111]....
        /*02ec*/ 	.word	0x0500000f


	//----- nvinfo : EIATTR_COOP_GROUP_INSTR_OFFSETS
	.align		4
.L_86:
        /*02f0*/ 	.byte	0x04, 0x28
        /*02f2*/ 	.short	(.L_88 - .L_87)


	//   ....[0]....
.L_87:
        /*02f4*/ 	.word	0x00000060


	//   ....[1]....
        /*02f8*/ 	.word	0x00000130


	//   ....[2]....
        /*02fc*/ 	.word	0x000001e0


	//   ....[3]....
        /*0300*/ 	.word	0x000003a0


	//   ....[4]....
        /*0304*/ 	.word	0x00000500


	//   ....[5]....
        /*0308*/ 	.word	0x00000620


	//   ....[6]....
        /*030c*/ 	.word	0x00000780


	//   ....[7]....
        /*0310*/ 	.word	0x00001340


	//   ....[8]....
        /*0314*/ 	.word	0x00002cf0


	//   ....[9]....
        /*0318*/ 	.word	0x00002da0


	//   ....[10]....
        /*031c*/ 	.word	0x00003440


	//   ....[11]....
        /*0320*/ 	.word	0x000034b0


	//   ....[12]....
        /*0324*/ 	.word	0x00005ce0


	//   ....[13]....
        /*0328*/ 	.word	0x00005d40


	//   ....[14]....
        /*032c*/ 	.word	0x00005d70


	//   ....[15]....
        /*0330*/ 	.word	0x00005d90


	//   ....[16]....
        /*0334*/ 	.word	0x00007950


	//   ....[17]....
        /*0338*/ 	.word	0x00007960


	//   ....[18]....
        /*033c*/ 	.word	0x000079e0


	//   ....[19]....
        /*0340*/ 	.word	0x000079f0


	//   ....[20]....
        /*0344*/ 	.word	0x00008820


	//   ....[21]....
        /*0348*/ 	.word	0x00008830


	//   ....[22]....
        /*034c*/ 	.word	0x00008840


	//   ....[23]....
        /*0350*/ 	.word	0x00008860


	//   ....[24]....
        /*0354*/ 	.word	0x00008870


	//   ....[25]....
        /*0358*/ 	.word	0x00008880


	//   ....[26]....
        /*035c*/ 	.word	0x00008890


	//   ....[27]....
        /*0360*/ 	.word	0x000088a0


	//   ....[28]....
        /*0364*/ 	.word	0x000088b0


	//   ....[29]....
        /*0368*/ 	.word	0x000088c0


	//   ....[30]....
        /*036c*/ 	.word	0x000088d0


	//   ....[31]....
        /*0370*/ 	.word	0x000088e0


	//   ....[32]....
        /*0374*/ 	.word	0x00008900


	//   ....[33]....
        /*0378*/ 	.word	0x00008920


	//   ....[34]....
        /*037c*/ 	.word	0x00008930


	//   ....[35]....
        /*0380*/ 	.word	0x00008940


	//   ....[36]....
        /*0384*/ 	.word	0x00008950


	//   ....[37]....
        /*0388*/ 	.word	0x00008960


	//   ....[38]....
        /*038c*/ 	.word	0x00008970


	//   ....[39]....
        /*0390*/ 	.word	0x00008980


	//   ....[40]....
        /*0394*/ 	.word	0x00008990


	//   ....[41]....
        /*0398*/ 	.word	0x000089a0


	//   ....[42]....
        /*039c*/ 	.word	0x000089b0


	//   ....[43]....
        /*03a0*/ 	.word	0x000089c0


	//   ....[44]....
        /*03a4*/ 	.word	0x000089d0


	//   ....[45]....
        /*03a8*/ 	.word	0x000089e0


	//   ....[46]....
        /*03ac*/ 	.word	0x000089f0


	//   ....[47]....
        /*03b0*/ 	.word	0x00008a00


	//   ....[48]....
        /*03b4*/ 	.word	0x00008a10


	//   ....[49]....
        /*03b8*/ 	.word	0x00008a20


	//   ....[50]....
        /*03bc*/ 	.word	0x00008a30


	//   ....[51]....
        /*03c0*/ 	.word	0x00008a50


	//   ....[52]....
        /*03c4*/ 	.word	0x00008a60


	//   ....[53]....
        /*03c8*/ 	.word	0x00008a70


	//   ....[54]....
        /*03cc*/ 	.word	0x00008a80


	//   ....[55]....
        /*03d0*/ 	.word	0x00008a90


	//   ....[56]....
        /*03d4*/ 	.word	0x00008ab0


	//   ....[57]....
        /*03d8*/ 	.word	0x00008ad0


	//   ....[58]....
        /*03dc*/ 	.word	0x00008ae0


	//   ....[59]....
        /*03e0*/ 	.word	0x00008b00


	//   ....[60]....
        /*03e4*/ 	.word	0x00008b30


	//   ....[61]....
        /*03e8*/ 	.word	0x00008b40


	//   ....[62]....
        /*03ec*/ 	.word	0x00008b50


	//   ....[63]....
        /*03f0*/ 	.word	0x00008b60


	//   ....[64]....
        /*03f4*/ 	.word	0x00008b70


	//   ....[65]....
        /*03f8*/ 	.word	0x00008b80


	//   ....[66]....
        /*03fc*/ 	.word	0x00008b90


	//   ....[67]....
        /*0400*/ 	.word	0x00008ba0


	//   ....[68]....
        /*0404*/ 	.word	0x00008bb0


	//   ....[69]....
        /*0408*/ 	.word	0x00008bc0


	//   ....[70]....
        /*040c*/ 	.word	0x00008bf0


	//   ....[71]....
        /*0410*/ 	.word	0x00008c20


	//   ....[72]....
        /*0414*/ 	.word	0x00008c60


	//   ....[73]....
        /*0418*/ 	.word	0x00008ca0


	//   ....[74]....
        /*041c*/ 	.word	0x00008cd0


	//   ....[75]....
        /*0420*/ 	.word	0x00008d10


	//   ....[76]....
        /*0424*/ 	.word	0x00008d40


	//   ....[77]....
        /*0428*/ 	.word	0x00008d60


	//   ....[78]....
        /*042c*/ 	.word	0x00008d70


	//   ....[79]....
        /*0430*/ 	.word	0x00008d80


	//   ....[80]....
        /*0434*/ 	.word	0x00008d90


	//   ....[81]....
        /*0438*/ 	.word	0x00008da0


	//   ....[82]....
        /*043c*/ 	.word	0x00008db0


	//   ....[83]....
        /*0440*/ 	.word	0x00008dc0


	//   ....[84]....
        /*0444*/ 	.word	0x000091e0


	//   ....[85]....
        /*0448*/ 	.word	0x00009230


	//   ....[86]....
        /*044c*/ 	.word	0x00009270


	//   ....[87]....
        /*0450*/ 	.word	0x000092b0


	//   ....[88]....
        /*0454*/ 	.word	0x000092e0


	//   ....[89]....
        /*0458*/ 	.word	0x00009320


	//   ....[90]....
        /*045c*/ 	.word	0x000099f0


	//   ....[91]....
        /*0460*/ 	.word	0x00009a20


	//   ....[92]....
        /*0464*/ 	.word	0x0000a540


	//   ....[93]....
        /*0468*/ 	.word	0x0000b240


	//   ....[94]....
        /*046c*/ 	.word	0x0000bd60


	//   ....[95]....
        /*0470*/ 	.word	0x0000bd90


	//   ....[96]....
        /*0474*/ 	.word	0x0000bdc0


	//   ....[97]....
        /*0478*/ 	.word	0x0000be90


	//   ....[98]....
        /*047c*/ 	.word	0x0000bec0


	//   ....[99]....
        /*0480*/ 	.word	0x0000bf50


	//   ....[100]....
        /*0484*/ 	.word	0x0000bf80


	//   ....[101]....
        /*0488*/ 	.word	0x0000bf90


	//   ....[102]....
        /*048c*/ 	.word	0x0000d8b0


	//   ....[103]....
        /*0490*/ 	.word	0x0000dda0


	//   ....[104]....
        /*0494*/ 	.word	0x0000df70


	//   ....[105]....
        /*0498*/ 	.word	0x0000dfd0


	//   ....[106]....
        /*049c*/ 	.word	0x0000e0d0


	//   ....[107]....
        /*04a0*/ 	.word	0x0000e1a0


	//   ....[108]....
        /*04a4*/ 	.word	0x0000e210


	//   ....[109]....
        /*04a8*/ 	.word	0x0000e310


	//   ....[110]....
        /*04ac*/ 	.word	0x0000e380


	//   ....[111]....
        /*04b0*/ 	.word	0x0000e470


	//----- nvinfo : EIATTR_REG_RECONFIG
	.align		4
.L_88:
        /*04b4*/ 	.byte	0x01, 0x54
	.zero		2


	//----- nvinfo : EIATTR_SYSCALL_OFFSETS
	.align		4
        /*04b8*/ 	.byte	0x04, 0x46
        /*04ba*/ 	.short	(.L_90 - .L_89)


	//   ....[0]....
.L_89:
        /*04bc*/ 	.word	0x00001500


	//   ....[1]....
        /*04c0*/ 	.word	0x0000abb0


	//   ....[2]....
        /*04c4*/ 	.word	0x0000acf0


	//   ....[3]....
        /*04c8*/ 	.word	0x0000ae30


	//   ....[4]....
        /*04cc*/ 	.word	0x0000af50


	//   ....[5]....
        /*04d0*/ 	.word	0x0000b980


	//----- nvinfo : EIATTR_MBARRIER_INSTR_OFFSETS
	.align		4
.L_90:
        /*04d4*/ 	.byte	0x04, 0x39
        /*04d6*/ 	.short	(.L_92 - .L_91)


	//   ....[0]....
.L_91:
        /*04d8*/ 	.word	0x00000250
        /*04dc*/ 	.word	0x000000ff
        /*04e0*/ 	.word	0x00029800
        /*04e4*/ 	.short	0x0100
        /*04e6*/ 	.byte	0x08
	.zero		1


	//   ....[1]....
        /*04e8*/ 	.word	0x00000260
        /*04ec*/ 	.word	0x000000ff
        /*04f0*/ 	.word	0x00029820
        /*04f4*/ 	.short	0x0100
        /*04f6*/ 	.byte	0x08
	.zero		1


	//   ....[2]....
        /*04f8*/ 	.word	0x00000350
        /*04fc*/ 	.word	0x000000ff
        /*0500*/ 	.word	0x00029830
        /*0504*/ 	.short	0x0100
        /*0506*/ 	.byte	0x08
	.zero		1


	//   ....[3]....
        /*0508*/ 	.word	0x00000360
        /*050c*/ 	.word	0x000000ff
        /*0510*/ 	.word	0x00029840
        /*0514*/ 	.short	0x0100
        /*0516*/ 	.byte	0x08
	.zero		1


	//   ....[4]....
        /*0518*/ 	.word	0x00000370
        /*051c*/ 	.word	0x000000ff
        /*0520*/ 	.word	0x00029838
        /*0524*/ 	.short	0x0100
        /*0526*/ 	.byte	0x08
	.zero		1


	//   ....[5]....
        /*0528*/ 	.word	0x00000380
        /*052c*/ 	.word	0x000000ff
        /*0530*/ 	.word	0x00029848
        /*0534*/ 	.short	0x0100
        /*0536*/ 	.byte	0x08
	.zero		1


	//   ....[6]....
        /*0538*/ 	.word	0x000004b0
        /*053c*/ 	.word	0x000000ff
        /*0540*/ 	.word	0x00029850
        /*0544*/ 	.short	0x0100
        /*0546*/ 	.byte	0x08
	.zero		1


	//   ....[7]....
        /*0548*/ 	.word	0x000004c0
        /*054c*/ 	.word	0x000000ff
        /*0550*/ 	.word	0x00029860
        /*0554*/ 	.short	0x0100
        /*0556*/ 	.byte	0x08
	.zero		1


	//   ....[8]....
        /*0558*/ 	.word	0x000004d0
        /*055c*/ 	.word	0x000000ff
        /*0560*/ 	.word	0x00029858
        /*0564*/ 	.short	0x0100
        /*0566*/ 	.byte	0x08
	.zero		1


	//   ....[9]....
        /*0568*/ 	.word	0x000004e0
        /*056c*/ 	.word	0x000000ff
        /*0570*/ 	.word	0x00029868
        /*0574*/ 	.short	0x0100
        /*0576*/ 	.byte	0x08
	.zero		1


	//   ....[10]....
        /*0578*/ 	.word	0x000005d0
        /*057c*/ 	.word	0x000000ff
        /*0580*/ 	.word	0x00029870
        /*0584*/ 	.short	0x0100
        /*0586*/ 	.byte	0x06
	.zero		1


	//   ....[11]....
        /*0588*/ 	.word	0x000005e0
        /*058c*/ 	.word	0x000000ff
        /*0590*/ 	.word	0x00029880
        /*0594*/ 	.short	0x0100
        /*0596*/ 	.byte	0x06
	.zero		1


	//   ....[12]....
        /*0598*/ 	.word	0x000005f0
        /*059c*/ 	.word	0x000000ff
        /*05a0*/ 	.word	0x00029878
        /*05a4*/ 	.short	0x0100
        /*05a6*/ 	.byte	0x06
	.zero		1


	//   ....[13]....
        /*05a8*/ 	.word	0x00000600
        /*05ac*/ 	.word	0x000000ff
        /*05b0*/ 	.word	0x00029888
        /*05b4*/ 	.short	0x0100
        /*05b6*/ 	.byte	0x06
	.zero		1


	//   ....[14]....
        /*05b8*/ 	.word	0x00000730
        /*05bc*/ 	.word	0x000000ff
        /*05c0*/ 	.word	0x00029890
        /*05c4*/ 	.short	0x0100
        /*05c6*/ 	.byte	0x08
	.zero		1


	//   ....[15]....
        /*05c8*/ 	.word	0x00000740
        /*05cc*/ 	.word	0x000000ff
        /*05d0*/ 	.word	0x000298a0
        /*05d4*/ 	.short	0x0100
        /*05d6*/ 	.byte	0x08
	.zero		1


	//   ....[16]....
        /*05d8*/ 	.word	0x00000750
        /*05dc*/ 	.word	0x000000ff
        /*05e0*/ 	.word	0x00029898
        /*05e4*/ 	.short	0x0100
        /*05e6*/ 	.byte	0x08
	.zero		1


	//   ....[17]....
        /*05e8*/ 	.word	0x00000760
        /*05ec*/ 	.word	0x000000ff
        /*05f0*/ 	.word	0x000298a8
        /*05f4*/ 	.short	0x0100
        /*05f6*/ 	.byte	0x08
	.zero		1


	//   ....[18]....
        /*05f8*/ 	.word	0x00000890
        /*05fc*/ 	.word	0x000000ff
        /*0600*/ 	.word	0x000298b0
        /*0604*/ 	.short	0x0100
        /*0606*/ 	.byte	0x08
	.zero		1


	//   ....[19]....
        /*0608*/ 	.word	0x000008a0
        /*060c*/ 	.word	0x000000ff
        /*0610*/ 	.word	0x000298c0
        /*0614*/ 	.short	0x0100
        /*0616*/ 	.byte	0x08
	.zero		1


	//   ....[20]....
        /*0618*/ 	.word	0x000008b0
        /*061c*/ 	.word	0x000000ff
        /*0620*/ 	.word	0x000298b8
        /*0624*/ 	.short	0x0100
        /*0626*/ 	.byte	0x08
	.zero		1


	//   ....[21]....
        /*0628*/ 	.word	0x000008c0
        /*062c*/ 	.word	0x000000ff
        /*0630*/ 	.word	0x000298c8
        /*0634*/ 	.short	0x0100
        /*0636*/ 	.byte	0x08
	.zero		1


	//   ....[22]....
        /*0638*/ 	.word	0x00001530
        /*063c*/ 	.word	0x000000ff
        /*0640*/ 	.word	0x00029800
        /*0644*/ 	.short	0x010a
        /*0646*/ 	.byte	0x28
	.zero		1


	//   ....[23]....
        /*0648*/ 	.word	0x00001590
        /*064c*/ 	.word	0x000000ff
        /*0650*/ 	.word	0x00029830
        /*0654*/ 	.short	0x010a
        /*0656*/ 	.byte	0x28
	.zero		1


	//   ....[24]....
        /*0658*/ 	.word	0x00001610
        /*065c*/ 	.word	0x000000ff
        /*0660*/ 	.word	0x00029830
        /*0664*/ 	.short	0x010a
        /*0666*/ 	.byte	0x28
	.zero		1


	//   ....[25]....
        /*0668*/ 	.word	0x00003a80
        /*066c*/ 	.word	0x00000015
        /*0670*/ 	.word	0x00000000
        /*0674*/ 	.short	0x0101
        /*0676*/ 	.byte	0x3f
	.zero		1


	//   ....[26]....
        /*0678*/ 	.word	0x000049f0
        /*067c*/ 	.word	0x000000ff
        /*0680*/ 	.word	0x00029830
        /*0684*/ 	.short	0x010a
        /*0686*/ 	.byte	0x04
	.zero		1


	//   ....[27]....
        /*0688*/ 	.word	0x00004a30
        /*068c*/ 	.word	0x000000ff
        /*0690*/ 	.word	0x00029830
        /*0694*/ 	.short	0x010a
        /*0696*/ 	.byte	0x04
	.zero		1


	//   ....[28]....
        /*0698*/ 	.word	0x000056e0
        /*069c*/ 	.word	0x000000ff
        /*06a0*/ 	.word	0x00029850
        /*06a4*/ 	.short	0x010a
        /*06a6*/ 	.byte	0x04
	.zero		1


	//   ....[29]....
        /*06a8*/ 	.word	0x00005720
        /*06ac*/ 	.word	0x000000ff
        /*06b0*/ 	.word	0x00029850
        /*06b4*/ 	.short	0x010a
        /*06b6*/ 	.byte	0x04
	.zero		1


	//   ....[30]....
        /*06b8*/ 	.word	0x00006dd0
        /*06bc*/ 	.word	0x00000000
        /*06c0*/ 	.word	0x00000000
        /*06c4*/ 	.short	0x0101
        /*06c6*/ 	.byte	0x3f
	.zero		1


	//   ....[31]....
        /*06c8*/ 	.word	0x00006fe0
        /*06cc*/ 	.word	0x000000ff
        /*06d0*/ 	.word	0x00000000
        /*06d4*/ 	.short	0x0101
        /*06d6*/ 	.byte	0x04
	.zero		1


	//   ....[32]....
        /*06d8*/ 	.word	0x00007660
        /*06dc*/ 	.word	0x000000ff
        /*06e0*/ 	.word	0x00029850
        /*06e4*/ 	.short	0x010a
        /*06e6*/ 	.byte	0x05
	.zero		1


	//   ....[33]....
        /*06e8*/ 	.word	0x000076a0
        /*06ec*/ 	.word	0x000000ff
        /*06f0*/ 	.word	0x00029850
        /*06f4*/ 	.short	0x010a
        /*06f6*/ 	.byte	0x05
	.zero		1


	//   ....[34]....
        /*06f8*/ 	.word	0x00007cb0
        /*06fc*/ 	.word	0x000000ff
        /*0700*/ 	.word	0x00000000
        /*0704*/ 	.short	0x0101
        /*0706*/ 	.byte	0x04
	.zero		1


	//   ....[35]....
        /*0708*/ 	.word	0x00009310
        /*070c*/ 	.word	0x000000ff
        /*0710*/ 	.word	0x00000000
        /*0714*/ 	.short	0x0101
        /*0716*/ 	.byte	0x04
	.zero		1


	//   ....[36]....
        /*0718*/ 	.word	0x0000b470
        /*071c*/ 	.word	0x000000ff
        /*0720*/ 	.word	0x00029880
        /*0724*/ 	.short	0x010a
        /*0726*/ 	.byte	0x28
	.zero		1


	//   ....[37]....
        /*0728*/ 	.word	0x0000b5c0
        /*072c*/ 	.word	0x000000ff
        /*0730*/ 	.word	0x00029840
        /*0734*/ 	.short	0x010a
        /*0736*/ 	.byte	0x28
	.zero		1


	//   ....[38]....
        /*0738*/ 	.word	0x0000c0f0
        /*073c*/ 	.word	0x000000ff
        /*0740*/ 	.word	0x00029800
        /*0744*/ 	.short	0x0107
        /*0746*/ 	.byte	0x28
	.zero		1


	//   ....[39]....
        /*0748*/ 	.word	0x0000c160
        /*074c*/ 	.word	0x000000ff
        /*0750*/ 	.word	0x00029800
        /*0754*/ 	.short	0x0101
        /*0756*/ 	.byte	0x28
	.zero		1


	//   ....[40]....
        /*0758*/ 	.word	0x0000c180
        /*075c*/ 	.word	0x000000ff
        /*0760*/ 	.word	0x00029820
        /*0764*/ 	.short	0x010a
        /*0766*/ 	.byte	0x28
	.zero		1


	//   ....[41]....
        /*0768*/ 	.word	0x0000c460
        /*076c*/ 	.word	0x00000006
        /*0770*/ 	.word	0x00029880
        /*0774*/ 	.short	0x010a
        /*0776*/ 	.byte	0x3f
	.zero		1


	//   ....[42]....
        /*0778*/ 	.word	0x0000c690
        /*077c*/ 	.word	0x00000006
        /*0780*/ 	.word	0x00029840
        /*0784*/ 	.short	0x010a
        /*0786*/ 	.byte	0x3f
	.zero		1


	//   ....[43]....
        /*0788*/ 	.word	0x0000cae0
        /*078c*/ 	.word	0x00000012
        /*0790*/ 	.word	0x00029870
        /*0794*/ 	.short	0x010a
        /*0796*/ 	.byte	0x3f
	.zero		1


	//   ....[44]....
        /*0798*/ 	.word	0x0000cb40
        /*079c*/ 	.word	0x00000012
        /*07a0*/ 	.word	0x00029860
        /*07a4*/ 	.short	0x010a
        /*07a6*/ 	.byte	0x3f
	.zero		1


	//   ....[45]....
        /*07a8*/ 	.word	0x0000d040
        /*07ac*/ 	.word	0x00000012
        /*07b0*/ 	.word	0x00029850
        /*07b4*/ 	.short	0x0101
        /*07b6*/ 	.byte	0x3f
	.zero		1


	//   ....[46]....
        /*07b8*/ 	.word	0x0000d0b0
        /*07bc*/ 	.word	0x00000000
        /*07c0*/ 	.word	0x00000000
        /*07c4*/ 	.short	0x0101
        /*07c6*/ 	.byte	0x3f
	.zero		1


	//   ....[47]....
        /*07c8*/ 	.word	0x0000d1d0
        /*07cc*/ 	.word	0x00000003
        /*07d0*/ 	.word	0x00029870
        /*07d4*/ 	.short	0x010a
        /*07d6*/ 	.byte	0x3f
	.zero		1


	//   ....[48]....
        /*07d8*/ 	.word	0x0000d260
        /*07dc*/ 	.word	0x00000003
        /*07e0*/ 	.word	0x00029860
        /*07e4*/ 	.short	0x010a
        /*07e6*/ 	.byte	0x3f
	.zero		1


	//   ....[49]....
        /*07e8*/ 	.word	0x0000d750
        /*07ec*/ 	.word	0x00000003
        /*07f0*/ 	.word	0x00029850
        /*07f4*/ 	.short	0x0101
        /*07f6*/ 	.byte	0x3f
	.zero		1


	//   ....[50]....
        /*07f8*/ 	.word	0x0000d7c0
        /*07fc*/ 	.word	0x00000000
        /*0800*/ 	.word	0x00000000
        /*0804*/ 	.short	0x0101
        /*0806*/ 	.byte	0x3f
	.zero		1


	//   ....[51]....
        /*0808*/ 	.word	0x0000d860
        /*080c*/ 	.word	0x00000009
        /*0810*/ 	.word	0x00029820
        /*0814*/ 	.short	0x010a
        /*0816*/ 	.byte	0x3f
	.zero		1


	//   ....[52]....
        /*0818*/ 	.word	0x0000d9a0
        /*081c*/ 	.word	0x00000005
        /*0820*/ 	.word	0x00000000
        /*0824*/ 	.short	0x010a
        /*0826*/ 	.byte	0x3f
	.zero		1


	//   ....[53]....
        /*0828*/ 	.word	0x0000da10
        /*082c*/ 	.word	0x00000007
        /*0830*/ 	.word	0x00000000
        /*0834*/ 	.short	0x010a
        /*0836*/ 	.byte	0x3f
	.zero		1


	//   ....[54]....
        /*0838*/ 	.word	0x0000da60
        /*083c*/ 	.word	0x00000005
        /*0840*/ 	.word	0x00029860
        /*0844*/ 	.short	0x010a
        /*0846*/ 	.byte	0x3f
	.zero		1


	//   ....[55]....
        /*0848*/ 	.word	0x0000dab0
        /*084c*/ 	.word	0x00000003
        /*0850*/ 	.word	0x00029860
        /*0854*/ 	.short	0x010a
        /*0856*/ 	.byte	0x3f
	.zero		1


	//   ....[56]....
        /*0858*/ 	.word	0x0000daf0
        /*085c*/ 	.word	0x00000005
        /*0860*/ 	.word	0x00029880
        /*0864*/ 	.short	0x010a
        /*0866*/ 	.byte	0x3f
	.zero		1


	//   ....[57]....
        /*0868*/ 	.word	0x0000db10
        /*086c*/ 	.word	0x00000003
        /*0870*/ 	.word	0x00029880
        /*0874*/ 	.short	0x010a
        /*0876*/ 	.byte	0x3f
	.zero		1


	//   ....[58]....
        /*0878*/ 	.word	0x0000db80
        /*087c*/ 	.word	0x00000000
        /*0880*/ 	.word	0x00029800
        /*0884*/ 	.short	0x010a
        /*0886*/ 	.byte	0x3f
	.zero		1


	//   ....[59]....
        /*0888*/ 	.word	0x0000dbe0
        /*088c*/ 	.word	0x00000000
        /*0890*/ 	.word	0x00029830
        /*0894*/ 	.short	0x010a
        /*0896*/ 	.byte	0x3f
	.zero		1


	//   ....[60]....
        /*0898*/ 	.word	0x0000dc40
        /*089c*/ 	.word	0x0000000e
        /*08a0*/ 	.word	0x00029830
        /*08a4*/ 	.short	0x010a
        /*08a6*/ 	.byte	0x3f
	.zero		1


	//   ....[61]....
        /*08a8*/ 	.word	0x0000dca0
        /*08ac*/ 	.word	0x0000000c
        /*08b0*/ 	.word	0x00029850
        /*08b4*/ 	.short	0x010a
        /*08b6*/ 	.byte	0x3f
	.zero		1


	//   ....[62]....
        /*08b8*/ 	.word	0x0000dd00
        /*08bc*/ 	.word	0x00000005
        /*08c0*/ 	.word	0x00029850
        /*08c4*/ 	.short	0x010a
        /*08c6*/ 	.byte	0x3f
	.zero		1


	//   ....[63]....
        /*08c8*/ 	.word	0x0000de60
        /*08cc*/ 	.word	0x00000003
        /*08d0*/ 	.word	0x00029880
        /*08d4*/ 	.short	0x010a
        /*08d6*/ 	.byte	0x3f
	.zero		1


	//   ....[64]....
        /*08d8*/ 	.word	0x0000dec0
        /*08dc*/ 	.word	0x00000003
        /*08e0*/ 	.word	0x00029840
        /*08e4*/ 	.short	0x010a
        /*08e6*/ 	.byte	0x3f
	.zero		1


	//   ....[65]....
        /*08e8*/ 	.word	0x0000e4b0
        /*08ec*/ 	.word	0x00000003
        /*08f0*/ 	.word	0x00029820
        /*08f4*/ 	.short	0x010a
        /*08f6*/ 	.byte	0x3f
	.zero		1


	//   ....[66]....
        /*08f8*/ 	.word	0x0000e500
        /*08fc*/ 	.word	0x00000006
        /*0900*/ 	.word	0x00029880
        /*0904*/ 	.short	0x010a
        /*0906*/ 	.byte	0x3f
	.zero		1


	//   ....[67]....
        /*0908*/ 	.word	0x0000e550
        /*090c*/ 	.word	0x00000006
        /*0910*/ 	.word	0x00029840
        /*0914*/ 	.short	0x010a
        /*0916*/ 	.byte	0x3f
	.zero		1


	//   ....[68]....
        /*0918*/ 	.word	0x0000e5a0
        /*091c*/ 	.word	0x00000012
        /*0920*/ 	.word	0x00029870
        /*0924*/ 	.short	0x010a
        /*0926*/ 	.byte	0x3f
	.zero		1


	//   ....[69]....
        /*0928*/ 	.word	0x0000e5f0
        /*092c*/ 	.word	0x00000012
        /*0930*/ 	.word	0x00029860
        /*0934*/ 	.short	0x010a
        /*0936*/ 	.byte	0x3f
	.zero		1


	//   ....[70]....
        /*0938*/ 	.word	0x0000e640
        /*093c*/ 	.word	0x00000003
        /*0940*/ 	.word	0x00029870
        /*0944*/ 	.short	0x010a
        /*0946*/ 	.byte	0x3f
	.zero		1


	//   ....[71]....
        /*0948*/ 	.word	0x0000e690
        /*094c*/ 	.word	0x00000003
        /*0950*/ 	.word	0x00029860
        /*0954*/ 	.short	0x010a
        /*0956*/ 	.byte	0x3f
	.zero		1


	//   ....[72]....
        /*0958*/ 	.word	0x0000e6e0
        /*095c*/ 	.word	0x00000009
        /*0960*/ 	.word	0x00029820
        /*0964*/ 	.short	0x010a
        /*0966*/ 	.byte	0x3f
	.zero		1


	//   ....[73]....
        /*0968*/ 	.word	0x0000e730
        /*096c*/ 	.word	0x00000005
        /*0970*/ 	.word	0x00000000
        /*0974*/ 	.short	0x010a
        /*0976*/ 	.byte	0x3f
	.zero		1


	//   ....[74]....
        /*0978*/ 	.word	0x0000e780
        /*097c*/ 	.word	0x00000007
        /*0980*/ 	.word	0x00000000
        /*0984*/ 	.short	0x010a
        /*0986*/ 	.byte	0x3f
	.zero		1


	//   ....[75]....
        /*0988*/ 	.word	0x0000e7d0
        /*098c*/ 	.word	0x00000005
        /*0990*/ 	.word	0x00029860
        /*0994*/ 	.short	0x010a
        /*0996*/ 	.byte	0x3f
	.zero		1


	//   ....[76]....
        /*0998*/ 	.word	0x0000e820
        /*099c*/ 	.word	0x00000003
        /*09a0*/ 	.word	0x00029860
        /*09a4*/ 	.short	0x010a
        /*09a6*/ 	.byte	0x3f
	.zero		1


	//   ....[77]....
        /*09a8*/ 	.word	0x0000e870
        /*09ac*/ 	.word	0x00000005
        /*09b0*/ 	.word	0x00029880
        /*09b4*/ 	.short	0x010a
        /*09b6*/ 	.byte	0x3f
	.zero		1


	//----- nvinfo : EIATTR_NUM_MBARRIERS
	.align		4
.L_92:
        /*09b8*/ 	.byte	0x03, 0x38
        /*09ba*/ 	.short	0x0016


	//----- nvinfo : EIATTR_EXIT_INSTR_OFFSETS
	.align		4
        /*09bc*/ 	.byte	0x04, 0x1c
        /*09be*/ 	.short	(.L_94 - .L_93)


	//   ....[0]....
.L_93:
        /*09c0*/ 	.word	0x0000db60


	//----- nvinfo : EIATTR_MAX_THREADS
	.align		4
.L_94:
        /*09c4*/ 	.byte	0x04, 0x05
        /*09c6*/ 	.short	(.L_96 - .L_95)
.L_95:
        /*09c8*/ 	.word	0x00000180
        /*09cc*/ 	.word	0x00000001
        /*09d0*/ 	.word	0x00000001


	//----- nvinfo : EIATTR_CRS_STACK_SIZE
	.align		4
.L_96:
        /*09d4*/ 	.byte	0x04, 0x1e
        /*09d6*/ 	.short	(.L_98 - .L_97)
.L_97:
        /*09d8*/ 	.word	0x00000000


	//----- nvinfo : EIATTR_CBANK_PARAM_SIZE
	.align		4
.L_98:
        /*09dc*/ 	.byte	0x03, 0x19
        /*09de*/ 	.short	0x0a70


	//----- nvinfo : EIATTR_PARAM_CBANK
	.align		4
        /*09e0*/ 	.byte	0x04, 0x0a
        /*09e2*/ 	.short	(.L_100 - .L_99)
	.align		4
.L_99:
        /*09e4*/ 	.word	index@(.nv.constant0._ZN7cutlass13device_kernelIN5flash11enable_sm90INS1_16FlashAttnFwdSm90INS1_25CollectiveMainloopFwdSm90ILi2EN4cute5tupleIJNS5_1CILi1EEES8_S8_EEENS6_IJNS7_ILi128EEENS7_ILi160EEENS7_ILi192EEEEEELi128ENS_12float_e4m3_tEfNS_4arch4Sm90ELb0ELb0ELb0ELb0ELb0ELb0ELb0ELb1ELb1ELb1ELb1ELb0EEENS1_21CollectiveEpilogueFwdINS6_IJSA_SA_SB_EEES9_NS_10bfloat16_tESG_Li256ELb0ELb1ELb1ELb1EEENS1_19SingleTileSchedulerILb0ELb1ELb1ELi128EEEEEEEEEvNT_6ParamsE)
        /*09e8*/ 	.short	0x0210
        /*09ea*/ 	.short	0x0a70


	//----- nvinfo : EIATTR_SW_WAR
	.align		4
.L_100:
        /*09ec*/ 	.byte	0x04, 0x36
        /*09ee*/ 	.short	(.L_102 - .L_101)
.L_101:
        /*09f0*/ 	.word	0x00000008
.L_102:


//--------------------- .nv.info._ZN7cutlass13device_kernelIN5flash11enable_sm90INS1_16FlashAttnFwdSm90INS1_25CollectiveMainloopFwdSm90ILi2EN4cute5tupleIJNS5_1CILi1EEES8_S8_EEENS6_IJNS7_ILi128EEENS7_ILi160EEENS7_ILi192EEEEEELi128ENS_12float_e4m3_tEfNS_4arch4Sm90ELb0ELb0ELb0ELb1ELb0ELb0ELb0ELb1ELb1ELb1ELb1ELb0EEENS1_21CollectiveEpilogueFwdINS6_IJSA_SA_SB_EEES9_NS_10bfloat16_tESG_Li256ELb1ELb1ELb1ELb1EEENS1_36VarlenDynamicPersistentTileSchedulerILi128ELi160ELi256ELi128ELb1ELb1ELb1ELb0ELb1ELb1EEEEEEEEEvNT_6ParamsE --------------------------
	.section	.nv.info._ZN7cutlass13device_kernelIN5flash11enable_sm90INS1_16FlashAttnFwdSm90INS1_25CollectiveMainloopFwdSm90ILi2EN4cute5tupleIJNS5_1CILi1EEES8_S8_EEENS6_IJNS7_ILi128EEENS7_ILi160EEENS7_ILi192EEEEEELi128ENS_12float_e4m3_tEfNS_4arch4Sm90ELb0ELb0ELb0ELb1ELb0ELb0ELb0ELb1ELb1ELb1ELb1ELb0EEENS1_21CollectiveEpilogueFwdINS6_IJSA_SA_SB_EEES9_NS_10bfloat16_tESG_Li256ELb1ELb1ELb1ELb1EEENS1_36VarlenDynamicPersistentTileSchedulerILi128ELi160ELi256ELi128ELb1ELb1ELb1ELb0ELb1ELb1EEEEEEEEEvNT_6ParamsE,"",@"SHT_CUDA_INFO"
	.sectionflags	@""
	.align	4


	//----- nvinfo : EIATTR_CUDA_API_VERSION
	.align		4
        /*0000*/ 	.byte	0x04, 0x37
        /*0002*/ 	.short	(.L_104 - .L_103)
.L_103:
        /*0004*/ 	.word	0x00000082


	//----- nvinfo : EIATTR_KPARAM_INFO
	.align		4
.L_104:
        /*0008*/ 	.byte	0x04, 0x17
        /*000a*/ 	.short	(.L_106 - .L_105)
.L_105:
        /*000c*/ 	.word	0x00000000
        /*0010*/ 	.short	0x0000
        /*0012*/ 	.short	0x0070
        /*0014*/ 	.byte	0x00, 0xf0, 0x01, 0x2a


	//----- nvinfo : EIATTR_SPARSE_MMA_MASK
	.align		4
.L_106:
        /*0018*/ 	.byte	0x03, 0x50
        /*001a*/ 	.short	0x0000


	//----- nvinfo : EIATTR_MAXREG_COUNT
	.align		4
        /*001c*/ 	.byte	0x03, 0x1b
        /*001e*/ 	.short	0x00a8


	//----- nvinfo : EIATTR_NUM_BARRIERS
	.align		4
        /*0020*/ 	.byte	0x02, 0x4c
        /*0022*/ 	.byte	0x10
	.zero		1


	//----- nvinfo : EIATTR_EXTERNS
	.align		4
        /*0024*/ 	.byte	0x04, 0x0f
        /*0026*/ 	.short	(.L_108 - .L_107)


	//   ....[0]....
	.align		4
.L_107:
        /*0028*/ 	.word	index@(__assertfail)


	//----- nvinfo : EIATTR_ANNOTATIONS
	.align		4
.L_108:
        /*002c*/ 	.byte	0x04, 0x55
        /*002e*/ 	.short	(.L_110 - .L_109)


	//   ....[0]....
.L_109:
        /* <DEDUP_REMOVED lines=40> */


	//----- nvinfo : EIATTR_MERCURY_ISA_VERSION
	.align		4
.L_110:
        /*0298*/ 	.byte	0x03, 0x5f
        /*029a*/ 	.short	0x0101


	//----- nvinfo : EIATTR_UNUSED_LOAD_BYTE_OFFSET
	.align		4
        /*029c*/ 	.byte	0x04, 0x44
        /*029e*/ 	.short	(.L_112 - .L_111)


	//   ....[0]....
.L_111:
        /*02a0*/ 	.word	0x00000a40
        /*02a4*/ 	.word	0x0000fff0


	//   ....[1]....
        /*02a8*/ 	.word	0x00008a60
        /*02ac*/ 	.word	0x0000fff0


	//----- nvinfo : EIATTR_INT_WARP_WIDE_INSTR_OFFSETS
	.align		4
.L_112:
        /*02b0*/ 	.byte	0x04, 0x31
        /*02b2*/ 	.short	(.L_114 - .L_113)


	//   ....[0]....
.L_113:
        /*02b4*/ 	.word	0x00000130


	//   ....[1]....
        /*02b8*/ 	.word	0x00000170


	//   ....[2]....
        /*02bc*/ 	.word	0x000001e0


	//   ....[3]....
        /*02c0*/ 	.word	0x0000ddd0


	//   ....[4]....
        /*02c4*/ 	.word	0x0000de60


	//   ....[5]....
        /*02c8*/ 	.word	0x00010710


	//   ....[6]....
        /*02cc*/ 	.word	0x000107a0


	//----- nvinfo : EIATTR_COOP_GROUP_MASK_REGIDS
	.align		4
.L_114:
        /*02d0*/ 	.byte	0x04, 0x29
        /*02d2*/ 	.short	(.L_116 - .L_115)


	//   ....[0]....
.L_115:
        /*02d4*/ 	.word	0xffffffff


	//   ....[1]....
        /*02d8*/ 	.word	0xffffffff


	//   ....[2]....
        /*02dc*/ 	.word	0xffffffff


	//   ....[3]....
        /*02e0*/ 	.word	0xffffffff


	//   ....[4]....
        /*02e4*/ 	.word	0xffffffff


	//   ....[5]....
        /*02e8*/ 	.word	0xffffffff


	//   ....[6]....
        /*02ec*/ 	.word	0xffffffff


	//   ....[7]....
        /*02f0*/ 	.word	0xffffffff


	//   ....[8]....
        /*02f4*/ 	.word	0xffffffff


	//   ....[9]....
        /*02f8*/ 	.word	0xffffffff


	//   ....[10]....
        /*02fc*/ 	.word	0xffffffff


	//   ....[11]....
        /*0300*/ 	.word	0xffffffff


	//   ....[12]....
        /*0304*/ 	.word	0xffffffff


	//   ....[13]....
        /*0308*/ 	.word	0xffffffff


	//   ....[14]....
        /*030c*/ 	.word	0xffffffff


	//   ....[15]....
        /*0310*/ 	.word	0xffffffff


	//   ....[16]....
        /*0314*/ 	.word	0xffffffff


	//   ....[17]....
        /*0318*/ 	.word	0xffffffff


	//   ....[18]....
        /*031c*/ 	.word	0xffffffff


	//   ....[19]....
        /*0320*/ 	.word	0xffffffff


	//   ....[20]....
        /*0324*/ 	.word	0xffffffff


	//   ....[21]....
        /*0328*/ 	.word	0xffffffff


	//   ....[22]....
        /*032c*/ 	.word	0xffffffff


	//   ....[23]....
        /*0330*/ 	.word	0xffffffff


	//   ....[24]....
        /*0334*/ 	.word	0xffffffff


	//   ....[25]....
        /*0338*/ 	.word	0xffffffff


	//   ....[26]....
        /*033c*/ 	.word	0xffffffff


	//   ....[27]....
        /*0340*/ 	.word	0xffffffff


	//   ....[28]....
        /*0344*/ 	.word	0xffffffff


	//   ....[29]....
        /*0348*/ 	.word	0xffffffff


	//   ....[30]....
        /*034c*/ 	.word	0xffffffff


	//   ....[31]....
        /*0350*/ 	.word	0xffffffff


	//   ....[32]....
        /*0354*/ 	.word	0xffffffff


	//   ....[33]....
        /*0358*/ 	.word	0xffffffff


	//   ....[34]....
        /*035c*/ 	.word	0xffffffff


	//   ....[35]....
        /*0360*/ 	.word	0xffffffff


	//   ....[36]....
        /*0364*/ 	.word	0xffffffff


	//   ....[37]....
        /*0368*/ 	.word	0xffffffff


	//   ....[38]....
        /*036c*/ 	.word	0xffffffff


	//   ....[39]....
        /*0370*/ 	.word	0xffffffff


	//   ....[40]....
        /*0374*/ 	.word	0xffffffff


	//   ....[41]....
        /*0378*/ 	.word	0xffffffff


	//   ....[42]....
        /*037c*/ 	.word	0xffffffff


	//   ....[43]....
        /*0380*/ 	.word	0xffffffff


	//   ....[44]....
        /*0384*/ 	.word	0xffffffff


	//   ....[45]....
        /*0388*/ 	.word	0xffffffff


	//   ....[46]....
        /*038c*/ 	.word	0xffffffff


	//   ....[47]....
        /*0390*/ 	.word	0xffffffff


	//   ....[48]....
        /*0394*/ 	.word	0xffffffff


	//   ....[49]....
        /*0398*/ 	.word	0xffffffff


	//   ....[50]....
        /*039c*/ 	.word	0xffffffff


	//   ....[51]....
        /*03a0*/ 	.word	0xffffffff


	//   ....[52]....
        /*03a4*/ 	.word	0xffffffff


	//   ....[53]....
        /*03a8*/ 	.word	0xffffffff


	//   ....[54]....
        /*03ac*/ 	.word	0xffffffff


	//   ....[55]....
        /*03b0*/ 	.word	0xffffffff


	//   ....[56]....
        /*03b4*/ 	.word	0xffffffff


	//   ....[57]....
        /*03b8*/ 	.word	0xffffffff


	//   ....[58]....
        /*03bc*/ 	.word	0xffffffff


	//   ....[59]....
        /*03c0*/ 	.word	0xffffffff


	//   ....[60]....
        /*03c4*/ 	.word	0xffffffff


	//   ....[61]....
        /*03c8*/ 	.word	0xffffffff


	//   ....[62]....
        /*03cc*/ 	.word	0xffffffff


	//   ....[63]....
        /*03d0*/ 	.word	0xffffffff


	//   ....[64]....
        /*03d4*/ 	.word	0xffffffff


	//   ....[65]....
        /*03d8*/ 	.word	0xffffffff


	//   ....[66]....
        /*03dc*/ 	.word	0xffffffff


	//   ....[67]....
        /*03e0*/ 	.word	0xffffffff


	//   ....[68]....
        /*03e4*/ 	.word	0xffffffff


	//   ....[69]....
        /*03e8*/ 	.word	0xffffffff


	//   ....[70]....
        /*03ec*/ 	.word	0xffffffff


	//   ....[71]....
        /*03f0*/ 	.word	0xffffffff


	//   ....[72]....
        /*03f4*/ 	.word	0xffffffff


	//   ....[73]....
        /*03f8*/ 	.word	0xffffffff


	//   ....[74]....
        /*03fc*/ 	.word	0xffffffff


	//   ....[75]....
        /*0400*/ 	.word	0xffffffff


	//   ....[76]....
        /*0404*/ 	.word	0xffffffff


	//   ....[77]....
        /*0408*/ 	.word	0xffffffff


	//   ....[78]....
        /*040c*/ 	.word	0xffffffff


	//   ....[79]....
        /*0410*/ 	.word	0xffffffff


	//   ....[80]....
        /*0414*/ 	.word	0xffffffff


	//   ....[81]....
        /*0418*/ 	.word	0xffffffff


	//   ....[82]....
        /*041c*/ 	.word	0xffffffff


	//   ....[83]....
        /*0420*/ 	.word	0xffffffff


	//   ....[84]....
        /*0424*/ 	.word	0xffffffff


	//   ....[85]....
        /*0428*/ 	.word	0xffffffff


	//   ....[86]....
        /*042c*/ 	.word	0xffffffff


	//   ....[87]....
        /*0430*/ 	.word	0xffffffff


	//   ....[88]....
        /*0434*/ 	.word	0xffffffff


	//   ....[89]....
        /*0438*/ 	.word	0xffffffff


	//   ....[90]....
        /*043c*/ 	.word	0xffffffff


	//   ....[91]....
        /*0440*/ 	.word	0xffffffff


	//   ....[92]....
        /*0444*/ 	.word	0xffffffff


	//   ....[93]....
        /*0448*/ 	.word	0xffffffff


	//   ....[94]....
        /*044c*/ 	.word	0xffffffff


	//   ....[95]....
        /*0450*/ 	.word	0xffffffff


	//   ....[96]....
        /*0454*/ 	.word	0xffffffff


	//   ....[97]....
        /*0458*/ 	.word	0xffffffff


	//   ....[98]....
        /*045c*/ 	.word	0xffffffff


	//   ....[99]....
        /*0460*/ 	.word	0xffffffff


	//   ....[100]....
        /*0464*/ 	.word	0xffffffff


	//   ....[101]....
        /*0468*/ 	.word	0xffffffff


	//   ....[102]....
        /*046c*/ 	.word	0xffffffff


	//   ....[103]....
        /*0470*/ 	.word	0xffffffff


	//   ....[104]....
        /*0474*/ 	.word	0xffffffff


	//   ....[105]....
        /*0478*/ 	.word	0xffffffff


	//   ....[106]....
        /*047c*/ 	.word	0xffffffff


	//   ....[107]....
        /*0480*/ 	.word	0xffffffff


	//   ....[108]....
        /*0484*/ 	.word	0xffffffff


	//   ....[109]....
        /*0488*/ 	.word	0xffffffff


	//   ....[110]....
        /*048c*/ 	.word	0xffffffff


	//   ....[111]....
        /*0490*/ 	.word	0xffffffff


	//   ....[112]....
        /*0494*/ 	.word	0xffffffff


	//   ....[113]....
        /*0498*/ 	.word	0xffffffff


	//   ....[114]....
        /*049c*/ 	.word	0xffffffff


	//   ....[115]....
        /*04a0*/ 	.word	0xffffffff


	//   ....[116]....
        /*04a4*/ 	.word	0xffffffff


	//   ....[117]....
        /*04a8*/ 	.word	0xffffffff


	//   ....[118]....
        /*04ac*/ 	.word	0xffffffff


	//   ....[119]....
        /*04b0*/ 	.word	0xffffffff


	//   ....[120]....
        /*04b4*/ 	.word	0xffffffff


	//   ....[121]....
        /*04b8*/ 	.word	0xffffffff


	//   ....[122]....
        /*04bc*/ 	.word	0xffffffff


	//   ....[123]....
        /*04c0*/ 	.word	0xffffffff


	//   ....[124]....
        /*04c4*/ 	.word	0xffffffff


	//   ....[125]....
        /*04c8*/ 	.word	0xffffffff


	//   ....[126]....
        /*04cc*/ 	.word	0xffffffff


	//   ....[127]....
        /*04d0*/ 	.word	0xffffffff


	//   ....[128]....
        /*04d4*/ 	.word	0xffffffff


	//   ....[129]....
        /*04d8*/ 	.word	0xffffffff


	//   ....[130]....
        /*04dc*/ 	.word	0xffffffff


	//   ....[131]....
        /*04e0*/ 	.word	0xffffffff


	//   ....[132]....
        /*04e4*/ 	.word	0xffffffff


	//   ....[133]....
        /*04e8*/ 	.word	0xffffffff


	//   ....[134]....
        /*04ec*/ 	.word	0xffffffff


	//   ....[135]....
        /*04f0*/ 	.word	0xffffffff


	//   ....[136]....
        /*04f4*/ 	.word	0xffffffff


	//   ....[137]....
        /*04f8*/ 	.word	0xffffffff


	//   ....[138]....
        /*04fc*/ 	.word	0xffffffff


	//   ....[139]....
        /*0500*/ 	.word	0xffffffff


	//   ....[140]....
        /*0504*/ 	.word	0xffffffff


	//   ....[141]....
        /*0508*/ 	.word	0xffffffff


	//   ....[142]....
        /*050c*/ 	.word	0xffffffff


	//   ....[143]....
        /*0510*/ 	.word	0xffffffff


	//   ....[144]....
        /*0514*/ 	.word	0xffffffff


	//   ....[145]....
        /*0518*/ 	.word	0xffffffff


	//   ....[146]....
        /*051c*/ 	.word	0xffffffff


	//   ....[147]....
        /*0520*/ 	.word	0xffffffff


	//   ....[148]....
        /*0524*/ 	.word	0xffffffff


	//   ....[149]....
        /*0528*/ 	.word	0xffffffff


	//   ....[150]....
        /*052c*/ 	.word	0xffffffff


	//   ....[151]....
        /*0530*/ 	.word	0xffffffff


	//   ....[152]....
        /*0534*/ 	.word	0xffffffff


	//   ....[153]....
        /*0538*/ 	.word	0x0500000f


	//   ....[154]....
        /*053c*/ 	.word	0x0500000f


	//   ....[155]....
        /*0540*/ 	.word	0x0500000f


	//   ....[156]....
        /*0544*/ 	.word	0x0500000f


	//   ....[157]....
        /*0548*/ 	.word	0x0500000f


	//   ....[158]....
        /*054c*/ 	.word	0x0500000f


	//   ....[159]....
        /*0550*/ 	.word	0x0500000f


	//   ....[160]....
        /*0554*/ 	.word	0x0500000f


	//   ....[161]....
        /*0558*/ 	.word	0x0500000f


	//   ....[162]....
        /*055c*/ 	.word	0x0500000f


	//----- nvinfo : EIATTR_COOP_GROUP_INSTR_OFFSETS
	.align		4
.L_116:
        /*0560*/ 	.byte	0x04, 0x28
        /*0562*/ 	.short	(.L_118 - .L_117)


	//   ....[0]....
.L_117:
        /*0564*/ 	.word	0x00000070


	//   ....[1]....
        /*0568*/ 	.word	0x00000140


	//   ....[2]....
        /*056c*/ 	.word	0x00000190


	//   ....[3]....
        /*0570*/ 	.word	0x000003c0


	//   ....[4]....
        /*0574*/ 	.word	0x00000520


	//   ....[5]....
        /*0578*/ 	.word	0x00000640


	//   ....[6]....
        /*057c*/ 	.word	0x000007a0


	//   ....[7]....
        /*0580*/ 	.word	0x00001b30


	//   ....[8]....
        /*0584*/ 	.word	0x00003550


	//   ....[9]....
        /*0588*/ 	.word	0x00003660


	//   ....[10]....
        /*058c*/ 	.word	0x00003c70


	//   ....[11]....
        /*0590*/ 	.word	0x00003cd0


	//   ....[12]....
        /*0594*/ 	.word	0x000064c0


	//   ....[13]....
        /*0598*/ 	.word	0x00006500


	//   ....[14]....
        /*059c*/ 	.word	0x00006530


	//   ....[15]....
        /*05a0*/ 	.word	0x00006570


	//   ....[16]....
        /*05a4*/ 	.word	0x000082a0


	//   ....[17]....
        /*05a8*/ 	.word	0x00008300


	//   ....[18]....
        /*05ac*/ 	.word	0x00008320


	//   ....[19]....
        /*05b0*/ 	.word	0x00008340


	//   ....[20]....
        /*05b4*/ 	.word	0x000092d0


	//   ....[21]....
        /*05b8*/ 	.word	0x000092e0


	//   ....[22]....
        /*05bc*/ 	.word	0x000092f0


	//   ....[23]....
        /*05c0*/ 	.word	0x00009300


	//   ....[24]....
        /*05c4*/ 	.word	0x00009310


	//   ....[25]....
        /*05c8*/ 	.word	0x00009320


	//   ....[26]....
        /*05cc*/ 	.word	0x00009330


	//   ....[27]....
        /*05d0*/ 	.word	0x00009340


	//   ....[28]....
        /*05d4*/ 	.word	0x00009350


	//   ....[29]....
        /*05d8*/ 	.word	0x00009360


	//   ....[30]....
        /*05dc*/ 	.word	0x00009370


	//   ....[31]....
        /*05e0*/ 	.word	0x000093a0


	//   ....[32]....
        /*05e4*/ 	.word	0x000093d0


	//   ....[33]....
        /*05e8*/ 	.word	0x000093e0


	//   ....[34]....
        /*05ec*/ 	.word	0x000093f0


	//   ....[35]....
        /*05f0*/ 	.word	0x00009400


	//   ....[36]....
        /*05f4*/ 	.word	0x00009410


	//   ....[37]....
        /*05f8*/ 	.word	0x00009420


	//   ....[38]....
        /*05fc*/ 	.word	0x00009430


	//   ....[39]....
        /*0600*/ 	.word	0x00009450


	//   ....[40]....
        /*0604*/ 	.word	0x00009480


	//   ....[41]....
        /*0608*/ 	.word	0x00009490


	//   ....[42]....
        /*060c*/ 	.word	0x000094b0


	//   ....[43]....
        /*0610*/ 	.word	0x000094d0


	//   ....[44]....
        /*0614*/ 	.word	0x000094e0


	//   ....[45]....
        /*0618*/ 	.word	0x000094f0


	//   ....[46]....
        /*061c*/ 	.word	0x00009500


	//   ....[47]....
        /*0620*/ 	.word	0x00009520


	//   ....[48]....
        /*0624*/ 	.word	0x00009530


	//   ....[49]....
        /*0628*/ 	.word	0x00009550


	//   ....[50]....
        /*062c*/ 	.word	0x00009580


	//   ....[51]....
        /*0630*/ 	.word	0x00009590


	//   ....[52]....
        /*0634*/ 	.word	0x000095a0


	//   ....[53]....
        /*0638*/ 	.word	0x000095b0


	//   ....[54]....
        /*063c*/ 	.word	0x000095c0


	//   ....[55]....
        /*0640*/ 	.word	0x000095d0


	//   ....[56]....
        /*0644*/ 	.word	0x000095e0


	//   ....[57]....
        /*0648*/ 	.word	0x000095f0


	//   ....[58]....
        /*064c*/ 	.word	0x00009600


	//   ....[59]....
        /*0650*/ 	.word	0x00009620


	//   ....[60]....
        /*0654*/ 	.word	0x00009640


	//   ....[61]....
        /*0658*/ 	.word	0x00009670


	//   ....[62]....
        /*065c*/ 	.word	0x00009680


	//   ....[63]....
        /*0660*/ 	.word	0x000096a0


	//   ....[64]....
        /*0664*/ 	.word	0x000096b0


	//   ....[65]....
        /*0668*/ 	.word	0x000096d0


	//   ....[66]....
        /*066c*/ 	.word	0x000096f0


	//   ....[67]....
        /*0670*/ 	.word	0x00009710


	//   ....[68]....
        /*0674*/ 	.word	0x00009720


	//   ....[69]....
        /*0678*/ 	.word	0x00009750


	//   ....[70]....
        /*067c*/ 	.word	0x00009780


	//   ....[71]....
        /*0680*/ 	.word	0x000097a0


	//   ....[72]....
        /*0684*/ 	.word	0x000097b0


	//   ....[73]....
        /*0688*/ 	.word	0x000097c0


	//   ....[74]....
        /*068c*/ 	.word	0x000097d0


	//   ....[75]....
        /*0690*/ 	.word	0x000097e0


	//   ....[76]....
        /*0694*/ 	.word	0x000097f0


	//   ....[77]....
        /*0698*/ 	.word	0x00009810


	//   ....[78]....
        /*069c*/ 	.word	0x00009840


	//   ....[79]....
        /*06a0*/ 	.word	0x00009870


	//   ....[80]....
        /*06a4*/ 	.word	0x000098a0


	//   ....[81]....
        /*06a8*/ 	.word	0x000098d0


	//   ....[82]....
        /*06ac*/ 	.word	0x00009900


	//   ....[83]....
        /*06b0*/ 	.word	0x00009930


	//   ....[84]....
        /*06b4*/ 	.word	0x0000a220


	//   ....[85]....
        /*06b8*/ 	.word	0x0000a260


	//   ....[86]....
        /*06bc*/ 	.word	0x0000a280


	//   ....[87]....
        /*06c0*/ 	.word	0x0000a2a0


	//   ....[88]....
        /*06c4*/ 	.word	0x0000a990


	//   ....[89]....
        /*06c8*/ 	.word	0x0000a9b0


	//   ....[90]....
        /*06cc*/ 	.word	0x0000aa80


	//   ....[91]....
        /*06d0*/ 	.word	0x0000aaa0


	//   ....[92]....
        /*06d4*/ 	.word	0x0000ab60


	//   ....[93]....
        /*06d8*/ 	.word	0x0000ab80


	//   ....[94]....
        /*06dc*/ 	.word	0x0000ac50


	//   ....[95]....
        /*06e0*/ 	.word	0x0000ac70


	//   ....[96]....
        /*06e4*/ 	.word	0x0000b040


	//   ....[97]....
        /*06e8*/ 	.word	0x0000b050


	//   ....[98]....
        /*06ec*/ 	.word	0x0000b490


	//   ....[99]....
        /*06f0*/ 	.word	0x0000b4a0


	//   ....[100]....
        /*06f4*/ 	.word	0x0000c1a0


	//   ....[101]....
        /*06f8*/ 	.word	0x0000c1d0


	//   ....[102]....
        /*06fc*/ 	.word	0x0000c2a0


	//   ....[103]....
        /*0700*/ 	.word	0x0000c2c0


	//   ....[104]....
        /*0704*/ 	.word	0x0000c380


	//   ....[105]....
        /*0708*/ 	.word	0x0000c3a0


	//   ....[106]....
        /*070c*/ 	.word	0x0000c470


	//   ....[107]....
        /*0710*/ 	.word	0x0000c490


	//   ....[108]....
        /*0714*/ 	.word	0x0000c5e0


	//   ....[109]....
        /*0718*/ 	.word	0x0000c820


	//   ....[110]....
        /*071c*/ 	.word	0x0000c850


	//   ....[111]....
        /*0720*/ 	.word	0x0000c890


	//   ....[112]....
        /*0724*/ 	.word	0x0000c8c0


	//   ....[113]....
        /*0728*/ 	.word	0x0000c8f0


	//   ....[114]....
        /*072c*/ 	.word	0x0000c930


	//   ....[115]....
        /*0730*/ 	.word	0x0000cac0


	//   ....[116]....
        /*0734*/ 	.word	0x0000caf0


	//   ....[117]....
        /*0738*/ 	.word	0x0000cb20


	//   ....[118]....
        /*073c*/ 	.word	0x0000cb50


	//   ....[119]....
        /*0740*/ 	.word	0x0000cb80


	//   ....[120]....
        /*0744*/ 	.word	0x0000cbc0


	//   ....[121]....
        /*0748*/ 	.word	0x0000cc50


	//   ....[122]....
        /*074c*/ 	.word	0x0000cca0


	//   ....[123]....
        /*0750*/ 	.word	0x0000ccb0


	//   ....[124]....
        /*0754*/ 	.word	0x0000cd40


	//   ....[125]....
        /*0758*/ 	.word	0x0000e580


	//   ....[126]....
        /*075c*/ 	.word	0x0000f270


	//   ....[127]....
        /*0760*/ 	.word	0x0000f290


	//   ....[128]....
        /*0764*/ 	.word	0x0000f2d0


	//   ....[129]....
        /*0768*/ 	.word	0x0000f340


	//   ....[130]....
        /*076c*/ 	.word	0x0000f3d0


	//   ....[131]....
        /*0770*/ 	.word	0x0000f3e0


	//   ....[132]....
        /*0774*/ 	.word	0x0000f3f0


	//   ....[133]....
        /*0778*/ 	.word	0x0000f400


	//   ....[134]....
        /*077c*/ 	.word	0x000110f0


	//   ....[135]....
        /*0780*/ 	.word	0x00011120


	//   ....[136]....
        /*0784*/ 	.word	0x00011150


	//   ....[137]....
        /*0788*/ 	.word	0x00011180


	//   ....[138]....
        /*078c*/ 	.word	0x000111b0


	//   ....[139]....
        /*0790*/ 	.word	0x000111e0


	//   ....[140]....
        /*0794*/ 	.word	0x00011210


	//   ....[141]....
        /*0798*/ 	.word	0x00011250


	//   ....[142]....
        /*079c*/ 	.word	0x000113b0


	//   ....[143]....
        /*07a0*/ 	.word	0x000113e0


	//   ....[144]....
        /*07a4*/ 	.word	0x00011410


	//   ....[145]....
        /*07a8*/ 	.word	0x00011440


	//   ....[146]....
        /*07ac*/ 	.word	0x00011470


	//   ....[147]....
        /*07b0*/ 	.word	0x000114b0


	//   ....[148]....
        /*07b4*/ 	.word	0x00011530


	//   ....[149]....
        /*07b8*/ 	.word	0x00011570


	//   ....[150]....
        /*07bc*/ 	.word	0x00011580


	//   ....[151]....
        /*07c0*/ 	.word	0x000115c0


	//   ....[152]....
        /*07c4*/ 	.word	0x00011c40


	//   ....[153]....
        /*07c8*/ 	.word	0x00012140


	//   ....[154]....
        /*07cc*/ 	.word	0x00012320


	//   ....[155]....
        /*07d0*/ 	.word	0x00012380


	//   ....[156]....
        /*07d4*/ 	.word	0x00012400


	//   ....[157]....
        /*07d8*/ 	.word	0x000124b0


	//   ....[158]....
        /*07dc*/ 	.word	0x00012570


	//   ....[159]....
        /*07e0*/ 	.word	0x00012670


	//   ....[160]....
        /*07e4*/ 	.word	0x000126d0


	//   ....[161]....
        /*07e8*/ 	.word	0x000127b0


	//   ....[162]....
        /*07ec*/ 	.word	0x00012b00


	//----- nvinfo : EIATTR_REG_RECONFIG
	.align		4
.L_118:
        /*07f0*/ 	.byte	0x01, 0x54
	.zero		2


	//----- nvinfo : EIATTR_SYSCALL_OFFSETS
	.align		4
        /*07f4*/ 	.byte	0x04, 0x46
        /*07f6*/ 	.short	(.L_120 - .L_119)


	//   ....[0]....
.L_119:
        /*07f8*/ 	.word	0x00001d10


	//   ....[1]....
        /*07fc*/ 	.word	0x0000dfd0


	//   ....[2]....
        /*0800*/ 	.word	0x0000e160


	//   ....[3]....
        /*0804*/ 	.word	0x0000e2b0


	//   ....[4]....
        /*0808*/ 	.word	0x0000e3f0


	//   ....[5]....
        /*080c*/ 	.word	0x0000ee40


	//----- nvinfo : EIATTR_MBARRIER_INSTR_OFFSETS
	.align		4
.L_120:
        /*0810*/ 	.byte	0x04, 0x39
        /*0812*/ 	.short	(.L_122 - .L_121)


	//   ....[0]....
.L_121:
        /*0814*/ 	.word	0x00000270
        /*0818*/ 	.word	0x000000ff
        /*081c*/ 	.word	0x00029800
        /*0820*/ 	.short	0x0100
        /*0822*/ 	.byte	0x08
	.zero		1


	//   ....[1]....
        /*0824*/ 	.word	0x00000280
        /*0828*/ 	.word	0x000000ff
        /*082c*/ 	.word	0x00029820
        /*0830*/ 	.short	0x0100
        /*0832*/ 	.byte	0x08
	.zero		1


	//   ....[2]....
        /*0834*/ 	.word	0x00000370
        /*0838*/ 	.word	0x000000ff
        /*083c*/ 	.word	0x00029830
        /*0840*/ 	.short	0x0100
        /*0842*/ 	.byte	0x08
	.zero		1


	//   ....[3]....
        /*0844*/ 	.word	0x00000380
        /*0848*/ 	.word	0x000000ff
        /*084c*/ 	.word	0x00029840
        /*0850*/ 	.short	0x0100
        /*0852*/ 	.byte	0x08
	.zero		1


	//   ....[4]....
        /*0854*/ 	.word	0x00000390
        /*0858*/ 	.word	0x000000ff
        /*085c*/ 	.word	0x00029838
        /*0860*/ 	.short	0x0100
        /*0862*/ 	.byte	0x08
	.zero		1


	//   ....[5]....
        /*0864*/ 	.word	0x000003a0
        /*0868*/ 	.word	0x000000ff
        /*086c*/ 	.word	0x00029848
        /*0870*/ 	.short	0x0100
        /*0872*/ 	.byte	0x08
	.zero		1


	//   ....[6]....
        /*0874*/ 	.word	0x000004d0
        /*0878*/ 	.word	0x000000ff
        /*087c*/ 	.word	0x00029850
        /*0880*/ 	.short	0x0100
        /*0882*/ 	.byte	0x08
	.zero		1


	//   ....[7]....
        /*0884*/ 	.word	0x000004e0
        /*0888*/ 	.word	0x000000ff
        /*088c*/ 	.word	0x00029860
        /*0890*/ 	.short	0x0100
        /*0892*/ 	.byte	0x08
	.zero		1


	//   ....[8]....
        /*0894*/ 	.word	0x000004f0
        /*0898*/ 	.word	0x000000ff
        /*089c*/ 	.word	0x00029858
        /*08a0*/ 	.short	0x0100
        /*08a2*/ 	.byte	0x08
	.zero		1


	//   ....[9]....
        /*08a4*/ 	.word	0x00000500
        /*08a8*/ 	.word	0x000000ff
        /*08ac*/ 	.word	0x00029868
        /*08b0*/ 	.short	0x0100
        /*08b2*/ 	.byte	0x08
	.zero		1


	//   ....[10]....
        /*08b4*/ 	.word	0x000005f0
        /*08b8*/ 	.word	0x000000ff
        /*08bc*/ 	.word	0x00029870
        /*08c0*/ 	.short	0x0100
        /*08c2*/ 	.byte	0x06
	.zero		1


	//   ....[11]....
        /*08c4*/ 	.word	0x00000600
        /*08c8*/ 	.word	0x000000ff
        /*08cc*/ 	.word	0x00029880
        /*08d0*/ 	.short	0x0100
        /*08d2*/ 	.byte	0x06
	.zero		1


	//   ....[12]....
        /*08d4*/ 	.word	0x00000610
        /*08d8*/ 	.word	0x000000ff
        /*08dc*/ 	.word	0x00029878
        /*08e0*/ 	.short	0x0100
        /*08e2*/ 	.byte	0x06
	.zero		1


	//   ....[13]....
        /*08e4*/ 	.word	0x00000620
        /*08e8*/ 	.word	0x000000ff
        /*08ec*/ 	.word	0x00029888
        /*08f0*/ 	.short	0x0100
        /*08f2*/ 	.byte	0x06
	.zero		1


	//   ....[14]....
        /*08f4*/ 	.word	0x00000750
        /*08f8*/ 	.word	0x000000ff
        /*08fc*/ 	.word	0x00029890
        /*0900*/ 	.short	0x0100
        /*0902*/ 	.byte	0x08
	.zero		1


	//   ....[15]....
        /*0904*/ 	.word	0x00000760
        /*0908*/ 	.word	0x000000ff
        /*090c*/ 	.word	0x000298a0
        /*0910*/ 	.short	0x0100
        /*0912*/ 	.byte	0x08
	.zero		1


	//   ....[16]....
        /*0914*/ 	.word	0x00000770
        /*0918*/ 	.word	0x000000ff
        /*091c*/ 	.word	0x00029898
        /*0920*/ 	.short	0x0100
        /*0922*/ 	.byte	0x08
	.zero		1


	//   ....[17]....
        /*0924*/ 	.word	0x00000780
        /*0928*/ 	.word	0x000000ff
        /*092c*/ 	.word	0x000298a8
        /*0930*/ 	.short	0x0100
        /*0932*/ 	.byte	0x08
	.zero		1


	//   ....[18]....
        /*0934*/ 	.word	0x000008b0
        /*0938*/ 	.word	0x000000ff
        /*093c*/ 	.word	0x000298b0
        /*0940*/ 	.short	0x0100
        /*0942*/ 	.byte	0x08
	.zero		1


	//   ....[19]....
        /*0944*/ 	.word	0x000008c0
        /*0948*/ 	.word	0x000000ff
        /*094c*/ 	.word	0x000298c0
        /*0950*/ 	.short	0x0100
        /*0952*/ 	.byte	0x08
	.zero		1


	//   ....[20]....
        /*0954*/ 	.word	0x000008d0
        /*0958*/ 	.word	0x000000ff
        /*095c*/ 	.word	0x000298b8
        /*0960*/ 	.short	0x0100
        /*0962*/ 	.byte	0x08
	.zero		1


	//   ....[21]....
        /*0964*/ 	.word	0x000008e0
        /*0968*/ 	.word	0x000000ff
        /*096c*/ 	.word	0x000298c8
        /*0970*/ 	.short	0x0100
        /*0972*/ 	.byte	0x08
	.zero		1


	//   ....[22]....
        /*0974*/ 	.word	0x00001dd0
        /*0978*/ 	.word	0x00000003
        /*097c*/ 	.word	0x00029800
        /*0980*/ 	.short	0x010a
        /*0982*/ 	.byte	0x3f
	.zero		1


	//   ....[23]....
        /*0984*/ 	.word	0x00001e50
        /*0988*/ 	.word	0x00000006
        /*098c*/ 	.word	0x00029830
        /*0990*/ 	.short	0x010a
        /*0992*/ 	.byte	0x3f
	.zero		1


	//   ....[24]....
        /*0994*/ 	.word	0x00001ec0
        /*0998*/ 	.word	0x00000006
        /*099c*/ 	.word	0x00029830
        /*09a0*/ 	.short	0x010a
        /*09a2*/ 	.byte	0x3f
	.zero		1


	//   ....[25]....
        /*09a4*/ 	.word	0x00003f50
        /*09a8*/ 	.word	0x0000002e
        /*09ac*/ 	.word	0x00000000
        /*09b0*/ 	.short	0x0101
        /*09b2*/ 	.byte	0x3f
	.zero		1


	//   ....[26]....
        /*09b4*/ 	.word	0x00005270
        /*09b8*/ 	.word	0x000000ff
        /*09bc*/ 	.word	0x00029830
        /*09c0*/ 	.short	0x010a
        /*09c2*/ 	.byte	0x06
	.zero		1


	//   ....[27]....
        /*09c4*/ 	.word	0x000052b0
        /*09c8*/ 	.word	0x000000ff
        /*09cc*/ 	.word	0x00029830
        /*09d0*/ 	.short	0x010a
        /*09d2*/ 	.byte	0x06
	.zero		1


	//   ....[28]....
        /*09d4*/ 	.word	0x00005f20
        /*09d8*/ 	.word	0x000000ff
        /*09dc*/ 	.word	0x00029850
        /*09e0*/ 	.short	0x010a
        /*09e2*/ 	.byte	0x06
	.zero		1


	//   ....[29]....
        /*09e4*/ 	.word	0x00005f60
        /*09e8*/ 	.word	0x000000ff
        /*09ec*/ 	.word	0x00029850
        /*09f0*/ 	.short	0x010a
        /*09f2*/ 	.byte	0x06
	.zero		1


	//   ....[30]....
        /*09f4*/ 	.word	0x000076e0
        /*09f8*/ 	.word	0x00000008
        /*09fc*/ 	.word	0x00000000
        /*0a00*/ 	.short	0x0101
        /*0a02*/ 	.byte	0x3f
	.zero		1


	//   ....[31]....
        /*0a04*/ 	.word	0x00007900
        /*0a08*/ 	.word	0x0000000b
        /*0a0c*/ 	.word	0x00000000
        /*0a10*/ 	.short	0x0101
        /*0a12*/ 	.byte	0x3f
	.zero		1


	//   ....[32]....
        /*0a14*/ 	.word	0x00007f50
        /*0a18*/ 	.word	0x00000015
        /*0a1c*/ 	.word	0x00029850
        /*0a20*/ 	.short	0x010a
        /*0a22*/ 	.byte	0x3f
	.zero		1


	//   ....[33]....
        /*0a24*/ 	.word	0x00007fe0
        /*0a28*/ 	.word	0x00000015
        /*0a2c*/ 	.word	0x00029850
        /*0a30*/ 	.short	0x010a
        /*0a32*/ 	.byte	0x3f
	.zero		1


	//   ....[34]....
        /*0a34*/ 	.word	0x000085e0
        /*0a38*/ 	.word	0x00000005
        /*0a3c*/ 	.word	0x00000000
        /*0a40*/ 	.short	0x0101
        /*0a42*/ 	.byte	0x3f
	.zero		1


	//   ....[35]....
        /*0a44*/ 	.word	0x0000a980
        /*0a48*/ 	.word	0x00000020
        /*0a4c*/ 	.word	0x00000000
        /*0a50*/ 	.short	0x0101
        /*0a52*/ 	.byte	0x3f
	.zero		1


	//   ....[36]....
        /*0a54*/ 	.word	0x0000ae30
        /*0a58*/ 	.word	0x00000020
        /*0a5c*/ 	.word	0x00000000
        /*0a60*/ 	.short	0x0101
        /*0a62*/ 	.byte	0x3f
	.zero		1


	//   ....[37]....
        /*0a64*/ 	.word	0x0000e7f0
        /*0a68*/ 	.word	0x00000002
        /*0a6c*/ 	.word	0x00029880
        /*0a70*/ 	.short	0x010a
        /*0a72*/ 	.byte	0x3f
	.zero		1


	//   ....[38]....
        /*0a74*/ 	.word	0x0000e980
        /*0a78*/ 	.word	0x00000002
        /*0a7c*/ 	.word	0x00029840
        /*0a80*/ 	.short	0x010a
        /*0a82*/ 	.byte	0x3f
	.zero		1


	//   ....[39]....
        /*0a84*/ 	.word	0x0000f540
        /*0a88*/ 	.word	0x00000011
        /*0a8c*/ 	.word	0x00029800
        /*0a90*/ 	.short	0x0107
        /*0a92*/ 	.byte	0x3f
	.zero		1


	//   ....[40]....
        /*0a94*/ 	.word	0x0000f640
        /*0a98*/ 	.word	0x00000011
        /*0a9c*/ 	.word	0x00029800
        /*0aa0*/ 	.short	0x0101
        /*0aa2*/ 	.byte	0x3f
	.zero		1


	//   ....[41]....
        /*0aa4*/ 	.word	0x0000f660
        /*0aa8*/ 	.word	0x00000011
        /*0aac*/ 	.word	0x00029820
        /*0ab0*/ 	.short	0x010a
        /*0ab2*/ 	.byte	0x3f
	.zero		1


	//   ....[42]....
        /*0ab4*/ 	.word	0x0000f980
        /*0ab8*/ 	.word	0x00000005
        /*0abc*/ 	.word	0x00029880
        /*0ac0*/ 	.short	0x010a
        /*0ac2*/ 	.byte	0x3f
	.zero		1


	//   ....[43]....
        /*0ac4*/ 	.word	0x0000fbb0
        /*0ac8*/ 	.word	0x00000005
        /*0acc*/ 	.word	0x00029840
        /*0ad0*/ 	.short	0x010a
        /*0ad2*/ 	.byte	0x3f
	.zero		1


	//   ....[44]....
        /*0ad4*/ 	.word	0x00010070
        /*0ad8*/ 	.word	0x00000013
        /*0adc*/ 	.word	0x00029870
        /*0ae0*/ 	.short	0x010a
        /*0ae2*/ 	.byte	0x3f
	.zero		1


	//   ....[45]....
        /*0ae4*/ 	.word	0x000100e0
        /*0ae8*/ 	.word	0x00000013
        /*0aec*/ 	.word	0x00029860
        /*0af0*/ 	.short	0x010a
        /*0af2*/ 	.byte	0x3f
	.zero		1


	//   ....[46]....
        /*0af4*/ 	.word	0x000105e0
        /*0af8*/ 	.word	0x00000013
        /*0afc*/ 	.word	0x00029850
        /*0b00*/ 	.short	0x0101
        /*0b02*/ 	.byte	0x3f
	.zero		1


	//   ....[47]....
        /*0b04*/ 	.word	0x00010650
        /*0b08*/ 	.word	0x00000013
        /*0b0c*/ 	.word	0x00000000
        /*0b10*/ 	.short	0x0101
        /*0b12*/ 	.byte	0x3f
	.zero		1


	//   ....[48]....
        /*0b14*/ 	.word	0x00010890
        /*0b18*/ 	.word	0x00000010
        /*0b1c*/ 	.word	0x00029870
        /*0b20*/ 	.short	0x010a
        /*0b22*/ 	.byte	0x3f
	.zero		1


	//   ....[49]....
        /*0b24*/ 	.word	0x00010900
        /*0b28*/ 	.word	0x00000010
        /*0b2c*/ 	.word	0x00029860
        /*0b30*/ 	.short	0x010a
        /*0b32*/ 	.byte	0x3f
	.zero		1


	//   ....[50]....
        /*0b34*/ 	.word	0x00010e10
        /*0b38*/ 	.word	0x00000010
        /*0b3c*/ 	.word	0x00029850
        /*0b40*/ 	.short	0x0101
        /*0b42*/ 	.byte	0x3f
	.zero		1


	//   ....[51]....
        /*0b44*/ 	.word	0x00010e60
        /*0b48*/ 	.word	0x00000010
        /*0b4c*/ 	.word	0x00000000
        /*0b50*/ 	.short	0x0101
        /*0b52*/ 	.byte	0x3f
	.zero		1


	//   ....[52]....
        /*0b54*/ 	.word	0x00011bc0
        /*0b58*/ 	.word	0x00000003
        /*0b5c*/ 	.word	0x00029820
        /*0b60*/ 	.short	0x010a
        /*0b62*/ 	.byte	0x3f
	.zero		1


	//   ....[53]....
        /*0b64*/ 	.word	0x00011d90
        /*0b68*/ 	.word	0x00000007
        /*0b6c*/ 	.word	0x00000000
        /*0b70*/ 	.short	0x010a
        /*0b72*/ 	.byte	0x3f
	.zero		1


	//   ....[54]....
        /*0b74*/ 	.word	0x00011de0
        /*0b78*/ 	.word	0x00000005
        /*0b7c*/ 	.word	0x00000000
        /*0b80*/ 	.short	0x010a
        /*0b82*/ 	.byte	0x3f
	.zero		1


	//   ....[55]....
        /*0b84*/ 	.word	0x00011e30
        /*0b88*/ 	.word	0x00000005
        /*0b8c*/ 	.word	0x00029860
        /*0b90*/ 	.short	0x010a
        /*0b92*/ 	.byte	0x3f
	.zero		1


	//   ....[56]....
        /*0b94*/ 	.word	0x00011e80
        /*0b98*/ 	.word	0x00000003
        /*0b9c*/ 	.word	0x00029860
        /*0ba0*/ 	.short	0x010a
        /*0ba2*/ 	.byte	0x3f
	.zero		1


	//   ....[57]....
        /*0ba4*/ 	.word	0x00011ec0
        /*0ba8*/ 	.word	0x00000005
        /*0bac*/ 	.word	0x00029880
        /*0bb0*/ 	.short	0x010a
        /*0bb2*/ 	.byte	0x3f
	.zero		1


	//   ....[58]....
        /*0bb4*/ 	.word	0x00011ee0
        /*0bb8*/ 	.word	0x00000003
        /*0bbc*/ 	.word	0x00029880
        /*0bc0*/ 	.short	0x010a
        /*0bc2*/ 	.byte	0x3f
	.zero		1


	//   ....[59]....
        /*0bc4*/ 	.word	0x00011f40
        /*0bc8*/ 	.word	0x00000003
        /*0bcc*/ 	.word	0x00029800
        /*0bd0*/ 	.short	0x010a
        /*0bd2*/ 	.byte	0x3f
	.zero		1


	//   ....[60]....
        /*0bd4*/ 	.word	0x00011f90
        /*0bd8*/ 	.word	0x00000006
        /*0bdc*/ 	.word	0x00029830
        /*0be0*/ 	.short	0x010a
        /*0be2*/ 	.byte	0x3f
	.zero		1


	//   ....[61]....
        /*0be4*/ 	.word	0x00011ff0
        /*0be8*/ 	.word	0x00000004
        /*0bec*/ 	.word	0x00029830
        /*0bf0*/ 	.short	0x010a
        /*0bf2*/ 	.byte	0x3f
	.zero		1


	//   ....[62]....
        /*0bf4*/ 	.word	0x00012050
        /*0bf8*/ 	.word	0x00000004
        /*0bfc*/ 	.word	0x00029850
        /*0c00*/ 	.short	0x010a
        /*0c02*/ 	.byte	0x3f
	.zero		1


	//   ....[63]....
        /*0c04*/ 	.word	0x000120a0
        /*0c08*/ 	.word	0x00000015
        /*0c0c*/ 	.word	0x00029850
        /*0c10*/ 	.short	0x010a
        /*0c12*/ 	.byte	0x3f
	.zero		1


	//   ....[64]....
        /*0c14*/ 	.word	0x000121f0
        /*0c18*/ 	.word	0x00000002
        /*0c1c*/ 	.word	0x00029880
        /*0c20*/ 	.short	0x010a
        /*0c22*/ 	.byte	0x3f
	.zero		1


	//   ....[65]....
        /*0c24*/ 	.word	0x00012240
        /*0c28*/ 	.word	0x00000002
        /*0c2c*/ 	.word	0x00029840
        /*0c30*/ 	.short	0x010a
        /*0c32*/ 	.byte	0x3f
	.zero		1


	//   ....[66]....
        /*0c34*/ 	.word	0x000127f0
        /*0c38*/ 	.word	0x00000011
        /*0c3c*/ 	.word	0x00029820
        /*0c40*/ 	.short	0x010a
        /*0c42*/ 	.byte	0x3f
	.zero		1


	//   ....[67]....
        /*0c44*/ 	.word	0x00012840
        /*0c48*/ 	.word	0x00000005
        /*0c4c*/ 	.word	0x00029880
        /*0c50*/ 	.short	0x010a
        /*0c52*/ 	.byte	0x3f
	.zero		1


	//   ....[68]....
        /*0c54*/ 	.word	0x00012890
        /*0c58*/ 	.word	0x00000005
        /*0c5c*/ 	.word	0x00029840
        /*0c60*/ 	.short	0x010a
        /*0c62*/ 	.byte	0x3f
	.zero		1


	//   ....[69]....
        /*0c64*/ 	.word	0x000128e0
        /*0c68*/ 	.word	0x00000013
        /*0c6c*/ 	.word	0x00029870
        /*0c70*/ 	.short	0x010a
        /*0c72*/ 	.byte	0x3f
	.zero		1


	//   ....[70]....
        /*0c74*/ 	.word	0x00012930
        /*0c78*/ 	.word	0x00000013
        /*0c7c*/ 	.word	0x00029860
        /*0c80*/ 	.short	0x010a
        /*0c82*/ 	.byte	0x3f
	.zero		1


	//   ....[71]....
        /*0c84*/ 	.word	0x00012980
        /*0c88*/ 	.word	0x00000010
        /*0c8c*/ 	.word	0x00029870
        /*0c90*/ 	.short	0x010a
        /*0c92*/ 	.byte	0x3f
	.zero		1


	//   ....[72]....
        /*0c94*/ 	.word	0x000129d0
        /*0c98*/ 	.word	0x00000010
        /*0c9c*/ 	.word	0x00029860
        /*0ca0*/ 	.short	0x010a
        /*0ca2*/ 	.byte	0x3f
	.zero		1


	//   ....[73]....
        /*0ca4*/ 	.word	0x00012a20
        /*0ca8*/ 	.word	0x00000003
        /*0cac*/ 	.word	0x00029820
        /*0cb0*/ 	.short	0x010a
        /*0cb2*/ 	.byte	0x3f
	.zero		1


	//   ....[74]....
        /*0cb4*/ 	.word	0x00012bc0
        /*0cb8*/ 	.word	0x00000007
        /*0cbc*/ 	.word	0x00000000
        /*0cc0*/ 	.short	0x010a
        /*0cc2*/ 	.byte	0x3f
	.zero		1


	//   ....[75]....
        /*0cc4*/ 	.word	0x00012c10
        /*0cc8*/ 	.word	0x00000005
        /*0ccc*/ 	.word	0x00000000
        /*0cd0*/ 	.short	0x010a
        /*0cd2*/ 	.byte	0x3f
	.zero		1


	//   ....[76]....
        /*0cd4*/ 	.word	0x00012c60
        /*0cd8*/ 	.word	0x00000005
        /*0cdc*/ 	.word	0x00029860
        /*0ce0*/ 	.short	0x010a
        /*0ce2*/ 	.byte	0x3f
	.zero		1


	//   ....[77]....
        /*0ce4*/ 	.word	0x00012cb0
        /*0ce8*/ 	.word	0x00000003
        /*0cec*/ 	.word	0x00029860
        /*0cf0*/ 	.short	0x010a
        /*0cf2*/ 	.byte	0x3f
	.zero		1


	//   ....[78]....
        /*0cf4*/ 	.word	0x00012d00
        /*0cf8*/ 	.word	0x00000005
        /*0cfc*/ 	.word	0x00029880
        /*0d00*/ 	.short	0x010a
        /*0d02*/ 	.byte	0x3f
	.zero		1


	//----- nvinfo : EIATTR_NUM_MBARRIERS
	.align		4
.L_122:
        /*0d04*/ 	.byte	0x03, 0x38
        /*0d06*/ 	.short	0x0016


	//----- nvinfo : EIATTR_EXIT_INSTR_OFFSETS
	.align		4
        /*0d08*/ 	.byte	0x04, 0x1c
        /*0d0a*/ 	.short	(.L_124 - .L_123)


	//   ....[0]....
.L_123:
        /*0d0c*/ 	.word	0x00000a80


	//   ....[1]....
        /*0d10*/ 	.word	0x0000c580


	//   ....[2]....
        /*0d14*/ 	.word	0x00011f30


	//----- nvinfo : EIATTR_MAX_THREADS
	.align		4
.L_124:
        /*0d18*/ 	.byte	0x04, 0x05
        /*0d1a*/ 	.short	(.L_126 - .L_125)
.L_125:
        /*0d1c*/ 	.word	0x00000180
        /*0d20*/ 	.word	0x00000001
        /*0d24*/ 	.word	0x00000001


	//----- nvinfo : EIATTR_CRS_STACK_SIZE
	.align		4
.L_126:
        /*0d28*/ 	.byte	0x04, 0x1e
        /*0d2a*/ 	.short	(.L_128 - .L_127)
.L_127:
        /*0d2c*/ 	.word	0x00000000


	//----- nvinfo : EIATTR_CBANK_PARAM_SIZE
	.align		4
.L_128:
        /*0d30*/ 	.byte	0x03, 0x19
        /*0d32*/ 	.short	0x0af0


	//----- nvinfo : EIATTR_PARAM_CBANK
	.align		4
        /*0d34*/ 	.byte	0x04, 0x0a
        /*0d36*/ 	.short	(.L_130 - .L_129)
	.align		4
.L_129:
        /*0d38*/ 	.word	index@(.nv.constant0._ZN7cutlass13device_kernelIN5flash11enable_sm90INS1_16FlashAttnFwdSm90INS1_25CollectiveMainloopFwdSm90ILi2EN4cute5tupleIJNS5_1CILi1EEES8_S8_EEENS6_IJNS7_ILi128EEENS7_ILi160EEENS7_ILi192EEEEEELi128ENS_12float_e4m3_tEfNS_4arch4Sm90ELb0ELb0ELb0ELb1ELb0ELb0ELb0ELb1ELb1ELb1ELb1ELb0EEENS1_21CollectiveEpilogueFwdINS6_IJSA_SA_SB_EEES9_NS_10bfloat16_tESG_Li256ELb1ELb1ELb1ELb1EEENS1_36VarlenDynamicPersistentTileSchedulerILi128ELi160ELi256ELi128ELb1ELb1ELb1ELb0ELb1ELb1EEEEEEEEEvNT_6ParamsE)
        /*0d3c*/ 	.short	0x0210
        /*0d3e*/ 	.short	0x0af0


	//----- nvinfo : EIATTR_SW_WAR
	.align		4
.L_130:
        /*0d40*/ 	.byte	0x04, 0x36
        /*0d42*/ 	.short	(.L_132 - .L_131)
.L_131:
        /*0d44*/ 	.word	0x00000008
.L_132:


//--------------------- .nv.info._ZN7cutlass13device_kernelIN5flash11enable_sm90INS1_16FlashAttnFwdSm90INS1_25CollectiveMainloopFwdSm90ILi2EN4cute5tupleIJNS5_1CILi1EEES8_S8_EEENS6_IJNS7_ILi128EEENS7_ILi160EEENS7_ILi192EEEEEELi128ENS_12float_e4m3_tEfNS_4arch4Sm90ELb0ELb0ELb0ELb1ELb0ELb1ELb0ELb1ELb1ELb1ELb1ELb0EEENS1_21CollectiveEpilogueFwdINS6_IJSA_SA_SB_EEES9_NS_10bfloat16_tESG_Li256ELb1ELb1ELb1ELb1EEENS1_36VarlenDynamicPersistentTileSchedulerILi128ELi160ELi256ELi128ELb1ELb1ELb1ELb0ELb1ELb1EEEEEEEEEvNT_6ParamsE --------------------------
	.section	.nv.info._ZN7cutlass13device_kernelIN5flash11enable_sm90INS1_16FlashAttnFwdSm90INS1_25CollectiveMainloopFwdSm90ILi2EN4cute5tupleIJNS5_1CILi1EEES8_S8_EEENS6_IJNS7_ILi128EEENS7_ILi160EEENS7_ILi192EEEEEELi128ENS_12float_e4m3_tEfNS_4arch4Sm90ELb0ELb0ELb0ELb1ELb0ELb1ELb0ELb1ELb1ELb1ELb1ELb0EEENS1_21CollectiveEpilogueFwdINS6_IJSA_SA_SB_EEES9_NS_10bfloat16_tESG_Li256ELb1ELb1ELb1ELb1EEENS1_36VarlenDynamicPersistentTileSchedulerILi128ELi160ELi256ELi128ELb1ELb1ELb1ELb0ELb1ELb1EEEEEEEEEvNT_6ParamsE,"",@"SHT_CUDA_INFO"
	.sectionflags	@""
	.align	4


	//----- nvinfo : EIATTR_CUDA_API_VERSION
	.align		4
        /*0000*/ 	.byte	0x04, 0x37
        /*0002*/ 	.short	(.L_134 - .L_133)
.L_133:
        /*0004*/ 	.word	0x00000082


	//----- nvinfo : EIATTR_KPARAM_INFO
	.align		4
.L_134:
        /*0008*/ 	.byte	0x04, 0x17
        /*000a*/ 	.short	(.L_136 - .L_135)
.L_135:
        /*000c*/ 	.word	0x00000000
        /*0010*/ 	.short	0x0000
        /*0012*/ 	.short	0x0070
        /*0014*/ 	.byte	0x00, 0xf0, 0x01, 0x2a


	//----- nvinfo : EIATTR_SPARSE_MMA_MASK
	.align		4
.L_136:
        /*0018*/ 	.byte	0x03, 0x50
        /*001a*/ 	.short	0x0000


	//----- nvinfo : EIATTR_MAXREG_COUNT
	.align		4
        /*001c*/ 	.byte	0x03, 0x1b
        /*001e*/ 	.short	0x00a8


	//----- nvinfo : EIATTR_NUM_BARRIERS
	.align		4
        /*0020*/ 	.byte	0x02, 0x4c
        /*0022*/ 	.byte	0x10
	.zero		1


	//----- nvinfo : EIATTR_EXTERNS
	.align		4
        /*0024*/ 	.byte	0x04, 0x0f
        /*0026*/ 	.short	(.L_138 - .L_137)


	//   ....[0]....
	.align		4
.L_137:
        /*0028*/ 	.word	index@(__assertfail)


	//----- nvinfo : EIATTR_ANNOTATIONS
	.align		4
.L_138:
        /*002c*/ 	.byte	0x04, 0x55
        /*002e*/ 	.short	(.L_140 - .L_139)


	//   ....[0]....
.L_139:
        /* <DEDUP_REMOVED lines=83> */
        /*0554*/ 	.byte	0xa0, 0xd9, 0x02, 0x00, 0x01, 0x00, 0x00, 0x00, 0x40, 0xda, 0x02, 0x00


	//----- nvinfo : EIATTR_MERCURY_ISA_VERSION
	.align		4
.L_140:
        /*0560*/ 	.byte	0x03, 0x5f
        /*0562*/ 	.short	0x0101


	//----- nvinfo : EIATTR_UNUSED_LOAD_BYTE_OFFSET
	.align		4
        /*0564*/ 	.byte	0x04, 0x44
        /*0566*/ 	.short	(.L_142 - .L_141)


	//   ....[0]....
.L_141:
        /*0568*/ 	.word	0x00000ae0
        /*056c*/ 	.word	0x0000fff0


	//   ....[1]....
        /*0570*/ 	.word	0x0001ebf0
        /*0574*/ 	.word	0x0000fff0


	//----- nvinfo : EIATTR_INT_WARP_WIDE_INSTR_OFFSETS
	.align		4
.L_142:
        /*0578*/ 	.byte	0x04, 0x31
        /*057a*/ 	.short	(.L_144 - .L_143)


	//   ....[0]....
.L_143:
        /*057c*/ 	.word	0x00000190


	//   ....[1]....
        /*0580*/ 	.word	0x000001d0


	//   ....[2]....
        /*0584*/ 	.word	0x00000240


	//   ....[3]....
        /*0588*/ 	.word	0x000259f0


	//   ....[4]....
        /*058c*/ 	.word	0x00025a50


	//   ....[5]....
        /*0590*/ 	.word	0x000283c0


	//   ....[6]....
        /*0594*/ 	.word	0x00028420


	//----- nvinfo : EIATTR_COOP_GROUP_MASK_REGIDS
	.align		4
.L_144:
        /*0598*/ 	.byte	0x04, 0x29
        /*059a*/ 	.short	(.L_146 - .L_145)


	//   ....[0]....
.L_145:
        /*059c*/ 	.word	0xffffffff


	//   ....[1]....
        /*05a0*/ 	.word	0xffffffff


	//   ....[2]....
        /*05a4*/ 	.word	0xffffffff


	//   ....[3]....
        /*05a8*/ 	.word	0xffffffff


	//   ....[4]....
        /*05ac*/ 	.word	0xffffffff


	//   ....[5]....
        /*05b0*/ 	.word	0xffffffff


	//   ....[6]....
        /*05b4*/ 	.word	0xffffffff


	//   ....[7]....
        /*05b8*/ 	.word	0xffffffff


	//   ....[8]....
        /*05bc*/ 	.word	0xffffffff


	//   ....[9]....
        /*05c0*/ 	.word	0xffffffff


	//   ....[10]....
        /*05c4*/ 	.word	0xffffffff


	//   ....[11]....
        /*05c8*/ 	.word	0xffffffff


	//   ....[12]....
        /*05cc*/ 	.word	0xffffffff


	//   ....[13]....
        /*05d0*/ 	.word	0xffffffff


	//   ....[14]....
        /*05d4*/ 	.word	0xffffffff


	//   ....[15]....
        /*05d8*/ 	.word	0xffffffff


	//   ....[16]....
        /*05dc*/ 	.word	0xffffffff


	//   ....[17]....
        /*05e0*/ 	.word	0xffffffff


	//   ....[18]....
        /*05e4*/ 	.word	0xffffffff


	//   ....[19]....
        /*05e8*/ 	.word	0xffffffff


	//   ....[20]....
        /*05ec*/ 	.word	0xffffffff


	//   ....[21]....
        /*05f0*/ 	.word	0xffffffff


	//   ....[22]....
        /*05f4*/ 	.word	0xffffffff


	//   ....[23]....
        /*05f8*/ 	.word	0xffffffff


	//   ....[24]....
        /*05fc*/ 	.word	0xffffffff


	//   ....[25]....
        /*0600*/ 	.word	0xffffffff


	//   ....[26]....
        /*0604*/ 	.word	0xffffffff


	//   ....[27]....
        /*0608*/ 	.word	0xffffffff


	//   ....[28]....
        /*060c*/ 	.word	0xffffffff


	//   ....[29]....
        /*0610*/ 	.word	0xffffffff


	//   ....[30]....
        /*0614*/ 	.word	0xffffffff


	//   ....[31]....
        /*0618*/ 	.word	0xffffffff


	//   ....[32]....
        /*061c*/ 	.word	0xffffffff


	//   ....[33]....
        /*0620*/ 	.word	0xffffffff


	//   ....[34]....
        /*0624*/ 	.word	0xffffffff


	//   ....[35]....
        /*0628*/ 	.word	0xffffffff


	//   ....[36]....
        /*062c*/ 	.word	0xffffffff


	//   ....[37]....
        /*0630*/ 	.word	0xffffffff


	//   ....[38]....
        /*0634*/ 	.word	0xffffffff


	//   ....[39]....
        /*0638*/ 	.word	0xffffffff


	//   ....[40]....
        /*063c*/ 	.word	0xffffffff


	//   ....[41]....
        /*0640*/ 	.word	0xffffffff


	//   ....[42]....
        /*0644*/ 	.word	0xffffffff


	//   ....[43]....
        /*0648*/ 	.word	0xffffffff


	//   ....[44]....
        /*064c*/ 	.word	0xffffffff


	//   ....[45]....
        /*0650*/ 	.word	0xffffffff


	//   ....[46]....
        /*0654*/ 	.word	0xffffffff


	//   ....[47]....
        /*0658*/ 	.word	0xffffffff


	//   ....[48]....
        /*065c*/ 	.word	0xffffffff


	//   ....[49]....
        /*0660*/ 	.word	0xffffffff


	//   ....[50]....
        /*0664*/ 	.word	0xffffffff


	//   ....[51]....
        /*0668*/ 	.word	0xffffffff


	//   ....[52]....
        /*066c*/ 	.word	0xffffffff


	//   ....[53]....
        /*0670*/ 	.word	0xffffffff


	//   ....[54]....
        /*0674*/ 	.word	0xffffffff


	//   ....[55]....
        /*0678*/ 	.word	0xffffffff


	//   ....[56]....
        /*067c*/ 	.word	0xffffffff


	//   ....[57]....
        /*0680*/ 	.word	0xffffffff


	//   ....[58]....
        /*0684*/ 	.word	0xffffffff


	//   ....[59]....
        /*0688*/ 	.word	0xffffffff


	//   ....[60]....
        /*068c*/ 	.word	0xffffffff


	//   ....[61]....
        /*0690*/ 	.word	0xffffffff


	//   ....[62]....
        /*0694*/ 	.word	0xffffffff


	//   ....[63]....
        /*0698*/ 	.word	0xffffffff


	//   ....[64]....
        /*069c*/ 	.word	0xffffffff


	//   ....[65]....
        /*06a0*/ 	.word	0xffffffff


	//   ....[66]....
        /*06a4*/ 	.word	0xffffffff


	//   ....[67]....
        /*06a8*/ 	.word	0xffffffff


	//   ....[68]....
        /*06ac*/ 	.word	0xffffffff


	//   ....[69]....
        /*06b0*/ 	.word	0xffffffff


	//   ....[70]....
        /*06b4*/ 	.word	0xffffffff


	//   ....[71]....
        /*06b8*/ 	.word	0xffffffff


	//   ....[72]....
        /*06bc*/ 	.word	0xffffffff


	//   ....[73]....
        /*06c0*/ 	.word	0xffffffff


	//   ....[74]....
        /*06c4*/ 	.word	0xffffffff


	//   ....[75]....
        /*06c8*/ 	.word	0xffffffff


	//   ....[76]....
        /*06cc*/ 	.word	0xffffffff


	//   ....[77]....
        /*06d0*/ 	.word	0xffffffff


	//   ....[78]....
        /*06d4*/ 	.word	0xffffffff


	//   ....[79]....
        /*06d8*/ 	.word	0xffffffff


	//   ....[80]....
        /*06dc*/ 	.word	0xffffffff


	//   ....[81]....
        /*06e0*/ 	.word	0xffffffff


	//   ....[82]....
        /*06e4*/ 	.word	0xffffffff


	//   ....[83]....
        /*06e8*/ 	.word	0xffffffff


	//   ....[84]....
        /*06ec*/ 	.word	0xffffffff


	//   ....[85]....
        /*06f0*/ 	.word	0xffffffff


	//   ....[86]....
        /*06f4*/ 	.word	0xffffffff


	//   ....[87]....
        /*06f8*/ 	.word	0xffffffff


	//   ....[88]....
        /*06fc*/ 	.word	0xffffffff


	//   ....[89]....
        /*0700*/ 	.word	0xffffffff


	//   ....[90]....
        /*0704*/ 	.word	0xffffffff


	//   ....[91]....
        /*0708*/ 	.word	0xffffffff


	//   ....[92]....
        /*070c*/ 	.word	0xffffffff


	//   ....[93]....
        /*0710*/ 	.word	0xffffffff


	//   ....[94]....
        /*0714*/ 	.word	0xffffffff


	//   ....[95]....
        /*0718*/ 	.word	0xffffffff


	//   ....[96]....
        /*071c*/ 	.word	0xffffffff


	//   ....[97]....
        /*0720*/ 	.word	0xffffffff


	//   ....[98]....
        /*0724*/ 	.word	0xffffffff


	//   ....[99]....
        /*0728*/ 	.word	0xffffffff


	//   ....[100]....
        /*072c*/ 	.word	0xffffffff


	//   ....[101]....
        /*0730*/ 	.word	0xffffffff


	//   ....[102]....
        /*0734*/ 	.word	0xffffffff


	//   ....[103]....
        /*0738*/ 	.word	0xffffffff


	//   ....[104]....
        /*073c*/ 	.word	0xffffffff


	//   ....[105]....
        /*0740*/ 	.word	0xffffffff


	//   ....[106]....
        /*0744*/ 	.word	0xffffffff


	//   ....[107]....
        /*0748*/ 	.word	0xffffffff


	//   ....[108]....
        /*074c*/ 	.word	0xffffffff


	//   ....[109]....
        /*0750*/ 	.word	0xffffffff


	//   ....[110]....
        /*0754*/ 	.word	0xffffffff


	//   ....[111]....
        /*0758*/ 	.word	0xffffffff


	//   ....[112]....
        /*075c*/ 	.word	0xffffffff


	//   ....[113]....
        /*0760*/ 	.word	0xffffffff


	//   ....[114]....
        /*0764*/ 	.word	0xffffffff


	//   ....[115]....
        /*0768*/ 	.word	0xffffffff


	//   ....[116]....
        /*076c*/ 	.word	0xffffffff


	//   ....[117]....
        /*0770*/ 	.word	0xffffffff


	//   ....[118]....
        /*0774*/ 	.word	0xffffffff


	//   ....[119]....
        /*0778*/ 	.word	0xffffffff


	//   ....[120]....
        /*077c*/ 	.word	0xffffffff


	//   ....[121]....
        /*0780*/ 	.word	0xffffffff


	//   ....[122]....
        /*0784*/ 	.word	0xffffffff


	//   ....[123]....
        /*0788*/ 	.word	0xffffffff


	//   ....[124]....
        /*078c*/ 	.word	0xffffffff


	//   ....[125]....
        /*0790*/ 	.word	0xffffffff


	//   ....[126]....
        /*0794*/ 	.word	0xffffffff


	//   ....[127]....
        /*0798*/ 	.word	0xffffffff


	//   ....[128]....
        /*079c*/ 	.word	0xffffffff


	//   ....[129]....
        /*07a0*/ 	.word	0xffffffff


	//   ....[130]....
        /*07a4*/ 	.word	0xffffffff


	//   ....[131]....
        /*07a8*/ 	.word	0xffffffff


	//   ....[132]....
        /*07ac*/ 	.word	0xffffffff


	//   ....[133]....
        /*07b0*/ 	.word	0xffffffff


	//   ....[134]....
        /*07b4*/ 	.word	0xffffffff


	//   ....[135]....
        /*07b8*/ 	.word	0xffffffff


	//   ....[136]....
        /*07bc*/ 	.word	0xffffffff


	//   ....[137]....
        /*07c0*/ 	.word	0xffffffff


	//   ....[138]....
        /*07c4*/ 	.word	0xffffffff


	//   ....[139]....
        /*07c8*/ 	.word	0xffffffff


	//   ....[140]....
        /*07cc*/ 	.word	0xffffffff


	//   ....[141]....
        /*07d0*/ 	.word	0xffffffff


	//   ....[142]....
        /*07d4*/ 	.word	0xffffffff


	//   ....[143]....
        /*07d8*/ 	.word	0xffffffff


	//   ....[144]....
        /*07dc*/ 	.word	0xffffffff


	//   ....[145]....
        /*07e0*/ 	.word	0xffffffff


	//   ....[146]....
        /*07e4*/ 	.word	0xffffffff


	//   ....[147]....
        /*07e8*/ 	.word	0xffffffff


	//   ....[148]....
        /*07ec*/ 	.word	0xffffffff


	//   ....[149]....
        /*07f0*/ 	.word	0xffffffff


	//   ....[150]....
        /*07f4*/ 	.word	0xffffffff


	//   ....[151]....
        /*07f8*/ 	.word	0xffffffff


	//   ....[152]....
        /*07fc*/ 	.word	0xffffffff


	//   ....[153]....
        /*0800*/ 	.word	0xffffffff


	//   ....[154]....
        /*0804*/ 	.word	0xffffffff


	//   ....[155]....
        /*0808*/ 	.word	0xffffffff


	//   ....[156]....
        /*080c*/ 	.word	0xffffffff


	//   ....[157]....
        /*0810*/ 	.word	0xffffffff


	//   ....[158]....
        /*0814*/ 	.word	0xffffffff


	//   ....[159]....
        /*0818*/ 	.word	0xffffffff


	//   ....[160]....
        /*081c*/ 	.word	0xffffffff


	//   ....[161]....
        /*0820*/ 	.word	0xffffffff


	//   ....[162]....
        /*0824*/ 	.word	0x0500000f


	//   ....[163]....
        /*0828*/ 	.word	0x0500000f


	//   ....[164]....
        /*082c*/ 	.word	0x0500000f


	//   ....[165]....
        /*0830*/ 	.word	0x0500000f


	//   ....[166]....
        /*0834*/ 	.word	0x0500000f


	//   ....[167]....
        /*0838*/ 	.word	0x0500000f


	//   ....[168]....
        /*083c*/ 	.word	0x0500000f


	//   ....[169]....
        /*0840*/ 	.word	0x0500000f


	//   ....[170]....
        /*0844*/ 	.word	0x0500000f


	//   ....[171]....
        /*0848*/ 	.word	0x0500000f


	//   ....[172]....
        /*084c*/ 	.word	0x0500000f


	//   ....[173]....
        /*0850*/ 	.word	0x0500000f


	//   ....[174]....
        /*0854*/ 	.word	0x0500000f


	//   ....[175]....
        /*0858*/ 	.word	0x0500000f


	//   ....[176]....
        /*085c*/ 	.word	0x0500000f


	//   ....[177]....
        /*0860*/ 	.word	0x0500000f


	//   ....[178]....
        /*0864*/ 	.word	0x0500000f


	//   ....[179]....
        /*0868*/ 	.word	0x0500000f


	//   ....[180]....
        /*086c*/ 	.word	0x0500000f


	//   ....[181]....
        /*0870*/ 	.word	0x0500000f


	//   ....[182]....
        /*0874*/ 	.word	0x0500000f


	//   ....[183]....
        /*0878*/ 	.word	0x0500000f


	//   ....[184]....
        /*087c*/ 	.word	0x0500000f


	//   ....[185]....
        /*0880*/ 	.word	0x0500000f


	//   ....[186]....
        /*0884*/ 	.word	0x0500000f


	//   ....[187]....
        /*0888*/ 	.word	0x0500000f


	//   ....[188]....
        /*088c*/ 	.word	0x0500000f


	//   ....[189]....
        /*0890*/ 	.word	0x0500000f


	//   ....[190]....
        /*0894*/ 	.word	0x0500000f


	//   ....[191]....
        /*0898*/ 	.word	0x0500000f


	//   ....[192]....
        /*089c*/ 	.word	0x0500000f


	//   ....[193]....
        /*08a0*/ 	.word	0x0500000f


	//   ....[194]....
        /*08a4*/ 	.word	0x0500000f


	//   ....[195]....
        /*08a8*/ 	.word	0x0500000f


	//   ....[196]....
        /*08ac*/ 	.word	0x0500000f


	//   ....[197]....
        /*08b0*/ 	.word	0x0500000f


	//   ....[198]....
        /*08b4*/ 	.word	0x0500000f


	//   ....[199]....
        /*08b8*/ 	.word	0x0500000f


	//   ....[200]....
        /*08bc*/ 	.word	0x0500000f


	//   ....[201]....
        /*08c0*/ 	.word	0x0500000f


	//   ....[202]....
        /*08c4*/ 	.word	0x0500000f


	//   ....[203]....
        /*08c8*/ 	.word	0x0500000f


	//   ....[204]....
        /*08cc*/ 	.word	0x0500000f


	//   ....[205]....
        /*08d0*/ 	.word	0x0500000f


	//   ....[206]....
        /*08d4*/ 	.word	0x0500000f


	//   ....[207]....
        /*08d8*/ 	.word	0x0500000f


	//   ....[208]....
        /*08dc*/ 	.word	0x0500000f


	//   ....[209]....
        /*08e0*/ 	.word	0x0500000f


	//   ....[210]....
        /*08e4*/ 	.word	0x0500000f


	//   ....[211]....
        /*08e8*/ 	.word	0x0500000f


	//   ....[212]....
        /*08ec*/ 	.word	0x0500000f


	//   ....[213]....
        /*08f0*/ 	.word	0x0500000f


	//   ....[214]....
        /*08f4*/ 	.word	0x0500000f


	//   ....[215]....
        /*08f8*/ 	.word	0x0500000f


	//   ....[216]....
        /*08fc*/ 	.word	0x0500000f


	//   ....[217]....
        /*0900*/ 	.word	0x0500000f


	//   ....[218]....
        /*0904*/ 	.word	0x0500000f


	//   ....[219]....
        /*0908*/ 	.word	0x0500000f


	//   ....[220]....
        /*090c*/ 	.word	0x0500000f


	//   ....[221]....
        /*0910*/ 	.word	0x0500000f


	//   ....[222]....
        /*0914*/ 	.word	0x0500000f


	//   ....[223]....
        /*0918*/ 	.word	0x0500000f


	//   ....[224]....
        /*091c*/ 	.word	0x0500000f


	//   ....[225]....
        /*0920*/ 	.word	0x0500000f


	//   ....[226]....
        /*0924*/ 	.word	0x0500000f


	//   ....[227]....
        /*0928*/ 	.word	0x0500000f


	//   ....[228]....
        /*092c*/ 	.word	0x0500000f


	//   ....[229]....
        /*0930*/ 	.word	0x0500000f


	//   ....[230]....
        /*0934*/ 	.word	0x0500000f


	//   ....[231]....
        /*0938*/ 	.word	0x0500000f


	//   ....[232]....
        /*093c*/ 	.word	0x0500000f


	//   ....[233]....
        /*0940*/ 	.word	0x0500000f


	//   ....[234]....
        /*0944*/ 	.word	0x0500000f


	//   ....[235]....
        /*0948*/ 	.word	0x0500000f


	//   ....[236]....
        /*094c*/ 	.word	0x0500000f


	//   ....[237]....
        /*0950*/ 	.word	0x0500000f


	//   ....[238]....
        /*0954*/ 	.word	0x0500000f


	//   ....[239]....
        /*0958*/ 	.word	0x0500000f


	//   ....[240]....
        /*095c*/ 	.word	0x0500000f


	//   ....[241]....
        /*0960*/ 	.word	0x0500000f


	//   ....[242]....
        /*0964*/ 	.word	0x0500000f


	//   ....[243]....
        /*0968*/ 	.word	0x0500000f


	//   ....[244]....
        /*096c*/ 	.word	0x0500000f


	//   ....[245]....
        /*0970*/ 	.word	0x0500000f


	//   ....[246]....
        /*0974*/ 	.word	0x0500000f


	//   ....[247]....
        /*0978*/ 	.word	0x0500000f


	//   ....[248]....
        /*097c*/ 	.word	0x0500000f


	//   ....[249]....
        /*0980*/ 	.word	0x0500000f


	//   ....[250]....
        /*0984*/ 	.word	0x0500000f


	//   ....[251]....
        /*0988*/ 	.word	0x0500000f


	//   ....[252]....
        /*098c*/ 	.word	0x0500000f


	//   ....[253]....
        /*0990*/ 	.word	0x0500000f


	//   ....[254]....
        /*0994*/ 	.word	0x0500000f


	//   ....[255]....
        /*0998*/ 	.word	0x0500000f


	//   ....[0]....
        /*099c*/ 	.word	0x0500000f


	//   ....[1]....
        /*09a0*/ 	.word	0x0500000f


	//   ....[2]....
        /*09a4*/ 	.word	0x0500000f


	//   ....[3]....
        /*09a8*/ 	.word	0x0500000f


	//   ....[4]....
        /*09ac*/ 	.word	0x0500000f


	//   ....[5]....
        /*09b0*/ 	.word	0x0500000f


	//   ....[6]....
        /*09b4*/ 	.word	0x0500000f


	//   ....[7]....
        /*09b8*/ 	.word	0x0500000f


	//   ....[8]....
        /*09bc*/ 	.word	0x0500000f


	//   ....[9]....
        /*09c0*/ 	.word	0x0500000f


	//   ....[10]....
        /*09c4*/ 	.word	0x0500000f


	//   ....[11]....
        /*09c8*/ 	.word	0x0500000f


	//   ....[12]....
        /*09cc*/ 	.word	0x0500000f


	//   ....[13]....
        /*09d0*/ 	.word	0x0500000f


	//   ....[14]....
        /*09d4*/ 	.word	0x0500000f


	//   ....[15]....
        /*09d8*/ 	.word	0x0500000f


	//   ....[16]....
        /*09dc*/ 	.word	0x0500000f


	//   ....[17]....
        /*09e0*/ 	.word	0x0500000f


	//   ....[18]....
        /*09e4*/ 	.word	0x0500000f


	//   ....[19]....
        /*09e8*/ 	.word	0x0500000f


	//   ....[20]....
        /*09ec*/ 	.word	0x0500000f


	//   ....[21]....
        /*09f0*/ 	.word	0x0500000f


	//   ....[22]....
        /*09f4*/ 	.word	0x0500000f


	//   ....[23]....
        /*09f8*/ 	.word	0x0500000f


	//   ....[24]....
        /*09fc*/ 	.word	0x0500000f


	//   ....[25]....
        /*0a00*/ 	.word	0x0500000f


	//   ....[26]....
        /*0a04*/ 	.word	0x0500000f


	//   ....[27]....
        /*0a08*/ 	.word	0x0500000f


	//----- nvinfo : EIATTR_COOP_GROUP_INSTR_OFFSETS
	.align		4
.L_146:
        /*0a0c*/ 	.byte	0x04, 0x28
        /*0a0e*/ 	.short	(.L_148 - .L_147)


	//   ....[0]....
.L_147:
        /*0a10*/ 	.word	0x00000070


	//   ....[1]....
        /*0a14*/ 	.word	0x000001a0


	//   ....[2]....
        /*0a18*/ 	.word	0x000001f0


	//   ....[3]....
        /*0a1c*/ 	.word	0x00000420


	//   ....[4]....
        /*0a20*/ 	.word	0x00000580


	//   ....[5]....
        /*0a24*/ 	.word	0x000006a0


	//   ....[6]....
        /*0a28*/ 	.word	0x00000800


	//   ....[7]....
        /*0a2c*/ 	.word	0x000107b0


	//   ....[8]....
        /*0a30*/ 	.word	0x00010cf0


	//   ....[9]....
        /*0a34*/ 	.word	0x00010d00


	//   ....[10]....
        /*0a38*/ 	.word	0x00010d10


	//   ....[11]....
        /*0a3c*/ 	.word	0x00010d20


	//   ....[12]....
        /*0a40*/ 	.word	0x000141a0


	//   ....[13]....
        /*0a44*/ 	.word	0x000141b0


	//   ....[14]....
        /*0a48*/ 	.word	0x000141c0


	//   ....[15]....
        /*0a4c*/ 	.word	0x000141d0


	//   ....[16]....
        /*0a50*/ 	.word	0x000193a0


	//   ....[17]....
        /*0a54*/ 	.word	0x00019440


	//   ....[18]....
        /*0a58*/ 	.word	0x00019740


	//   ....[19]....
        /*0a5c*/ 	.word	0x000198f0


	//   ....[20]....
        /*0a60*/ 	.word	0x0001c760


	//   ....[21]....
        /*0a64*/ 	.word	0x0001c830


	//   ....[22]....
        /*0a68*/ 	.word	0x0001c860


	//   ....[23]....
        /*0a6c*/ 	.word	0x0001c8f0


	//   ....[24]....
        /*0a70*/ 	.word	0x0001e420


	//   ....[25]....
        /*0a74*/ 	.word	0x0001e480


	//   ....[26]....
        /*0a78*/ 	.word	0x0001e4a0


	//   ....[27]....
        /*0a7c*/ 	.word	0x0001e4c0


	//   ....[28]....
        /*0a80*/ 	.word	0x0001f070


	//   ....[29]....
        /*0a84*/ 	.word	0x0001f0c0


	//   ....[30]....
        /*0a88*/ 	.word	0x0001f0f0


	//   ....[31]....
        /*0a8c*/ 	.word	0x0001f120


	//   ....[32]....
        /*0a90*/ 	.word	0x0001f150


	//   ....[33]....
        /*0a94*/ 	.word	0x0001f180


	//   ....[34]....
        /*0a98*/ 	.word	0x0001f1b0


	//   ....[35]....
        /*0a9c*/ 	.word	0x0001f1e0


	//   ....[36]....
        /*0aa0*/ 	.word	0x0001f210


	//   ....[37]....
        /*0aa4*/ 	.word	0x0001f240


	//   ....[38]....
        /*0aa8*/ 	.word	0x0001f270


	//   ....[39]....
        /*0aac*/ 	.word	0x0001f2a0


	//   ....[40]....
        /*0ab0*/ 	.word	0x0001f2d0


	//   ....[41]....
        /*0ab4*/ 	.word	0x0001f300


	//   ....[42]....
        /*0ab8*/ 	.word	0x0001f330


	//   ....[43]....
        /*0abc*/ 	.word	0x0001f360


	//   ....[44]....
        /*0ac0*/ 	.word	0x0001f390


	//   ....[45]....
        /*0ac4*/ 	.word	0x0001f3c0


	//   ....[46]....
        /*0ac8*/ 	.word	0x0001f3f0


	//   ....[47]....
        /*0acc*/ 	.word	0x0001f420


	//   ....[48]....
        /*0ad0*/ 	.word	0x0001f450


	//   ....[49]....
        /*0ad4*/ 	.word	0x0001f480


	//   ....[50]....
        /*0ad8*/ 	.word	0x0001f4b0


	//   ....[51]....
        /*0adc*/ 	.word	0x0001f4e0


	//   ....[52]....
        /*0ae0*/ 	.word	0x0001f510


	//   ....[53]....
        /*0ae4*/ 	.word	0x0001f540


	//   ....[54]....
        /*0ae8*/ 	.word	0x0001f570


	//   ....[55]....
        /*0aec*/ 	.word	0x0001f5a0


	//   ....[56]....
        /*0af0*/ 	.word	0x0001f5d0


	//   ....[57]....
        /*0af4*/ 	.word	0x0001f600


	//   ....[58]....
        /*0af8*/ 	.word	0x0001f630


	//   ....[59]....
        /*0afc*/ 	.word	0x0001f660


	//   ....[60]....
        /*0b00*/ 	.word	0x0001f690


	//   ....[61]....
        /*0b04*/ 	.word	0x0001f6c0


	//   ....[62]....
        /*0b08*/ 	.word	0x0001f6f0


	//   ....[63]....
        /*0b0c*/ 	.word	0x0001f720


	//   ....[64]....
        /*0b10*/ 	.word	0x0001f750


	//   ....[65]....
        /*0b14*/ 	.word	0x0001f780


	//   ....[66]....
        /*0b18*/ 	.word	0x0001f790


	//   ....[67]....
        /*0b1c*/ 	.word	0x0001f7a0


	//   ....[68]....
        /*0b20*/ 	.word	0x0001f7b0


	//   ....[69]....
        /*0b24*/ 	.word	0x0001f7c0


	//   ....[70]....
        /*0b28*/ 	.word	0x0001f7d0


	//   ....[71]....
        /*0b2c*/ 	.word	0x0001f7e0


	//   ....[72]....
        /*0b30*/ 	.word	0x0001f7f0


	//   ....[73]....
        /*0b34*/ 	.word	0x0001f810


	//   ....[74]....
        /*0b38*/ 	.word	0x0001f830


	//   ....[75]....
        /*0b3c*/ 	.word	0x0001f840


	//   ....[76]....
        /*0b40*/ 	.word	0x0001f850


	//   ....[77]....
        /*0b44*/ 	.word	0x0001f880


	//   ....[78]....
        /*0b48*/ 	.word	0x0001f8b0


	//   ....[79]....
        /*0b4c*/ 	.word	0x0001f8e0


	//   ....[80]....
        /*0b50*/ 	.word	0x0001f900


	//   ....[81]....
        /*0b54*/ 	.word	0x0001f930


	//   ....[82]....
        /*0b58*/ 	.word	0x0001f960


	//   ....[83]....
        /*0b5c*/ 	.word	0x0001f990


	//   ....[84]....
        /*0b60*/ 	.word	0x0001f9c0


	//   ....[85]....
        /*0b64*/ 	.word	0x0001f9f0


	//   ....[86]....
        /*0b68*/ 	.word	0x0001fa20


	//   ....[87]....
        /*0b6c*/ 	.word	0x0001fa50


	//   ....[88]....
        /*0b70*/ 	.word	0x0001fa80


	//   ....[89]....
        /*0b74*/ 	.word	0x0001fab0


	//   ....[90]....
        /*0b78*/ 	.word	0x0001fae0


	//   ....[91]....
        /*0b7c*/ 	.word	0x0001fb10


	//   ....[92]....
        /*0b80*/ 	.word	0x00020360


	//   ....[93]....
        /*0b84*/ 	.word	0x00020380


	//   ....[94]....
        /*0b88*/ 	.word	0x000203a0


	//   ....[95]....
        /*0b8c*/ 	.word	0x000203c0


	//   ....[96]....
        /*0b90*/ 	.word	0x00020a60


	//   ....[97]....
        /*0b94*/ 	.word	0x00020a70


	//   ....[98]....
        /*0b98*/ 	.word	0x00020ba0


	//   ....[99]....
        /*0b9c*/ 	.word	0x00020bb0


	//   ....[100]....
        /*0ba0*/ 	.word	0x00020ce0


	//   ....[101]....
        /*0ba4*/ 	.word	0x00020cf0


	//   ....[102]....
        /*0ba8*/ 	.word	0x00020e20


	//   ....[103]....
        /*0bac*/ 	.word	0x00020e30


	//   ....[104]....
        /*0bb0*/ 	.word	0x00021210


	//   ....[105]....
        /*0bb4*/ 	.word	0x00021220


	//   ....[106]....
        /*0bb8*/ 	.word	0x00021990


	//   ....[107]....
        /*0bbc*/ 	.word	0x000219a0


	//   ....[108]....
        /*0bc0*/ 	.word	0x000227c0


	//   ....[109]....
        /*0bc4*/ 	.word	0x000227d0


	//   ....[110]....
        /*0bc8*/ 	.word	0x00022910


	//   ....[111]....
        /*0bcc*/ 	.word	0x00022920


	//   ....[112]....
        /*0bd0*/ 	.word	0x00022a50


	//   ....[113]....
        /*0bd4*/ 	.word	0x00022a60


	//   ....[114]....
        /*0bd8*/ 	.word	0x00022b90


	//   ....[115]....
        /*0bdc*/ 	.word	0x00022ba0


	//   ....[116]....
        /*0be0*/ 	.word	0x00022d30


	//   ....[117]....
        /*0be4*/ 	.word	0x00022f70


	//   ....[118]....
        /*0be8*/ 	.word	0x00022fa0


	//   ....[119]....
        /*0bec*/ 	.word	0x00022fd0


	//   ....[120]....
        /*0bf0*/ 	.word	0x00023000


	//   ....[121]....
        /*0bf4*/ 	.word	0x00023030


	//   ....[122]....
        /*0bf8*/ 	.word	0x00023060


	//   ....[123]....
        /*0bfc*/ 	.word	0x00023200


	//   ....[124]....
        /*0c00*/ 	.word	0x00023230


	//   ....[125]....
        /*0c04*/ 	.word	0x00023260


	//   ....[126]....
        /*0c08*/ 	.word	0x00023290


	//   ....[127]....
        /*0c0c*/ 	.word	0x000232c0


	//   ....[128]....
        /*0c10*/ 	.word	0x000232f0


	//   ....[129]....
        /*0c14*/ 	.word	0x00023370


	//   ....[130]....
        /*0c18*/ 	.word	0x000233b0


	//   ....[131]....
        /*0c1c*/ 	.word	0x000233c0


	//   ....[132]....
        /*0c20*/ 	.word	0x00023470


	//   ....[133]....
        /*0c24*/ 	.word	0x00024650


	//   ....[134]....
        /*0c28*/ 	.word	0x00026190


	//   ....[135]....
        /*0c2c*/ 	.word	0x00026ec0


	//   ....[136]....
        /*0c30*/ 	.word	0x00026f00


	//   ....[137]....
        /*0c34*/ 	.word	0x00026f50


	//   ....[138]....
        /*0c38*/ 	.word	0x00026fd0


	//   ....[139]....
        /*0c3c*/ 	.word	0x00027060


	//   ....[140]....
        /*0c40*/ 	.word	0x00027070


	//   ....[141]....
        /*0c44*/ 	.word	0x000270c0


	//   ....[142]....
        /*0c48*/ 	.word	0x00027100


	//   ....[143]....
        /*0c4c*/ 	.word	0x00028d90


	//   ....[144]....
        /*0c50*/ 	.word	0x00028dc0


	//   ....[145]....
        /*0c54*/ 	.word	0x00028e30


	//   ....[146]....
        /*0c58*/ 	.word	0x00028e60


	//   ....[147]....
        /*0c5c*/ 	.word	0x00028e90


	//   ....[148]....
        /*0c60*/ 	.word	0x00028ec0


	//   ....[149]....
        /*0c64*/ 	.word	0x00028ef0


	//   ....[150]....
        /*0c68*/ 	.word	0x00028f20


	//   ....[151]....
        /*0c6c*/ 	.word	0x000290f0


	//   ....[152]....
        /*0c70*/ 	.word	0x00029120


	//   ....[153]....
        /*0c74*/ 	.word	0x00029150


	//   ....[154]....
        /*0c78*/ 	.word	0x00029180


	//   ....[155]....
        /*0c7c*/ 	.word	0x000291b0


	//   ....[156]....
        /*0c80*/ 	.word	0x000291e0


	//   ....[157]....
        /*0c84*/ 	.word	0x000292a0


	//   ....[158]....
        /*0c88*/ 	.word	0x000292c0


	//   ....[159]....
        /*0c8c*/ 	.word	0x000292d0


	//   ....[160]....
        /*0c90*/ 	.word	0x00029330


	//   ....[161]....
        /*0c94*/ 	.word	0x00029a50


	//   ....[162]....
        /*0c98*/ 	.word	0x00029f30


	//   ....[163]....
        /*0c9c*/ 	.word	0x00029fe0


	//   ....[164]....
        /*0ca0*/ 	.word	0x0002a070


	//   ....[165]....
        /*0ca4*/ 	.word	0x0002a0c0


	//   ....[166]....
        /*0ca8*/ 	.word	0x0002a110


	//   ....[167]....
        /*0cac*/ 	.word	0x0002a1f0


	//   ....[168]....
        /*0cb0*/ 	.word	0x0002a280


	//   ....[169]....
        /*0cb4*/ 	.word	0x0002a2d0


	//   ....[170]....
        /*0cb8*/ 	.word	0x0002a320


	//   ....[171]....
        /*0cbc*/ 	.word	0x0002a570


	//   ....[172]....
        /*0cc0*/ 	.word	0x0002a690


	//   ....[173]....
        /*0cc4*/ 	.word	0x0002a7b0


	//   ....[174]....
        /*0cc8*/ 	.word	0x0002a8d0


	//   ....[175]....
        /*0ccc*/ 	.word	0x0002a9f0


	//   ....[176]....
        /*0cd0*/ 	.word	0x0002aaf0


	//   ....[177]....
        /*0cd4*/ 	.word	0x0002ab50


	//   ....[178]....
        /*0cd8*/ 	.word	0x0002aba0


	//   ....[179]....
        /*0cdc*/ 	.word	0x0002ac20


	//   ....[180]....
        /*0ce0*/ 	.word	0x0002ac70


	//   ....[181]....
        /*0ce4*/ 	.word	0x0002acf0


	//   ....[182]....
        /*0ce8*/ 	.word	0x0002ad40


	//   ....[183]....
        /*0cec*/ 	.word	0x0002adc0


	//   ....[184]....
        /*0cf0*/ 	.word	0x0002ae30


	//   ....[185]....
        /*0cf4*/ 	.word	0x0002ae90


	//   ....[186]....
        /*0cf8*/ 	.word	0x0002aee0


	//   ....[187]....
        /*0cfc*/ 	.word	0x0002af60


	//   ....[188]....
        /*0d00*/ 	.word	0x0002afd0


	//   ....[189]....
        /*0d04*/ 	.word	0x0002b030


	//   ....[190]....
        /*0d08*/ 	.word	0x0002b080


	//   ....[191]....
        /*0d0c*/ 	.word	0x0002b100


	//   ....[192]....
        /*0d10*/ 	.word	0x0002b150


	//   ....[193]....
        /*0d14*/ 	.word	0x0002b1b0


	//   ....[194]....
        /*0d18*/ 	.word	0x0002b200


	//   ....[195]....
        /*0d1c*/ 	.word	0x0002b260


	//   ....[196]....
        /*0d20*/ 	.word	0x0002b2d0


	//   ....[197]....
        /*0d24*/ 	.word	0x0002b330


	//   ....[198]....
        /*0d28*/ 	.word	0x0002b380


	//   ....[199]....
        /*0d2c*/ 	.word	0x0002b3e0


	//   ....[200]....
        /*0d30*/ 	.word	0x0002b430


	//   ....[201]....
        /*0d34*/ 	.word	0x0002b490


	//   ....[202]....
        /*0d38*/ 	.word	0x0002b500


	//   ....[203]....
        /*0d3c*/ 	.word	0x0002b580


	//   ....[204]....
        /*0d40*/ 	.word	0x0002b5f0


	//   ....[205]....
        /*0d44*/ 	.word	0x0002b670


	//   ....[206]....
        /*0d48*/ 	.word	0x0002b6e0


	//   ....[207]....
        /*0d4c*/ 	.word	0x0002b760


	//   ....[208]....
        /*0d50*/ 	.word	0x0002b7c0


	//   ....[209]....
        /*0d54*/ 	.word	0x0002b840


	//   ....[210]....
        /*0d58*/ 	.word	0x0002b890


	//   ....[211]....
        /*0d5c*/ 	.word	0x0002b910


	//   ....[212]....
        /*0d60*/ 	.word	0x0002b970


	//   ....[213]....
        /*0d64*/ 	.word	0x0002b9d0


	//   ....[214]....
        /*0d68*/ 	.word	0x0002ba30


	//   ....[215]....
        /*0d6c*/ 	.word	0x0002baa0


	//   ....[216]....
        /*0d70*/ 	.word	0x0002bb30


	//   ....[217]....
        /*0d74*/ 	.word	0x0002bb90


	//   ....[218]....
        /*0d78*/ 	.word	0x0002bbe0


	//   ....[219]....
        /*0d7c*/ 	.word	0x0002bc60


	//   ....[220]....
        /*0d80*/ 	.word	0x0002bcd0


	//   ....[221]....
        /*0d84*/ 	.word	0x0002bd30


	//   ....[222]....
        /*0d88*/ 	.word	0x0002bd80


	//   ....[223]....
        /*0d8c*/ 	.word	0x0002be00


	//   ....[224]....
        /*0d90*/ 	.word	0x0002be70


	//   ....[225]....
        /*0d94*/ 	.word	0x0002bed0


	//   ....[226]....
        /*0d98*/ 	.word	0x0002bf20


	//   ....[227]....
        /*0d9c*/ 	.word	0x0002bfa0


	//   ....[228]....
        /*0da0*/ 	.word	0x0002c010


	//   ....[229]....
        /*0da4*/ 	.word	0x0002c080


	//   ....[230]....
        /*0da8*/ 	.word	0x0002c0d0


	//   ....[231]....
        /*0dac*/ 	.word	0x0002c150


	//   ....[232]....
        /*0db0*/ 	.word	0x0002c1c0


	//   ....[233]....
        /*0db4*/ 	.word	0x0002c220


	//   ....[234]....
        /*0db8*/ 	.word	0x0002c270


	//   ....[235]....
        /*0dbc*/ 	.word	0x0002c2f0


	//   ....[236]....
        /*0dc0*/ 	.word	0x0002c340


	//   ....[237]....
        /*0dc4*/ 	.word	0x0002c3d0


	//   ....[238]....
        /*0dc8*/ 	.word	0x0002c460


	//   ....[239]....
        /*0dcc*/ 	.word	0x0002c4f0


	//   ....[240]....
        /*0dd0*/ 	.word	0x0002c580


	//   ....[241]....
        /*0dd4*/ 	.word	0x0002c610


	//   ....[242]....
        /*0dd8*/ 	.word	0x0002c6a0


	//   ....[243]....
        /*0ddc*/ 	.word	0x0002c720


	//   ....[244]....
        /*0de0*/ 	.word	0x0002c770


	//   ....[245]....
        /*0de4*/ 	.word	0x0002c800


	//   ....[246]....
        /*0de8*/ 	.word	0x0002c890


	//   ....[247]....
        /*0dec*/ 	.word	0x0002c910


	//   ....[248]....
        /*0df0*/ 	.word	0x0002c960


	//   ....[249]....
        /*0df4*/ 	.word	0x0002c9f0


	//   ....[250]....
        /*0df8*/ 	.word	0x0002ca80


	//   ....[251]....
        /*0dfc*/ 	.word	0x0002cb10


	//   ....[252]....
        /*0e00*/ 	.word	0x0002cba0


	//   ....[253]....
        /*0e04*/ 	.word	0x0002cc30


	//   ....[254]....
        /*0e08*/ 	.word	0x0002ccc0


	//   ....[255]....
        /*0e0c*/ 	.word	0x0002cd80


	//   ....[0]....
        /*0e10*/ 	.word	0x0002d060


	//   ....[1]....
        /*0e14*/ 	.word	0x0002d280


	//   ....[2]....
        /*0e18*/ 	.word	0x0002d2d0


	//   ....[3]....
        /*0e1c*/ 	.word	0x0002d330


	//   ....[4]....
        /*0e20*/ 	.word	0x0002d440


	//   ....[5]....
        /*0e24*/ 	.word	0x0002d4a0


	//   ....[6]....
        /*0e28*/ 	.word	0x0002d5b0


	//   ....[7]....
        /*0e2c*/ 	.word	0x0002d610


	//   ....[8]....
        /*0e30*/ 	.word	0x0002d6f0


	//   ....[9]....
        /*0e34*/ 	.word	0x0002da10


	//   ....[10]....
        /*0e38*/ 	.word	0x0002dab0


	//   ....[11]....
        /*0e3c*/ 	.word	0x0002dc50


	//   ....[12]....
        /*0e40*/ 	.word	0x0002dcd0


	//   ....[13]....
        /*0e44*/ 	.word	0x0002dd50


	//   ....[14]....
        /*0e48*/ 	.word	0x0002ddd0


	//   ....[15]....
        /*0e4c*/ 	.word	0x0002de50


	//   ....[16]....
        /*0e50*/ 	.word	0x0002dee0


	//   ....[17]....
        /*0e54*/ 	.word	0x0002df80


	//   ....[18]....
        /*0e58*/ 	.word	0x0002e030


	//   ....[19]....
        /*0e5c*/ 	.word	0x0002e0b0


	//   ....[20]....
        /*0e60*/ 	.word	0x0002e130


	//   ....[21]....
        /*0e64*/ 	.word	0x0002e1b0


	//   ....[22]....
        /*0e68*/ 	.word	0x0002e240


	//   ....[23]....
        /*0e6c*/ 	.word	0x0002e2c0


	//   ....[24]....
        /*0e70*/ 	.word	0x0002e360


	//   ....[25]....
        /*0e74*/ 	.word	0x0002e3b0


	//   ....[26]....
        /*0e78*/ 	.word	0x0002e440


	//   ....[27]....
        /*0e7c*/ 	.word	0x0002e570


	//----- nvinfo : EIATTR_REG_RECONFIG
	.align		4
.L_148:
        /*0e80*/ 	.byte	0x01, 0x54
	.zero		2


	//----- nvinfo : EIATTR_SYSCALL_OFFSETS
	.align		4
        /*0e84*/ 	.byte	0x04, 0x46
        /*0e86*/ 	.short	(.L_150 - .L_149)


	//   ....[0]....
.L_149:
        /*0e88*/ 	.word	0x000020a0


	//   ....[1]....
        /*0e8c*/ 	.word	0x000021f0


	//   ....[2]....
        /*0e90*/ 	.word	0x00010940


	//   ....[3]....
        /*0e94*/ 	.word	0x00010c70


	//   ....[4]....
        /*0e98*/ 	.word	0x00025bf0


	//   ....[5]....
        /*0e9c*/ 	.word	0x00025d80


	//   ....[6]....
        /*0ea0*/ 	.word	0x00025ed0


	//   ....[7]....
        /*0ea4*/ 	.word	0x00026010


	//   ....[8]....
        /*0ea8*/ 	.word	0x00026ab0


	//----- nvinfo : EIATTR_MBARRIER_INSTR_OFFSETS
	.align		4
.L_150:
        /*0eac*/ 	.byte	0x04, 0x39
        /*0eae*/ 	.short	(.L_152 - .L_151)


	//   ....[0]....
.L_151:
        /*0eb0*/ 	.word	0x000002d0
        /*0eb4*/ 	.word	0x000000ff
        /*0eb8*/ 	.word	0x00029800
        /*0ebc*/ 	.short	0x0100
        /*0ebe*/ 	.byte	0x08
	.zero		1


	//   ....[1]....
        /*0ec0*/ 	.word	0x000002e0
        /*0ec4*/ 	.word	0x000000ff
        /*0ec8*/ 	.word	0x00029820
        /*0ecc*/ 	.short	0x0100
        /*0ece*/ 	.byte	0x08
	.zero		1


	//   ....[2]....
        /*0ed0*/ 	.word	0x000003d0
        /*0ed4*/ 	.word	0x000000ff
        /*0ed8*/ 	.word	0x00029830
        /*0edc*/ 	.short	0x0100
        /*0ede*/ 	.byte	0x08
	.zero		1


	//   ....[3]....
        /*0ee0*/ 	.word	0x000003e0
        /*0ee4*/ 	.word	0x000000ff
        /*0ee8*/ 	.word	0x00029840
        /*0eec*/ 	.short	0x0100
        /*0eee*/ 	.byte	0x08
	.zero		1


	//   ....[4]....
        /*0ef0*/ 	.word	0x000003f0
        /*0ef4*/ 	.word	0x000000ff
        /*0ef8*/ 	.word	0x00029838
        /*0efc*/ 	.short	0x0100
        /*0efe*/ 	.byte	0x08
	.zero		1


	//   ....[5]....
        /*0f00*/ 	.word	0x00000400
        /*0f04*/ 	.word	0x000000ff
        /*0f08*/ 	.word	0x00029848
        /*0f0c*/ 	.short	0x0100
        /*0f0e*/ 	.byte	0x08
	.zero		1


	//   ....[6]....
        /*0f10*/ 	.word	0x00000530
        /*0f14*/ 	.word	0x000000ff
        /*0f18*/ 	.word	0x00029850
        /*0f1c*/ 	.short	0x0100
        /*0f1e*/ 	.byte	0x08
	.zero		1


	//   ....[7]....
        /*0f20*/ 	.word	0x00000540
        /*0f24*/ 	.word	0x000000ff
        /*0f28*/ 	.word	0x00029860
        /*0f2c*/ 	.short	0x0100
        /*0f2e*/ 	.byte	0x08
	.zero		1


	//   ....[8]....
        /*0f30*/ 	.word	0x00000550
        /*0f34*/ 	.word	0x000000ff
        /*0f38*/ 	.word	0x00029858
        /*0f3c*/ 	.short	0x0100
        /*0f3e*/ 	.byte	0x08
	.zero		1


	//   ....[9]....
        /*0f40*/ 	.word	0x00000560
        /*0f44*/ 	.word	0x000000ff
        /*0f48*/ 	.word	0x00029868
        /*0f4c*/ 	.short	0x0100
        /*0f4e*/ 	.byte	0x08
	.zero		1


	//   ....[10]....
        /*0f50*/ 	.word	0x00000650
        /*0f54*/ 	.word	0x000000ff
        /*0f58*/ 	.word	0x00029870
        /*0f5c*/ 	.short	0x0100
        /*0f5e*/ 	.byte	0x06
	.zero		1


	//   ....[11]....
        /*0f60*/ 	.word	0x00000660
        /*0f64*/ 	.word	0x000000ff
        /*0f68*/ 	.word	0x00029880
        /*0f6c*/ 	.short	0x0100
        /*0f6e*/ 	.byte	0x06
	.zero		1


	//   ....[12]....
        /*0f70*/ 	.word	0x00000670
        /*0f74*/ 	.word	0x000000ff
        /*0f78*/ 	.word	0x00029878
        /*0f7c*/ 	.short	0x0100
        /*0f7e*/ 	.byte	0x06
	.zero		1


	//   ....[13]....
        /*0f80*/ 	.word	0x00000680
        /*0f84*/ 	.word	0x000000ff
        /*0f88*/ 	.word	0x00029888
        /*0f8c*/ 	.short	0x0100
        /*0f8e*/ 	.byte	0x06
	.zero		1


	//   ....[14]....
        /*0f90*/ 	.word	0x000007b0
        /*0f94*/ 	.word	0x000000ff
        /*0f98*/ 	.word	0x00029890
        /*0f9c*/ 	.short	0x0100
        /*0f9e*/ 	.byte	0x08
	.zero		1


	//   ....[15]....
        /*0fa0*/ 	.word	0x000007c0
        /*0fa4*/ 	.word	0x000000ff
        /*0fa8*/ 	.word	0x000298a0
        /*0fac*/ 	.short	0x0100
        /*0fae*/ 	.byte	0x08
	.zero		1


	//   ....[16]....
        /*0fb0*/ 	.word	0x000007d0
        /*0fb4*/ 	.word	0x000000ff
        /*0fb8*/ 	.word	0x00029898
        /*0fbc*/ 	.short	0x0100
        /*0fbe*/ 	.byte	0x08
	.zero		1


	//   ....[17]....
        /*0fc0*/ 	.word	0x000007e0
        /*0fc4*/ 	.word	0x000000ff
        /*0fc8*/ 	.word	0x000298a8
        /*0fcc*/ 	.short	0x0100
        /*0fce*/ 	.byte	0x08
	.zero		1


	//   ....[18]....
        /*0fd0*/ 	.word	0x00000910
        /*0fd4*/ 	.word	0x000000ff
        /*0fd8*/ 	.word	0x000298b0
        /*0fdc*/ 	.short	0x0100
        /*0fde*/ 	.byte	0x08
	.zero		1


	//   ....[19]....
        /*0fe0*/ 	.word	0x00000920
        /*0fe4*/ 	.word	0x000000ff
        /*0fe8*/ 	.word	0x000298c0
        /*0fec*/ 	.short	0x0100
        /*0fee*/ 	.byte	0x08
	.zero		1


	//   ....[20]....
        /*0ff0*/ 	.word	0x00000930
        /*0ff4*/ 	.word	0x000000ff
        /*0ff8*/ 	.word	0x000298b8
        /*0ffc*/ 	.short	0x0100
        /*0ffe*/ 	.byte	0x08
	.zero		1


	//   ....[21]....
        /*1000*/ 	.word	0x00000940
        /*1004*/ 	.word	0x000000ff
        /*1008*/ 	.word	0x000298c8
        /*100c*/ 	.short	0x0100
        /*100e*/ 	.byte	0x08
	.zero		1


	//   ....[22]....
        /*1010*/ 	.word	0x00003940
        /*1014*/ 	.word	0x00000061
        /*1018*/ 	.word	0x00029890
        /*101c*/ 	.short	0x010a
        /*101e*/ 	.byte	0x3f
	.zero		1


	//   ....[23]....
        /*1020*/ 	.word	0x000096f0
        /*1024*/ 	.word	0x00000061
        /*1028*/ 	.word	0x00029890
        /*102c*/ 	.short	0x010a
        /*102e*/ 	.byte	0x3f
	.zero		1


	//   ....[24]....
        /*1030*/ 	.word	0x0000f630
        /*1034*/ 	.word	0x00000061
        /*1038*/ 	.word	0x00029890
        /*103c*/ 	.short	0x010a
        /*103e*/ 	.byte	0x3f
	.zero		1


	//   ....[25]....
        /*1040*/ 	.word	0x0000fa00
        /*1044*/ 	.word	0x00000028
        /*1048*/ 	.word	0x00000000
        /*104c*/ 	.short	0x0101
        /*104e*/ 	.byte	0x3f
	.zero		1


	//   ....[26]....
        /*1050*/ 	.word	0x0000fa40
        /*1054*/ 	.word	0x00000061
        /*1058*/ 	.word	0x000298b0
        /*105c*/ 	.short	0x010a
        /*105e*/ 	.byte	0x3f
	.zero		1


	//   ....[27]....
        /*1060*/ 	.word	0x0000fee0
        /*1064*/ 	.word	0x00000061
        /*1068*/ 	.word	0x00000000
        /*106c*/ 	.short	0x0101
        /*106e*/ 	.byte	0x3f
	.zero		1


	//   ....[28]....
        /*1070*/ 	.word	0x000109d0
        /*1074*/ 	.word	0x00000010
        /*1078*/ 	.word	0x00029800
        /*107c*/ 	.short	0x010a
        /*107e*/ 	.byte	0x3f
	.zero		1


	//   ....[29]....
        /*1080*/ 	.word	0x00010a20
        /*1084*/ 	.word	0x00000010
        /*1088*/ 	.word	0x00029800
        /*108c*/ 	.short	0x010a
        /*108e*/ 	.byte	0x3f
	.zero		1


	//   ....[30]....
        /*1090*/ 	.word	0x000112b0
        /*1094*/ 	.word	0x00000010
        /*1098*/ 	.word	0x00029800
        /*109c*/ 	.short	0x010a
        /*109e*/ 	.byte	0x3f
	.zero		1


	//   ....[31]....
        /*10a0*/ 	.word	0x00014640
        /*10a4*/ 	.word	0x00000010
        /*10a8*/ 	.word	0x00029800
        /*10ac*/ 	.short	0x010a
        /*10ae*/ 	.byte	0x3f
	.zero		1


	//   ....[32]....
        /*10b0*/ 	.word	0x00017780
        /*10b4*/ 	.word	0x00000003
        /*10b8*/ 	.word	0x00029830
        /*10bc*/ 	.short	0x010a
        /*10be*/ 	.byte	0x3f
	.zero		1


	//   ....[33]....
        /*10c0*/ 	.word	0x00017800
        /*10c4*/ 	.word	0x00000003
        /*10c8*/ 	.word	0x00029830
        /*10cc*/ 	.short	0x010a
        /*10ce*/ 	.byte	0x3f
	.zero		1


	//   ....[34]....
        /*10d0*/ 	.word	0x00019ba0
        /*10d4*/ 	.word	0x0000002d
        /*10d8*/ 	.word	0x00000000
        /*10dc*/ 	.short	0x0101
        /*10de*/ 	.byte	0x3f
	.zero		1


	//   ....[35]....
        /*10e0*/ 	.word	0x0001af30
        /*10e4*/ 	.word	0x0000000b
        /*10e8*/ 	.word	0x00029830
        /*10ec*/ 	.short	0x010a
        /*10ee*/ 	.byte	0x3f
	.zero		1


	//   ....[36]....
        /*10f0*/ 	.word	0x0001af80
        /*10f4*/ 	.word	0x0000000b
        /*10f8*/ 	.word	0x00029830
        /*10fc*/ 	.short	0x010a
        /*10fe*/ 	.byte	0x3f
	.zero		1


	//   ....[37]....
        /*1100*/ 	.word	0x0001c080
        /*1104*/ 	.word	0x0000000b
        /*1108*/ 	.word	0x00029850
        /*110c*/ 	.short	0x010a
        /*110e*/ 	.byte	0x3f
	.zero		1


	//   ....[38]....
        /*1110*/ 	.word	0x0001c0c0
        /*1114*/ 	.word	0x0000000b
        /*1118*/ 	.word	0x00029850
        /*111c*/ 	.short	0x010a
        /*111e*/ 	.byte	0x3f
	.zero		1


	//   ....[39]....
        /*1120*/ 	.word	0x0001d720
        /*1124*/ 	.word	0x00000004
        /*1128*/ 	.word	0x00000000
        /*112c*/ 	.short	0x0101
        /*112e*/ 	.byte	0x3f
	.zero		1


	//   ....[40]....
        /*1130*/ 	.word	0x0001da10
        /*1134*/ 	.word	0x00000009
        /*1138*/ 	.word	0x00000000
        /*113c*/ 	.short	0x0101
        /*113e*/ 	.byte	0x3f
	.zero		1


	//   ....[41]....
        /*1140*/ 	.word	0x0001e0e0
        /*1144*/ 	.word	0x0000000d
        /*1148*/ 	.word	0x00029850
        /*114c*/ 	.short	0x010a
        /*114e*/ 	.byte	0x3f
	.zero		1


	//   ....[42]....
        /*1150*/ 	.word	0x0001e160
        /*1154*/ 	.word	0x0000000d
        /*1158*/ 	.word	0x00029850
        /*115c*/ 	.short	0x010a
        /*115e*/ 	.byte	0x3f
	.zero		1


	//   ....[43]....
        /*1160*/ 	.word	0x0001e740
        /*1164*/ 	.word	0x00000002
        /*1168*/ 	.word	0x00000000
        /*116c*/ 	.short	0x0101
        /*116e*/ 	.byte	0x3f
	.zero		1


	//   ....[44]....
        /*1170*/ 	.word	0x00020980
        /*1174*/ 	.word	0x00000000
        /*1178*/ 	.word	0x00000000
        /*117c*/ 	.short	0x0101
        /*117e*/ 	.byte	0x3f
	.zero		1


	//   ....[45]....
        /*1180*/ 	.word	0x00021110
        /*1184*/ 	.word	0x00000008
        /*1188*/ 	.word	0x00000000
        /*118c*/ 	.short	0x0101
        /*118e*/ 	.byte	0x3f
	.zero		1


	//   ....[46]....
        /*1190*/ 	.word	0x00024730
        /*1194*/ 	.word	0x00000012
        /*1198*/ 	.word	0x00029820
        /*119c*/ 	.short	0x010a
        /*119e*/ 	.byte	0x3f
	.zero		1


	//   ....[47]....
        /*11a0*/ 	.word	0x00024800
        /*11a4*/ 	.word	0x00000007
        /*11a8*/ 	.word	0x000298a0
        /*11ac*/ 	.short	0x010a
        /*11ae*/ 	.byte	0x3f
	.zero		1


	//   ....[48]....
        /*11b0*/ 	.word	0x00024c20
        /*11b4*/ 	.word	0x00000007
        /*11b8*/ 	.word	0x000298c0
        /*11bc*/ 	.short	0x010a
        /*11be*/ 	.byte	0x3f
	.zero		1


	//   ....[49]....
        /*11c0*/ 	.word	0x00024ff0
        /*11c4*/ 	.word	0x00000008
        /*11c8*/ 	.word	0x000298a0
        /*11cc*/ 	.short	0x010a
        /*11ce*/ 	.byte	0x3f
	.zero		1


	//   ....[50]....
        /*11d0*/ 	.word	0x00025400
        /*11d4*/ 	.word	0x00000008
        /*11d8*/ 	.word	0x000298c0
        /*11dc*/ 	.short	0x010a
        /*11de*/ 	.byte	0x3f
	.zero		1


	//   ....[51]....
        /*11e0*/ 	.word	0x00026410
        /*11e4*/ 	.word	0x00000002
        /*11e8*/ 	.word	0x00029880
        /*11ec*/ 	.short	0x010a
        /*11ee*/ 	.byte	0x3f
	.zero		1


	//   ....[52]....
        /*11f0*/ 	.word	0x000265b0
        /*11f4*/ 	.word	0x00000002
        /*11f8*/ 	.word	0x00029840
        /*11fc*/ 	.short	0x010a
        /*11fe*/ 	.byte	0x3f
	.zero		1


	//   ....[53]....
        /*1200*/ 	.word	0x000271e0
        /*1204*/ 	.word	0x00000012
        /*1208*/ 	.word	0x00029800
        /*120c*/ 	.short	0x0107
        /*120e*/ 	.byte	0x3f
	.zero		1


	//   ....[54]....
        /*1210*/ 	.word	0x000272e0
        /*1214*/ 	.word	0x00000012
        /*1218*/ 	.word	0x00029800
        /*121c*/ 	.short	0x0101
        /*121e*/ 	.byte	0x3f
	.zero		1


	//   ....[55]....
        /*1220*/ 	.word	0x00027300
        /*1224*/ 	.word	0x00000012
        /*1228*/ 	.word	0x00029820
        /*122c*/ 	.short	0x010a
        /*122e*/ 	.byte	0x3f
	.zero		1


	//   ....[56]....
        /*1230*/ 	.word	0x00027630
        /*1234*/ 	.word	0x00000005
        /*1238*/ 	.word	0x00029880
        /*123c*/ 	.short	0x010a
        /*123e*/ 	.byte	0x3f
	.zero		1


	//   ....[57]....
        /*1240*/ 	.word	0x00027860
        /*1244*/ 	.word	0x00000005
        /*1248*/ 	.word	0x00029840
        /*124c*/ 	.short	0x010a
        /*124e*/ 	.byte	0x3f
	.zero		1


	//   ....[58]....
        /*1250*/ 	.word	0x00027d20
        /*1254*/ 	.word	0x00000014
        /*1258*/ 	.word	0x00029870
        /*125c*/ 	.short	0x010a
        /*125e*/ 	.byte	0x3f
	.zero		1


	//   ....[59]....
        /*1260*/ 	.word	0x00027d90
        /*1264*/ 	.word	0x00000014
        /*1268*/ 	.word	0x00029860
        /*126c*/ 	.short	0x010a
        /*126e*/ 	.byte	0x3f
	.zero		1


	//   ....[60]....
        /*1270*/ 	.word	0x00028290
        /*1274*/ 	.word	0x00000014
        /*1278*/ 	.word	0x00029850
        /*127c*/ 	.short	0x0101
        /*127e*/ 	.byte	0x3f
	.zero		1


	//   ....[61]....
        /*1280*/ 	.word	0x00028310
        /*1284*/ 	.word	0x00000014
        /*1288*/ 	.word	0x00000000
        /*128c*/ 	.short	0x0101
        /*128e*/ 	.byte	0x3f
	.zero		1


	//   ....[62]....
        /*1290*/ 	.word	0x00028540
        /*1294*/ 	.word	0x00000010
        /*1298*/ 	.word	0x00029870
        /*129c*/ 	.short	0x010a
        /*129e*/ 	.byte	0x3f
	.zero		1


	//   ....[63]....
        /*12a0*/ 	.word	0x000285b0
        /*12a4*/ 	.word	0x00000010
        /*12a8*/ 	.word	0x00029860
        /*12ac*/ 	.short	0x010a
        /*12ae*/ 	.byte	0x3f
	.zero		1


	//   ....[64]....
        /*12b0*/ 	.word	0x00028ac0
        /*12b4*/ 	.word	0x00000010
        /*12b8*/ 	.word	0x00029850
        /*12bc*/ 	.short	0x0101
        /*12be*/ 	.byte	0x3f
	.zero		1


	//   ....[65]....
        /*12c0*/ 	.word	0x00028b10
        /*12c4*/ 	.word	0x00000010
        /*12c8*/ 	.word	0x00000000
        /*12cc*/ 	.short	0x0101
        /*12ce*/ 	.byte	0x3f
	.zero		1


	//   ....[66]....
        /*12d0*/ 	.word	0x000299d0
        /*12d4*/ 	.word	0x00000000
        /*12d8*/ 	.word	0x00029820
        /*12dc*/ 	.short	0x010a
        /*12de*/ 	.byte	0x3f
	.zero		1


	//   ....[67]....
        /*12e0*/ 	.word	0x00029bb0
        /*12e4*/ 	.word	0x00000006
        /*12e8*/ 	.word	0x00000000
        /*12ec*/ 	.short	0x010a
        /*12ee*/ 	.byte	0x3f
	.zero		1


	//   ....[68]....
        /*12f0*/ 	.word	0x00029be0
        /*12f4*/ 	.word	0x00000007
        /*12f8*/ 	.word	0x00000000
        /*12fc*/ 	.short	0x010a
        /*12fe*/ 	.byte	0x3f
	.zero		1


	//   ....[69]....
        /*1300*/ 	.word	0x00029c30
        /*1304*/ 	.word	0x00000004
        /*1308*/ 	.word	0x00029860
        /*130c*/ 	.short	0x010a
        /*130e*/ 	.byte	0x3f
	.zero		1


	//   ....[70]....
        /*1310*/ 	.word	0x00029c80
        /*1314*/ 	.word	0x00000003
        /*1318*/ 	.word	0x00029860
        /*131c*/ 	.short	0x010a
        /*131e*/ 	.byte	0x3f
	.zero		1


	//   ....[71]....
        /*1320*/ 	.word	0x00029cc0
        /*1324*/ 	.word	0x00000004
        /*1328*/ 	.word	0x00029880
        /*132c*/ 	.short	0x010a
        /*132e*/ 	.byte	0x3f
	.zero		1


	//   ....[72]....
        /*1330*/ 	.word	0x00029ce0
        /*1334*/ 	.word	0x00000003
        /*1338*/ 	.word	0x00029880
        /*133c*/ 	.short	0x010a
        /*133e*/ 	.byte	0x3f
	.zero		1


	//   ....[73]....
        /*1340*/ 	.word	0x00029d40
        /*1344*/ 	.word	0x00000061
        /*1348*/ 	.word	0x00029890
        /*134c*/ 	.short	0x010a
        /*134e*/ 	.byte	0x3f
	.zero		1


	//   ....[74]....
        /*1350*/ 	.word	0x00029d90
        /*1354*/ 	.word	0x00000061
        /*1358*/ 	.word	0x00029890
        /*135c*/ 	.short	0x010a
        /*135e*/ 	.byte	0x3f
	.zero		1


	//   ....[75]....
        /*1360*/ 	.word	0x00029de0
        /*1364*/ 	.word	0x00000061
        /*1368*/ 	.word	0x00029890
        /*136c*/ 	.short	0x010a
        /*136e*/ 	.byte	0x3f
	.zero		1


	//   ....[76]....
        /*1370*/ 	.word	0x00029e30
        /*1374*/ 	.word	0x00000061
        /*1378*/ 	.word	0x000298b0
        /*137c*/ 	.short	0x010a
        /*137e*/ 	.byte	0x3f
	.zero		1


	//   ....[77]....
        /*1380*/ 	.word	0x0002a140
        /*1384*/ 	.word	0x00000010
        /*1388*/ 	.word	0x00029800
        /*138c*/ 	.short	0x010a
        /*138e*/ 	.byte	0x3f
	.zero		1


	//   ....[78]....
        /*1390*/ 	.word	0x0002a360
        /*1394*/ 	.word	0x00000010
        /*1398*/ 	.word	0x00029800
        /*139c*/ 	.short	0x010a
        /*139e*/ 	.byte	0x3f
	.zero		1


	//   ....[79]....
        /*13a0*/ 	.word	0x0002a3b0
        /*13a4*/ 	.word	0x00000003
        /*13a8*/ 	.word	0x00029830
        /*13ac*/ 	.short	0x010a
        /*13ae*/ 	.byte	0x3f
	.zero		1


	//   ....[80]....
        /*13b0*/ 	.word	0x0002a400
        /*13b4*/ 	.word	0x0000000b
        /*13b8*/ 	.word	0x00029830
        /*13bc*/ 	.short	0x010a
        /*13be*/ 	.byte	0x3f
	.zero		1


	//   ....[81]....
        /*13c0*/ 	.word	0x0002a450
        /*13c4*/ 	.word	0x0000000b
        /*13c8*/ 	.word	0x00029850
        /*13cc*/ 	.short	0x010a
        /*13ce*/ 	.byte	0x3f
	.zero		1


	//   ....[82]....
        /*13d0*/ 	.word	0x0002a4a0
        /*13d4*/ 	.word	0x0000000d
        /*13d8*/ 	.word	0x00029850
        /*13dc*/ 	.short	0x010a
        /*13de*/ 	.byte	0x3f
	.zero		1


	//   ....[83]....
        /*13e0*/ 	.word	0x0002ce40
        /*13e4*/ 	.word	0x00000012
        /*13e8*/ 	.word	0x00029820
        /*13ec*/ 	.short	0x010a
        /*13ee*/ 	.byte	0x3f
	.zero		1


	//   ....[84]....
        /*13f0*/ 	.word	0x0002ce90
        /*13f4*/ 	.word	0x00000007
        /*13f8*/ 	.word	0x000298a0
        /*13fc*/ 	.short	0x010a
        /*13fe*/ 	.byte	0x3f
	.zero		1


	//   ....[85]....
        /*1400*/ 	.word	0x0002cee0
        /*1404*/ 	.word	0x00000007
        /*1408*/ 	.word	0x000298c0
        /*140c*/ 	.short	0x010a
        /*140e*/ 	.byte	0x3f
	.zero		1


	//   ....[86]....
        /*1410*/ 	.word	0x0002cf30
        /*1414*/ 	.word	0x00000008
        /*1418*/ 	.word	0x000298a0
        /*141c*/ 	.short	0x010a
        /*141e*/ 	.byte	0x3f
	.zero		1


	//   ....[87]....
        /*1420*/ 	.word	0x0002cf80
        /*1424*/ 	.word	0x00000008
        /*1428*/ 	.word	0x000298c0
        /*142c*/ 	.short	0x010a
        /*142e*/ 	.byte	0x3f
	.zero		1


	//   ....[88]....
        /*1430*/ 	.word	0x0002d120
        /*1434*/ 	.word	0x00000002
        /*1438*/ 	.word	0x00029880
        /*143c*/ 	.short	0x010a
        /*143e*/ 	.byte	0x3f
	.zero		1


	//   ....[89]....
        /*1440*/ 	.word	0x0002d170
        /*1444*/ 	.word	0x00000002
        /*1448*/ 	.word	0x00029840
        /*144c*/ 	.short	0x010a
        /*144e*/ 	.byte	0x3f
	.zero		1


	//   ....[90]....
        /*1450*/ 	.word	0x0002d770
        /*1454*/ 	.word	0x00000012
        /*1458*/ 	.word	0x00029820
        /*145c*/ 	.short	0x010a
        /*145e*/ 	.byte	0x3f
	.zero		1


	//   ....[91]....
        /*1460*/ 	.word	0x0002d7c0
        /*1464*/ 	.word	0x00000005
        /*1468*/ 	.word	0x00029880
        /*146c*/ 	.short	0x010a
        /*146e*/ 	.byte	0x3f
	.zero		1


	//   ....[92]....
        /*1470*/ 	.word	0x0002d810
        /*1474*/ 	.word	0x00000005
        /*1478*/ 	.word	0x00029840
        /*147c*/ 	.short	0x010a
        /*147e*/ 	.byte	0x3f
	.zero		1


	//   ....[93]....
        /*1480*/ 	.word	0x0002d860
        /*1484*/ 	.word	0x00000014
        /*1488*/ 	.word	0x00029870
        /*148c*/ 	.short	0x010a
        /*148e*/ 	.byte	0x3f
	.zero		1


	//   ....[94]....
        /*1490*/ 	.word	0x0002d8b0
        /*1494*/ 	.word	0x00000014
        /*1498*/ 	.word	0x00029860
        /*149c*/ 	.short	0x010a
        /*149e*/ 	.byte	0x3f
	.zero		1


	//   ....[95]....
        /*14a0*/ 	.word	0x0002d900
        /*14a4*/ 	.word	0x00000010
        /*14a8*/ 	.word	0x00029870
        /*14ac*/ 	.short	0x010a
        /*14ae*/ 	.byte	0x3f
	.zero		1


	//   ....[96]....
        /*14b0*/ 	.word	0x0002d950
        /*14b4*/ 	.word	0x00000010
        /*14b8*/ 	.word	0x00029860
        /*14bc*/ 	.short	0x010a
        /*14be*/ 	.byte	0x3f
	.zero		1


	//   ....[97]....
        /*14c0*/ 	.word	0x0002e490
        /*14c4*/ 	.word	0x00000000
        /*14c8*/ 	.word	0x00029820
        /*14cc*/ 	.short	0x010a
        /*14ce*/ 	.byte	0x3f
	.zero		1


	//   ....[98]....
        /*14d0*/ 	.word	0x0002e630
        /*14d4*/ 	.word	0x00000006
        /*14d8*/ 	.word	0x00000000
        /*14dc*/ 	.short	0x010a
        /*14de*/ 	.byte	0x3f
	.zero		1


	//   ....[99]....
        /*14e0*/ 	.word	0x0002e680
        /*14e4*/ 	.word	0x00000007
        /*14e8*/ 	.word	0x00000000
        /*14ec*/ 	.short	0x010a
        /*14ee*/ 	.byte	0x3f
	.zero		1


	//   ....[100]....
        /*14f0*/ 	.word	0x0002e6d0
        /*14f4*/ 	.word	0x00000004
        /*14f8*/ 	.word	0x00029860
        /*14fc*/ 	.short	0x010a
        /*14fe*/ 	.byte	0x3f
	.zero		1


	//   ....[101]....
        /*1500*/ 	.word	0x0002e720
        /*1504*/ 	.word	0x00000003
        /*1508*/ 	.word	0x00029860
        /*150c*/ 	.short	0x010a
        /*150e*/ 	.byte	0x3f
	.zero		1


	//   ....[102]....
        /*1510*/ 	.word	0x0002e770
        /*1514*/ 	.word	0x00000004
        /*1518*/ 	.word	0x00029880
        /*151c*/ 	.short	0x010a
        /*151e*/ 	.byte	0x3f
	.zero		1


	//----- nvinfo : EIATTR_NUM_MBARRIERS
	.align		4
.L_152:
        /*1520*/ 	.byte	0x03, 0x38
        /*1522*/ 	.short	0x0016


	//----- nvinfo : EIATTR_EXIT_INSTR_OFFSETS
	.align		4
        /*1524*/ 	.byte	0x04, 0x1c
        /*1526*/ 	.short	(.L_154 - .L_153)


	//   ....[0]....
.L_153:
        /*1528*/ 	.word	0x00029d30


	//----- nvinfo : EIATTR_MAX_THREADS
	.align		4
.L_154:
        /*152c*/ 	.byte	0x04, 0x05
        /*152e*/ 	.short	(.L_156 - .L_155)
.L_155:
        /*1530*/ 	.word	0x00000180
        /*1534*/ 	.word	0x00000001
        /*1538*/ 	.word	0x00000001


	//----- nvinfo : EIATTR_CRS_STACK_SIZE
	.align		4
.L_156:
        /*153c*/ 	.byte	0x04, 0x1e
        /*153e*/ 	.short	(.L_158 - .L_157)
.L_157:
        /*1540*/ 	.word	0x00000000


	//----- nvinfo : EIATTR_CBANK_PARAM_SIZE
	.align		4
.L_158:
        /*1544*/ 	.byte	0x03, 0x19
        /*1546*/ 	.short	0x0af0


	//----- nvinfo : EIATTR_PARAM_CBANK
	.align		4
        /*1548*/ 	.byte	0x04, 0x0a
        /*154a*/ 	.short	(.L_160 - .L_159)
	.align		4
.L_159:
        /*154c*/ 	.word	index@(.nv.constant0._ZN7cutlass13device_kernelIN5flash11enable_sm90INS1_16FlashAttnFwdSm90INS1_25CollectiveMainloopFwdSm90ILi2EN4cute5tupleIJNS5_1CILi1EEES8_S8_EEENS6_IJNS7_ILi128EEENS7_ILi160EEENS7_ILi192EEEEEELi128ENS_12float_e4m3_tEfNS_4arch4Sm90ELb0ELb0ELb0ELb1ELb0ELb1ELb0ELb1ELb1ELb1ELb1ELb0EEENS1_21CollectiveEpilogueFwdINS6_IJSA_SA_SB_EEES9_NS_10bfloat16_tESG_Li256ELb1ELb1ELb1ELb1EEENS1_36VarlenDynamicPersistentTileSchedulerILi128ELi160ELi256ELi128ELb1ELb1ELb1ELb0ELb1ELb1EEEEEEEEEvNT_6ParamsE)
        /*1550*/ 	.short	0x0210
        /*1552*/ 	.short	0x0af0


	//----- nvinfo : EIATTR_SW_WAR
	.align		4
.L_160:
        /*1554*/ 	.byte	0x04, 0x36
        /*1556*/ 	.short	(.L_162 - .L_161)
.L_161:
        /*1558*/ 	.word	0x00000008
.L_162:


//--------------------- .nv.info._ZN7cutlass13device_kernelIN5flash11enable_sm90INS1_16FlashAttnFwdSm90INS1_25CollectiveMainloopFwdSm90ILi2EN4cute5tupleIJNS5_1CILi1EEES8_S8_EEENS6_IJNS7_ILi128EEENS7_ILi160EEENS7_ILi192EEEEEELi128ENS_12float_e4m3_tEfNS_4arch4Sm90ELb0ELb1ELb0ELb0ELb0ELb0ELb0ELb1ELb1ELb1ELb1ELb0EEENS1_21CollectiveEpilogueFwdINS6_IJSA_SA_SB_EEES9_NS_10bfloat16_tESG_Li256ELb0ELb1ELb1ELb1EEENS1_19SingleTileSchedulerILb0ELb1ELb1ELi128EEEEEEEEEvNT_6ParamsE --------------------------
	.section	.nv.info._ZN7cutlass13device_kernelIN5flash11enable_sm90INS1_16FlashAttnFwdSm90INS1_25CollectiveMainloopFwdSm90ILi2EN4cute5tupleIJNS5_1CILi1EEES8_S8_EEENS6_IJNS7_ILi128EEENS7_ILi160EEENS7_ILi192EEEEEELi128ENS_12float_e4m3_tEfNS_4arch4Sm90ELb0ELb1ELb0ELb0ELb0ELb0ELb0ELb1ELb1ELb1ELb1ELb0EEENS1_21CollectiveEpilogueFwdINS6_IJSA_SA_SB_EEES9_NS_10bfloat16_tESG_Li256ELb0ELb1ELb1ELb1EEENS1_19SingleTileSchedulerILb0ELb1ELb1ELi128EEEEEEEEEvNT_6ParamsE,"",@"SHT_CUDA_INFO"
	.sectionflags	@""
	.align	4


	//----- nvinfo : EIATTR_CUDA_API_VERSION
	.align		4
        /*0000*/ 	.byte	0x04, 0x37
        /*0002*/ 	.short	(.L_164 - .L_163)
.L_163:
        /*0004*/ 	.word	0x00000082


	//----- nvinfo : EIATTR_KPARAM_INFO
	.align		4
.L_164:
        /*0008*/ 	.byte	0x04, 0x17
        /*000a*/ 	.short	(.L_166 - .L_165)
.L_165:
        /*000c*/ 	.word	0x00000000
        /*0010*/ 	.short	0x0000
        /*0012*/ 	.short	0x0070
        /*0014*/ 	.byte	0x00, 0xf0, 0x01, 0x28


	//----- nvinfo : EIATTR_SPARSE_MMA_MASK
	.align		4
.L_166:
        /*0018*/ 	.byte	0x03, 0x50
        /*001a*/ 	.short	0x0000


	//----- nvinfo : EIATTR_MAXREG_COUNT
	.align		4
        /*001c*/ 	.byte	0x03, 0x1b
        /*001e*/ 	.short	0x00a8


	//----- nvinfo : EIATTR_NUM_BARRIERS
	.align		4
        /*0020*/ 	.byte	0x02, 0x4c
        /*0022*/ 	.byte	0x10
	.zero		1


	//----- nvinfo : EIATTR_EXTERNS
	.align		4
        /*0024*/ 	.byte	0x04, 0x0f
        /*0026*/ 	.short	(.L_168 - .L_167)


	//   ....[0]....
	.align		4
.L_167:
        /*0028*/ 	.word	index@(__assertfail)


	//----- nvinfo : EIATTR_ANNOTATIONS
	.align		4
.L_168:
        /*002c*/ 	.byte	0x04, 0x55
        /*002e*/ 	.short	(.L_170 - .L_169)


	//   ....[0]....
.L_169:
        /* <DEDUP_REMOVED lines=13> */


	//----- nvinfo : EIATTR_MERCURY_ISA_VERSION
	.align		4
.L_170:
        /*00f0*/ 	.byte	0x03, 0x5f
        /*00f2*/ 	.short	0x0101


	//----- nvinfo : EIATTR_INT_WARP_WIDE_INSTR_OFFSETS
	.align		4
        /*00f4*/ 	.byte	0x04, 0x31
        /*00f6*/ 	.short	(.L_172 - .L_171)


	//   ....[0]....
.L_171:
        /*00f8*/ 	.word	0x00000130


	//   ....[1]....
        /*00fc*/ 	.word	0x00000170


	//   ....[2]....
        /*0100*/ 	.word	0x000001e0


	//----- nvinfo : EIATTR_COOP_GROUP_MASK_REGIDS
	.align		4
.L_172:
        /*0104*/ 	.byte	0x04, 0x29
        /*0106*/ 	.short	(.L_174 - .L_173)


	//   ....[0]....
.L_173:
        /*0108*/ 	.word	0xffffffff


	//   ....[1]....
        /*010c*/ 	.word	0xffffffff


	//   ....[2]....
        /*0110*/ 	.word	0xffffffff


	//   ....[3]....
        /*0114*/ 	.word	0xffffffff


	//   ....[4]....
        /*0118*/ 	.word	0xffffffff


	//   ....[5]....
        /*011c*/ 	.word	0xffffffff


	//   ....[6]....
        /*0120*/ 	.word	0xffffffff


	//   ....[7]....
        /*0124*/ 	.word	0xffffffff


	//   ....[8]....
        /*0128*/ 	.word	0xffffffff


	//   ....[9]....
        /*012c*/ 	.word	0xffffffff


	//   ....[10]....
        /*0130*/ 	.word	0xffffffff


	//   ....[11]....
        /*0134*/ 	.word	0xffffffff


	//   ....[12]....
        /*0138*/ 	.word	0xffffffff


	//   ....[13]....
        /*013c*/ 	.word	0xffffffff


	//   ....[14]....
        /*0140*/ 	.word	0xffffffff


	//   ....[15]....
        /*0144*/ 	.word	0xffffffff


	//   ....[16]....
        /*0148*/ 	.word	0xffffffff


	//   ....[17]....
        /*014c*/ 	.word	0xffffffff


	//   ....[18]....
        /*0150*/ 	.word	0xffffffff


	//   ....[19]....
        /*0154*/ 	.word	0xffffffff


	//   ....[20]....
        /*0158*/ 	.word	0xffffffff


	//   ....[21]....
        /*015c*/ 	.word	0xffffffff


	//   ....[22]....
        /*0160*/ 	.word	0xffffffff


	//   ....[23]....
        /*0164*/ 	.word	0xffffffff


	//   ....[24]....
        /*0168*/ 	.word	0xffffffff


	//   ....[25]....
        /*016c*/ 	.word	0xffffffff


	//   ....[26]....
        /*0170*/ 	.word	0xffffffff


	//   ....[27]....
        /*0174*/ 	.word	0xffffffff


	//   ....[28]....
        /*0178*/ 	.word	0xffffffff


	//   ....[29]....
        /*017c*/ 	.word	0xffffffff


	//   ....[30]....
        /*0180*/ 	.word	0xffffffff


	//   ....[31]....
        /*0184*/ 	.word	0xffffffff


	//   ....[32]....
        /*0188*/ 	.word	0xffffffff


	//   ....[33]....
        /*018c*/ 	.word	0xffffffff


	//   ....[34]....
        /*0190*/ 	.word	0xffffffff


	//   ....[35]....
        /*0194*/ 	.word	0xffffffff


	//   ....[36]....
        /*0198*/ 	.word	0xffffffff


	//   ....[37]....
        /*019c*/ 	.word	0xffffffff


	//   ....[38]....
        /*01a0*/ 	.word	0xffffffff


	//   ....[39]....
        /*01a4*/ 	.word	0xffffffff


	//   ....[40]....
        /*01a8*/ 	.word	0xffffffff


	//   ....[41]....
        /*01ac*/ 	.word	0xffffffff


	//   ....[42]....
        /*01b0*/ 	.word	0xffffffff


	//   ....[43]....
        /*01b4*/ 	.word	0xffffffff


	//   ....[44]....
        /*01b8*/ 	.word	0xffffffff


	//   ....[45]....
        /*01bc*/ 	.word	0xffffffff


	//   ....[46]....
        /*01c0*/ 	.word	0xffffffff


	//   ....[47]....
        /*01c4*/ 	.word	0xffffffff


	//   ....[48]....
        /*01c8*/ 	.word	0xffffffff


	//   ....[49]....
        /*01cc*/ 	.word	0xffffffff


	//   ....[50]....
        /*01d0*/ 	.word	0xffffffff


	//   ....[51]....
        /*01d4*/ 	.word	0xffffffff


	//   ....[52]....
        /*01d8*/ 	.word	0xffffffff


	//   ....[53]....
        /*01dc*/ 	.word	0xffffffff


	//   ....[54]....
        /*01e0*/ 	.word	0xffffffff


	//   ....[55]....
        /*01e4*/ 	.word	0xffffffff


	//   ....[56]....
        /*01e8*/ 	.word	0xffffffff


	//   ....[57]....
        /*01ec*/ 	.word	0xffffffff


	//   ....[58]....
        /*01f0*/ 	.word	0xffffffff


	//   ....[59]....
        /*01f4*/ 	.word	0xffffffff


	//   ....[60]....
        /*01f8*/ 	.word	0xffffffff


	//   ....[61]....
        /*01fc*/ 	.word	0xffffffff


	//   ....[62]....
        /*0200*/ 	.word	0xffffffff


	//   ....[63]....
        /*0204*/ 	.word	0xffffffff


	//   ....[64]....
        /*0208*/ 	.word	0xffffffff


	//   ....[65]....
        /*020c*/ 	.word	0xffffffff


	//   ....[66]....
        /*0210*/ 	.word	0xffffffff


	//   ....[67]....
        /*0214*/ 	.word	0xffffffff


	//   ....[68]....
        /*0218*/ 	.word	0xffffffff


	//   ....[69]....
        /*021c*/ 	.word	0xffffffff


	//   ....[70]....
        /*0220*/ 	.word	0xffffffff


	//   ....[71]....
        /*0224*/ 	.word	0xffffffff


	//   ....[72]....
        /*0228*/ 	.word	0xffffffff


	//   ....[73]....
        /*022c*/ 	.word	0xffffffff


	//   ....[74]....
        /*0230*/ 	.word	0xffffffff


	//   ....[75]....
        /*0234*/ 	.word	0xffffffff


	//   ....[76]....
        /*0238*/ 	.word	0xffffffff


	//   ....[77]....
        /*023c*/ 	.word	0xffffffff


	//   ....[78]....
        /*0240*/ 	.word	0xffffffff


	//   ....[79]....
        /*0244*/ 	.word	0xffffffff


	//   ....[80]....
        /*0248*/ 	.word	0xffffffff


	//   ....[81]....
        /*024c*/ 	.word	0xffffffff


	//   ....[82]....
        /*0250*/ 	.word	0xffffffff


	//   ....[83]....
        /*0254*/ 	.word	0xffffffff


	//   ....[84]....
        /*0258*/ 	.word	0xffffffff


	//   ....[85]....
        /*025c*/ 	.word	0xffffffff


	//   ....[86]....
        /*0260*/ 	.word	0xffffffff


	//   ....[87]....
        /*0264*/ 	.word	0xffffffff


	//   ....[88]....
        /*0268*/ 	.word	0xffffffff


	//   ....[89]....
        /*026c*/ 	.word	0xffffffff


	//   ....[90]....
        /*0270*/ 	.word	0xffffffff


	//   ....[91]....
        /*0274*/ 	.word	0xffffffff


	//   ....[92]....
        /*0278*/ 	.word	0xffffffff


	//   ....[93]....
        /*027c*/ 	.word	0xffffffff


	//   ....[94]....
        /*0280*/ 	.word	0xffffffff


	//   ....[95]....
        /*0284*/ 	.word	0xffffffff


	//   ....[96]....
        /*0288*/ 	.word	0xffffffff


	//   ....[97]....
        /*028c*/ 	.word	0xffffffff


	//   ....[98]....
        /*0290*/ 	.word	0xffffffff


	//   ....[99]....
        /*0294*/ 	.word	0xffffffff


	//   ....[100]....
        /*0298*/ 	.word	0xffffffff


	//   ....[101]....
        /*029c*/ 	.word	0xffffffff


	//   ....[102]....
        /*02a0*/ 	.word	0xffffffff


	//   ....[103]....
        /*02a4*/ 	.word	0xffffffff


	//   ....[104]....
        /*02a8*/ 	.word	0xffffffff


	//   ....[105]....
        /*02ac*/ 	.word	0xffffffff


	//   ....[106]....
        /*02b0*/ 	.word	0xffffffff


	//   ....[107]....
        /*02b4*/ 	.word	0xffffffff


	//   ....[108]....
        /*02b8*/ 	.word	0xffffffff


	//   ....[109]....
        /*02bc*/ 	.word	0xffffffff


	//   ....[110]....
        /*02c0*/ 	.word	0xffffffff


	//   ....[111]....
        /*02c4*/ 	.word	0xffffffff


	//   ....[112]....
        /*02c8*/ 	.word	0xffffffff


	//   ....[113]....
        /*02cc*/ 	.word	0xffffffff


	//   ....[114]....
        /*02d0*/ 	.word	0xffffffff


	//   ....[115]....
        /*02d4*/ 	.word	0xffffffff


	//   ....[116]....
        /*02d8*/ 	.word	0xffffffff


	//   ....[117]....
        /*02dc*/ 	.word	0x0500000f


	//   ....[118]....
        /*02e0*/ 	.word	0x0500000f


	//   ....[119]....
        /*02e4*/ 	.word	0x0500000f


	//   ....[120]....
        /*02e8*/ 	.word	0x0500000f


	//   ....[121]....
        /*02ec*/ 	.word	0x0500000f


	//   ....[122]....
        /*02f0*/ 	.word	0x0500000f


	//   ....[123]....
        /*02f4*/ 	.word	0x0500000f


	//   ....[124]....
        /*02f8*/ 	.word	0x0500000f


	//   ....[125]....
        /*02fc*/ 	.word	0x0500000f


	//----- nvinfo : EIATTR_COOP_GROUP_INSTR_OFFSETS
	.align		4
.L_174:
        /*0300*/ 	.byte	0x04, 0x28
        /*0302*/ 	.short	(.L_176 - .L_175)


	//   ....[0]....
.L_175:
        /*0304*/ 	.word	0x00000070


	//   ....[1]....
        /*0308*/ 	.word	0x00000140


	//   ....[2]....
        /*030c*/ 	.word	0x00000190


	//   ....[3]....
        /*0310*/ 	.word	0x000003c0


	//   ....[4]....
        /*0314*/ 	.word	0x00000520


	//   ....[5]....
        /*0318*/ 	.word	0x00000640


	//   ....[6]....
        /*031c*/ 	.word	0x000007a0


	//   ....[7]....
        /*0320*/ 	.word	0x000018e0


	//   ....[8]....
        /*0324*/ 	.word	0x00002ca0


	//   ....[9]....
        /*0328*/ 	.word	0x00003b90


	//   ....[10]....
        /*032c*/ 	.word	0x000043e0


	//   ....[11]....
        /*0330*/ 	.word	0x000044f0


	//   ....[12]....
        /*0334*/ 	.word	0x00005090


	//   ....[13]....
        /*0338*/ 	.word	0x000050f0


	//   ....[14]....
        /*033c*/ 	.word	0x00007530


	//   ....[15]....
        /*0340*/ 	.word	0x000083d0


	//   ....[16]....
        /*0344*/ 	.word	0x00008c10


	//   ....[17]....
        /*0348*/ 	.word	0x00008d20


	//   ....[18]....
        /*034c*/ 	.word	0x00009850


	//   ....[19]....
        /*0350*/ 	.word	0x000098d0


	//   ....[20]....
        /*0354*/ 	.word	0x0000c320


	//   ....[21]....
        /*0358*/ 	.word	0x0000c380


	//   ....[22]....
        /*035c*/ 	.word	0x0000c3b0


	//   ....[23]....
        /*0360*/ 	.word	0x0000c3d0


	//   ....[24]....
        /*0364*/ 	.word	0x0000ed50


	//   ....[25]....
        /*0368*/ 	.word	0x0000efe0


	//   ....[26]....
        /*036c*/ 	.word	0x00010430


	//   ....[27]....
        /*0370*/ 	.word	0x00010540


	//   ....[28]....
        /*0374*/ 	.word	0x000110a0


	//   ....[29]....
        /*0378*/ 	.word	0x00011110


	//   ....[30]....
        /*037c*/ 	.word	0x00012820


	//   ....[31]....
        /*0380*/ 	.word	0x00012830


	//   ....[32]....
        /*0384*/ 	.word	0x000128b0


	//   ....[33]....
        /*0388*/ 	.word	0x000128c0


	//   ....[34]....
        /*038c*/ 	.word	0x000137a0


	//   ....[35]....
        /*0390*/ 	.word	0x000137b0


	//   ....[36]....
        /*0394*/ 	.word	0x000137c0


	//   ....[37]....
        /*0398*/ 	.word	0x000137e0


	//   ....[38]....
        /*039c*/ 	.word	0x000137f0


	//   ....[39]....
        /*03a0*/ 	.word	0x00013800


	//   ....[40]....
        /*03a4*/ 	.word	0x00013810


	//   ....[41]....
        /*03a8*/ 	.word	0x00013820


	//   ....[42]....
        /*03ac*/ 	.word	0x00013830


	//   ....[43]....
        /*03b0*/ 	.word	0x00013840


	//   ....[44]....
        /*03b4*/ 	.word	0x00013850


	//   ....[45]....
        /*03b8*/ 	.word	0x00013870


	//   ....[46]....
        /*03bc*/ 	.word	0x00013880


	//   ....[47]....
        /*03c0*/ 	.word	0x00013890


	//   ....[48]....
        /*03c4*/ 	.word	0x000138a0


	//   ....[49]....
        /*03c8*/ 	.word	0x000138b0


	//   ....[50]....
        /*03cc*/ 	.word	0x000138c0


	//   ....[51]....
        /*03d0*/ 	.word	0x000138d0


	//   ....[52]....
        /*03d4*/ 	.word	0x000138e0


	//   ....[53]....
        /*03d8*/ 	.word	0x000138f0


	//   ....[54]....
        /*03dc*/ 	.word	0x00013900


	//   ....[55]....
        /*03e0*/ 	.word	0x00013910


	//   ....[56]....
        /*03e4*/ 	.word	0x00013920


	//   ....[57]....
        /*03e8*/ 	.word	0x00013930


	//   ....[58]....
        /*03ec*/ 	.word	0x00013940


	//   ....[59]....
        /*03f0*/ 	.word	0x00013950


	//   ....[60]....
        /*03f4*/ 	.word	0x00013960


	//   ....[61]....
        /*03f8*/ 	.word	0x00013970


	//   ....[62]....
        /*03fc*/ 	.word	0x00013980


	//   ....[63]....
        /*0400*/ 	.word	0x00013990


	//   ....[64]....
        /*0404*/ 	.word	0x000139b0


	//   ....[65]....
        /*0408*/ 	.word	0x000139c0


	//   ....[66]....
        /*040c*/ 	.word	0x000139d0


	//   ....[67]....
        /*0410*/ 	.word	0x000139e0


	//   ....[68]....
        /*0414*/ 	.word	0x000139f0


	//   ....[69]....
        /*0418*/ 	.word	0x00013a00


	//   ....[70]....
        /*041c*/ 	.word	0x00013a10


	//   ....[71]....
        /*0420*/ 	.word	0x00013a30


	//   ....[72]....
        /*0424*/ 	.word	0x00013a40


	//   ....[73]....
        /*0428*/ 	.word	0x00013a50


	//   ....[74]....
        /*042c*/ 	.word	0x00013a60


	//   ....[75]....
        /*0430*/ 	.word	0x00013a80


	//   ....[76]....
        /*0434*/ 	.word	0x00013a90


	//   ....[77]....
        /*0438*/ 	.word	0x00013ac0


	//   ....[78]....
        /*043c*/ 	.word	0x00013ad0


	//   ....[79]....
        /*0440*/ 	.word	0x00013ae0


	//   ....[80]....
        /*0444*/ 	.word	0x00013af0


	//   ....[81]....
        /*0448*/ 	.word	0x00013b10


	//   ....[82]....
        /*044c*/ 	.word	0x00013b20


	//   ....[83]....
        /*0450*/ 	.word	0x00013b30


	//   ....[84]....
        /*0454*/ 	.word	0x00013b40


	//   ....[85]....
        /*0458*/ 	.word	0x00013b50


	//   ....[86]....
        /*045c*/ 	.word	0x00013b80


	//   ....[87]....
        /*0460*/ 	.word	0x00013bc0


	//   ....[88]....
        /*0464*/ 	.word	0x00013bf0


	//   ....[89]....
        /*0468*/ 	.word	0x00013c30


	//   ....[90]....
        /*046c*/ 	.word	0x00013c60


	//   ....[91]....
        /*0470*/ 	.word	0x00013c90


	//   ....[92]....
        /*0474*/ 	.word	0x00013cc0


	//   ....[93]....
        /*0478*/ 	.word	0x00013ce0


	//   ....[94]....
        /*047c*/ 	.word	0x00013cf0


	//   ....[95]....
        /*0480*/ 	.word	0x00013d20


	//   ....[96]....
        /*0484*/ 	.word	0x00013d50


	//   ....[97]....
        /*0488*/ 	.word	0x00013d70


	//   ....[98]....
        /*048c*/ 	.word	0x00014180


	//   ....[99]....
        /*0490*/ 	.word	0x000141c0


	//   ....[100]....
        /*0494*/ 	.word	0x00014200


	//   ....[101]....
        /*0498*/ 	.word	0x00014240


	//   ....[102]....
        /*049c*/ 	.word	0x00014290


	//   ....[103]....
        /*04a0*/ 	.word	0x000142c0


	//   ....[104]....
        /*04a4*/ 	.word	0x00014970


	//   ....[105]....
        /*04a8*/ 	.word	0x000149a0


	//   ....[106]....
        /*04ac*/ 	.word	0x00015520


	//   ....[107]....
        /*04b0*/ 	.word	0x00016700


	//   ....[108]....
        /*04b4*/ 	.word	0x00017230


	//   ....[109]....
        /*04b8*/ 	.word	0x00017270


	//   ....[110]....
        /*04bc*/ 	.word	0x000172b0


	//   ....[111]....
        /*04c0*/ 	.word	0x00017350


	//   ....[112]....
        /*04c4*/ 	.word	0x00017360


	//   ....[113]....
        /*04c8*/ 	.word	0x000173f0


	//   ....[114]....
        /*04cc*/ 	.word	0x00017420


	//   ....[115]....
        /*04d0*/ 	.word	0x00017430


	//   ....[116]....
        /*04d4*/ 	.word	0x00018e00


	//   ....[117]....
        /*04d8*/ 	.word	0x00019490


	//   ....[118]....
        /*04dc*/ 	.word	0x00019660


	//   ....[119]....
        /*04e0*/ 	.word	0x000196b0


	//   ....[120]....
        /*04e4*/ 	.word	0x00019750


	//   ....[121]....
        /*04e8*/ 	.word	0x00019850


	//   ....[122]....
        /*04ec*/ 	.word	0x000198b0


	//   ....[123]....
        /*04f0*/ 	.word	0x000199b0


	//   ....[124]....
        /*04f4*/ 	.word	0x00019a20


	//   ....[125]....
        /*04f8*/ 	.word	0x00019b00


	//----- nvinfo : EIATTR_REG_RECONFIG
	.align		4
.L_176:
        /*04fc*/ 	.byte	0x01, 0x54
	.zero		2


	//----- nvinfo : EIATTR_SYSCALL_OFFSETS
	.align		4
        /*0500*/ 	.byte	0x04, 0x46
        /*0502*/ 	.short	(.L_178 - .L_177)


	//   ....[0]....
.L_177:
        /*0504*/ 	.word	0x00001aa0


	//   ....[1]....
        /*0508*/ 	.word	0x00016070


	//   ....[2]....
        /*050c*/ 	.word	0x000161b0


	//   ....[3]....
        /*0510*/ 	.word	0x000162f0


	//   ....[4]....
        /*0514*/ 	.word	0x00016410


	//   ....[5]....
        /*0518*/ 	.word	0x00016e70


	//----- nvinfo : EIATTR_MBARRIER_INSTR_OFFSETS
	.align		4
.L_178:
        /*051c*/ 	.byte	0x04, 0x39
        /*051e*/ 	.short	(.L_180 - .L_179)


	//   ....[0]....
.L_179:
        /*0520*/ 	.word	0x00000270
        /*0524*/ 	.word	0x000000ff
        /*0528*/ 	.word	0x00029800
        /*052c*/ 	.short	0x0100
        /*052e*/ 	.byte	0x08
	.zero		1


	//   ....[1]....
        /*0530*/ 	.word	0x00000280
        /*0534*/ 	.word	0x000000ff
        /*0538*/ 	.word	0x00029820
        /*053c*/ 	.short	0x0100
        /*053e*/ 	.byte	0x08
	.zero		1


	//   ....[2]....
        /*0540*/ 	.word	0x00000370
        /*0544*/ 	.word	0x000000ff
        /*0548*/ 	.word	0x00029830
        /*054c*/ 	.short	0x0100
        /*054e*/ 	.byte	0x08
	.zero		1


	//   ....[3]....
        /*0550*/ 	.word	0x00000380
        /*0554*/ 	.word	0x000000ff
        /*0558*/ 	.word	0x00029840
        /*055c*/ 	.short	0x0100
        /*055e*/ 	.byte	0x08
	.zero		1


	//   ....[4]....
        /*0560*/ 	.word	0x00000390
        /*0564*/ 	.word	0x000000ff
        /*0568*/ 	.word	0x00029838
        /*056c*/ 	.short	0x0100
        /*056e*/ 	.byte	0x08
	.zero		1


	//   ....[5]....
        /*0570*/ 	.word	0x000003a0
        /*0574*/ 	.word	0x000000ff
        /*0578*/ 	.word	0x00029848
        /*057c*/ 	.short	0x0100
        /*057e*/ 	.byte	0x08
	.zero		1


	//   ....[6]....
        /*0580*/ 	.word	0x000004d0
        /*0584*/ 	.word	0x000000ff
        /*0588*/ 	.word	0x00029850
        /*058c*/ 	.short	0x0100
        /*058e*/ 	.byte	0x08
	.zero		1


	//   ....[7]....
        /*0590*/ 	.word	0x000004e0
        /*0594*/ 	.word	0x000000ff
        /*0598*/ 	.word	0x00029860
        /*059c*/ 	.short	0x0100
        /*059e*/ 	.byte	0x08
	.zero		1


	//   ....[8]....
        /*05a0*/ 	.word	0x000004f0
        /*05a4*/ 	.word	0x000000ff
        /*05a8*/ 	.word	0x00029858
        /*05ac*/ 	.short	0x0100
        /*05ae*/ 	.byte	0x08
	.zero		1


	//   ....[9]....
        /*05b0*/ 	.word	0x00000500
        /*05b4*/ 	.word	0x000000ff
        /*05b8*/ 	.word	0x00029868
        /*05bc*/ 	.short	0x0100
        /*05be*/ 	.byte	0x08
	.zero		1


	//   ....[10]....
        /*05c0*/ 	.word	0x000005f0
        /*05c4*/ 	.word	0x000000ff
        /*05c8*/ 	.word	0x00029870
        /*05cc*/ 	.short	0x0100
        /*05ce*/ 	.byte	0x06
	.zero		1


	//   ....[11]....
        /*05d0*/ 	.word	0x00000600
        /*05d4*/ 	.word	0x000000ff
        /*05d8*/ 	.word	0x00029880
        /*05dc*/ 	.short	0x0100
        /*05de*/ 	.byte	0x06
	.zero		1


	//   ....[12]....
        /*05e0*/ 	.word	0x00000610
        /*05e4*/ 	.word	0x000000ff
        /*05e8*/ 	.word	0x00029878
        /*05ec*/ 	.short	0x0100
        /*05ee*/ 	.byte	0x06
	.zero		1


	//   ....[13]....
        /*05f0*/ 	.word	0x00000620
        /*05f4*/ 	.word	0x000000ff
        /*05f8*/ 	.word	0x00029888
        /*05fc*/ 	.short	0x0100
        /*05fe*/ 	.byte	0x06
	.zero		1


	//   ....[14]....
        /*0600*/ 	.word	0x00000750
        /*0604*/ 	.word	0x000000ff
        /*0608*/ 	.word	0x00029890
        /*060c*/ 	.short	0x0100
        /*060e*/ 	.byte	0x08
	.zero		1


	//   ....[15]....
        /*0610*/ 	.word	0x00000760
        /*0614*/ 	.word	0x000000ff
        /*0618*/ 	.word	0x000298a0
        /*061c*/ 	.short	0x0100
        /*061e*/ 	.byte	0x08
	.zero		1


	//   ....[16]....
        /*0620*/ 	.word	0x00000770
        /*0624*/ 	.word	0x000000ff
        /*0628*/ 	.word	0x00029898
        /*062c*/ 	.short	0x0100
        /*062e*/ 	.byte	0x08
	.zero		1


	//   ....[17]....
        /*0630*/ 	.word	0x00000780
        /*0634*/ 	.word	0x000000ff
        /*0638*/ 	.word	0x000298a8
        /*063c*/ 	.short	0x0100
        /*063e*/ 	.byte	0x08
	.zero		1


	//   ....[18]....
        /*0640*/ 	.word	0x000008b0
        /*0644*/ 	.word	0x000000ff
        /*0648*/ 	.word	0x000298b0
        /*064c*/ 	.short	0x0100
        /*064e*/ 	.byte	0x08
	.zero		1


	//   ....[19]....
        /*0650*/ 	.word	0x000008c0
        /*0654*/ 	.word	0x000000ff
        /*0658*/ 	.word	0x000298c0
        /*065c*/ 	.short	0x0100
        /*065e*/ 	.byte	0x08
	.zero		1


	//   ....[20]....
        /*0660*/ 	.word	0x000008d0
        /*0664*/ 	.word	0x000000ff
        /*0668*/ 	.word	0x000298b8
        /*066c*/ 	.short	0x0100
        /*066e*/ 	.byte	0x08
	.zero		1


	//   ....[21]....
        /*0670*/ 	.word	0x000008e0
        /*0674*/ 	.word	0x000000ff
        /*0678*/ 	.word	0x000298c8
        /*067c*/ 	.short	0x0100
        /*067e*/ 	.byte	0x08
	.zero		1


	//   ....[22]....
        /*0680*/ 	.word	0x00001ac0
        /*0684*/ 	.word	0x000000ff
        /*0688*/ 	.word	0x00029800
        /*068c*/ 	.short	0x010a
        /*068e*/ 	.byte	0x25
	.zero		1


	//   ....[23]....
        /*0690*/ 	.word	0x00001b50
        /*0694*/ 	.word	0x000000ff
        /*0698*/ 	.word	0x00029830
        /*069c*/ 	.short	0x010a
        /*069e*/ 	.byte	0x25
	.zero		1


	//   ....[24]....
        /*06a0*/ 	.word	0x00001be0
        /*06a4*/ 	.word	0x000000ff
        /*06a8*/ 	.word	0x00029830
        /*06ac*/ 	.short	0x010a
        /*06ae*/ 	.byte	0x25
	.zero		1


	//   ....[25]....
        /*06b0*/ 	.word	0x00002dc0
        /*06b4*/ 	.word	0x00000000
        /*06b8*/ 	.word	0x00000000
        /*06bc*/ 	.short	0x0101
        /*06be*/ 	.byte	0x3f
	.zero		1


	//   ....[26]....
        /*06c0*/ 	.word	0x000065d0
        /*06c4*/ 	.word	0x000000ff
        /*06c8*/ 	.word	0x00029830
        /*06cc*/ 	.short	0x010a
        /*06ce*/ 	.byte	0x0a
	.zero		1


	//   ....[27]....
        /*06d0*/ 	.word	0x00006610
        /*06d4*/ 	.word	0x000000ff
        /*06d8*/ 	.word	0x00029830
        /*06dc*/ 	.short	0x010a
        /*06de*/ 	.byte	0x0a
	.zero		1


	//   ....[28]....
        /*06e0*/ 	.word	0x00007250
        /*06e4*/ 	.word	0x000000ff
        /*06e8*/ 	.word	0x00029850
        /*06ec*/ 	.short	0x010a
        /*06ee*/ 	.byte	0x0a
	.zero		1


	//   ....[29]....
        /*06f0*/ 	.word	0x00007290
        /*06f4*/ 	.word	0x000000ff
        /*06f8*/ 	.word	0x00029850
        /*06fc*/ 	.short	0x010a
        /*06fe*/ 	.byte	0x0a
	.zero		1


	//   ....[30]....
        /*0700*/ 	.word	0x000075c0
        /*0704*/ 	.word	0x0000000a
        /*0708*/ 	.word	0x00000000
        /*070c*/ 	.short	0x0101
        /*070e*/ 	.byte	0x3f
	.zero		1


	//   ....[31]....
        /*0710*/ 	.word	0x0000a620
        /*0714*/ 	.word	0x000000ff
        /*0718*/ 	.word	0x00000000
        /*071c*/ 	.short	0x0101
        /*071e*/ 	.byte	0x06
	.zero		1


	//   ....[32]....
        /*0720*/ 	.word	0x0000b010
        /*0724*/ 	.word	0x000000ff
        /*0728*/ 	.word	0x00029830
        /*072c*/ 	.short	0x010a
        /*072e*/ 	.byte	0x07
	.zero		1


	//   ....[33]....
        /*0730*/ 	.word	0x0000b050
        /*0734*/ 	.word	0x000000ff
        /*0738*/ 	.word	0x00029830
        /*073c*/ 	.short	0x010a
        /*073e*/ 	.byte	0x07
	.zero		1


	//   ....[34]....
        /*0740*/ 	.word	0x0000bd20
        /*0744*/ 	.word	0x000000ff
        /*0748*/ 	.word	0x00029850
        /*074c*/ 	.short	0x010a
        /*074e*/ 	.byte	0x0a
	.zero		1


	//   ....[35]....
        /*0750*/ 	.word	0x0000bd60
        /*0754*/ 	.word	0x000000ff
        /*0758*/ 	.word	0x00029850
        /*075c*/ 	.short	0x010a
        /*075e*/ 	.byte	0x0a
	.zero		1


	//   ....[36]....
        /*0760*/ 	.word	0x0000d350
        /*0764*/ 	.word	0x00000006
        /*0768*/ 	.word	0x00000000
        /*076c*/ 	.short	0x0101
        /*076e*/ 	.byte	0x3f
	.zero		1


	//   ....[37]....
        /*0770*/ 	.word	0x0000d630
        /*0774*/ 	.word	0x000000ff
        /*0778*/ 	.word	0x00000000
        /*077c*/ 	.short	0x0101
        /*077e*/ 	.byte	0x05
	.zero		1


	//   ....[38]....
        /*0780*/ 	.word	0x0000ddd0
        /*0784*/ 	.word	0x000000ff
        /*0788*/ 	.word	0x00029830
        /*078c*/ 	.short	0x010a
        /*078e*/ 	.byte	0x0a
	.zero		1


	//   ....[39]....
        /*0790*/ 	.word	0x0000de10
        /*0794*/ 	.word	0x000000ff
        /*0798*/ 	.word	0x00029830
        /*079c*/ 	.short	0x010a
        /*079e*/ 	.byte	0x0a
	.zero		1


	//   ....[40]....
        /*07a0*/ 	.word	0x0000eaa0
        /*07a4*/ 	.word	0x000000ff
        /*07a8*/ 	.word	0x00029850
        /*07ac*/ 	.short	0x010a
        /*07ae*/ 	.byte	0x0a
	.zero		1


	//   ....[41]....
        /*07b0*/ 	.word	0x0000eae0
        /*07b4*/ 	.word	0x000000ff
        /*07b8*/ 	.word	0x00029850
        /*07bc*/ 	.short	0x010a
        /*07be*/ 	.byte	0x0a
	.zero		1


	//   ....[42]....
        /*07c0*/ 	.word	0x0000ee30
        /*07c4*/ 	.word	0x00000004
        /*07c8*/ 	.word	0x00000000
        /*07cc*/ 	.short	0x0101
        /*07ce*/ 	.byte	0x3f
	.zero		1


	//   ....[43]....
        /*07d0*/ 	.word	0x00011e40
        /*07d4*/ 	.word	0x000000ff
        /*07d8*/ 	.word	0x00000000
        /*07dc*/ 	.short	0x0101
        /*07de*/ 	.byte	0x06
	.zero		1


	//   ....[44]....
        /*07e0*/ 	.word	0x000124b0
        /*07e4*/ 	.word	0x000000ff
        /*07e8*/ 	.word	0x00029850
        /*07ec*/ 	.short	0x010a
        /*07ee*/ 	.byte	0x09
	.zero		1


	//   ....[45]....
        /*07f0*/ 	.word	0x000124f0
        /*07f4*/ 	.word	0x000000ff
        /*07f8*/ 	.word	0x00029850
        /*07fc*/ 	.short	0x010a
        /*07fe*/ 	.byte	0x09
	.zero		1


	//   ....[46]....
        /*0800*/ 	.word	0x00012ba0
        /*0804*/ 	.word	0x000000ff
        /*0808*/ 	.word	0x00000000
        /*080c*/ 	.short	0x0101
        /*080e*/ 	.byte	0x04
	.zero		1


	//   ....[47]....
        /*0810*/ 	.word	0x000142b0
        /*0814*/ 	.word	0x000000ff
        /*0818*/ 	.word	0x00000000
        /*081c*/ 	.short	0x0101
        /*081e*/ 	.byte	0x04
	.zero		1


	//   ....[48]....
        /*0820*/ 	.word	0x00016930
        /*0824*/ 	.word	0x000000ff
        /*0828*/ 	.word	0x00029880
        /*082c*/ 	.short	0x010a
        /*082e*/ 	.byte	0x26
	.zero		1


	//   ....[49]....
        /*0830*/ 	.word	0x00016a90
        /*0834*/ 	.word	0x000000ff
        /*0838*/ 	.word	0x00029840
        /*083c*/ 	.short	0x010a
        /*083e*/ 	.byte	0x26
	.zero		1


	//   ....[50]....
        /*0840*/ 	.word	0x00017580
        /*0844*/ 	.word	0x000000ff
        /*0848*/ 	.word	0x00029800
        /*084c*/ 	.short	0x0107
        /*084e*/ 	.byte	0x26
	.zero		1


	//   ....[51]....
        /*0850*/ 	.word	0x000175e0
        /*0854*/ 	.word	0x000000ff
        /*0858*/ 	.word	0x00029800
        /*085c*/ 	.short	0x0101
        /*085e*/ 	.byte	0x26
	.zero		1


	//   ....[52]....
        /*0860*/ 	.word	0x00017610
        /*0864*/ 	.word	0x000000ff
        /*0868*/ 	.word	0x00029820
        /*086c*/ 	.short	0x010a
        /*086e*/ 	.byte	0x26
	.zero		1


	//   ....[53]....
        /*0870*/ 	.word	0x00017930
        /*0874*/ 	.word	0x00000006
        /*0878*/ 	.word	0x00029880
        /*087c*/ 	.short	0x010a
        /*087e*/ 	.byte	0x3f
	.zero		1


	//   ....[54]....
        /*0880*/ 	.word	0x00017b40
        /*0884*/ 	.word	0x00000006
        /*0888*/ 	.word	0x00029840
        /*088c*/ 	.short	0x010a
        /*088e*/ 	.byte	0x3f
	.zero		1


	//   ....[55]....
        /*0890*/ 	.word	0x00017f80
        /*0894*/ 	.word	0x00000012
        /*0898*/ 	.word	0x00029870
        /*089c*/ 	.short	0x010a
        /*089e*/ 	.byte	0x3f
	.zero		1


	//   ....[56]....
        /*08a0*/ 	.word	0x00017ff0
        /*08a4*/ 	.word	0x00000012
        /*08a8*/ 	.word	0x00029860
        /*08ac*/ 	.short	0x010a
        /*08ae*/ 	.byte	0x3f
	.zero		1


	//   ....[57]....
        /*08b0*/ 	.word	0x00018520
        /*08b4*/ 	.word	0x00000012
        /*08b8*/ 	.word	0x00029850
        /*08bc*/ 	.short	0x0101
        /*08be*/ 	.byte	0x3f
	.zero		1


	//   ....[58]....
        /*08c0*/ 	.word	0x00018590
        /*08c4*/ 	.word	0x00000000
        /*08c8*/ 	.word	0x00000000
        /*08cc*/ 	.short	0x0101
        /*08ce*/ 	.byte	0x3f
	.zero		1


	//   ....[59]....
        /*08d0*/ 	.word	0x000186b0
        /*08d4*/ 	.word	0x00000003
        /*08d8*/ 	.word	0x00029870
        /*08dc*/ 	.short	0x010a
        /*08de*/ 	.byte	0x3f
	.zero		1


	//   ....[60]....
        /*08e0*/ 	.word	0x00018780
        /*08e4*/ 	.word	0x00000003
        /*08e8*/ 	.word	0x00029860
        /*08ec*/ 	.short	0x010a
        /*08ee*/ 	.byte	0x3f
	.zero		1


	//   ....[61]....
        /*08f0*/ 	.word	0x00018ca0
        /*08f4*/ 	.word	0x00000003
        /*08f8*/ 	.word	0x00029850
        /*08fc*/ 	.short	0x0101
        /*08fe*/ 	.byte	0x3f
	.zero		1


	//   ....[62]....
        /*0900*/ 	.word	0x00018d10
        /*0904*/ 	.word	0x00000000
        /*0908*/ 	.word	0x00000000
        /*090c*/ 	.short	0x0101
        /*090e*/ 	.byte	0x3f
	.zero		1


	//   ....[63]....
        /*0910*/ 	.word	0x00018db0
        /*0914*/ 	.word	0x00000009
        /*0918*/ 	.word	0x00029820
        /*091c*/ 	.short	0x010a
        /*091e*/ 	.byte	0x3f
	.zero		1


	//   ....[64]....
        /*0920*/ 	.word	0x00018f10
        /*0924*/ 	.word	0x00000005
        /*0928*/ 	.word	0x00000000
        /*092c*/ 	.short	0x010a
        /*092e*/ 	.byte	0x3f
	.zero		1


	//   ....[65]....
        /*0930*/ 	.word	0x00018f80
        /*0934*/ 	.word	0x00000007
        /*0938*/ 	.word	0x00000000
        /*093c*/ 	.short	0x010a
        /*093e*/ 	.byte	0x3f
	.zero		1


	//   ....[66]....
        /*0940*/ 	.word	0x00018fd0
        /*0944*/ 	.word	0x00000005
        /*0948*/ 	.word	0x00029860
        /*094c*/ 	.short	0x010a
        /*094e*/ 	.byte	0x3f
	.zero		1


	//   ....[67]....
        /*0950*/ 	.word	0x00019020
        /*0954*/ 	.word	0x00000003
        /*0958*/ 	.word	0x00029860
        /*095c*/ 	.short	0x010a
        /*095e*/ 	.byte	0x3f
	.zero		1


	//   ....[68]....
        /*0960*/ 	.word	0x00019060
        /*0964*/ 	.word	0x00000005
        /*0968*/ 	.word	0x00029880
        /*096c*/ 	.short	0x010a
        /*096e*/ 	.byte	0x3f
	.zero		1


	//   ....[69]....
        /*0970*/ 	.word	0x00019080
        /*0974*/ 	.word	0x00000003
        /*0978*/ 	.word	0x00029880
        /*097c*/ 	.short	0x010a
        /*097e*/ 	.byte	0x3f
	.zero		1


	//   ....[70]....
        /*0980*/ 	.word	0x000190f0
        /*0984*/ 	.word	0x00000003
        /*0988*/ 	.word	0x00029800
        /*098c*/ 	.short	0x010a
        /*098e*/ 	.byte	0x3f
	.zero		1


	//   ....[71]....
        /*0990*/ 	.word	0x00019150
        /*0994*/ 	.word	0x00000005
        /*0998*/ 	.word	0x00029830
        /*099c*/ 	.short	0x010a
        /*099e*/ 	.byte	0x3f
	.zero		1


	//   ....[72]....
        /*09a0*/ 	.word	0x000191b0
        /*09a4*/ 	.word	0x0000000b
        /*09a8*/ 	.word	0x00029830
        /*09ac*/ 	.short	0x010a
        /*09ae*/ 	.byte	0x3f
	.zero		1


	//   ....[73]....
        /*09b0*/ 	.word	0x00019210
        /*09b4*/ 	.word	0x0000000b
        /*09b8*/ 	.word	0x00029850
        /*09bc*/ 	.short	0x010a
        /*09be*/ 	.byte	0x3f
	.zero		1


	//   ....[74]....
        /*09c0*/ 	.word	0x00019270
        /*09c4*/ 	.word	0x0000000f
        /*09c8*/ 	.word	0x00029830
        /*09cc*/ 	.short	0x010a
        /*09ce*/ 	.byte	0x3f
	.zero		1


	//   ....[75]....
        /*09d0*/ 	.word	0x000192d0
        /*09d4*/ 	.word	0x0000000f
        /*09d8*/ 	.word	0x00029850
        /*09dc*/ 	.short	0x010a
        /*09de*/ 	.byte	0x3f
	.zero		1


	//   ....[76]....
        /*09e0*/ 	.word	0x00019330
        /*09e4*/ 	.word	0x0000000d
        /*09e8*/ 	.word	0x00029830
        /*09ec*/ 	.short	0x010a
        /*09ee*/ 	.byte	0x3f
	.zero		1


	//   ....[77]....
        /*09f0*/ 	.word	0x00019390
        /*09f4*/ 	.word	0x0000000d
        /*09f8*/ 	.word	0x00029850
        /*09fc*/ 	.short	0x010a
        /*09fe*/ 	.byte	0x3f
	.zero		1


	//   ....[78]....
        /*0a00*/ 	.word	0x000193f0
        /*0a04*/ 	.word	0x00000003
        /*0a08*/ 	.word	0x00029850
        /*0a0c*/ 	.short	0x010a
        /*0a0e*/ 	.byte	0x3f
	.zero		1


	//   ....[79]....
        /*0a10*/ 	.word	0x00019550
        /*0a14*/ 	.word	0x00000003
        /*0a18*/ 	.word	0x00029880
        /*0a1c*/ 	.short	0x010a
        /*0a1e*/ 	.byte	0x3f
	.zero		1


	//   ....[80]....
        /*0a20*/ 	.word	0x000195b0
        /*0a24*/ 	.word	0x00000003
        /*0a28*/ 	.word	0x00029840
        /*0a2c*/ 	.short	0x010a
        /*0a2e*/ 	.byte	0x3f
	.zero		1


	//   ....[81]....
        /*0a30*/ 	.word	0x00019b40
        /*0a34*/ 	.word	0x00000003
        /*0a38*/ 	.word	0x00029820
        /*0a3c*/ 	.short	0x010a
        /*0a3e*/ 	.byte	0x3f
	.zero		1


	//   ....[82]....
        /*0a40*/ 	.word	0x00019b90
        /*0a44*/ 	.word	0x00000006
        /*0a48*/ 	.word	0x00029880
        /*0a4c*/ 	.short	0x010a
        /*0a4e*/ 	.byte	0x3f
	.zero		1


	//   ....[83]....
        /*0a50*/ 	.word	0x00019be0
        /*0a54*/ 	.word	0x00000006
        /*0a58*/ 	.word	0x00029840
        /*0a5c*/ 	.short	0x010a
        /*0a5e*/ 	.byte	0x3f
	.zero		1


	//   ....[84]....
        /*0a60*/ 	.word	0x00019c30
        /*0a64*/ 	.word	0x00000012
        /*0a68*/ 	.word	0x00029870
        /*0a6c*/ 	.short	0x010a
        /*0a6e*/ 	.byte	0x3f
	.zero		1


	//   ....[85]....
        /*0a70*/ 	.word	0x00019c80
        /*0a74*/ 	.word	0x00000012
        /*0a78*/ 	.word	0x00029860
        /*0a7c*/ 	.short	0x010a
        /*0a7e*/ 	.byte	0x3f
	.zero		1


	//   ....[86]....
        /*0a80*/ 	.word	0x00019cd0
        /*0a84*/ 	.word	0x00000003
        /*0a88*/ 	.word	0x00029870
        /*0a8c*/ 	.short	0x010a
        /*0a8e*/ 	.byte	0x3f
	.zero		1


	//   ....[87]....
        /*0a90*/ 	.word	0x00019d20
        /*0a94*/ 	.word	0x00000003
        /*0a98*/ 	.word	0x00029860
        /*0a9c*/ 	.short	0x010a
        /*0a9e*/ 	.byte	0x3f
	.zero		1


	//   ....[88]....
        /*0aa0*/ 	.word	0x00019d70
        /*0aa4*/ 	.word	0x00000009
        /*0aa8*/ 	.word	0x00029820
        /*0aac*/ 	.short	0x010a
        /*0aae*/ 	.byte	0x3f
	.zero		1


	//   ....[89]....
        /*0ab0*/ 	.word	0x00019dc0
        /*0ab4*/ 	.word	0x00000005
        /*0ab8*/ 	.word	0x00000000
        /*0abc*/ 	.short	0x010a
        /*0abe*/ 	.byte	0x3f
	.zero		1


	//   ....[90]....
        /*0ac0*/ 	.word	0x00019e10
        /*0ac4*/ 	.word	0x00000007
        /*0ac8*/ 	.word	0x00000000
        /*0acc*/ 	.short	0x010a
        /*0ace*/ 	.byte	0x3f
	.zero		1


	//   ....[91]....
        /*0ad0*/ 	.word	0x00019e60
        /*0ad4*/ 	.word	0x00000005
        /*0ad8*/ 	.word	0x00029860
        /*0adc*/ 	.short	0x010a
        /*0ade*/ 	.byte	0x3f
	.zero		1


	//   ....[92]....
        /*0ae0*/ 	.word	0x00019eb0
        /*0ae4*/ 	.word	0x00000003
        /*0ae8*/ 	.word	0x00029860
        /*0aec*/ 	.short	0x010a
        /*0aee*/ 	.byte	0x3f
	.zero		1


	//   ....[93]....
        /*0af0*/ 	.word	0x00019f00
        /*0af4*/ 	.word	0x00000005
        /*0af8*/ 	.word	0x00029880
        /*0afc*/ 	.short	0x010a
        /*0afe*/ 	.byte	0x3f
	.zero		1


	//----- nvinfo : EIATTR_NUM_MBARRIERS
	.align		4
.L_180:
        /*0b00*/ 	.byte	0x03, 0x38
        /*0b02*/ 	.short	0x0016


	//----- nvinfo : EIATTR_EXIT_INSTR_OFFSETS
	.align		4
        /*0b04*/ 	.byte	0x04, 0x1c
        /*0b06*/ 	.short	(.L_182 - .L_181)


	//   ....[0]....
.L_181:
        /*0b08*/ 	.word	0x000190d0


	//----- nvinfo : EIATTR_MAX_THREADS
	.align		4
.L_182:
        /*0b0c*/ 	.byte	0x04, 0x05
        /*0b0e*/ 	.short	(.L_184 - .L_183)
.L_183:
        /*0b10*/ 	.word	0x00000180
        /*0b14*/ 	.word	0x00000001
        /*0b18*/ 	.word	0x00000001


	//----- nvinfo : EIATTR_CRS_STACK_SIZE
	.align		4
.L_184:
        /*0b1c*/ 	.byte	0x04, 0x1e
        /*0b1e*/ 	.short	(.L_186 - .L_185)
.L_185:
        /*0b20*/ 	.word	0x00000000


	//----- nvinfo : EIATTR_CBANK_PARAM_SIZE
	.align		4
.L_186:
        /*0b24*/ 	.byte	0x03, 0x19
        /*0b26*/ 	.short	0x0a70


	//----- nvinfo : EIATTR_PARAM_CBANK
	.align		4
        /*0b28*/ 	.byte	0x04, 0x0a
        /*0b2a*/ 	.short	(.L_188 - .L_187)
	.align		4
.L_187:
        /*0b2c*/ 	.word	index@(.nv.constant0._ZN7cutlass13device_kernelIN5flash11enable_sm90INS1_16FlashAttnFwdSm90INS1_25CollectiveMainloopFwdSm90ILi2EN4cute5tupleIJNS5_1CILi1EEES8_S8_EEENS6_IJNS7_ILi128EEENS7_ILi160EEENS7_ILi192EEEEEELi128ENS_12float_e4m3_tEfNS_4arch4Sm90ELb0ELb1ELb0ELb0ELb0ELb0ELb0ELb1ELb1ELb1ELb1ELb0EEENS1_21CollectiveEpilogueFwdINS6_IJSA_SA_SB_EEES9_NS_10bfloat16_tESG_Li256ELb0ELb1ELb1ELb1EEENS1_19SingleTileSchedulerILb0ELb1ELb1ELi128EEEEEEEEEvNT_6ParamsE)
        /*0b30*/ 	.short	0x0210
        /*0b32*/ 	.short	0x0a70


	//----- nvinfo : EIATTR_SW_WAR
	.align		4
.L_188:
        /*0b34*/ 	.byte	0x04, 0x36
        /*0b36*/ 	.short	(.L_190 - .L_189)
.L_189:
        /*0b38*/ 	.word	0x00000008
.L_190:


//--------------------- .nv.info._ZN7cutlass13device_kernelIN5flash11enable_sm90INS1_16FlashAttnFwdSm90INS1_25CollectiveMainloopFwdSm90ILi2EN4cute5tupleIJNS5_1CILi1EEES8_S8_EEENS6_IJNS7_ILi128EEENS7_ILi160EEENS7_ILi192EEEEEELi128ENS_12float_e4m3_tEfNS_4arch4Sm90ELb0ELb1ELb0ELb1ELb0ELb0ELb0ELb1ELb1ELb1ELb1ELb0EEENS1_21CollectiveEpilogueFwdINS6_IJSA_SA_SB_EEES9_NS_10bfloat16_tESG_Li256ELb1ELb1ELb1ELb1EEENS1_36VarlenDynamicPersistentTileSchedulerILi128ELi160ELi256ELi128ELb1ELb1ELb1ELb1ELb0ELb1EEEEEEEEEvNT_6ParamsE --------------------------
	.section	.nv.info._ZN7cutlass13device_kernelIN5flash11enable_sm90INS1_16FlashAttnFwdSm90INS1_25CollectiveMainloopFwdSm90ILi2EN4cute5tupleIJNS5_1CILi1EEES8_S8_EEENS6_IJNS7_ILi128EEENS7_ILi160EEENS7_ILi192EEEEEELi128ENS_12float_e4m3_tEfNS_4arch4Sm90ELb0ELb1ELb0ELb1ELb0ELb0ELb0ELb1ELb1ELb1ELb1ELb0EEENS1_21CollectiveEpilogueFwdINS6_IJSA_SA_SB_EEES9_NS_10bfloat16_tESG_Li256ELb1ELb1ELb1ELb1EEENS1_36VarlenDynamicPersistentTileSchedulerILi128ELi160ELi256ELi128ELb1ELb1ELb1ELb1ELb0ELb1EEEEEEEEEvNT_6ParamsE,"",@"SHT_CUDA_INFO"
	.sectionflags	@""
	.align	4


	//----- nvinfo : EIATTR_CUDA_API_VERSION
	.align		4
        /*0000*/ 	.byte	0x04, 0x37
        /*0002*/ 	.short	(.L_192 - .L_191)
.L_191:
        /*0004*/ 	.word	0x00000082


	//----- nvinfo : EIATTR_KPARAM_INFO
	.align		4
.L_192:
        /*0008*/ 	.byte	0x04, 0x17
        /*000a*/ 	.short	(.L_194 - .L_193)
.L_193:
        /*000c*/ 	.word	0x00000000
        /*0010*/ 	.short	0x0000
        /*0012*/ 	.short	0x0070
        /*0014*/ 	.byte	0x00, 0xf0, 0x01, 0x2a


	//----- nvinfo : EIATTR_SPARSE_MMA_MASK
	.align		4
.L_194:
        /*0018*/ 	.byte	0x03, 0x50
        /*001a*/ 	.short	0x0000


	//----- nvinfo : EIATTR_MAXREG_COUNT
	.align		4
        /*001c*/ 	.byte	0x03, 0x1b
        /*001e*/ 	.short	0x00a8


	//----- nvinfo : EIATTR_NUM_BARRIERS
	.align		4
        /*0020*/ 	.byte	0x02, 0x4c
        /*0022*/ 	.byte	0x10
	.zero		1


	//----- nvinfo : EIATTR_EXTERNS
	.align		4
        /*0024*/ 	.byte	0x04, 0x0f
        /*0026*/ 	.short	(.L_196 - .L_195)


	//   ....[0]....
	.align		4
.L_195:
        /*0028*/ 	.word	index@(__assertfail)


	//----- nvinfo : EIATTR_ANNOTATIONS
	.align		4
.L_196:
        /*002c*/ 	.byte	0x04, 0x55
        /*002e*/ 	.short	(.L_198 - .L_197)


	//   ....[0]....
.L_197:
        /* <DEDUP_REMOVED lines=38> */


	//----- nvinfo : EIATTR_MERCURY_ISA_VERSION
	.align		4
.L_198:
        /*0278*/ 	.byte	0x03, 0x5f
        /*027a*/ 	.short	0x0101


	//----- nvinfo : EIATTR_UNUSED_LOAD_BYTE_OFFSET
	.align		4
        /*027c*/ 	.byte	0x04, 0x44
        /*027e*/ 	.short	(.L_200 - .L_199)


	//   ....[0]....
.L_199:
        /*0280*/ 	.word	0x00000a40
        /*0284*/ 	.word	0x0000fff0


	//   ....[1]....
        /*0288*/ 	.word	0x00013640
        /*028c*/ 	.word	0x0000fff0


	//----- nvinfo : EIATTR_INT_WARP_WIDE_INSTR_OFFSETS
	.align		4
.L_200:
        /*0290*/ 	.byte	0x04, 0x31
        /*0292*/ 	.short	(.L_202 - .L_201)


	//   ....[0]....
.L_201:
        /*0294*/ 	.word	0x00000130


	//   ....[1]....
        /*0298*/ 	.word	0x00000170


	//   ....[2]....
        /*029c*/ 	.word	0x000001e0


	//   ....[3]....
        /*02a0*/ 	.word	0x000191d0


	//   ....[4]....
        /*02a4*/ 	.word	0x00019260


	//   ....[5]....
        /*02a8*/ 	.word	0x0001bb30


	//   ....[6]....
        /*02ac*/ 	.word	0x0001bbc0


	//----- nvinfo : EIATTR_COOP_GROUP_MASK_REGIDS
	.align		4
.L_202:
        /*02b0*/ 	.byte	0x04, 0x29
        /*02b2*/ 	.short	(.L_204 - .L_203)


	//   ....[0]....
.L_203:
        /*02b4*/ 	.word	0xffffffff


	//   ....[1]....
        /*02b8*/ 	.word	0xffffffff


	//   ....[2]....
        /*02bc*/ 	.word	0xffffffff


	//   ....[3]....
        /*02c0*/ 	.word	0xffffffff


	//   ....[4]....
        /*02c4*/ 	.word	0xffffffff


	//   ....[5]....
        /*02c8*/ 	.word	0xffffffff


	//   ....[6]....
        /*02cc*/ 	.word	0xffffffff


	//   ....[7]....
        /*02d0*/ 	.word	0xffffffff


	//   ....[8]....
        /*02d4*/ 	.word	0xffffffff


	//   ....[9]....
        /*02d8*/ 	.word	0xffffffff


	//   ....[10]....
        /*02dc*/ 	.word	0xffffffff


	//   ....[11]....
        /*02e0*/ 	.word	0xffffffff


	//   ....[12]....
        /*02e4*/ 	.word	0xffffffff


	//   ....[13]....
        /*02e8*/ 	.word	0xffffffff


	//   ....[14]....
        /*02ec*/ 	.word	0xffffffff


	//   ....[15]....
        /*02f0*/ 	.word	0xffffffff


	//   ....[16]....
        /*02f4*/ 	.word	0xffffffff


	//   ....[17]....
        /*02f8*/ 	.word	0xffffffff


	//   ....[18]....
        /*02fc*/ 	.word	0xffffffff


	//   ....[19]....
        /*0300*/ 	.word	0xffffffff


	//   ....[20]....
        /*0304*/ 	.word	0xffffffff


	//   ....[21]....
        /*0308*/ 	.word	0xffffffff


	//   ....[22]....
        /*030c*/ 	.word	0xffffffff


	//   ....[23]....
        /*0310*/ 	.word	0xffffffff


	//   ....[24]....
        /*0314*/ 	.word	0xffffffff


	//   ....[25]....
        /*0318*/ 	.word	0xffffffff


	//   ....[26]....
        /*031c*/ 	.word	0xffffffff


	//   ....[27]....
        /*0320*/ 	.word	0xffffffff


	//   ....[28]....
        /*0324*/ 	.word	0xffffffff


	//   ....[29]....
        /*0328*/ 	.word	0xffffffff


	//   ....[30]....
        /*032c*/ 	.word	0xffffffff


	//   ....[31]....
        /*0330*/ 	.word	0xffffffff


	//   ....[32]....
        /*0334*/ 	.word	0xffffffff


	//   ....[33]....
        /*0338*/ 	.word	0xffffffff


	//   ....[34]....
        /*033c*/ 	.word	0xffffffff


	//   ....[35]....
        /*0340*/ 	.word	0xffffffff


	//   ....[36]....
        /*0344*/ 	.word	0xffffffff


	//   ....[37]....
        /*0348*/ 	.word	0xffffffff


	//   ....[38]....
        /*034c*/ 	.word	0xffffffff


	//   ....[39]....
        /*0350*/ 	.word	0xffffffff


	//   ....[40]....
        /*0354*/ 	.word	0xffffffff


	//   ....[41]....
        /*0358*/ 	.word	0xffffffff


	//   ....[42]....
        /*035c*/ 	.word	0xffffffff


	//   ....[43]....
        /*0360*/ 	.word	0xffffffff


	//   ....[44]....
        /*0364*/ 	.word	0xffffffff


	//   ....[45]....
        /*0368*/ 	.word	0xffffffff


	//   ....[46]....
        /*036c*/ 	.word	0xffffffff


	//   ....[47]....
        /*0370*/ 	.word	0xffffffff


	//   ....[48]....
        /*0374*/ 	.word	0xffffffff


	//   ....[49]....
        /*0378*/ 	.word	0xffffffff


	//   ....[50]....
        /*037c*/ 	.word	0xffffffff


	//   ....[51]....
        /*0380*/ 	.word	0xffffffff


	//   ....[52]....
        /*0384*/ 	.word	0xffffffff


	//   ....[53]....
        /*0388*/ 	.word	0xffffffff


	//   ....[54]....
        /*038c*/ 	.word	0xffffffff


	//   ....[55]....
        /*0390*/ 	.word	0xffffffff


	//   ....[56]....
        /*0394*/ 	.word	0xffffffff


	//   ....[57]....
        /*0398*/ 	.word	0xffffffff


	//   ....[58]....
        /*039c*/ 	.word	0xffffffff


	//   ....[59]....
        /*03a0*/ 	.word	0xffffffff


	//   ....[60]....
        /*03a4*/ 	.word	0xffffffff


	//   ....[61]....
        /*03a8*/ 	.word	0xffffffff


	//   ....[62]....
        /*03ac*/ 	.word	0xffffffff


	//   ....[63]....
        /*03b0*/ 	.word	0xffffffff


	//   ....[64]....
        /*03b4*/ 	.word	0xffffffff


	//   ....[65]....
        /*03b8*/ 	.word	0xffffffff


	//   ....[66]....
        /*03bc*/ 	.word	0xffffffff


	//   ....[67]....
        /*03c0*/ 	.word	0xffffffff


	//   ....[68]....
        /*03c4*/ 	.word	0xffffffff


	//   ....[69]....
        /*03c8*/ 	.word	0xffffffff


	//   ....[70]....
        /*03cc*/ 	.word	0xffffffff


	//   ....[71]....
        /*03d0*/ 	.word	0xffffffff


	//   ....[72]....
        /*03d4*/ 	.word	0xffffffff


	//   ....[73]....
        /*03d8*/ 	.word	0xffffffff


	//   ....[74]....
        /*03dc*/ 	.word	0xffffffff


	//   ....[75]....
        /*03e0*/ 	.word	0xffffffff


	//   ....[76]....
        /*03e4*/ 	.word	0xffffffff


	//   ....[77]....
        /*03e8*/ 	.word	0xffffffff


	//   ....[78]....
        /*03ec*/ 	.word	0xffffffff


	//   ....[79]....
        /*03f0*/ 	.word	0xffffffff


	//   ....[80]....
        /*03f4*/ 	.word	0xffffffff


	//   ....[81]....
        /*03f8*/ 	.word	0xffffffff


	//   ....[82]....
        /*03fc*/ 	.word	0xffffffff


	//   ....[83]....
        /*0400*/ 	.word	0xffffffff


	//   ....[84]....
        /*0404*/ 	.word	0xffffffff


	//   ....[85]....
        /*0408*/ 	.word	0xffffffff


	//   ....[86]....
        /*040c*/ 	.word	0xffffffff


	//   ....[87]....
        /*0410*/ 	.word	0xffffffff


	//   ....[88]....
        /*0414*/ 	.word	0xffffffff


	//   ....[89]....
        /*0418*/ 	.word	0xffffffff


	//   ....[90]....
        /*041c*/ 	.word	0xffffffff


	//   ....[91]....
        /*0420*/ 	.word	0xffffffff


	//   ....[92]....
        /*0424*/ 	.word	0xffffffff


	//   ....[93]....
        /*0428*/ 	.word	0xffffffff


	//   ....[94]....
        /*042c*/ 	.word	0xffffffff


	//   ....[95]....
        /*0430*/ 	.word	0xffffffff


	//   ....[96]....
        /*0434*/ 	.word	0xffffffff


	//   ....[97]....
        /*0438*/ 	.word	0xffffffff


	//   ....[98]....
        /*043c*/ 	.word	0xffffffff


	//   ....[99]....
        /*0440*/ 	.word	0xffffffff


	//   ....[100]....
        /*0444*/ 	.word	0xffffffff


	//   ....[101]....
        /*0448*/ 	.word	0xffffffff


	//   ....[102]....
        /*044c*/ 	.word	0xffffffff


	//   ....[103]....
        /*0450*/ 	.word	0xffffffff


	//   ....[104]....
        /*0454*/ 	.word	0xffffffff


	//   ....[105]....
        /*0458*/ 	.word	0xffffffff


	//   ....[106]....
        /*045c*/ 	.word	0xffffffff


	//   ....[107]....
        /*0460*/ 	.word	0xffffffff


	//   ....[108]....
        /*0464*/ 	.word	0xffffffff


	//   ....[109]....
        /*0468*/ 	.word	0xffffffff


	//   ....[110]....
        /*046c*/ 	.word	0xffffffff


	//   ....[111]....
        /*0470*/ 	.word	0xffffffff


	//   ....[112]....
        /*0474*/ 	.word	0xffffffff


	//   ....[113]....
        /*0478*/ 	.word	0xffffffff


	//   ....[114]....
        /*047c*/ 	.word	0xffffffff


	//   ....[115]....
        /*0480*/ 	.word	0xffffffff


	//   ....[116]....
        /*0484*/ 	.word	0xffffffff


	//   ....[117]....
        /*0488*/ 	.word	0xffffffff


	//   ....[118]....
        /*048c*/ 	.word	0xffffffff


	//   ....[119]....
        /*0490*/ 	.word	0xffffffff


	//   ....[120]....
        /*0494*/ 	.word	0xffffffff


	//   ....[121]....
        /*0498*/ 	.word	0xffffffff


	//   ....[122]....
        /*049c*/ 	.word	0xffffffff


	//   ....[123]....
        /*04a0*/ 	.word	0xffffffff


	//   ....[124]....
        /*04a4*/ 	.word	0xffffffff


	//   ....[125]....
        /*04a8*/ 	.word	0xffffffff


	//   ....[126]....
        /*04ac*/ 	.word	0xffffffff


	//   ....[127]....
        /*04b0*/ 	.word	0xffffffff


	//   ....[128]....
        /*04b4*/ 	.word	0xffffffff


	//   ....[129]....
        /*04b8*/ 	.word	0xffffffff


	//   ....[130]....
        /*04bc*/ 	.word	0xffffffff


	//   ....[131]....
        /*04c0*/ 	.word	0xffffffff


	//   ....[132]....
        /*04c4*/ 	.word	0xffffffff


	//   ....[133]....
        /*04c8*/ 	.word	0xffffffff


	//   ....[134]....
        /*04cc*/ 	.word	0xffffffff


	//   ....[135]....
        /*04d0*/ 	.word	0xffffffff


	//   ....[136]....
        /*04d4*/ 	.word	0xffffffff


	//   ....[137]....
        /*04d8*/ 	.word	0xffffffff


	//   ....[138]....
        /*04dc*/ 	.word	0xffffffff


	//   ....[139]....
        /*04e0*/ 	.word	0xffffffff


	//   ....[140]....
        /*04e4*/ 	.word	0xffffffff


	//   ....[141]....
        /*04e8*/ 	.word	0xffffffff


	//   ....[142]....
        /*04ec*/ 	.word	0xffffffff


	//   ....[143]....
        /*04f0*/ 	.word	0xffffffff


	//   ....[144]....
        /*04f4*/ 	.word	0xffffffff


	//   ....[145]....
        /*04f8*/ 	.word	0xffffffff


	//   ....[146]....
        /*04fc*/ 	.word	0xffffffff


	//   ....[147]....
        /*0500*/ 	.word	0xffffffff


	//   ....[148]....
        /*0504*/ 	.word	0xffffffff


	//   ....[149]....
        /*0508*/ 	.word	0xffffffff


	//   ....[150]....
        /*050c*/ 	.word	0xffffffff


	//   ....[151]....
        /*0510*/ 	.word	0xffffffff


	//   ....[152]....
        /*0514*/ 	.word	0xffffffff


	//   ....[153]....
        /*0518*/ 	.word	0xffffffff


	//   ....[154]....
        /*051c*/ 	.word	0xffffffff


	//   ....[155]....
        /*0520*/ 	.word	0xffffffff


	//   ....[156]....
        /*0524*/ 	.word	0xffffffff


	//   ....[157]....
        /*0528*/ 	.word	0xffffffff


	//   ....[158]....
        /*052c*/ 	.word	0xffffffff


	//   ....[159]....
        /*0530*/ 	.word	0xffffffff


	//   ....[160]....
        /*0534*/ 	.word	0xffffffff


	//   ....[161]....
        /*0538*/ 	.word	0xffffffff


	//   ....[162]....
        /*053c*/ 	.word	0xffffffff


	//   ....[163]....
        /*0540*/ 	.word	0xffffffff


	//   ....[164]....
        /*0544*/ 	.word	0xffffffff


	//   ....[165]....
        /*0548*/ 	.word	0xffffffff


	//   ....[166]....
        /*054c*/ 	.word	0xffffffff


	//   ....[167]....
        /*0550*/ 	.word	0x0500000f


	//   ....[168]....
        /*0554*/ 	.word	0x0500000f


	//   ....[169]....
        /*0558*/ 	.word	0x0500000f


	//   ....[170]....
        /*055c*/ 	.word	0x0500000f


	//   ....[171]....
        /*0560*/ 	.word	0x0500000f


	//   ....[172]....
        /*0564*/ 	.word	0x0500000f


	//   ....[173]....
        /*0568*/ 	.word	0x0500000f


	//   ....[174]....
        /*056c*/ 	.word	0x0500000f


	//   ....[175]....
        /*0570*/ 	.word	0x0500000f


	//   ....[176]....
        /*0574*/ 	.word	0x0500000f


	//----- nvinfo : EIATTR_COOP_GROUP_INSTR_OFFSETS
	.align		4
.L_204:
        /*0578*/ 	.byte	0x04, 0x28
        /*057a*/ 	.short	(.L_206 - .L_205)


	//   ....[0]....
.L_205:
        /*057c*/ 	.word	0x00000070


	//   ....[1]....
        /*0580*/ 	.word	0x00000140


	//   ....[2]....
        /*0584*/ 	.word	0x00000190


	//   ....[3]....
        /*0588*/ 	.word	0x000003c0


	//   ....[4]....
        /*058c*/ 	.word	0x00000520


	//   ....[5]....
        /*0590*/ 	.word	0x00000640


	//   ....[6]....
        /*0594*/ 	.word	0x000007a0


	//   ....[7]....
        /*0598*/ 	.word	0x00002050


	//   ....[8]....
        /*059c*/ 	.word	0x00003070


	//   ....[9]....
        /*05a0*/ 	.word	0x00003360


	//   ....[10]....
        /*05a4*/ 	.word	0x00004870


	//   ....[11]....
        /*05a8*/ 	.word	0x00004980


	//   ....[12]....
        /*05ac*/ 	.word	0x000054c0


	//   ....[13]....
        /*05b0*/ 	.word	0x00005520


	//   ....[14]....
        /*05b4*/ 	.word	0x000078f0


	//   ....[15]....
        /*05b8*/ 	.word	0x00008940


	//   ....[16]....
        /*05bc*/ 	.word	0x00009150


	//   ....[17]....
        /*05c0*/ 	.word	0x00009260


	//   ....[18]....
        /*05c4*/ 	.word	0x00009da0


	//   ....[19]....
        /*05c8*/ 	.word	0x00009e00


	//   ....[20]....
        /*05cc*/ 	.word	0x0000c810


	//   ....[21]....
        /*05d0*/ 	.word	0x0000c870


	//   ....[22]....
        /*05d4*/ 	.word	0x0000c8a0


	//   ....[23]....
        /*05d8*/ 	.word	0x0000c8d0


	//   ....[24]....
        /*05dc*/ 	.word	0x0000f290


	//   ....[25]....
        /*05e0*/ 	.word	0x000102e0


	//   ....[26]....
        /*05e4*/ 	.word	0x00010af0


	//   ....[27]....
        /*05e8*/ 	.word	0x00010c00


	//   ....[28]....
        /*05ec*/ 	.word	0x00011740


	//   ....[29]....
        /*05f0*/ 	.word	0x000117a0


	//   ....[30]....
        /*05f4*/ 	.word	0x00012e80


	//   ....[31]....
        /*05f8*/ 	.word	0x00012e90


	//   ....[32]....
        /*05fc*/ 	.word	0x00012f10


	//   ....[33]....
        /*0600*/ 	.word	0x00012f20


	//   ....[34]....
        /*0604*/ 	.word	0x00013ea0


	//   ....[35]....
        /*0608*/ 	.word	0x00013eb0


	//   ....[36]....
        /*060c*/ 	.word	0x00013ec0


	//   ....[37]....
        /*0610*/ 	.word	0x00013ed0


	//   ....[38]....
        /*0614*/ 	.word	0x00013ee0


	//   ....[39]....
        /*0618*/ 	.word	0x00013ef0


	//   ....[40]....
        /*061c*/ 	.word	0x00013f00


	//   ....[41]....
        /*0620*/ 	.word	0x00013f10


	//   ....[42]....
        /*0624*/ 	.word	0x00013f40


	//   ....[43]....
        /*0628*/ 	.word	0x00013f50


	//   ....[44]....
        /*062c*/ 	.word	0x00013f60


	//   ....[45]....
        /*0630*/ 	.word	0x00013f70


	//   ....[46]....
        /*0634*/ 	.word	0x00013f80


	//   ....[47]....
        /*0638*/ 	.word	0x00013f90


	//   ....[48]....
        /*063c*/ 	.word	0x00013fa0


	//   ....[49]....
        /*0640*/ 	.word	0x00013fb0


	//   ....[50]....
        /*0644*/ 	.word	0x00013fc0


	//   ....[51]....
        /*0648*/ 	.word	0x00013fd0


	//   ....[52]....
        /*064c*/ 	.word	0x00013fe0


	//   ....[53]....
        /*0650*/ 	.word	0x00013ff0


	//   ....[54]....
        /*0654*/ 	.word	0x00014000


	//   ....[55]....
        /*0658*/ 	.word	0x00014010


	//   ....[56]....
        /*065c*/ 	.word	0x00014020


	//   ....[57]....
        /*0660*/ 	.word	0x00014030


	//   ....[58]....
        /*0664*/ 	.word	0x00014040


	//   ....[59]....
        /*0668*/ 	.word	0x00014050


	//   ....[60]....
        /*066c*/ 	.word	0x00014060


	//   ....[61]....
        /*0670*/ 	.word	0x00014070


	//   ....[62]....
        /*0674*/ 	.word	0x00014080


	//   ....[63]....
        /*0678*/ 	.word	0x00014090


	//   ....[64]....
        /*067c*/ 	.word	0x000140a0


	//   ....[65]....
        /*0680*/ 	.word	0x000140b0


	//   ....[66]....
        /*0684*/ 	.word	0x000140c0


	//   ....[67]....
        /*0688*/ 	.word	0x000140d0


	//   ....[68]....
        /*068c*/ 	.word	0x000140e0


	//   ....[69]....
        /*0690*/ 	.word	0x000140f0


	//   ....[70]....
        /*0694*/ 	.word	0x00014100


	//   ....[71]....
        /*0698*/ 	.word	0x00014110


	//   ....[72]....
        /*069c*/ 	.word	0x00014120


	//   ....[73]....
        /*06a0*/ 	.word	0x00014130


	//   ....[74]....
        /*06a4*/ 	.word	0x00014160


	//   ....[75]....
        /*06a8*/ 	.word	0x00014180


	//   ....[76]....
        /*06ac*/ 	.word	0x000141a0


	//   ....[77]....
        /*06b0*/ 	.word	0x000141d0


	//   ....[78]....
        /*06b4*/ 	.word	0x00014200


	//   ....[79]....
        /*06b8*/ 	.word	0x00014210


	//   ....[80]....
        /*06bc*/ 	.word	0x00014230


	//   ....[81]....
        /*06c0*/ 	.word	0x00014260


	//   ....[82]....
        /*06c4*/ 	.word	0x00014270


	//   ....[83]....
        /*06c8*/ 	.word	0x000142a0


	//   ....[84]....
        /*06cc*/ 	.word	0x000142d0


	//   ....[85]....
        /*06d0*/ 	.word	0x00014300


	//   ....[86]....
        /*06d4*/ 	.word	0x00014320


	//   ....[87]....
        /*06d8*/ 	.word	0x00014350


	//   ....[88]....
        /*06dc*/ 	.word	0x00014370


	//   ....[89]....
        /*06e0*/ 	.word	0x000143a0


	//   ....[90]....
        /*06e4*/ 	.word	0x000143d0


	//   ....[91]....
        /*06e8*/ 	.word	0x00014400


	//   ....[92]....
        /*06ec*/ 	.word	0x00014430


	//   ....[93]....
        /*06f0*/ 	.word	0x00014460


	//   ....[94]....
        /*06f4*/ 	.word	0x00014490


	//   ....[95]....
        /*06f8*/ 	.word	0x000144c0


	//   ....[96]....
        /*06fc*/ 	.word	0x000144f0


	//   ....[97]....
        /*0700*/ 	.word	0x00014520


	//   ....[98]....
        /*0704*/ 	.word	0x00014e00


	//   ....[99]....
        /*0708*/ 	.word	0x00014e40


	//   ....[100]....
        /*070c*/ 	.word	0x00014e60


	//   ....[101]....
        /*0710*/ 	.word	0x00014e90


	//   ....[102]....
        /*0714*/ 	.word	0x00015560


	//   ....[103]....
        /*0718*/ 	.word	0x00015590


	//   ....[104]....
        /*071c*/ 	.word	0x00015650


	//   ....[105]....
        /*0720*/ 	.word	0x00015670


	//   ....[106]....
        /*0724*/ 	.word	0x00015730


	//   ....[107]....
        /*0728*/ 	.word	0x00015750


	//   ....[108]....
        /*072c*/ 	.word	0x00015820


	//   ....[109]....
        /*0730*/ 	.word	0x00015840


	//   ....[110]....
        /*0734*/ 	.word	0x00015c00


	//   ....[111]....
        /*0738*/ 	.word	0x00015c10


	//   ....[112]....
        /*073c*/ 	.word	0x00016050


	//   ....[113]....
        /*0740*/ 	.word	0x00016060


	//   ....[114]....
        /*0744*/ 	.word	0x00016dd0


	//   ....[115]....
        /*0748*/ 	.word	0x00016df0


	//   ....[116]....
        /*074c*/ 	.word	0x00016eb0


	//   ....[117]....
        /*0750*/ 	.word	0x00016ed0


	//   ....[118]....
        /*0754*/ 	.word	0x00016f90


	//   ....[119]....
        /*0758*/ 	.word	0x00016fb0


	//   ....[120]....
        /*075c*/ 	.word	0x00017080


	//   ....[121]....
        /*0760*/ 	.word	0x000170a0


	//   ....[122]....
        /*0764*/ 	.word	0x00017200


	//   ....[123]....
        /*0768*/ 	.word	0x00017420


	//   ....[124]....
        /*076c*/ 	.word	0x00017460


	//   ....[125]....
        /*0770*/ 	.word	0x000174a0


	//   ....[126]....
        /*0774*/ 	.word	0x000174d0


	//   ....[127]....
        /*0778*/ 	.word	0x00017500


	//   ....[128]....
        /*077c*/ 	.word	0x00017530


	//   ....[129]....
        /*0780*/ 	.word	0x000176c0


	//   ....[130]....
        /*0784*/ 	.word	0x000176f0


	//   ....[131]....
        /*0788*/ 	.word	0x00017730


	//   ....[132]....
        /*078c*/ 	.word	0x00017760


	//   ....[133]....
        /*0790*/ 	.word	0x00017790


	//   ....[134]....
        /*0794*/ 	.word	0x000177c0


	//   ....[135]....
        /*0798*/ 	.word	0x00017860


	//   ....[136]....
        /*079c*/ 	.word	0x000178b0


	//   ....[137]....
        /*07a0*/ 	.word	0x000178c0


	//   ....[138]....
        /*07a4*/ 	.word	0x00017900


	//   ....[139]....
        /*07a8*/ 	.word	0x00019960


	//   ....[140]....
        /*07ac*/ 	.word	0x0001a630


	//   ....[141]....
        /*07b0*/ 	.word	0x0001a650


	//   ....[142]....
        /*07b4*/ 	.word	0x0001a720


	//   ....[143]....
        /*07b8*/ 	.word	0x0001a730


	//   ....[144]....
        /*07bc*/ 	.word	0x0001a7c0


	//   ....[145]....
        /*07c0*/ 	.word	0x0001a7d0


	//   ....[146]....
        /*07c4*/ 	.word	0x0001a7e0


	//   ....[147]....
        /*07c8*/ 	.word	0x0001a7f0


	//   ....[148]....
        /*07cc*/ 	.word	0x0001c550


	//   ....[149]....
        /*07d0*/ 	.word	0x0001c580


	//   ....[150]....
        /*07d4*/ 	.word	0x0001c5b0


	//   ....[151]....
        /*07d8*/ 	.word	0x0001c5e0


	//   ....[152]....
        /*07dc*/ 	.word	0x0001c610


	//   ....[153]....
        /*07e0*/ 	.word	0x0001c640


	//   ....[154]....
        /*07e4*/ 	.word	0x0001c670


	//   ....[155]....
        /*07e8*/ 	.word	0x0001c6a0


	//   ....[156]....
        /*07ec*/ 	.word	0x0001c810


	//   ....[157]....
        /*07f0*/ 	.word	0x0001c840


	//   ....[158]....
        /*07f4*/ 	.word	0x0001c870


	//   ....[159]....
        /*07f8*/ 	.word	0x0001c8a0


	//   ....[160]....
        /*07fc*/ 	.word	0x0001c8d0


	//   ....[161]....
        /*0800*/ 	.word	0x0001c900


	//   ....[162]....
        /*0804*/ 	.word	0x0001c980


	//   ....[163]....
        /*0808*/ 	.word	0x0001c9c0


	//   ....[164]....
        /*080c*/ 	.word	0x0001c9d0


	//   ....[165]....
        /*0810*/ 	.word	0x0001ca10


	//   ....[166]....
        /*0814*/ 	.word	0x0001d4f0


	//   ....[167]....
        /*0818*/ 	.word	0x0001db90


	//   ....[168]....
        /*081c*/ 	.word	0x0001dda0


	//   ....[169]....
        /*0820*/ 	.word	0x0001ddf0


	//   ....[170]....
        /*0824*/ 	.word	0x0001de50


	//   ....[171]....
        /*0828*/ 	.word	0x0001df50


	//   ....[172]....
        /*082c*/ 	.word	0x0001dff0


	//   ....[173]....
        /*0830*/ 	.word	0x0001e0f0


	//   ....[174]....
        /*0834*/ 	.word	0x0001e150


	//   ....[175]....
        /*0838*/ 	.word	0x0001e230


	//   ....[176]....
        /*083c*/ 	.word	0x0001e580


	//----- nvinfo : EIATTR_REG_RECONFIG
	.align		4
.L_206:
        /*0840*/ 	.byte	0x01, 0x54
	.zero		2


	//----- nvinfo : EIATTR_SYSCALL_OFFSETS
	.align		4
        /*0844*/ 	.byte	0x04, 0x46
        /*0846*/ 	.short	(.L_208 - .L_207)


	//   ....[0]....
.L_207:
        /*0848*/ 	.word	0x00002230


	//   ....[1]....
        /*084c*/ 	.word	0x000193d0


	//   ....[2]....
        /*0850*/ 	.word	0x00019540


	//   ....[3]....
        /*0854*/ 	.word	0x00019690


	//   ....[4]....
        /*0858*/ 	.word	0x000197d0


	//   ....[5]....
        /*085c*/ 	.word	0x0001a1a0


	//----- nvinfo : EIATTR_MBARRIER_INSTR_OFFSETS
	.align		4
.L_208:
        /*0860*/ 	.byte	0x04, 0x39
        /*0862*/ 	.short	(.L_210 - .L_209)


	//   ....[0]....
.L_209:
        /*0864*/ 	.word	0x00000270
        /*0868*/ 	.word	0x000000ff
        /*086c*/ 	.word	0x00029800
        /*0870*/ 	.short	0x0100
        /*0872*/ 	.byte	0x08
	.zero		1


	//   ....[1]....
        /*0874*/ 	.word	0x00000280
        /*0878*/ 	.word	0x000000ff
        /*087c*/ 	.word	0x00029820
        /*0880*/ 	.short	0x0100
        /*0882*/ 	.byte	0x08
	.zero		1


	//   ....[2]....
        /*0884*/ 	.word	0x00000370
        /*0888*/ 	.word	0x000000ff
        /*088c*/ 	.word	0x00029830
        /*0890*/ 	.short	0x0100
        /*0892*/ 	.byte	0x08
	.zero		1


	//   ....[3]....
        /*0894*/ 	.word	0x00000380
        /*0898*/ 	.word	0x000000ff
        /*089c*/ 	.word	0x00029840
        /*08a0*/ 	.short	0x0100
        /*08a2*/ 	.byte	0x08
	.zero		1


	//   ....[4]....
        /*08a4*/ 	.word	0x00000390
        /*08a8*/ 	.word	0x000000ff
        /*08ac*/ 	.word	0x00029838
        /*08b0*/ 	.short	0x0100
        /*08b2*/ 	.byte	0x08
	.zero		1


	//   ....[5]....
        /*08b4*/ 	.word	0x000003a0
        /*08b8*/ 	.word	0x000000ff
        /*08bc*/ 	.word	0x00029848
        /*08c0*/ 	.short	0x0100
        /*08c2*/ 	.byte	0x08
	.zero		1


	//   ....[6]....
        /*08c4*/ 	.word	0x000004d0
        /*08c8*/ 	.word	0x000000ff
        /*08cc*/ 	.word	0x00029850
        /*08d0*/ 	.short	0x0100
        /*08d2*/ 	.byte	0x08
	.zero		1


	//   ....[7]....
        /*08d4*/ 	.word	0x000004e0
        /*08d8*/ 	.word	0x000000ff
        /*08dc*/ 	.word	0x00029860
        /*08e0*/ 	.short	0x0100
        /*08e2*/ 	.byte	0x08
	.zero		1


	//   ....[8]....
        /*08e4*/ 	.word	0x000004f0
        /*08e8*/ 	.word	0x000000ff
        /*08ec*/ 	.word	0x00029858
        /*08f0*/ 	.short	0x0100
        /*08f2*/ 	.byte	0x08
	.zero		1


	//   ....[9]....
        /*08f4*/ 	.word	0x00000500
        /*08f8*/ 	.word	0x000000ff
        /*08fc*/ 	.word	0x00029868
        /*0900*/ 	.short	0x0100
        /*0902*/ 	.byte	0x08
	.zero		1


	//   ....[10]....
        /*0904*/ 	.word	0x000005f0
        /*0908*/ 	.word	0x000000ff
        /*090c*/ 	.word	0x00029870
        /*0910*/ 	.short	0x0100
        /*0912*/ 	.byte	0x06
	.zero		1


	//   ....[11]....
        /*0914*/ 	.word	0x00000600
        /*0918*/ 	.word	0x000000ff
        /*091c*/ 	.word	0x00029880
        /*0920*/ 	.short	0x0100
        /*0922*/ 	.byte	0x06
	.zero		1


	//   ....[12]....
        /*0924*/ 	.word	0x00000610
        /*0928*/ 	.word	0x000000ff
        /*092c*/ 	.word	0x00029878
        /*0930*/ 	.short	0x0100
        /*0932*/ 	.byte	0x06
	.zero		1


	//   ....[13]....
        /*0934*/ 	.word	0x00000620
        /*0938*/ 	.word	0x000000ff
        /*093c*/ 	.word	0x00029888
        /*0940*/ 	.short	0x0100
        /*0942*/ 	.byte	0x06
	.zero		1


	//   ....[14]....
        /*0944*/ 	.word	0x00000750
        /*0948*/ 	.word	0x000000ff
        /*094c*/ 	.word	0x00029890
        /*0950*/ 	.short	0x0100
        /*0952*/ 	.byte	0x08
	.zero		1


	//   ....[15]....
        /*0954*/ 	.word	0x00000760
        /*0958*/ 	.word	0x000000ff
        /*095c*/ 	.word	0x000298a0
        /*0960*/ 	.short	0x0100
        /*0962*/ 	.byte	0x08
	.zero		1


	//   ....[16]....
        /*0964*/ 	.word	0x00000770
        /*0968*/ 	.word	0x000000ff
        /*096c*/ 	.word	0x00029898
        /*0970*/ 	.short	0x0100
        /*0972*/ 	.byte	0x08
	.zero		1


	//   ....[17]....
        /*0974*/ 	.word	0x00000780
        /*0978*/ 	.word	0x000000ff
        /*097c*/ 	.word	0x000298a8
        /*0980*/ 	.short	0x0100
        /*0982*/ 	.byte	0x08
	.zero		1


	//   ....[18]....
        /*0984*/ 	.word	0x000008b0
        /*0988*/ 	.word	0x000000ff
        /*098c*/ 	.word	0x000298b0
        /*0990*/ 	.short	0x0100
        /*0992*/ 	.byte	0x08
	.zero		1


	//   ....[19]....
        /*0994*/ 	.word	0x000008c0
        /*0998*/ 	.word	0x000000ff
        /*099c*/ 	.word	0x000298c0
        /*09a0*/ 	.short	0x0100
        /*09a2*/ 	.byte	0x08
	.zero		1


	//   ....[20]....
        /*09a4*/ 	.word	0x000008d0
        /*09a8*/ 	.word	0x000000ff
        /*09ac*/ 	.word	0x000298b8
        /*09b0*/ 	.short	0x0100
        /*09b2*/ 	.byte	0x08
	.zero		1


	//   ....[21]....
        /*09b4*/ 	.word	0x000008e0
        /*09b8*/ 	.word	0x000000ff
        /*09bc*/ 	.word	0x000298c8
        /*09c0*/ 	.short	0x0100
        /*09c2*/ 	.byte	0x08
	.zero		1


	//   ....[22]....
        /*09c4*/ 	.word	0x000022b0
        /*09c8*/ 	.word	0x000000ff
        /*09cc*/ 	.word	0x00029800
        /*09d0*/ 	.short	0x010a
        /*09d2*/ 	.byte	0x29
	.zero		1


	//   ....[23]....
        /*09d4*/ 	.word	0x00002330
        /*09d8*/ 	.word	0x00000005
        /*09dc*/ 	.word	0x00029830
        /*09e0*/ 	.short	0x010a
        /*09e2*/ 	.byte	0x3f
	.zero		1


	//   ....[24]....
        /*09e4*/ 	.word	0x000023b0
        /*09e8*/ 	.word	0x00000005
        /*09ec*/ 	.word	0x00029830
        /*09f0*/ 	.short	0x010a
        /*09f2*/ 	.byte	0x3f
	.zero		1


	//   ....[25]....
        /*09f4*/ 	.word	0x000031b0
        /*09f8*/ 	.word	0x00000000
        /*09fc*/ 	.word	0x00000000
        /*0a00*/ 	.short	0x0101
        /*0a02*/ 	.byte	0x3f
	.zero		1


	//   ....[26]....
        /*0a04*/ 	.word	0x00006950
        /*0a08*/ 	.word	0x000000ff
        /*0a0c*/ 	.word	0x00029830
        /*0a10*/ 	.short	0x010a
        /*0a12*/ 	.byte	0x06
	.zero		1


	//   ....[27]....
        /*0a14*/ 	.word	0x00006990
        /*0a18*/ 	.word	0x000000ff
        /*0a1c*/ 	.word	0x00029830
        /*0a20*/ 	.short	0x010a
        /*0a22*/ 	.byte	0x06
	.zero		1


	//   ....[28]....
        /*0a24*/ 	.word	0x000075a0
        /*0a28*/ 	.word	0x000000ff
        /*0a2c*/ 	.word	0x00029850
        /*0a30*/ 	.short	0x010a
        /*0a32*/ 	.byte	0x06
	.zero		1


	//   ....[29]....
        /*0a34*/ 	.word	0x000075e0
        /*0a38*/ 	.word	0x000000ff
        /*0a3c*/ 	.word	0x00029850
        /*0a40*/ 	.short	0x010a
        /*0a42*/ 	.byte	0x06
	.zero		1


	//   ....[30]....
        /*0a44*/ 	.word	0x00007920
        /*0a48*/ 	.word	0x00000007
        /*0a4c*/ 	.word	0x00000000
        /*0a50*/ 	.short	0x0101
        /*0a52*/ 	.byte	0x3f
	.zero		1


	//   ....[31]....
        /*0a54*/ 	.word	0x0000ab70
        /*0a58*/ 	.word	0x000000ff
        /*0a5c*/ 	.word	0x00000000
        /*0a60*/ 	.short	0x0101
        /*0a62*/ 	.byte	0x06
	.zero		1


	//   ....[32]....
        /*0a64*/ 	.word	0x0000b570
        /*0a68*/ 	.word	0x000000ff
        /*0a6c*/ 	.word	0x00029830
        /*0a70*/ 	.short	0x010a
        /*0a72*/ 	.byte	0x06
	.zero		1


	//   ....[33]....
        /*0a74*/ 	.word	0x0000b5b0
        /*0a78*/ 	.word	0x000000ff
        /*0a7c*/ 	.word	0x00029830
        /*0a80*/ 	.short	0x010a
        /*0a82*/ 	.byte	0x06
	.zero		1


	//   ....[34]....
        /*0a84*/ 	.word	0x0000c1f0
        /*0a88*/ 	.word	0x000000ff
        /*0a8c*/ 	.word	0x00029850
        /*0a90*/ 	.short	0x010a
        /*0a92*/ 	.byte	0x06
	.zero		1


	//   ....[35]....
        /*0a94*/ 	.word	0x0000c230
        /*0a98*/ 	.word	0x000000ff
        /*0a9c*/ 	.word	0x00029850
        /*0aa0*/ 	.short	0x010a
        /*0aa2*/ 	.byte	0x06
	.zero		1


	//   ....[36]....
        /*0aa4*/ 	.word	0x0000d870
        /*0aa8*/ 	.word	0x00000005
        /*0aac*/ 	.word	0x00000000
        /*0ab0*/ 	.short	0x0101
        /*0ab2*/ 	.byte	0x3f
	.zero		1


	//   ....[37]....
        /*0ab4*/ 	.word	0x0000db40
        /*0ab8*/ 	.word	0x000000ff
        /*0abc*/ 	.word	0x00000000
        /*0ac0*/ 	.short	0x0101
        /*0ac2*/ 	.byte	0x06
	.zero		1


	//   ....[38]....
        /*0ac4*/ 	.word	0x0000e2c0
        /*0ac8*/ 	.word	0x000000ff
        /*0acc*/ 	.word	0x00029830
        /*0ad0*/ 	.short	0x010a
        /*0ad2*/ 	.byte	0x06
	.zero		1


	//   ....[39]....
        /*0ad4*/ 	.word	0x0000e300
        /*0ad8*/ 	.word	0x000000ff
        /*0adc*/ 	.word	0x00029830
        /*0ae0*/ 	.short	0x010a
        /*0ae2*/ 	.byte	0x06
	.zero		1


	//   ....[40]....
        /*0ae4*/ 	.word	0x0000ef40
        /*0ae8*/ 	.word	0x000000ff
        /*0aec*/ 	.word	0x00029850
        /*0af0*/ 	.short	0x010a
        /*0af2*/ 	.byte	0x06
	.zero		1


	//   ....[41]....
        /*0af4*/ 	.word	0x0000ef80
        /*0af8*/ 	.word	0x000000ff
        /*0afc*/ 	.word	0x00029850
        /*0b00*/ 	.short	0x010a
        /*0b02*/ 	.byte	0x06
	.zero		1


	//   ....[42]....
        /*0b04*/ 	.word	0x0000f2c0
        /*0b08*/ 	.word	0x00000000
        /*0b0c*/ 	.word	0x00000000
        /*0b10*/ 	.short	0x0101
        /*0b12*/ 	.byte	0x3f
	.zero		1


	//   ....[43]....
        /*0b14*/ 	.word	0x00012510
        /*0b18*/ 	.word	0x000000ff
        /*0b1c*/ 	.word	0x00000000
        /*0b20*/ 	.short	0x0101
        /*0b22*/ 	.byte	0x06
	.zero		1


	//   ....[44]....
        /*0b24*/ 	.word	0x00012b90
        /*0b28*/ 	.word	0x000000ff
        /*0b2c*/ 	.word	0x00029850
        /*0b30*/ 	.short	0x010a
        /*0b32*/ 	.byte	0x09
	.zero		1


	//   ....[45]....
        /*0b34*/ 	.word	0x00012bd0
        /*0b38*/ 	.word	0x000000ff
        /*0b3c*/ 	.word	0x00029850
        /*0b40*/ 	.short	0x010a
        /*0b42*/ 	.byte	0x09
	.zero		1


	//   ....[46]....
        /*0b44*/ 	.word	0x00013200
        /*0b48*/ 	.word	0x000000ff
        /*0b4c*/ 	.word	0x00000000
        /*0b50*/ 	.short	0x0101
        /*0b52*/ 	.byte	0x04
	.zero		1


	//   ....[47]....
        /*0b54*/ 	.word	0x00015550
        /*0b58*/ 	.word	0x00000000
        /*0b5c*/ 	.word	0x00000000
        /*0b60*/ 	.short	0x0101
        /*0b62*/ 	.byte	0x3f
	.zero		1


	//   ....[48]....
        /*0b64*/ 	.word	0x00015bf0
        /*0b68*/ 	.word	0x00000006
        /*0b6c*/ 	.word	0x00000000
        /*0b70*/ 	.short	0x0101
        /*0b72*/ 	.byte	0x3f
	.zero		1


	//   ....[49]....
        /*0b74*/ 	.word	0x00019bc0
        /*0b78*/ 	.word	0x00000002
        /*0b7c*/ 	.word	0x00029880
        /*0b80*/ 	.short	0x010a
        /*0b82*/ 	.byte	0x3f
	.zero		1


	//   ....[50]....
        /*0b84*/ 	.word	0x00019d50
        /*0b88*/ 	.word	0x00000002
        /*0b8c*/ 	.word	0x00029840
        /*0b90*/ 	.short	0x010a
        /*0b92*/ 	.byte	0x3f
	.zero		1


	//   ....[51]....
        /*0b94*/ 	.word	0x0001a930
        /*0b98*/ 	.word	0x00000012
        /*0b9c*/ 	.word	0x00029800
        /*0ba0*/ 	.short	0x0107
        /*0ba2*/ 	.byte	0x3f
	.zero		1


	//   ....[52]....
        /*0ba4*/ 	.word	0x0001aa30
        /*0ba8*/ 	.word	0x00000012
        /*0bac*/ 	.word	0x00029800
        /*0bb0*/ 	.short	0x0101
        /*0bb2*/ 	.byte	0x3f
	.zero		1


	//   ....[53]....
        /*0bb4*/ 	.word	0x0001aa50
        /*0bb8*/ 	.word	0x00000012
        /*0bbc*/ 	.word	0x00029820
        /*0bc0*/ 	.short	0x010a
        /*0bc2*/ 	.byte	0x3f
	.zero		1


	//   ....[54]....
        /*0bc4*/ 	.word	0x0001ad70
        /*0bc8*/ 	.word	0x00000005
        /*0bcc*/ 	.word	0x00029880
        /*0bd0*/ 	.short	0x010a
        /*0bd2*/ 	.byte	0x3f
	.zero		1


	//   ....[55]....
        /*0bd4*/ 	.word	0x0001afa0
        /*0bd8*/ 	.word	0x00000005
        /*0bdc*/ 	.word	0x00029840
        /*0be0*/ 	.short	0x010a
        /*0be2*/ 	.byte	0x3f
	.zero		1


	//   ....[56]....
        /*0be4*/ 	.word	0x0001b460
        /*0be8*/ 	.word	0x00000014
        /*0bec*/ 	.word	0x00029870
        /*0bf0*/ 	.short	0x010a
        /*0bf2*/ 	.byte	0x3f
	.zero		1


	//   ....[57]....
        /*0bf4*/ 	.word	0x0001b4d0
        /*0bf8*/ 	.word	0x00000014
        /*0bfc*/ 	.word	0x00029860
        /*0c00*/ 	.short	0x010a
        /*0c02*/ 	.byte	0x3f
	.zero		1


	//   ....[58]....
        /*0c04*/ 	.word	0x0001ba00
        /*0c08*/ 	.word	0x00000014
        /*0c0c*/ 	.word	0x00029850
        /*0c10*/ 	.short	0x0101
        /*0c12*/ 	.byte	0x3f
	.zero		1


	//   ....[59]....
        /*0c14*/ 	.word	0x0001ba80
        /*0c18*/ 	.word	0x00000014
        /*0c1c*/ 	.word	0x00000000
        /*0c20*/ 	.short	0x0101
        /*0c22*/ 	.byte	0x3f
	.zero		1


	//   ....[60]....
        /*0c24*/ 	.word	0x0001bcb0
        /*0c28*/ 	.word	0x00000011
        /*0c2c*/ 	.word	0x00029870
        /*0c30*/ 	.short	0x010a
        /*0c32*/ 	.byte	0x3f
	.zero		1


	//   ....[61]....
        /*0c34*/ 	.word	0x0001bd20
        /*0c38*/ 	.word	0x00000011
        /*0c3c*/ 	.word	0x00029860
        /*0c40*/ 	.short	0x010a
        /*0c42*/ 	.byte	0x3f
	.zero		1


	//   ....[62]....
        /*0c44*/ 	.word	0x0001c260
        /*0c48*/ 	.word	0x00000011
        /*0c4c*/ 	.word	0x00029850
        /*0c50*/ 	.short	0x0101
        /*0c52*/ 	.byte	0x3f
	.zero		1


	//   ....[63]....
        /*0c54*/ 	.word	0x0001c2b0
        /*0c58*/ 	.word	0x00000011
        /*0c5c*/ 	.word	0x00000000
        /*0c60*/ 	.short	0x0101
        /*0c62*/ 	.byte	0x3f
	.zero		1


	//   ....[64]....
        /*0c64*/ 	.word	0x0001d470
        /*0c68*/ 	.word	0x00000000
        /*0c6c*/ 	.word	0x00029820
        /*0c70*/ 	.short	0x010a
        /*0c72*/ 	.byte	0x3f
	.zero		1


	//   ....[65]....
        /*0c74*/ 	.word	0x0001d660
        /*0c78*/ 	.word	0x00000006
        /*0c7c*/ 	.word	0x00000000
        /*0c80*/ 	.short	0x010a
        /*0c82*/ 	.byte	0x3f
	.zero		1


	//   ....[66]....
        /*0c84*/ 	.word	0x0001d690
        /*0c88*/ 	.word	0x00000007
        /*0c8c*/ 	.word	0x00000000
        /*0c90*/ 	.short	0x010a
        /*0c92*/ 	.byte	0x3f
	.zero		1


	//   ....[67]....
        /*0c94*/ 	.word	0x0001d6e0
        /*0c98*/ 	.word	0x00000004
        /*0c9c*/ 	.word	0x00029860
        /*0ca0*/ 	.short	0x010a
        /*0ca2*/ 	.byte	0x3f
	.zero		1


	//   ....[68]....
        /*0ca4*/ 	.word	0x0001d730
        /*0ca8*/ 	.word	0x00000003
        /*0cac*/ 	.word	0x00029860
        /*0cb0*/ 	.short	0x010a
        /*0cb2*/ 	.byte	0x3f
	.zero		1


	//   ....[69]....
        /*0cb4*/ 	.word	0x0001d770
        /*0cb8*/ 	.word	0x00000004
        /*0cbc*/ 	.word	0x00029880
        /*0cc0*/ 	.short	0x010a
        /*0cc2*/ 	.byte	0x3f
	.zero		1


	//   ....[70]....
        /*0cc4*/ 	.word	0x0001d790
        /*0cc8*/ 	.word	0x00000003
        /*0ccc*/ 	.word	0x00029880
        /*0cd0*/ 	.short	0x010a
        /*0cd2*/ 	.byte	0x3f
	.zero		1


	//   ....[71]....
        /*0cd4*/ 	.word	0x0001d800
        /*0cd8*/ 	.word	0x00000003
        /*0cdc*/ 	.word	0x00029800
        /*0ce0*/ 	.short	0x010a
        /*0ce2*/ 	.byte	0x3f
	.zero		1


	//   ....[72]....
        /*0ce4*/ 	.word	0x0001d850
        /*0ce8*/ 	.word	0x00000005
        /*0cec*/ 	.word	0x00029830
        /*0cf0*/ 	.short	0x010a
        /*0cf2*/ 	.byte	0x3f
	.zero		1


	//   ....[73]....
        /*0cf4*/ 	.word	0x0001d8b0
        /*0cf8*/ 	.word	0x00000008
        /*0cfc*/ 	.word	0x00029830
        /*0d00*/ 	.short	0x010a
        /*0d02*/ 	.byte	0x3f
	.zero		1


	//   ....[74]....
        /*0d04*/ 	.word	0x0001d910
        /*0d08*/ 	.word	0x00000008
        /*0d0c*/ 	.word	0x00029850
        /*0d10*/ 	.short	0x010a
        /*0d12*/ 	.byte	0x3f
	.zero		1


	//   ....[75]....
        /*0d14*/ 	.word	0x0001d970
        /*0d18*/ 	.word	0x00000003
        /*0d1c*/ 	.word	0x00029830
        /*0d20*/ 	.short	0x010a
        /*0d22*/ 	.byte	0x3f
	.zero		1


	//   ....[76]....
        /*0d24*/ 	.word	0x0001d9d0
        /*0d28*/ 	.word	0x00000003
        /*0d2c*/ 	.word	0x00029850
        /*0d30*/ 	.short	0x010a
        /*0d32*/ 	.byte	0x3f
	.zero		1


	//   ....[77]....
        /*0d34*/ 	.word	0x0001da30
        /*0d38*/ 	.word	0x00000003
        /*0d3c*/ 	.word	0x00029830
        /*0d40*/ 	.short	0x010a
        /*0d42*/ 	.byte	0x3f
	.zero		1


	//   ....[78]....
        /*0d44*/ 	.word	0x0001da90
        /*0d48*/ 	.word	0x00000003
        /*0d4c*/ 	.word	0x00029850
        /*0d50*/ 	.short	0x010a
        /*0d52*/ 	.byte	0x3f
	.zero		1


	//   ....[79]....
        /*0d54*/ 	.word	0x0001daf0
        /*0d58*/ 	.word	0x00000007
        /*0d5c*/ 	.word	0x00029850
        /*0d60*/ 	.short	0x010a
        /*0d62*/ 	.byte	0x3f
	.zero		1


	//   ....[80]....
        /*0d64*/ 	.word	0x0001dc40
        /*0d68*/ 	.word	0x00000002
        /*0d6c*/ 	.word	0x00029880
        /*0d70*/ 	.short	0x010a
        /*0d72*/ 	.byte	0x3f
	.zero		1


	//   ....[81]....
        /*0d74*/ 	.word	0x0001dc90
        /*0d78*/ 	.word	0x00000002
        /*0d7c*/ 	.word	0x00029840
        /*0d80*/ 	.short	0x010a
        /*0d82*/ 	.byte	0x3f
	.zero		1


	//   ....[82]....
        /*0d84*/ 	.word	0x0001e270
        /*0d88*/ 	.word	0x00000012
        /*0d8c*/ 	.word	0x00029820
        /*0d90*/ 	.short	0x010a
        /*0d92*/ 	.byte	0x3f
	.zero		1


	//   ....[83]....
        /*0d94*/ 	.word	0x0001e2c0
        /*0d98*/ 	.word	0x00000005
        /*0d9c*/ 	.word	0x00029880
        /*0da0*/ 	.short	0x010a
        /*0da2*/ 	.byte	0x3f
	.zero		1


	//   ....[84]....
        /*0da4*/ 	.word	0x0001e310
        /*0da8*/ 	.word	0x00000005
        /*0dac*/ 	.word	0x00029840
        /*0db0*/ 	.short	0x010a
        /*0db2*/ 	.byte	0x3f
	.zero		1


	//   ....[85]....
        /*0db4*/ 	.word	0x0001e360
        /*0db8*/ 	.word	0x00000014
        /*0dbc*/ 	.word	0x00029870
        /*0dc0*/ 	.short	0x010a
        /*0dc2*/ 	.byte	0x3f
	.zero		1


	//   ....[86]....
        /*0dc4*/ 	.word	0x0001e3b0
        /*0dc8*/ 	.word	0x00000014
        /*0dcc*/ 	.word	0x00029860
        /*0dd0*/ 	.short	0x010a
        /*0dd2*/ 	.byte	0x3f
	.zero		1


	//   ....[87]....
        /*0dd4*/ 	.word	0x0001e400
        /*0dd8*/ 	.word	0x00000011
        /*0ddc*/ 	.word	0x00029870
        /*0de0*/ 	.short	0x010a
        /*0de2*/ 	.byte	0x3f
	.zero		1


	//   ....[88]....
        /*0de4*/ 	.word	0x0001e450
        /*0de8*/ 	.word	0x00000011
        /*0dec*/ 	.word	0x00029860
        /*0df0*/ 	.short	0x010a
        /*0df2*/ 	.byte	0x3f
	.zero		1


	//   ....[89]....
        /*0df4*/ 	.word	0x0001e4a0
        /*0df8*/ 	.word	0x00000000
        /*0dfc*/ 	.word	0x00029820
        /*0e00*/ 	.short	0x010a
        /*0e02*/ 	.byte	0x3f
	.zero		1


	//   ....[90]....
        /*0e04*/ 	.word	0x0001e640
        /*0e08*/ 	.word	0x00000006
        /*0e0c*/ 	.word	0x00000000
        /*0e10*/ 	.short	0x010a
        /*0e12*/ 	.byte	0x3f
	.zero		1


	//   ....[91]....
        /*0e14*/ 	.word	0x0001e690
        /*0e18*/ 	.word	0x00000007
        /*0e1c*/ 	.word	0x00000000
        /*0e20*/ 	.short	0x010a
        /*0e22*/ 	.byte	0x3f
	.zero		1


	//   ....[92]....
        /*0e24*/ 	.word	0x0001e6e0
        /*0e28*/ 	.word	0x00000004
        /*0e2c*/ 	.word	0x00029860
        /*0e30*/ 	.short	0x010a
        /*0e32*/ 	.byte	0x3f
	.zero		1


	//   ....[93]....
        /*0e34*/ 	.word	0x0001e730
        /*0e38*/ 	.word	0x00000003
        /*0e3c*/ 	.word	0x00029860
        /*0e40*/ 	.short	0x010a
        /*0e42*/ 	.byte	0x3f
	.zero		1


	//   ....[94]....
        /*0e44*/ 	.word	0x0001e780
        /*0e48*/ 	.word	0x00000004
        /*0e4c*/ 	.word	0x00029880
        /*0e50*/ 	.short	0x010a
        /*0e52*/ 	.byte	0x3f
	.zero		1


	//----- nvinfo : EIATTR_NUM_MBARRIERS
	.align		4
.L_210:
        /*0e54*/ 	.byte	0x03, 0x38
        /*0e56*/ 	.short	0x0016


	//----- nvinfo : EIATTR_EXIT_INSTR_OFFSETS
	.align		4
        /*0e58*/ 	.byte	0x04, 0x1c
        /*0e5a*/ 	.short	(.L_212 - .L_211)


	//   ....[0]....
.L_211:
        /*0e5c*/ 	.word	0x00000a80


	//   ....[1]....
        /*0e60*/ 	.word	0x000171a0


	//   ....[2]....
        /*0e64*/ 	.word	0x0001d7e0


	//----- nvinfo : EIATTR_MAX_THREADS
	.align		4
.L_212:
        /*0e68*/ 	.byte	0x04, 0x05
        /*0e6a*/ 	.short	(.L_214 - .L_213)
.L_213:
        /*0e6c*/ 	.word	0x00000180
        /*0e70*/ 	.word	0x00000001
        /*0e74*/ 	.word	0x00000001


	//----- nvinfo : EIATTR_CRS_STACK_SIZE
	.align		4
.L_214:
        /*0e78*/ 	.byte	0x04, 0x1e
        /*0e7a*/ 	.short	(.L_216 - .L_215)
.L_215:
        /*0e7c*/ 	.word	0x00000000


	//----- nvinfo : EIATTR_CBANK_PARAM_SIZE
	.align		4
.L_216:
        /*0e80*/ 	.byte	0x03, 0x19
        /*0e82*/ 	.short	0x0af0


	//----- nvinfo : EIATTR_PARAM_CBANK
	.align		4
        /*0e84*/ 	.byte	0x04, 0x0a
        /*0e86*/ 	.short	(.L_218 - .L_217)
	.align		4
.L_217:
        /*0e88*/ 	.word	index@(.nv.constant0._ZN7cutlass13device_kernelIN5flash11enable_sm90INS1_16FlashAttnFwdSm90INS1_25CollectiveMainloopFwdSm90ILi2EN4cute5tupleIJNS5_1CILi1EEES8_S8_EEENS6_IJNS7_ILi128EEENS7_ILi160EEENS7_ILi192EEEEEELi128ENS_12float_e4m3_tEfNS_4arch4Sm90ELb0ELb1ELb0ELb1ELb0ELb0ELb0ELb1ELb1ELb1ELb1ELb0EEENS1_21CollectiveEpilogueFwdINS6_IJSA_SA_SB_EEES9_NS_10bfloat16_tESG_Li256ELb1ELb1ELb1ELb1EEENS1_36VarlenDynamicPersistentTileSchedulerILi128ELi160ELi256ELi128ELb1ELb1ELb1ELb1ELb0ELb1EEEEEEEEEvNT_6ParamsE)
        /*0e8c*/ 	.short	0x0210
        /*0e8e*/ 	.short	0x0af0


	//----- nvinfo : EIATTR_SW_WAR
	.align		4
.L_218:
        /*0e90*/ 	.byte	0x04, 0x36
        /*0e92*/ 	.short	(.L_220 - .L_219)
.L_219:
        /*0e94*/ 	.word	0x00000008
.L_220:


//--------------------- .nv.info._ZN7cutlass13device_kernelIN5flash11enable_sm90INS1_16FlashAttnFwdSm90INS1_25CollectiveMainloopFwdSm90ILi2EN4cute5tupleIJNS5_1CILi1EEES8_S8_EEENS6_IJNS7_ILi128EEENS7_ILi160EEENS7_ILi192EEEEEELi128ENS_12float_e4m3_tEfNS_4arch4Sm90ELb0ELb1ELb0ELb1ELb0ELb1ELb0ELb1ELb1ELb1ELb1ELb0EEENS1_21CollectiveEpilogueFwdINS6_IJSA_SA_SB_EEES9_NS_10bfloat16_tESG_Li256ELb1ELb1ELb1ELb1EEENS1_36VarlenDynamicPersistentTileSchedulerILi128ELi160ELi256ELi128ELb1ELb1ELb1ELb1ELb0ELb1EEEEEEEEEvNT_6ParamsE --------------------------
	.section	.nv.info._ZN7cutlass13device_kernelIN5flash11enable_sm90INS1_16FlashAttnFwdSm90INS1_25CollectiveMainloopFwdSm90ILi2EN4cute5tupleIJNS5_1CILi1EEES8_S8_EEENS6_IJNS7_ILi128EEENS7_ILi160EEENS7_ILi192EEEEEELi128ENS_12float_e4m3_tEfNS_4arch4Sm90ELb0ELb1ELb0ELb1ELb0ELb1ELb0ELb1ELb1ELb1ELb1ELb0EEENS1_21CollectiveEpilogueFwdINS6_IJSA_SA_SB_EEES9_NS_10bfloat16_tESG_Li256ELb1ELb1ELb1ELb1EEENS1_36VarlenDynamicPersistentTileSchedulerILi128ELi160ELi256ELi128ELb1ELb1ELb1ELb1ELb0ELb1EEEEEEEEEvNT_6ParamsE,"",@"SHT_CUDA_INFO"
	.sectionflags	@""
	.align	4


	//----- nvinfo : EIATTR_CUDA_API_VERSION
	.align		4
        /*0000*/ 	.byte	0x04, 0x37
        /*0002*/ 	.short	(.L_222 - .L_221)
.L_221:
        /*0004*/ 	.word	0x00000082


	//----- nvinfo : EIATTR_KPARAM_INFO
	.align		4
.L_222:
        /*0008*/ 	.byte	0x04, 0x17
        /*000a*/ 	.short	(.L_224 - .L_223)
.L_223:
        /*000c*/ 	.word	0x00000000
        /*0010*/ 	.short	0x0000
        /*0012*/ 	.short	0x0070
        /*0014*/ 	.byte	0x00, 0xf0, 0x01, 0x2a


	//----- nvinfo : EIATTR_SPARSE_MMA_MASK
	.align		4
.L_224:
        /*0018*/ 	.byte	0x03, 0x50
        /*001a*/ 	.short	0x0000


	//----- nvinfo : EIATTR_MAXREG_COUNT
	.align		4
        /*001c*/ 	.byte	0x03, 0x1b
        /*001e*/ 	.short	0x00a8


	//----- nvinfo : EIATTR_NUM_BARRIERS
	.align		4
        /*0020*/ 	.byte	0x02, 0x4c
        /*0022*/ 	.byte	0x10
	.zero		1


	//----- nvinfo : EIATTR_EXTERNS
	.align		4
        /*0024*/ 	.byte	0x04, 0x0f
        /*0026*/ 	.short	(.L_226 - .L_225)


	//   ....[0]....
	.align		4
.L_225:
        /*0028*/ 	.word	index@(__assertfail)


	//----- nvinfo : EIATTR_ANNOTATIONS
	.align		4
.L_226:
        /*002c*/ 	.byte	0x04, 0x55
        /*002e*/ 	.short	(.L_228 - .L_227)


	//   ....[0]....
.L_227:
        /* <DEDUP_REMOVED lines=74> */


	//----- nvinfo : EIATTR_MERCURY_ISA_VERSION
	.align		4
.L_228:
        /*04c0*/ 	.byte	0x03, 0x5f
        /*04c2*/ 	.short	0x0101


	//----- nvinfo : EIATTR_UNUSED_LOAD_BYTE_OFFSET
	.align		4
        /*04c4*/ 	.byte	0x04, 0x44
        /*04c6*/ 	.short	(.L_230 - .L_229)


	//   ....[0]....
.L_229:
        /*04c8*/ 	.word	0x00000af0
        /*04cc*/ 	.word	0x0000fff0


	//   ....[1]....
        /*04d0*/ 	.word	0x0002a650
        /*04d4*/ 	.word	0x0000fff0


	//----- nvinfo : EIATTR_INT_WARP_WIDE_INSTR_OFFSETS
	.align		4
.L_230:
        /*04d8*/ 	.byte	0x04, 0x31
        /*04da*/ 	.short	(.L_232 - .L_231)


	//   ....[0]....
.L_231:
        /*04dc*/ 	.word	0x00000190


	//   ....[1]....
        /*04e0*/ 	.word	0x000001d0


	//   ....[2]....
        /*04e4*/ 	.word	0x00000240


	//   ....[3]....
        /*04e8*/ 	.word	0x00031d70


	//   ....[4]....
        /*04ec*/ 	.word	0x00031dd0


	//   ....[5]....
        /*04f0*/ 	.word	0x00034710


	//   ....[6]....
        /*04f4*/ 	.word	0x00034770


	//----- nvinfo : EIATTR_COOP_GROUP_MASK_REGIDS
	.align		4
.L_232:
        /*04f8*/ 	.byte	0x04, 0x29
        /*04fa*/ 	.short	(.L_234 - .L_233)


	//   ....[0]....
.L_233:
        /*04fc*/ 	.word	0xffffffff


	//   ....[1]....
        /*0500*/ 	.word	0xffffffff


	//   ....[2]....
        /*0504*/ 	.word	0xffffffff


	//   ....[3]....
        /*0508*/ 	.word	0xffffffff


	//   ....[4]....
        /*050c*/ 	.word	0xffffffff


	//   ....[5]....
        /*0510*/ 	.word	0xffffffff


	//   ....[6]....
        /*0514*/ 	.word	0xffffffff


	//   ....[7]....
        /*0518*/ 	.word	0xffffffff


	//   ....[8]....
        /*051c*/ 	.word	0xffffffff


	//   ....[9]....
        /*0520*/ 	.word	0xffffffff


	//   ....[10]....
        /*0524*/ 	.word	0xffffffff


	//   ....[11]....
        /*0528*/ 	.word	0xffffffff


	//   ....[12]....
        /*052c*/ 	.word	0xffffffff


	//   ....[13]....
        /*0530*/ 	.word	0xffffffff


	//   ....[14]....
        /*0534*/ 	.word	0xffffffff


	//   ....[15]....
        /*0538*/ 	.word	0xffffffff


	//   ....[16]....
        /*053c*/ 	.word	0xffffffff


	//   ....[17]....
        /*0540*/ 	.word	0xffffffff


	//   ....[18]....
        /*0544*/ 	.word	0xffffffff


	//   ....[19]....
        /*0548*/ 	.word	0xffffffff


	//   ....[20]....
        /*054c*/ 	.word	0xffffffff


	//   ....[21]....
        /*0550*/ 	.word	0xffffffff


	//   ....[22]....
        /*0554*/ 	.word	0xffffffff


	//   ....[23]....
        /*0558*/ 	.word	0xffffffff


	//   ....[24]....
        /*055c*/ 	.word	0xffffffff


	//   ....[25]....
        /*0560*/ 	.word	0xffffffff


	//   ....[26]....
        /*0564*/ 	.word	0xffffffff


	//   ....[27]....
        /*0568*/ 	.word	0xffffffff


	//   ....[28]....
        /*056c*/ 	.word	0xffffffff


	//   ....[29]....
        /*0570*/ 	.word	0xffffffff


	//   ....[30]....
        /*0574*/ 	.word	0xffffffff


	//   ....[31]....
        /*0578*/ 	.word	0xffffffff


	//   ....[32]....
        /*057c*/ 	.word	0xffffffff


	//   ....[33]....
        /*0580*/ 	.word	0xffffffff


	//   ....[34]....
        /*0584*/ 	.word	0xffffffff


	//   ....[35]....
        /*0588*/ 	.word	0xffffffff


	//   ....[36]....
        /*058c*/ 	.word	0xffffffff


	//   ....[37]....
        /*0590*/ 	.word	0xffffffff


	//   ....[38]....
        /*0594*/ 	.word	0xffffffff


	//   ....[39]....
        /*0598*/ 	.word	0xffffffff


	//   ....[40]....
        /*059c*/ 	.word	0xffffffff


	//   ....[41]....
        /*05a0*/ 	.word	0xffffffff


	//   ....[42]....
        /*05a4*/ 	.word	0xffffffff


	//   ....[43]....
        /*05a8*/ 	.word	0xffffffff


	//   ....[44]....
        /*05ac*/ 	.word	0xffffffff


	//   ....[45]....
        /*05b0*/ 	.word	0xffffffff


	//   ....[46]....
        /*05b4*/ 	.word	0xffffffff


	//   ....[47]....
        /*05b8*/ 	.word	0xffffffff


	//   ....[48]....
        /*05bc*/ 	.word	0xffffffff


	//   ....[49]....
        /*05c0*/ 	.word	0xffffffff


	//   ....[50]....
        /*05c4*/ 	.word	0xffffffff


	//   ....[51]....
        /*05c8*/ 	.word	0xffffffff


	//   ....[52]....
        /*05cc*/ 	.word	0xffffffff


	//   ....[53]....
        /*05d0*/ 	.word	0xffffffff


	//   ....[54]....
        /*05d4*/ 	.word	0xffffffff


	//   ....[55]....
        /*05d8*/ 	.word	0xffffffff


	//   ....[56]....
        /*05dc*/ 	.word	0xffffffff


	//   ....[57]....
        /*05e0*/ 	.word	0xffffffff


	//   ....[58]....
        /*05e4*/ 	.word	0xffffffff


	//   ....[59]....
        /*05e8*/ 	.word	0xffffffff


	//   ....[60]....
        /*05ec*/ 	.word	0xffffffff


	//   ....[61]....
        /*05f0*/ 	.word	0xffffffff


	//   ....[62]....
        /*05f4*/ 	.word	0xffffffff


	//   ....[63]....
        /*05f8*/ 	.word	0xffffffff


	//   ....[64]....
        /*05fc*/ 	.word	0xffffffff


	//   ....[65]....
        /*0600*/ 	.word	0xffffffff


	//   ....[66]....
        /*0604*/ 	.word	0xffffffff


	//   ....[67]....
        /*0608*/ 	.word	0xffffffff


	//   ....[68]....
        /*060c*/ 	.word	0xffffffff


	//   ....[69]....
        /*0610*/ 	.word	0xffffffff


	//   ....[70]....
        /*0614*/ 	.word	0xffffffff


	//   ....[71]....
        /*0618*/ 	.word	0xffffffff


	//   ....[72]....
        /*061c*/ 	.word	0xffffffff


	//   ....[73]....
        /*0620*/ 	.word	0xffffffff


	//   ....[74]....
        /*0624*/ 	.word	0xffffffff


	//   ....[75]....
        /*0628*/ 	.word	0xffffffff


	//   ....[76]....
        /*062c*/ 	.word	0xffffffff


	//   ....[77]....
        /*0630*/ 	.word	0xffffffff


	//   ....[78]....
        /*0634*/ 	.word	0xffffffff


	//   ....[79]....
        /*0638*/ 	.word	0xffffffff


	//   ....[80]....
        /*063c*/ 	.word	0xffffffff


	//   ....[81]....
        /*0640*/ 	.word	0xffffffff


	//   ....[82]....
        /*0644*/ 	.word	0xffffffff


	//   ....[83]....
        /*0648*/ 	.word	0xffffffff


	//   ....[84]....
        /*064c*/ 	.word	0xffffffff


	//   ....[85]....
        /*0650*/ 	.word	0xffffffff


	//   ....[86]....
        /*0654*/ 	.word	0xffffffff


	//   ....[87]....
        /*0658*/ 	.word	0xffffffff


	//   ....[88]....
        /*065c*/ 	.word	0xffffffff


	//   ....[89]....
        /*0660*/ 	.word	0xffffffff


	//   ....[90]....
        /*0664*/ 	.word	0xffffffff


	//   ....[91]....
        /*0668*/ 	.word	0xffffffff


	//   ....[92]....
        /*066c*/ 	.word	0xffffffff


	//   ....[93]....
        /*0670*/ 	.word	0xffffffff


	//   ....[94]....
        /*0674*/ 	.word	0xffffffff


	//   ....[95]....
        /*0678*/ 	.word	0xffffffff


	//   ....[96]....
        /*067c*/ 	.word	0xffffffff


	//   ....[97]....
        /*0680*/ 	.word	0xffffffff


	//   ....[98]....
        /*0684*/ 	.word	0xffffffff


	//   ....[99]....
        /*0688*/ 	.word	0xffffffff


	//   ....[100]....
        /*068c*/ 	.word	0xffffffff


	//   ....[101]....
        /*0690*/ 	.word	0xffffffff


	//   ....[102]....
        /*0694*/ 	.word	0xffffffff


	//   ....[103]....
        /*0698*/ 	.word	0xffffffff


	//   ....[104]....
        /*069c*/ 	.word	0xffffffff


	//   ....[105]....
        /*06a0*/ 	.word	0xffffffff


	//   ....[106]....
        /*06a4*/ 	.word	0xffffffff


	//   ....[107]....
        /*06a8*/ 	.word	0xffffffff


	//   ....[108]....
        /*06ac*/ 	.word	0xffffffff


	//   ....[109]....
        /*06b0*/ 	.word	0xffffffff


	//   ....[110]....
        /*06b4*/ 	.word	0xffffffff


	//   ....[111]....
        /*06b8*/ 	.word	0xffffffff


	//   ....[112]....
        /*06bc*/ 	.word	0xffffffff


	//   ....[113]....
        /*06c0*/ 	.word	0xffffffff


	//   ....[114]....
        /*06c4*/ 	.word	0xffffffff


	//   ....[115]....
        /*06c8*/ 	.word	0xffffffff


	//   ....[116]....
        /*06cc*/ 	.word	0xffffffff


	//   ....[117]....
        /*06d0*/ 	.word	0xffffffff


	//   ....[118]....
        /*06d4*/ 	.word	0xffffffff


	//   ....[119]....
        /*06d8*/ 	.word	0xffffffff


	//   ....[120]....
        /*06dc*/ 	.word	0xffffffff


	//   ....[121]....
        /*06e0*/ 	.word	0xffffffff


	//   ....[122]....
        /*06e4*/ 	.word	0xffffffff


	//   ....[123]....
        /*06e8*/ 	.word	0xffffffff


	//   ....[124]....
        /*06ec*/ 	.word	0xffffffff


	//   ....[125]....
        /*06f0*/ 	.word	0xffffffff


	//   ....[126]....
        /*06f4*/ 	.word	0xffffffff


	//   ....[127]....
        /*06f8*/ 	.word	0xffffffff


	//   ....[128]....
        /*06fc*/ 	.word	0xffffffff


	//   ....[129]....
        /*0700*/ 	.word	0xffffffff


	//   ....[130]....
        /*0704*/ 	.word	0xffffffff


	//   ....[131]....
        /*0708*/ 	.word	0xffffffff


	//   ....[132]....
        /*070c*/ 	.word	0xffffffff


	//   ....[133]....
        /*0710*/ 	.word	0xffffffff


	//   ....[134]....
        /*0714*/ 	.word	0xffffffff


	//   ....[135]....
        /*0718*/ 	.word	0xffffffff


	//   ....[136]....
        /*071c*/ 	.word	0xffffffff


	//   ....[137]....
        /*0720*/ 	.word	0xffffffff


	//   ....[138]....
        /*0724*/ 	.word	0xffffffff


	//   ....[139]....
        /*0728*/ 	.word	0xffffffff


	//   ....[140]....
        /*072c*/ 	.word	0xffffffff


	//   ....[141]....
        /*0730*/ 	.word	0xffffffff


	//   ....[142]....
        /*0734*/ 	.word	0xffffffff


	//   ....[143]....
        /*0738*/ 	.word	0xffffffff


	//   ....[144]....
        /*073c*/ 	.word	0xffffffff


	//   ....[145]....
        /*0740*/ 	.word	0xffffffff


	//   ....[146]....
        /*0744*/ 	.word	0xffffffff


	//   ....[147]....
        /*0748*/ 	.word	0xffffffff


	//   ....[148]....
        /*074c*/ 	.word	0xffffffff


	//   ....[149]....
        /*0750*/ 	.word	0xffffffff


	//   ....[150]....
        /*0754*/ 	.word	0xffffffff


	//   ....[151]....
        /*0758*/ 	.word	0xffffffff


	//   ....[152]....
        /*075c*/ 	.word	0xffffffff


	//   ....[153]....
        /*0760*/ 	.word	0xffffffff


	//   ....[154]....
        /*0764*/ 	.word	0xffffffff


	//   ....[155]....
        /*0768*/ 	.word	0xffffffff


	//   ....[156]....
        /*076c*/ 	.word	0xffffffff


	//   ....[157]....
        /*0770*/ 	.word	0xffffffff


	//   ....[158]....
        /*0774*/ 	.word	0xffffffff


	//   ....[159]....
        /*0778*/ 	.word	0xffffffff


	//   ....[160]....
        /*077c*/ 	.word	0xffffffff


	//   ....[161]....
        /*0780*/ 	.word	0xffffffff


	//   ....[162]....
        /*0784*/ 	.word	0xffffffff


	//   ....[163]....
        /*0788*/ 	.word	0xffffffff


	//   ....[164]....
        /*078c*/ 	.word	0xffffffff


	//   ....[165]....
        /*0790*/ 	.word	0xffffffff


	//   ....[166]....
        /*0794*/ 	.word	0xffffffff


	//   ....[167]....
        /*0798*/ 	.word	0xffffffff


	//   ....[168]....
        /*079c*/ 	.word	0xffffffff


	//   ....[169]....
        /*07a0*/ 	.word	0xffffffff


	//   ....[170]....
        /*07a4*/ 	.word	0xffffffff


	//   ....[171]....
        /*07a8*/ 	.word	0xffffffff


	//   ....[172]....
        /*07ac*/ 	.word	0xffffffff


	//   ....[173]....
        /*07b0*/ 	.word	0xffffffff


	//   ....[174]....
        /*07b4*/ 	.word	0xffffffff


	//   ....[175]....
        /*07b8*/ 	.word	0xffffffff


	//   ....[176]....
        /*07bc*/ 	.word	0x0500000f


	//   ....[177]....
        /*07c0*/ 	.word	0x0500000f


	//   ....[178]....
        /*07c4*/ 	.word	0x0500000f


	//   ....[179]....
        /*07c8*/ 	.word	0x0500000f


	//   ....[180]....
        /*07cc*/ 	.word	0x0500000f


	//   ....[181]....
        /*07d0*/ 	.word	0x0500000f


	//   ....[182]....
        /*07d4*/ 	.word	0x0500000f


	//   ....[183]....
        /*07d8*/ 	.word	0x0500000f


	//   ....[184]....
        /*07dc*/ 	.word	0x0500000f


	//   ....[185]....
        /*07e0*/ 	.word	0x0500000f


	//   ....[186]....
        /*07e4*/ 	.word	0x0500000f


	//   ....[187]....
        /*07e8*/ 	.word	0x0500000f


	//   ....[188]....
        /*07ec*/ 	.word	0x0500000f


	//   ....[189]....
        /*07f0*/ 	.word	0x0500000f


	//   ....[190]....
        /*07f4*/ 	.word	0x0500000f


	//   ....[191]....
        /*07f8*/ 	.word	0x0500000f


	//   ....[192]....
        /*07fc*/ 	.word	0x0500000f


	//   ....[193]....
        /*0800*/ 	.word	0x0500000f


	//   ....[194]....
        /*0804*/ 	.word	0x0500000f


	//   ....[195]....
        /*0808*/ 	.word	0x0500000f


	//   ....[196]....
        /*080c*/ 	.word	0x0500000f


	//   ....[197]....
        /*0810*/ 	.word	0x0500000f


	//   ....[198]....
        /*0814*/ 	.word	0x0500000f


	//   ....[199]....
        /*0818*/ 	.word	0x0500000f


	//   ....[200]....
        /*081c*/ 	.word	0x0500000f


	//   ....[201]....
        /*0820*/ 	.word	0x0500000f


	//   ....[202]....
        /*0824*/ 	.word	0x0500000f


	//   ....[203]....
        /*0828*/ 	.word	0x0500000f


	//   ....[204]....
        /*082c*/ 	.word	0x0500000f


	//   ....[205]....
        /*0830*/ 	.word	0x0500000f


	//   ....[206]....
        /*0834*/ 	.word	0x0500000f


	//   ....[207]....
        /*0838*/ 	.word	0x0500000f


	//   ....[208]....
        /*083c*/ 	.word	0x0500000f


	//   ....[209]....
        /*0840*/ 	.word	0x0500000f


	//   ....[210]....
        /*0844*/ 	.word	0x0500000f


	//   ....[211]....
        /*0848*/ 	.word	0x0500000f


	//   ....[212]....
        /*084c*/ 	.word	0x0500000f


	//   ....[213]....
        /*0850*/ 	.word	0x0500000f


	//   ....[214]....
        /*0854*/ 	.word	0x0500000f


	//   ....[215]....
        /*0858*/ 	.word	0x0500000f


	//   ....[216]....
        /*085c*/ 	.word	0x0500000f


	//   ....[217]....
        /*0860*/ 	.word	0x0500000f


	//   ....[218]....
        /*0864*/ 	.word	0x0500000f


	//   ....[219]....
        /*0868*/ 	.word	0x0500000f


	//   ....[220]....
        /*086c*/ 	.word	0x0500000f


	//   ....[221]....
        /*0870*/ 	.word	0x0500000f


	//   ....[222]....
        /*0874*/ 	.word	0x0500000f


	//   ....[223]....
        /*0878*/ 	.word	0x0500000f


	//   ....[224]....
        /*087c*/ 	.word	0x0500000f


	//   ....[225]....
        /*0880*/ 	.word	0x0500000f


	//   ....[226]....
        /*0884*/ 	.word	0x0500000f


	//   ....[227]....
        /*0888*/ 	.word	0x0500000f


	//   ....[228]....
        /*088c*/ 	.word	0x0500000f


	//   ....[229]....
        /*0890*/ 	.word	0x0500000f


	//   ....[230]....
        /*0894*/ 	.word	0x0500000f


	//   ....[231]....
        /*0898*/ 	.word	0x0500000f


	//   ....[232]....
        /*089c*/ 	.word	0x0500000f


	//   ....[233]....
        /*08a0*/ 	.word	0x0500000f


	//   ....[234]....
        /*08a4*/ 	.word	0x0500000f


	//   ....[235]....
        /*08a8*/ 	.word	0x0500000f


	//   ....[236]....
        /*08ac*/ 	.word	0x0500000f


	//   ....[237]....
        /*08b0*/ 	.word	0x0500000f


	//   ....[238]....
        /*08b4*/ 	.word	0x0500000f


	//   ....[239]....
        /*08b8*/ 	.word	0x0500000f


	//   ....[240]....
        /*08bc*/ 	.word	0x0500000f


	//   ....[241]....
        /*08c0*/ 	.word	0x0500000f


	//   ....[242]....
        /*08c4*/ 	.word	0x0500000f


	//   ....[243]....
        /*08c8*/ 	.word	0x0500000f


	//   ....[244]....
        /*08cc*/ 	.word	0x0500000f


	//   ....[245]....
        /*08d0*/ 	.word	0x0500000f


	//   ....[246]....
        /*08d4*/ 	.word	0x0500000f


	//   ....[247]....
        /*08d8*/ 	.word	0x0500000f


	//   ....[248]....
        /*08dc*/ 	.word	0x0500000f


	//   ....[249]....
        /*08e0*/ 	.word	0x0500000f


	//   ....[250]....
        /*08e4*/ 	.word	0x0500000f


	//   ....[251]....
        /*08e8*/ 	.word	0x0500000f


	//   ....[252]....
        /*08ec*/ 	.word	0x0500000f


	//   ....[253]....
        /*08f0*/ 	.word	0x0500000f


	//   ....[254]....
        /*08f4*/ 	.word	0x0500000f


	//   ....[255]....
        /*08f8*/ 	.word	0x0500000f


	//   ....[0]....
        /*08fc*/ 	.word	0x0500000f


	//   ....[1]....
        /*0900*/ 	.word	0x0500000f


	//   ....[2]....
        /*0904*/ 	.word	0x0500000f


	//   ....[3]....
        /*0908*/ 	.word	0x0500000f


	//   ....[4]....
        /*090c*/ 	.word	0x0500000f


	//   ....[5]....
        /*0910*/ 	.word	0x0500000f


	//   ....[6]....
        /*0914*/ 	.word	0x0500000f


	//   ....[7]....
        /*0918*/ 	.word	0x0500000f


	//   ....[8]....
        /*091c*/ 	.word	0x0500000f


	//   ....[9]....
        /*0920*/ 	.word	0x0500000f


	//   ....[10]....
        /*0924*/ 	.word	0x0500000f


	//   ....[11]....
        /*0928*/ 	.word	0x0500000f


	//   ....[12]....
        /*092c*/ 	.word	0x0500000f


	//   ....[13]....
        /*0930*/ 	.word	0x0500000f


	//   ....[14]....
        /*0934*/ 	.word	0x0500000f


	//   ....[15]....
        /*0938*/ 	.word	0x0500000f


	//   ....[16]....
        /*093c*/ 	.word	0x0500000f


	//   ....[17]....
        /*0940*/ 	.word	0x0500000f


	//   ....[18]....
        /*0944*/ 	.word	0x0500000f


	//   ....[19]....
        /*0948*/ 	.word	0x0500000f


	//   ....[20]....
        /*094c*/ 	.word	0x0500000f


	//   ....[21]....
        /*0950*/ 	.word	0x0500000f


	//   ....[22]....
        /*0954*/ 	.word	0x0500000f


	//   ....[23]....
        /*0958*/ 	.word	0x0500000f


	//   ....[24]....
        /*095c*/ 	.word	0x0500000f


	//   ....[25]....
        /*0960*/ 	.word	0x0500000f


	//   ....[26]....
        /*0964*/ 	.word	0x0500000f


	//   ....[27]....
        /*0968*/ 	.word	0x0500000f


	//   ....[28]....
        /*096c*/ 	.word	0x0500000f


	//   ....[29]....
        /*0970*/ 	.word	0x0500000f


	//   ....[30]....
        /*0974*/ 	.word	0x0500000f


	//   ....[31]....
        /*0978*/ 	.word	0x0500000f


	//   ....[32]....
        /*097c*/ 	.word	0x0500000f


	//   ....[33]....
        /*0980*/ 	.word	0x0500000f


	//   ....[34]....
        /*0984*/ 	.word	0x0500000f


	//   ....[35]....
        /*0988*/ 	.word	0x0500000f


	//   ....[36]....
        /*098c*/ 	.word	0x0500000f


	//   ....[37]....
        /*0990*/ 	.word	0x0500000f


	//   ....[38]....
        /*0994*/ 	.word	0x0500000f


	//   ....[39]....
        /*0998*/ 	.word	0x0500000f


	//   ....[40]....
        /*099c*/ 	.word	0x0500000f


	//   ....[41]....
        /*09a0*/ 	.word	0x0500000f


	//----- nvinfo : EIATTR_COOP_GROUP_INSTR_OFFSETS
	.align		4
.L_234:
        /*09a4*/ 	.byte	0x04, 0x28
        /*09a6*/ 	.short	(.L_236 - .L_235)


	//   ....[0]....
.L_235:
        /*09a8*/ 	.word	0x00000070


	//   ....[1]....
        /*09ac*/ 	.word	0x000001a0


	//   ....[2]....
        /*09b0*/ 	.word	0x000001f0


	//   ....[3]....
        /*09b4*/ 	.word	0x00000420


	//   ....[4]....
        /*09b8*/ 	.word	0x00000580


	//   ....[5]....
        /*09bc*/ 	.word	0x000006a0


	//   ....[6]....
        /*09c0*/ 	.word	0x00000800


	//   ....[7]....
        /*09c4*/ 	.word	0x00010ca0


	//   ....[8]....
        /*09c8*/ 	.word	0x00011360


	//   ....[9]....
        /*09cc*/ 	.word	0x00011370


	//   ....[10]....
        /*09d0*/ 	.word	0x00011380


	//   ....[11]....
        /*09d4*/ 	.word	0x00011390


	//   ....[12]....
        /*09d8*/ 	.word	0x00014990


	//   ....[13]....
        /*09dc*/ 	.word	0x000149a0


	//   ....[14]....
        /*09e0*/ 	.word	0x000149b0


	//   ....[15]....
        /*09e4*/ 	.word	0x000149c0


	//   ....[16]....
        /*09e8*/ 	.word	0x00019000


	//   ....[17]....
        /*09ec*/ 	.word	0x00019330


	//   ....[18]....
        /*09f0*/ 	.word	0x0001a800


	//   ....[19]....
        /*09f4*/ 	.word	0x0001a910


	//   ....[20]....
        /*09f8*/ 	.word	0x0001b390


	//   ....[21]....
        /*09fc*/ 	.word	0x0001b420


	//   ....[22]....
        /*0a00*/ 	.word	0x0001de00


	//   ....[23]....
        /*0a04*/ 	.word	0x0001ee50


	//   ....[24]....
        /*0a08*/ 	.word	0x0001fc50


	//   ....[25]....
        /*0a0c*/ 	.word	0x0001fc70


	//   ....[26]....
        /*0a10*/ 	.word	0x000202f0


	//   ....[27]....
        /*0a14*/ 	.word	0x00020340


	//   ....[28]....
        /*0a18*/ 	.word	0x00023300


	//   ....[29]....
        /*0a1c*/ 	.word	0x00023330


	//   ....[30]....
        /*0a20*/ 	.word	0x00023390


	//   ....[31]....
        /*0a24*/ 	.word	0x000233a0


	//   ....[32]....
        /*0a28*/ 	.word	0x00026260


	//   ....[33]....
        /*0a2c*/ 	.word	0x00027260


	//   ....[34]....
        /*0a30*/ 	.word	0x00027a60


	//   ....[35]....
        /*0a34*/ 	.word	0x00027b70


	//   ....[36]....
        /*0a38*/ 	.word	0x000286c0


	//   ....[37]....
        /*0a3c*/ 	.word	0x00028720


	//   ....[38]....
        /*0a40*/ 	.word	0x00029e70


	//   ....[39]....
        /*0a44*/ 	.word	0x00029e80


	//   ....[40]....
        /*0a48*/ 	.word	0x00029f00


	//   ....[41]....
        /*0a4c*/ 	.word	0x00029f10


	//   ....[42]....
        /*0a50*/ 	.word	0x0002aab0


	//   ....[43]....
        /*0a54*/ 	.word	0x0002aae0


	//   ....[44]....
        /*0a58*/ 	.word	0x0002ab30


	//   ....[45]....
        /*0a5c*/ 	.word	0x0002ab60


	//   ....[46]....
        /*0a60*/ 	.word	0x0002abe0


	//   ....[47]....
        /*0a64*/ 	.word	0x0002ac10


	//   ....[48]....
        /*0a68*/ 	.word	0x0002ac40


	//   ....[49]....
        /*0a6c*/ 	.word	0x0002ac70


	//   ....[50]....
        /*0a70*/ 	.word	0x0002aca0


	//   ....[51]....
        /*0a74*/ 	.word	0x0002acd0


	//   ....[52]....
        /*0a78*/ 	.word	0x0002ad00


	//   ....[53]....
        /*0a7c*/ 	.word	0x0002ad30


	//   ....[54]....
        /*0a80*/ 	.word	0x0002ad60


	//   ....[55]....
        /*0a84*/ 	.word	0x0002ad90


	//   ....[56]....
        /*0a88*/ 	.word	0x0002adc0


	//   ....[57]....
        /*0a8c*/ 	.word	0x0002adf0


	//   ....[58]....
        /*0a90*/ 	.word	0x0002ae20


	//   ....[59]....
        /*0a94*/ 	.word	0x0002ae50


	//   ....[60]....
        /*0a98*/ 	.word	0x0002ae80


	//   ....[61]....
        /*0a9c*/ 	.word	0x0002aeb0


	//   ....[62]....
        /*0aa0*/ 	.word	0x0002aee0


	//   ....[63]....
        /*0aa4*/ 	.word	0x0002af10


	//   ....[64]....
        /*0aa8*/ 	.word	0x0002af40


	//   ....[65]....
        /*0aac*/ 	.word	0x0002af70


	//   ....[66]....
        /*0ab0*/ 	.word	0x0002afa0


	//   ....[67]....
        /*0ab4*/ 	.word	0x0002afd0


	//   ....[68]....
        /*0ab8*/ 	.word	0x0002b000


	//   ....[69]....
        /*0abc*/ 	.word	0x0002b030


	//   ....[70]....
        /*0ac0*/ 	.word	0x0002b060


	//   ....[71]....
        /*0ac4*/ 	.word	0x0002b090


	//   ....[72]....
        /*0ac8*/ 	.word	0x0002b0c0


	//   ....[73]....
        /*0acc*/ 	.word	0x0002b0f0


	//   ....[74]....
        /*0ad0*/ 	.word	0x0002b110


	//   ....[75]....
        /*0ad4*/ 	.word	0x0002b140


	//   ....[76]....
        /*0ad8*/ 	.word	0x0002b150


	//   ....[77]....
        /*0adc*/ 	.word	0x0002b170


	//   ....[78]....
        /*0ae0*/ 	.word	0x0002b180


	//   ....[79]....
        /*0ae4*/ 	.word	0x0002b190


	//   ....[80]....
        /*0ae8*/ 	.word	0x0002b1b0


	//   ....[81]....
        /*0aec*/ 	.word	0x0002b1c0


	//   ....[82]....
        /*0af0*/ 	.word	0x0002b1d0


	//   ....[83]....
        /*0af4*/ 	.word	0x0002b1e0


	//   ....[84]....
        /*0af8*/ 	.word	0x0002b1f0


	//   ....[85]....
        /*0afc*/ 	.word	0x0002b200


	//   ....[86]....
        /*0b00*/ 	.word	0x0002b230


	//   ....[87]....
        /*0b04*/ 	.word	0x0002b250


	//   ....[88]....
        /*0b08*/ 	.word	0x0002b280


	//   ....[89]....
        /*0b0c*/ 	.word	0x0002b2b0


	//   ....[90]....
        /*0b10*/ 	.word	0x0002b2e0


	//   ....[91]....
        /*0b14*/ 	.word	0x0002b310


	//   ....[92]....
        /*0b18*/ 	.word	0x0002b340


	//   ....[93]....
        /*0b1c*/ 	.word	0x0002b370


	//   ....[94]....
        /*0b20*/ 	.word	0x0002b3a0


	//   ....[95]....
        /*0b24*/ 	.word	0x0002b3d0


	//   ....[96]....
        /*0b28*/ 	.word	0x0002b400


	//   ....[97]....
        /*0b2c*/ 	.word	0x0002b420


	//   ....[98]....
        /*0b30*/ 	.word	0x0002b430


	//   ....[99]....
        /*0b34*/ 	.word	0x0002b440


	//   ....[100]....
        /*0b38*/ 	.word	0x0002b450


	//   ....[101]....
        /*0b3c*/ 	.word	0x0002b480


	//   ....[102]....
        /*0b40*/ 	.word	0x0002b4b0


	//   ....[103]....
        /*0b44*/ 	.word	0x0002b4e0


	//   ....[104]....
        /*0b48*/ 	.word	0x0002b510


	//   ....[105]....
        /*0b4c*/ 	.word	0x0002b550


	//   ....[106]....
        /*0b50*/ 	.word	0x0002bd90


	//   ....[107]....
        /*0b54*/ 	.word	0x0002bdb0


	//   ....[108]....
        /*0b58*/ 	.word	0x0002bdc0


	//   ....[109]....
        /*0b5c*/ 	.word	0x0002bdd0


	//   ....[110]....
        /*0b60*/ 	.word	0x0002c460


	//   ....[111]....
        /*0b64*/ 	.word	0x0002c470


	//   ....[112]....
        /*0b68*/ 	.word	0x0002c5a0


	//   ....[113]....
        /*0b6c*/ 	.word	0x0002c5b0


	//   ....[114]....
        /*0b70*/ 	.word	0x0002c6e0


	//   ....[115]....
        /*0b74*/ 	.word	0x0002c6f0


	//   ....[116]....
        /*0b78*/ 	.word	0x0002c820


	//   ....[117]....
        /*0b7c*/ 	.word	0x0002c830


	//   ....[118]....
        /*0b80*/ 	.word	0x0002cda0


	//   ....[119]....
        /*0b84*/ 	.word	0x0002cdb0


	//   ....[120]....
        /*0b88*/ 	.word	0x0002d2c0


	//   ....[121]....
        /*0b8c*/ 	.word	0x0002d2d0


	//   ....[122]....
        /*0b90*/ 	.word	0x0002df20


	//   ....[123]....
        /*0b94*/ 	.word	0x0002df30


	//   ....[124]....
        /*0b98*/ 	.word	0x0002e070


	//   ....[125]....
        /*0b9c*/ 	.word	0x0002e080


	//   ....[126]....
        /*0ba0*/ 	.word	0x0002e1b0


	//   ....[127]....
        /*0ba4*/ 	.word	0x0002e1c0


	//   ....[128]....
        /*0ba8*/ 	.word	0x0002e2f0


	//   ....[129]....
        /*0bac*/ 	.word	0x0002e300


	//   ....[130]....
        /*0bb0*/ 	.word	0x0002e490


	//   ....[131]....
        /*0bb4*/ 	.word	0x0002e6b0


	//   ....[132]....
        /*0bb8*/ 	.word	0x0002e6e0


	//   ....[133]....
        /*0bbc*/ 	.word	0x0002e710


	//   ....[134]....
        /*0bc0*/ 	.word	0x0002e740


	//   ....[135]....
        /*0bc4*/ 	.word	0x0002e770


	//   ....[136]....
        /*0bc8*/ 	.word	0x0002e7a0


	//   ....[137]....
        /*0bcc*/ 	.word	0x0002e940


	//   ....[138]....
        /*0bd0*/ 	.word	0x0002e970


	//   ....[139]....
        /*0bd4*/ 	.word	0x0002e9a0


	//   ....[140]....
        /*0bd8*/ 	.word	0x0002e9d0


	//   ....[141]....
        /*0bdc*/ 	.word	0x0002ea00


	//   ....[142]....
        /*0be0*/ 	.word	0x0002ea30


	//   ....[143]....
        /*0be4*/ 	.word	0x0002ead0


	//   ....[144]....
        /*0be8*/ 	.word	0x0002eb00


	//   ....[145]....
        /*0bec*/ 	.word	0x0002eb10


	//   ....[146]....
        /*0bf0*/ 	.word	0x0002eb40


	//   ....[147]....
        /*0bf4*/ 	.word	0x00030580


	//   ....[148]....
        /*0bf8*/ 	.word	0x000324e0


	//   ....[149]....
        /*0bfc*/ 	.word	0x000331d0


	//   ....[150]....
        /*0c00*/ 	.word	0x000331f0


	//   ....[151]....
        /*0c04*/ 	.word	0x00033250


	//   ....[152]....
        /*0c08*/ 	.word	0x000332d0


	//   ....[153]....
        /*0c0c*/ 	.word	0x00033360


	//   ....[154]....
        /*0c10*/ 	.word	0x00033370


	//   ....[155]....
        /*0c14*/ 	.word	0x000333c0


	//   ....[156]....
        /*0c18*/ 	.word	0x00033400


	//   ....[157]....
        /*0c1c*/ 	.word	0x00035140


	//   ....[158]....
        /*0c20*/ 	.word	0x00035170


	//   ....[159]....
        /*0c24*/ 	.word	0x000351d0


	//   ....[160]....
        /*0c28*/ 	.word	0x00035200


	//   ....[161]....
        /*0c2c*/ 	.word	0x00035230


	//   ....[162]....
        /*0c30*/ 	.word	0x00035260


	//   ....[163]....
        /*0c34*/ 	.word	0x00035290


	//   ....[164]....
        /*0c38*/ 	.word	0x000352c0


	//   ....[165]....
        /*0c3c*/ 	.word	0x00035490


	//   ....[166]....
        /*0c40*/ 	.word	0x000354c0


	//   ....[167]....
        /*0c44*/ 	.word	0x000354f0


	//   ....[168]....
        /*0c48*/ 	.word	0x00035520


	//   ....[169]....
        /*0c4c*/ 	.word	0x00035550


	//   ....[170]....
        /*0c50*/ 	.word	0x00035580


	//   ....[171]....
        /*0c54*/ 	.word	0x00035650


	//   ....[172]....
        /*0c58*/ 	.word	0x00035670


	//   ....[173]....
        /*0c5c*/ 	.word	0x00035680


	//   ....[174]....
        /*0c60*/ 	.word	0x00035700


	//   ....[175]....
        /*0c64*/ 	.word	0x00036250


	//   ....[176]....
        /*0c68*/ 	.word	0x00036760


	//   ....[177]....
        /*0c6c*/ 	.word	0x00036800


	//   ....[178]....
        /*0c70*/ 	.word	0x00036890


	//   ....[179]....
        /*0c74*/ 	.word	0x000368e0


	//   ....[180]....
        /*0c78*/ 	.word	0x00036930


	//   ....[181]....
        /*0c7c*/ 	.word	0x00036a00


	//   ....[182]....
        /*0c80*/ 	.word	0x00036a90


	//   ....[183]....
        /*0c84*/ 	.word	0x00036ae0


	//   ....[184]....
        /*0c88*/ 	.word	0x00036b30


	//   ....[185]....
        /*0c8c*/ 	.word	0x00036f20


	//   ....[186]....
        /*0c90*/ 	.word	0x00037040


	//   ....[187]....
        /*0c94*/ 	.word	0x00037170


	//   ....[188]....
        /*0c98*/ 	.word	0x00037290


	//   ....[189]....
        /*0c9c*/ 	.word	0x000373c0


	//   ....[190]....
        /*0ca0*/ 	.word	0x00037420


	//   ....[191]....
        /*0ca4*/ 	.word	0x00037480


	//   ....[192]....
        /*0ca8*/ 	.word	0x000374d0


	//   ....[193]....
        /*0cac*/ 	.word	0x00037550


	//   ....[194]....
        /*0cb0*/ 	.word	0x000375c0


	//   ....[195]....
        /*0cb4*/ 	.word	0x00037620


	//   ....[196]....
        /*0cb8*/ 	.word	0x00037670


	//   ....[197]....
        /*0cbc*/ 	.word	0x00037710


	//   ....[198]....
        /*0cc0*/ 	.word	0x00037770


	//   ....[199]....
        /*0cc4*/ 	.word	0x000377d0


	//   ....[200]....
        /*0cc8*/ 	.word	0x00037830


	//   ....[201]....
        /*0ccc*/ 	.word	0x000378b0


	//   ....[202]....
        /*0cd0*/ 	.word	0x00037900


	//   ....[203]....
        /*0cd4*/ 	.word	0x00037960


	//   ....[204]....
        /*0cd8*/ 	.word	0x000379c0


	//   ....[205]....
        /*0cdc*/ 	.word	0x00037a40


	//   ....[206]....
        /*0ce0*/ 	.word	0x00037a90


	//   ....[207]....
        /*0ce4*/ 	.word	0x00037af0


	//   ....[208]....
        /*0ce8*/ 	.word	0x00037b50


	//   ....[209]....
        /*0cec*/ 	.word	0x00037bd0


	//   ....[210]....
        /*0cf0*/ 	.word	0x00037c40


	//   ....[211]....
        /*0cf4*/ 	.word	0x00037ca0


	//   ....[212]....
        /*0cf8*/ 	.word	0x00037d00


	//   ....[213]....
        /*0cfc*/ 	.word	0x00037d80


	//   ....[214]....
        /*0d00*/ 	.word	0x00037dd0


	//   ....[215]....
        /*0d04*/ 	.word	0x00037e30


	//   ....[216]....
        /*0d08*/ 	.word	0x00037ea0


	//   ....[217]....
        /*0d0c*/ 	.word	0x00037f20


	//   ....[218]....
        /*0d10*/ 	.word	0x00037f90


	//   ....[219]....
        /*0d14*/ 	.word	0x00037ff0


	//   ....[220]....
        /*0d18*/ 	.word	0x00038050


	//   ....[221]....
        /*0d1c*/ 	.word	0x000380d0


	//   ....[222]....
        /*0d20*/ 	.word	0x00038120


	//   ....[223]....
        /*0d24*/ 	.word	0x00038180


	//   ....[224]....
        /*0d28*/ 	.word	0x000381d0


	//   ....[225]....
        /*0d2c*/ 	.word	0x00038250


	//   ....[226]....
        /*0d30*/ 	.word	0x000382a0


	//   ....[227]....
        /*0d34*/ 	.word	0x00038310


	//   ....[228]....
        /*0d38*/ 	.word	0x00038370


	//   ....[229]....
        /*0d3c*/ 	.word	0x000383f0


	//   ....[230]....
        /*0d40*/ 	.word	0x00038440


	//   ....[231]....
        /*0d44*/ 	.word	0x000384a0


	//   ....[232]....
        /*0d48*/ 	.word	0x00038500


	//   ....[233]....
        /*0d4c*/ 	.word	0x00038580


	//   ....[234]....
        /*0d50*/ 	.word	0x000385e0


	//   ....[235]....
        /*0d54*/ 	.word	0x00038650


	//   ....[236]....
        /*0d58*/ 	.word	0x000386b0


	//   ....[237]....
        /*0d5c*/ 	.word	0x00038730


	//   ....[238]....
        /*0d60*/ 	.word	0x000387d0


	//   ....[239]....
        /*0d64*/ 	.word	0x00038830


	//   ....[240]....
        /*0d68*/ 	.word	0x00038880


	//   ....[241]....
        /*0d6c*/ 	.word	0x00038900


	//   ....[242]....
        /*0d70*/ 	.word	0x00038970


	//   ....[243]....
        /*0d74*/ 	.word	0x000389d0


	//   ....[244]....
        /*0d78*/ 	.word	0x00038a20


	//   ....[245]....
        /*0d7c*/ 	.word	0x00038aa0


	//   ....[246]....
        /*0d80*/ 	.word	0x00038b10


	//   ....[247]....
        /*0d84*/ 	.word	0x00038b70


	//   ....[248]....
        /*0d88*/ 	.word	0x00038bc0


	//   ....[249]....
        /*0d8c*/ 	.word	0x00038c40


	//   ....[250]....
        /*0d90*/ 	.word	0x00038c90


	//   ....[251]....
        /*0d94*/ 	.word	0x00038d20


	//   ....[252]....
        /*0d98*/ 	.word	0x00038db0


	//   ....[253]....
        /*0d9c*/ 	.word	0x00038e40


	//   ....[254]....
        /*0da0*/ 	.word	0x00038ed0


	//   ....[255]....
        /*0da4*/ 	.word	0x00038f60


	//   ....[0]....
        /*0da8*/ 	.word	0x00038ff0


	//   ....[1]....
        /*0dac*/ 	.word	0x00039070


	//   ....[2]....
        /*0db0*/ 	.word	0x000390c0


	//   ....[3]....
        /*0db4*/ 	.word	0x00039150


	//   ....[4]....
        /*0db8*/ 	.word	0x000391e0


	//   ....[5]....
        /*0dbc*/ 	.word	0x00039260


	//   ....[6]....
        /*0dc0*/ 	.word	0x000392b0


	//   ....[7]....
        /*0dc4*/ 	.word	0x00039340


	//   ....[8]....
        /*0dc8*/ 	.word	0x000393d0


	//   ....[9]....
        /*0dcc*/ 	.word	0x00039460


	//   ....[10]....
        /*0dd0*/ 	.word	0x000394f0


	//   ....[11]....
        /*0dd4*/ 	.word	0x00039580


	//   ....[12]....
        /*0dd8*/ 	.word	0x00039610


	//   ....[13]....
        /*0ddc*/ 	.word	0x000396d0


	//   ....[14]....
        /*0de0*/ 	.word	0x000399b0


	//   ....[15]....
        /*0de4*/ 	.word	0x00039bc0


	//   ....[16]....
        /*0de8*/ 	.word	0x00039c10


	//   ....[17]....
        /*0dec*/ 	.word	0x00039c70


	//   ....[18]....
        /*0df0*/ 	.word	0x00039d80


	//   ....[19]....
        /*0df4*/ 	.word	0x00039de0


	//   ....[20]....
        /*0df8*/ 	.word	0x00039ef0


	//   ....[21]....
        /*0dfc*/ 	.word	0x00039f50


	//   ....[22]....
        /*0e00*/ 	.word	0x0003a030


	//   ....[23]....
        /*0e04*/ 	.word	0x0003a350


	//   ....[24]....
        /*0e08*/ 	.word	0x0003a3f0


	//   ....[25]....
        /*0e0c*/ 	.word	0x0003a590


	//   ....[26]....
        /*0e10*/ 	.word	0x0003a610


	//   ....[27]....
        /*0e14*/ 	.word	0x0003a690


	//   ....[28]....
        /*0e18*/ 	.word	0x0003a710


	//   ....[29]....
        /*0e1c*/ 	.word	0x0003a790


	//   ....[30]....
        /*0e20*/ 	.word	0x0003a820


	//   ....[31]....
        /*0e24*/ 	.word	0x0003a8c0


	//   ....[32]....
        /*0e28*/ 	.word	0x0003a970


	//   ....[33]....
        /*0e2c*/ 	.word	0x0003a9f0


	//   ....[34]....
        /*0e30*/ 	.word	0x0003aa70


	//   ....[35]....
        /*0e34*/ 	.word	0x0003aaf0


	//   ....[36]....
        /*0e38*/ 	.word	0x0003ab80


	//   ....[37]....
        /*0e3c*/ 	.word	0x0003ac00


	//   ....[38]....
        /*0e40*/ 	.word	0x0003acb0


	//   ....[39]....
        /*0e44*/ 	.word	0x0003ad00


	//   ....[40]....
        /*0e48*/ 	.word	0x0003adc0


	//   ....[41]....
        /*0e4c*/ 	.word	0x0003aef0


	//----- nvinfo : EIATTR_REG_RECONFIG
	.align		4
.L_236:
        /*0e50*/ 	.byte	0x01, 0x54
	.zero		2


	//----- nvinfo : EIATTR_SYSCALL_OFFSETS
	.align		4
        /*0e54*/ 	.byte	0x04, 0x46
        /*0e56*/ 	.short	(.L_238 - .L_237)


	//   ....[0]....
.L_237:
        /*0e58*/ 	.word	0x00002260


	//   ....[1]....
        /*0e5c*/ 	.word	0x000023b0


	//   ....[2]....
        /*0e60*/ 	.word	0x00010e30


	//   ....[3]....
        /*0e64*/ 	.word	0x00011140


	//   ....[4]....
        /*0e68*/ 	.word	0x00031f70


	//   ....[5]....
        /*0e6c*/ 	.word	0x000320e0


	//   ....[6]....
        /*0e70*/ 	.word	0x00032230


	//   ....[7]....
        /*0e74*/ 	.word	0x00032370


	//   ....[8]....
        /*0e78*/ 	.word	0x00032d60


	//----- nvinfo : EIATTR_MBARRIER_INSTR_OFFSETS
	.align		4
.L_238:
        /*0e7c*/ 	.byte	0x04, 0x39
        /*0e7e*/ 	.short	(.L_240 - .L_239)


	//   ....[0]....
.L_239:
        /*0e80*/ 	.word	0x000002d0
        /*0e84*/ 	.word	0x000000ff
        /*0e88*/ 	.word	0x00029800
        /*0e8c*/ 	.short	0x0100
        /*0e8e*/ 	.byte	0x08
	.zero		1


	//   ....[1]....
        /*0e90*/ 	.word	0x000002e0
        /*0e94*/ 	.word	0x000000ff
        /*0e98*/ 	.word	0x00029820
        /*0e9c*/ 	.short	0x0100
        /*0e9e*/ 	.byte	0x08
	.zero		1


	//   ....[2]....
        /*0ea0*/ 	.word	0x000003d0
        /*0ea4*/ 	.word	0x000000ff
        /*0ea8*/ 	.word	0x00029830
        /*0eac*/ 	.short	0x0100
        /*0eae*/ 	.byte	0x08
	.zero		1


	//   ....[3]....
        /*0eb0*/ 	.word	0x000003e0
        /*0eb4*/ 	.word	0x000000ff
        /*0eb8*/ 	.word	0x00029840
        /*0ebc*/ 	.short	0x0100
        /*0ebe*/ 	.byte	0x08
	.zero		1


	//   ....[4]....
        /*0ec0*/ 	.word	0x000003f0
        /*0ec4*/ 	.word	0x000000ff
        /*0ec8*/ 	.word	0x00029838
        /*0ecc*/ 	.short	0x0100
        /*0ece*/ 	.byte	0x08
	.zero		1


	//   ....[5]....
        /*0ed0*/ 	.word	0x00000400
        /*0ed4*/ 	.word	0x000000ff
        /*0ed8*/ 	.word	0x00029848
        /*0edc*/ 	.short	0x0100
        /*0ede*/ 	.byte	0x08
	.zero		1


	//   ....[6]....
        /*0ee0*/ 	.word	0x00000530
        /*0ee4*/ 	.word	0x000000ff
        /*0ee8*/ 	.word	0x00029850
        /*0eec*/ 	.short	0x0100
        /*0eee*/ 	.byte	0x08
	.zero		1


	//   ....[7]....
        /*0ef0*/ 	.word	0x00000540
        /*0ef4*/ 	.word	0x000000ff
        /*0ef8*/ 	.word	0x00029860
        /*0efc*/ 	.short	0x0100
        /*0efe*/ 	.byte	0x08
	.zero		1


	//   ....[8]....
        /*0f00*/ 	.word	0x00000550
        /*0f04*/ 	.word	0x000000ff
        /*0f08*/ 	.word	0x00029858
        /*0f0c*/ 	.short	0x0100
        /*0f0e*/ 	.byte	0x08
	.zero		1


	//   ....[9]....
        /*0f10*/ 	.word	0x00000560
        /*0f14*/ 	.word	0x000000ff
        /*0f18*/ 	.word	0x00029868
        /*0f1c*/ 	.short	0x0100
        /*0f1e*/ 	.byte	0x08
	.zero		1


	//   ....[10]....
        /*0f20*/ 	.word	0x00000650
        /*0f24*/ 	.word	0x000000ff
        /*0f28*/ 	.word	0x00029870
        /*0f2c*/ 	.short	0x0100
        /*0f2e*/ 	.byte	0x06
	.zero		1


	//   ....[11]....
        /*0f30*/ 	.word	0x00000660
        /*0f34*/ 	.word	0x000000ff
        /*0f38*/ 	.word	0x00029880
        /*0f3c*/ 	.short	0x0100
        /*0f3e*/ 	.byte	0x06
	.zero		1


	//   ....[12]....
        /*0f40*/ 	.word	0x00000670
        /*0f44*/ 	.word	0x000000ff
        /*0f48*/ 	.word	0x00029878
        /*0f4c*/ 	.short	0x0100
        /*0f4e*/ 	.byte	0x06
	.zero		1


	//   ....[13]....
        /*0f50*/ 	.word	0x00000680
        /*0f54*/ 	.word	0x000000ff
        /*0f58*/ 	.word	0x00029888
        /*0f5c*/ 	.short	0x0100
        /*0f5e*/ 	.byte	0x06
	.zero		1


	//   ....[14]....
        /*0f60*/ 	.word	0x000007b0
        /*0f64*/ 	.word	0x000000ff
        /*0f68*/ 	.word	0x00029890
        /*0f6c*/ 	.short	0x0100
        /*0f6e*/ 	.byte	0x08
	.zero		1


	//   ....[15]....
        /*0f70*/ 	.word	0x000007c0
        /*0f74*/ 	.word	0x000000ff
        /*0f78*/ 	.word	0x000298a0
        /*0f7c*/ 	.short	0x0100
        /*0f7e*/ 	.byte	0x08
	.zero		1


	//   ....[16]....
        /*0f80*/ 	.word	0x000007d0
        /*0f84*/ 	.word	0x000000ff
        /*0f88*/ 	.word	0x00029898
        /*0f8c*/ 	.short	0x0100
        /*0f8e*/ 	.byte	0x08
	.zero		1


	//   ....[17]....
        /*0f90*/ 	.word	0x000007e0
        /*0f94*/ 	.word	0x000000ff
        /*0f98*/ 	.word	0x000298a8
        /*0f9c*/ 	.short	0x0100
        /*0f9e*/ 	.byte	0x08
	.zero		1


	//   ....[18]....
        /*0fa0*/ 	.word	0x00000910
        /*0fa4*/ 	.word	0x000000ff
        /*0fa8*/ 	.word	0x000298b0
        /*0fac*/ 	.short	0x0100
        /*0fae*/ 	.byte	0x08
	.zero		1


	//   ....[19]....
        /*0fb0*/ 	.word	0x00000920
        /*0fb4*/ 	.word	0x000000ff
        /*0fb8*/ 	.word	0x000298c0
        /*0fbc*/ 	.short	0x0100
        /*0fbe*/ 	.byte	0x08
	.zero		1


	//   ....[20]....
        /*0fc0*/ 	.word	0x00000930
        /*0fc4*/ 	.word	0x000000ff
        /*0fc8*/ 	.word	0x000298b8
        /*0fcc*/ 	.short	0x0100
        /*0fce*/ 	.byte	0x08
	.zero		1


	//   ....[21]....
        /*0fd0*/ 	.word	0x00000940
        /*0fd4*/ 	.word	0x000000ff
        /*0fd8*/ 	.word	0x000298c8
        /*0fdc*/ 	.short	0x0100
        /*0fde*/ 	.byte	0x08
	.zero		1


	//   ....[22]....
        /*0fe0*/ 	.word	0x00003ad0
        /*0fe4*/ 	.word	0x00000061
        /*0fe8*/ 	.word	0x00029890
        /*0fec*/ 	.short	0x010a
        /*0fee*/ 	.byte	0x3f
	.zero		1


	//   ....[23]....
        /*0ff0*/ 	.word	0x00009810
        /*0ff4*/ 	.word	0x00000061
        /*0ff8*/ 	.word	0x00029890
        /*0ffc*/ 	.short	0x010a
        /*0ffe*/ 	.byte	0x3f
	.zero		1


	//   ....[24]....
        /*1000*/ 	.word	0x0000f710
        /*1004*/ 	.word	0x00000061
        /*1008*/ 	.word	0x00029890
        /*100c*/ 	.short	0x010a
        /*100e*/ 	.byte	0x3f
	.zero		1


	//   ....[25]....
        /*1010*/ 	.word	0x0000fae0
        /*1014*/ 	.word	0x00000028
        /*1018*/ 	.word	0x00000000
        /*101c*/ 	.short	0x0101
        /*101e*/ 	.byte	0x3f
	.zero		1


	//   ....[26]....
        /*1020*/ 	.word	0x0000fb20
        /*1024*/ 	.word	0x00000061
        /*1028*/ 	.word	0x000298b0
        /*102c*/ 	.short	0x010a
        /*102e*/ 	.byte	0x3f
	.zero		1


	//   ....[27]....
        /*1030*/ 	.word	0x0000ffe0
        /*1034*/ 	.word	0x00000061
        /*1038*/ 	.word	0x00000000
        /*103c*/ 	.short	0x0101
        /*103e*/ 	.byte	0x3f
	.zero		1


	//   ....[28]....
        /*1040*/ 	.word	0x00010ec0
        /*1044*/ 	.word	0x00000010
        /*1048*/ 	.word	0x00029800
        /*104c*/ 	.short	0x010a
        /*104e*/ 	.byte	0x3f
	.zero		1


	//   ....[29]....
        /*1050*/ 	.word	0x00010f10
        /*1054*/ 	.word	0x00000010
        /*1058*/ 	.word	0x00029800
        /*105c*/ 	.short	0x010a
        /*105e*/ 	.byte	0x3f
	.zero		1


	//   ....[30]....
        /*1060*/ 	.word	0x00011900
        /*1064*/ 	.word	0x00000010
        /*1068*/ 	.word	0x00029800
        /*106c*/ 	.short	0x010a
        /*106e*/ 	.byte	0x3f
	.zero		1


	//   ....[31]....
        /*1070*/ 	.word	0x00014df0
        /*1074*/ 	.word	0x00000010
        /*1078*/ 	.word	0x00029800
        /*107c*/ 	.short	0x010a
        /*107e*/ 	.byte	0x3f
	.zero		1


	//   ....[32]....
        /*1080*/ 	.word	0x00017ed0
        /*1084*/ 	.word	0x00000007
        /*1088*/ 	.word	0x00029830
        /*108c*/ 	.short	0x010a
        /*108e*/ 	.byte	0x3f
	.zero		1


	//   ....[33]....
        /*1090*/ 	.word	0x00017f40
        /*1094*/ 	.word	0x00000007
        /*1098*/ 	.word	0x00029830
        /*109c*/ 	.short	0x010a
        /*109e*/ 	.byte	0x3f
	.zero		1


	//   ....[34]....
        /*10a0*/ 	.word	0x000191a0
        /*10a4*/ 	.word	0x00000000
        /*10a8*/ 	.word	0x00000000
        /*10ac*/ 	.short	0x0101
        /*10ae*/ 	.byte	0x3f
	.zero		1


	//   ....[35]....
        /*10b0*/ 	.word	0x0001c900
        /*10b4*/ 	.word	0x0000000c
        /*10b8*/ 	.word	0x00029830
        /*10bc*/ 	.short	0x010a
        /*10be*/ 	.byte	0x3f
	.zero		1


	//   ....[36]....
        /*10c0*/ 	.word	0x0001c950
        /*10c4*/ 	.word	0x0000000c
        /*10c8*/ 	.word	0x00029830
        /*10cc*/ 	.short	0x010a
        /*10ce*/ 	.byte	0x3f
	.zero		1


	//   ....[37]....
        /*10d0*/ 	.word	0x0001da30
        /*10d4*/ 	.word	0x0000000c
        /*10d8*/ 	.word	0x00029850
        /*10dc*/ 	.short	0x010a
        /*10de*/ 	.byte	0x3f
	.zero		1


	//   ....[38]....
        /*10e0*/ 	.word	0x0001da70
        /*10e4*/ 	.word	0x0000000c
        /*10e8*/ 	.word	0x00029850
        /*10ec*/ 	.short	0x010a
        /*10ee*/ 	.byte	0x3f
	.zero		1


	//   ....[39]....
        /*10f0*/ 	.word	0x0001de30
        /*10f4*/ 	.word	0x00000007
        /*10f8*/ 	.word	0x00000000
        /*10fc*/ 	.short	0x0101
        /*10fe*/ 	.byte	0x3f
	.zero		1


	//   ....[40]....
        /*1100*/ 	.word	0x000210a0
        /*1104*/ 	.word	0x00000000
        /*1108*/ 	.word	0x00000000
        /*110c*/ 	.short	0x0101
        /*110e*/ 	.byte	0x3f
	.zero		1


	//   ....[41]....
        /*1110*/ 	.word	0x00021a80
        /*1114*/ 	.word	0x00000003
        /*1118*/ 	.word	0x00029830
        /*111c*/ 	.short	0x010a
        /*111e*/ 	.byte	0x3f
	.zero		1


	//   ....[42]....
        /*1120*/ 	.word	0x00021ad0
        /*1124*/ 	.word	0x00000003
        /*1128*/ 	.word	0x00029830
        /*112c*/ 	.short	0x010a
        /*112e*/ 	.byte	0x3f
	.zero		1


	//   ....[43]....
        /*1130*/ 	.word	0x00022be0
        /*1134*/ 	.word	0x00000003
        /*1138*/ 	.word	0x00029850
        /*113c*/ 	.short	0x010a
        /*113e*/ 	.byte	0x3f
	.zero		1


	//   ....[44]....
        /*1140*/ 	.word	0x00022c20
        /*1144*/ 	.word	0x00000003
        /*1148*/ 	.word	0x00029850
        /*114c*/ 	.short	0x010a
        /*114e*/ 	.byte	0x3f
	.zero		1


	//   ....[45]....
        /*1150*/ 	.word	0x000242c0
        /*1154*/ 	.word	0x00000005
        /*1158*/ 	.word	0x00000000
        /*115c*/ 	.short	0x0101
        /*115e*/ 	.byte	0x3f
	.zero		1


	//   ....[46]....
        /*1160*/ 	.word	0x000245a0
        /*1164*/ 	.word	0x0000000b
        /*1168*/ 	.word	0x00000000
        /*116c*/ 	.short	0x0101
        /*116e*/ 	.byte	0x3f
	.zero		1


	//   ....[47]....
        /*1170*/ 	.word	0x00024cf0
        /*1174*/ 	.word	0x00000003
        /*1178*/ 	.word	0x00029830
        /*117c*/ 	.short	0x010a
        /*117e*/ 	.byte	0x3f
	.zero		1


	//   ....[48]....
        /*1180*/ 	.word	0x00024d40
        /*1184*/ 	.word	0x00000003
        /*1188*/ 	.word	0x00029830
        /*118c*/ 	.short	0x010a
        /*118e*/ 	.byte	0x3f
	.zero		1


	//   ....[49]....
        /*1190*/ 	.word	0x00025e50
        /*1194*/ 	.word	0x00000003
        /*1198*/ 	.word	0x00029850
        /*119c*/ 	.short	0x010a
        /*119e*/ 	.byte	0x3f
	.zero		1


	//   ....[50]....
        /*11a0*/ 	.word	0x00025e90
        /*11a4*/ 	.word	0x00000003
        /*11a8*/ 	.word	0x00029850
        /*11ac*/ 	.short	0x010a
        /*11ae*/ 	.byte	0x3f
	.zero		1


	//   ....[51]....
        /*11b0*/ 	.word	0x00026280
        /*11b4*/ 	.word	0x00000000
        /*11b8*/ 	.word	0x00000000
        /*11bc*/ 	.short	0x0101
        /*11be*/ 	.byte	0x3f
	.zero		1


	//   ....[52]....
        /*11c0*/ 	.word	0x000294b0
        /*11c4*/ 	.word	0x0000000a
        /*11c8*/ 	.word	0x00000000
        /*11cc*/ 	.short	0x0101
        /*11ce*/ 	.byte	0x3f
	.zero		1


	//   ....[53]....
        /*11d0*/ 	.word	0x00029b20
        /*11d4*/ 	.word	0x0000000f
        /*11d8*/ 	.word	0x00029850
        /*11dc*/ 	.short	0x010a
        /*11de*/ 	.byte	0x3f
	.zero		1


	//   ....[54]....
        /*11e0*/ 	.word	0x00029ba0
        /*11e4*/ 	.word	0x0000000f
        /*11e8*/ 	.word	0x00029850
        /*11ec*/ 	.short	0x010a
        /*11ee*/ 	.byte	0x3f
	.zero		1


	//   ....[55]....
        /*11f0*/ 	.word	0x0002a1c0
        /*11f4*/ 	.word	0x00000002
        /*11f8*/ 	.word	0x00000000
        /*11fc*/ 	.short	0x0101
        /*11fe*/ 	.byte	0x3f
	.zero		1


	//   ....[56]....
        /*1200*/ 	.word	0x0002c380
        /*1204*/ 	.word	0x00000000
        /*1208*/ 	.word	0x00000000
        /*120c*/ 	.short	0x0101
        /*120e*/ 	.byte	0x3f
	.zero		1


	//   ....[57]....
        /*1210*/ 	.word	0x0002cc30
        /*1214*/ 	.word	0x00000008
        /*1218*/ 	.word	0x00000000
        /*121c*/ 	.short	0x0101
        /*121e*/ 	.byte	0x3f
	.zero		1


	//   ....[58]....
        /*1220*/ 	.word	0x00030660
        /*1224*/ 	.word	0x00000013
        /*1228*/ 	.word	0x00029820
        /*122c*/ 	.short	0x010a
        /*122e*/ 	.byte	0x3f
	.zero		1


	//   ....[59]....
        /*1230*/ 	.word	0x00030730
        /*1234*/ 	.word	0x00000008
        /*1238*/ 	.word	0x000298a0
        /*123c*/ 	.short	0x010a
        /*123e*/ 	.byte	0x3f
	.zero		1


	//   ....[60]....
        /*1240*/ 	.word	0x00030b50
        /*1244*/ 	.word	0x00000008
        /*1248*/ 	.word	0x000298c0
        /*124c*/ 	.short	0x010a
        /*124e*/ 	.byte	0x3f
	.zero		1


	//   ....[61]....
        /*1250*/ 	.word	0x00030f20
        /*1254*/ 	.word	0x00000009
        /*1258*/ 	.word	0x000298a0
        /*125c*/ 	.short	0x010a
        /*125e*/ 	.byte	0x3f
	.zero		1


	//   ....[62]....
        /*1260*/ 	.word	0x00031330
        /*1264*/ 	.word	0x00000009
        /*1268*/ 	.word	0x000298c0
        /*126c*/ 	.short	0x010a
        /*126e*/ 	.byte	0x3f
	.zero		1


	//   ....[63]....
        /*1270*/ 	.word	0x00032750
        /*1274*/ 	.word	0x00000002
        /*1278*/ 	.word	0x00029880
        /*127c*/ 	.short	0x010a
        /*127e*/ 	.byte	0x3f
	.zero		1


	//   ....[64]....
        /*1280*/ 	.word	0x00032900
        /*1284*/ 	.word	0x00000002
        /*1288*/ 	.word	0x00029840
        /*128c*/ 	.short	0x010a
        /*128e*/ 	.byte	0x3f
	.zero		1


	//   ....[65]....
        /*1290*/ 	.word	0x000334e0
        /*1294*/ 	.word	0x00000013
        /*1298*/ 	.word	0x00029800
        /*129c*/ 	.short	0x0107
        /*129e*/ 	.byte	0x3f
	.zero		1


	//   ....[66]....
        /*12a0*/ 	.word	0x000335e0
        /*12a4*/ 	.word	0x00000013
        /*12a8*/ 	.word	0x00029800
        /*12ac*/ 	.short	0x0101
        /*12ae*/ 	.byte	0x3f
	.zero		1


	//   ....[67]....
        /*12b0*/ 	.word	0x00033600
        /*12b4*/ 	.word	0x00000013
        /*12b8*/ 	.word	0x00029820
        /*12bc*/ 	.short	0x010a
        /*12be*/ 	.byte	0x3f
	.zero		1


	//   ....[68]....
        /*12c0*/ 	.word	0x00033930
        /*12c4*/ 	.word	0x00000005
        /*12c8*/ 	.word	0x00029880
        /*12cc*/ 	.short	0x010a
        /*12ce*/ 	.byte	0x3f
	.zero		1


	//   ....[69]....
        /*12d0*/ 	.word	0x00033b70
        /*12d4*/ 	.word	0x00000005
        /*12d8*/ 	.word	0x00029840
        /*12dc*/ 	.short	0x010a
        /*12de*/ 	.byte	0x3f
	.zero		1


	//   ....[70]....
        /*12e0*/ 	.word	0x00034040
        /*12e4*/ 	.word	0x00000014
        /*12e8*/ 	.word	0x00029870
        /*12ec*/ 	.short	0x010a
        /*12ee*/ 	.byte	0x3f
	.zero		1


	//   ....[71]....
        /*12f0*/ 	.word	0x000340b0
        /*12f4*/ 	.word	0x00000014
        /*12f8*/ 	.word	0x00029860
        /*12fc*/ 	.short	0x010a
        /*12fe*/ 	.byte	0x3f
	.zero		1


	//   ....[72]....
        /*1300*/ 	.word	0x000345e0
        /*1304*/ 	.word	0x00000014
        /*1308*/ 	.word	0x00029850
        /*130c*/ 	.short	0x0101
        /*130e*/ 	.byte	0x3f
	.zero		1


	//   ....[73]....
        /*1310*/ 	.word	0x00034660
        /*1314*/ 	.word	0x00000014
        /*1318*/ 	.word	0x00000000
        /*131c*/ 	.short	0x0101
        /*131e*/ 	.byte	0x3f
	.zero		1


	//   ....[74]....
        /*1320*/ 	.word	0x000348a0
        /*1324*/ 	.word	0x00000010
        /*1328*/ 	.word	0x00029870
        /*132c*/ 	.short	0x010a
        /*132e*/ 	.byte	0x3f
	.zero		1


	//   ....[75]....
        /*1330*/ 	.word	0x00034910
        /*1334*/ 	.word	0x00000010
        /*1338*/ 	.word	0x00029860
        /*133c*/ 	.short	0x010a
        /*133e*/ 	.byte	0x3f
	.zero		1


	//   ....[76]....
        /*1340*/ 	.word	0x00034e60
        /*1344*/ 	.word	0x00000010
        /*1348*/ 	.word	0x00029850
        /*134c*/ 	.short	0x0101
        /*134e*/ 	.byte	0x3f
	.zero		1


	//   ....[77]....
        /*1350*/ 	.word	0x00034eb0
        /*1354*/ 	.word	0x00000010
        /*1358*/ 	.word	0x00000000
        /*135c*/ 	.short	0x0101
        /*135e*/ 	.byte	0x3f
	.zero		1


	//   ....[78]....
        /*1360*/ 	.word	0x000361d0
        /*1364*/ 	.word	0x00000000
        /*1368*/ 	.word	0x00029820
        /*136c*/ 	.short	0x010a
        /*136e*/ 	.byte	0x3f
	.zero		1


	//   ....[79]....
        /*1370*/ 	.word	0x00036380
        /*1374*/ 	.word	0x00000006
        /*1378*/ 	.word	0x00000000
        /*137c*/ 	.short	0x010a
        /*137e*/ 	.byte	0x3f
	.zero		1


	//   ....[80]....
        /*1380*/ 	.word	0x000363f0
        /*1384*/ 	.word	0x00000007
        /*1388*/ 	.word	0x00000000
        /*138c*/ 	.short	0x010a
        /*138e*/ 	.byte	0x3f
	.zero		1


	//   ....[81]....
        /*1390*/ 	.word	0x00036450
        /*1394*/ 	.word	0x00000004
        /*1398*/ 	.word	0x00029860
        /*139c*/ 	.short	0x010a
        /*139e*/ 	.byte	0x3f
	.zero		1


	//   ....[82]....
        /*13a0*/ 	.word	0x000364a0
        /*13a4*/ 	.word	0x00000003
        /*13a8*/ 	.word	0x00029860
        /*13ac*/ 	.short	0x010a
        /*13ae*/ 	.byte	0x3f
	.zero		1


	//   ....[83]....
        /*13b0*/ 	.word	0x000364e0
        /*13b4*/ 	.word	0x00000004
        /*13b8*/ 	.word	0x00029880
        /*13bc*/ 	.short	0x010a
        /*13be*/ 	.byte	0x3f
	.zero		1


	//   ....[84]....
        /*13c0*/ 	.word	0x00036500
        /*13c4*/ 	.word	0x00000003
        /*13c8*/ 	.word	0x00029880
        /*13cc*/ 	.short	0x010a
        /*13ce*/ 	.byte	0x3f
	.zero		1


	//   ....[85]....
        /*13d0*/ 	.word	0x00036560
        /*13d4*/ 	.word	0x00000061
        /*13d8*/ 	.word	0x00029890
        /*13dc*/ 	.short	0x010a
        /*13de*/ 	.byte	0x3f
	.zero		1


	//   ....[86]....
        /*13e0*/ 	.word	0x000365b0
        /*13e4*/ 	.word	0x00000061
        /*13e8*/ 	.word	0x00029890
        /*13ec*/ 	.short	0x010a
        /*13ee*/ 	.byte	0x3f
	.zero		1


	//   ....[87]....
        /*13f0*/ 	.word	0x00036600
        /*13f4*/ 	.word	0x00000061
        /*13f8*/ 	.word	0x00029890
        /*13fc*/ 	.short	0x010a
        /*13fe*/ 	.byte	0x3f
	.zero		1


	//   ....[88]....
        /*1400*/ 	.word	0x00036650
        /*1404*/ 	.word	0x00000061
        /*1408*/ 	.word	0x000298b0
        /*140c*/ 	.short	0x010a
        /*140e*/ 	.byte	0x3f
	.zero		1


	//   ....[89]....
        /*1410*/ 	.word	0x00036960
        /*1414*/ 	.word	0x00000010
        /*1418*/ 	.word	0x00029800
        /*141c*/ 	.short	0x010a
        /*141e*/ 	.byte	0x3f
	.zero		1


	//   ....[90]....
        /*1420*/ 	.word	0x00036b70
        /*1424*/ 	.word	0x00000010
        /*1428*/ 	.word	0x00029800
        /*142c*/ 	.short	0x010a
        /*142e*/ 	.byte	0x3f
	.zero		1


	//   ....[91]....
        /*1430*/ 	.word	0x00036bc0
        /*1434*/ 	.word	0x00000007
        /*1438*/ 	.word	0x00029830
        /*143c*/ 	.short	0x010a
        /*143e*/ 	.byte	0x3f
	.zero		1


	//   ....[92]....
        /*1440*/ 	.word	0x00036c10
        /*1444*/ 	.word	0x0000000c
        /*1448*/ 	.word	0x00029830
        /*144c*/ 	.short	0x010a
        /*144e*/ 	.byte	0x3f
	.zero		1


	//   ....[93]....
        /*1450*/ 	.word	0x00036c60
        /*1454*/ 	.word	0x0000000c
        /*1458*/ 	.word	0x00029850
        /*145c*/ 	.short	0x010a
        /*145e*/ 	.byte	0x3f
	.zero		1


	//   ....[94]....
        /*1460*/ 	.word	0x00036cb0
        /*1464*/ 	.word	0x00000003
        /*1468*/ 	.word	0x00029830
        /*146c*/ 	.short	0x010a
        /*146e*/ 	.byte	0x3f
	.zero		1


	//   ....[95]....
        /*1470*/ 	.word	0x00036d00
        /*1474*/ 	.word	0x00000003
        /*1478*/ 	.word	0x00029850
        /*147c*/ 	.short	0x010a
        /*147e*/ 	.byte	0x3f
	.zero		1


	//   ....[96]....
        /*1480*/ 	.word	0x00036d50
        /*1484*/ 	.word	0x00000003
        /*1488*/ 	.word	0x00029830
        /*148c*/ 	.short	0x010a
        /*148e*/ 	.byte	0x3f
	.zero		1


	//   ....[97]....
        /*1490*/ 	.word	0x00036da0
        /*1494*/ 	.word	0x00000003
        /*1498*/ 	.word	0x00029850
        /*149c*/ 	.short	0x010a
        /*149e*/ 	.byte	0x3f
	.zero		1


	//   ....[98]....
        /*14a0*/ 	.word	0x00036df0
        /*14a4*/ 	.word	0x0000000f
        /*14a8*/ 	.word	0x00029850
        /*14ac*/ 	.short	0x010a
        /*14ae*/ 	.byte	0x3f
	.zero		1


	//   ....[99]....
        /*14b0*/ 	.word	0x00039790
        /*14b4*/ 	.word	0x00000013
        /*14b8*/ 	.word	0x00029820
        /*14bc*/ 	.short	0x010a
        /*14be*/ 	.byte	0x3f
	.zero		1


	//   ....[100]....
        /*14c0*/ 	.word	0x000397e0
        /*14c4*/ 	.word	0x00000008
        /*14c8*/ 	.word	0x000298a0
        /*14cc*/ 	.short	0x010a
        /*14ce*/ 	.byte	0x3f
	.zero		1


	//   ....[101]....
        /*14d0*/ 	.word	0x00039830
        /*14d4*/ 	.word	0x00000008
        /*14d8*/ 	.word	0x000298c0
        /*14dc*/ 	.short	0x010a
        /*14de*/ 	.byte	0x3f
	.zero		1


	//   ....[102]....
        /*14e0*/ 	.word	0x00039880
        /*14e4*/ 	.word	0x00000009
        /*14e8*/ 	.word	0x000298a0
        /*14ec*/ 	.short	0x010a
        /*14ee*/ 	.byte	0x3f
	.zero		1


	//   ....[103]....
        /*14f0*/ 	.word	0x000398d0
        /*14f4*/ 	.word	0x00000009
        /*14f8*/ 	.word	0x000298c0
        /*14fc*/ 	.short	0x010a
        /*14fe*/ 	.byte	0x3f
	.zero		1


	//   ....[104]....
        /*1500*/ 	.word	0x00039a70
        /*1504*/ 	.word	0x00000002
        /*1508*/ 	.word	0x00029880
        /*150c*/ 	.short	0x010a
        /*150e*/ 	.byte	0x3f
	.zero		1


	//   ....[105]....
        /*1510*/ 	.word	0x00039ac0
        /*1514*/ 	.word	0x00000002
        /*1518*/ 	.word	0x00029840
        /*151c*/ 	.short	0x010a
        /*151e*/ 	.byte	0x3f
	.zero		1


	//   ....[106]....
        /*1520*/ 	.word	0x0003a0b0
        /*1524*/ 	.word	0x00000013
        /*1528*/ 	.word	0x00029820
        /*152c*/ 	.short	0x010a
        /*152e*/ 	.byte	0x3f
	.zero		1


	//   ....[107]....
        /*1530*/ 	.word	0x0003a100
        /*1534*/ 	.word	0x00000005
        /*1538*/ 	.word	0x00029880
        /*153c*/ 	.short	0x010a
        /*153e*/ 	.byte	0x3f
	.zero		1


	//   ....[108]....
        /*1540*/ 	.word	0x0003a150
        /*1544*/ 	.word	0x00000005
        /*1548*/ 	.word	0x00029840
        /*154c*/ 	.short	0x010a
        /*154e*/ 	.byte	0x3f
	.zero		1


	//   ....[109]....
        /*1550*/ 	.word	0x0003a1a0
        /*1554*/ 	.word	0x00000014
        /*1558*/ 	.word	0x00029870
        /*155c*/ 	.short	0x010a
        /*155e*/ 	.byte	0x3f
	.zero		1


	//   ....[110]....
        /*1560*/ 	.word	0x0003a1f0
        /*1564*/ 	.word	0x00000014
        /*1568*/ 	.word	0x00029860
        /*156c*/ 	.short	0x010a
        /*156e*/ 	.byte	0x3f
	.zero		1


	//   ....[111]....
        /*1570*/ 	.word	0x0003a240
        /*1574*/ 	.word	0x00000010
        /*1578*/ 	.word	0x00029870
        /*157c*/ 	.short	0x010a
        /*157e*/ 	.byte	0x3f
	.zero		1


	//   ....[112]....
        /*1580*/ 	.word	0x0003a290
        /*1584*/ 	.word	0x00000010
        /*1588*/ 	.word	0x00029860
        /*158c*/ 	.short	0x010a
        /*158e*/ 	.byte	0x3f
	.zero		1


	//   ....[113]....
        /*1590*/ 	.word	0x0003ae10
        /*1594*/ 	.word	0x00000000
        /*1598*/ 	.word	0x00029820
        /*159c*/ 	.short	0x010a
        /*159e*/ 	.byte	0x3f
	.zero		1


	//   ....[114]....
        /*15a0*/ 	.word	0x0003afb0
        /*15a4*/ 	.word	0x00000006
        /*15a8*/ 	.word	0x00000000
        /*15ac*/ 	.short	0x010a
        /*15ae*/ 	.byte	0x3f
	.zero		1


	//   ....[115]....
        /*15b0*/ 	.word	0x0003b000
        /*15b4*/ 	.word	0x00000007
        /*15b8*/ 	.word	0x00000000
        /*15bc*/ 	.short	0x010a
        /*15be*/ 	.byte	0x3f
	.zero		1


	//   ....[116]....
        /*15c0*/ 	.word	0x0003b050
        /*15c4*/ 	.word	0x00000004
        /*15c8*/ 	.word	0x00029860
        /*15cc*/ 	.short	0x010a
        /*15ce*/ 	.byte	0x3f
	.zero		1


	//   ....[117]....
        /*15d0*/ 	.word	0x0003b0a0
        /*15d4*/ 	.word	0x00000003
        /*15d8*/ 	.word	0x00029860
        /*15dc*/ 	.short	0x010a
        /*15de*/ 	.byte	0x3f
	.zero		1


	//   ....[118]....
        /*15e0*/ 	.word	0x0003b0f0
        /*15e4*/ 	.word	0x00000004
        /*15e8*/ 	.word	0x00029880
        /*15ec*/ 	.short	0x010a
        /*15ee*/ 	.byte	0x3f
	.zero		1


	//----- nvinfo : EIATTR_NUM_MBARRIERS
	.align		4
.L_240:
        /*15f0*/ 	.byte	0x03, 0x38
        /*15f2*/ 	.short	0x0016


	//----- nvinfo : EIATTR_EXIT_INSTR_OFFSETS
	.align		4
        /*15f4*/ 	.byte	0x04, 0x1c
        /*15f6*/ 	.short	(.L_242 - .L_241)


	//   ....[0]....
.L_241:
        /*15f8*/ 	.word	0x00036550


	//----- nvinfo : EIATTR_MAX_THREADS
	.align		4
.L_242:
        /*15fc*/ 	.byte	0x04, 0x05
        /*15fe*/ 	.short	(.L_244 - .L_243)
.L_243:
        /*1600*/ 	.word	0x00000180
        /*1604*/ 	.word	0x00000001
        /*1608*/ 	.word	0x00000001


	//----- nvinfo : EIATTR_CRS_STACK_SIZE
	.align		4
.L_244:
        /*160c*/ 	.byte	0x04, 0x1e
        /*160e*/ 	.short	(.L_246 - .L_245)
.L_245:
        /*1610*/ 	.word	0x00000000


	//----- nvinfo : EIATTR_CBANK_PARAM_SIZE
	.align		4
.L_246:
        /*1614*/ 	.byte	0x03, 0x19
        /*1616*/ 	.short	0x0af0


	//----- nvinfo : EIATTR_PARAM_CBANK
	.align		4
        /*1618*/ 	.byte	0x04, 0x0a
        /*161a*/ 	.short	(.L_248 - .L_247)
	.align		4
.L_247:
        /*161c*/ 	.word	index@(.nv.constant0._ZN7cutlass13device_kernelIN5flash11enable_sm90INS1_16FlashAttnFwdSm90INS1_25CollectiveMainloopFwdSm90ILi2EN4cute5tupleIJNS5_1CILi1EEES8_S8_EEENS6_IJNS7_ILi128EEENS7_ILi160EEENS7_ILi192EEEEEELi128ENS_12float_e4m3_tEfNS_4arch4Sm90ELb0ELb1ELb0ELb1ELb0ELb1ELb0ELb1ELb1ELb1ELb1ELb0EEENS1_21CollectiveEpilogueFwdINS6_IJSA_SA_SB_EEES9_NS_10bfloat16_tESG_Li256ELb1ELb1ELb1ELb1EEENS1_36VarlenDynamicPersistentTileSchedulerILi128ELi160ELi256ELi128ELb1ELb1ELb1ELb1ELb0ELb1EEEEEEEEEvNT_6ParamsE)
        /*1620*/ 	.short	0x0210
        /*1622*/ 	.short	0x0af0


	//----- nvinfo : EIATTR_SW_WAR
	.align		4
.L_248:
        /*1624*/ 	.byte	0x04, 0x36
        /*1626*/ 	.short	(.L_250 - .L_249)
.L_249:
        /*1628*/ 	.word	0x00000008
.L_250:


//--------------------- .nv.info._ZN7cutlass13device_kernelIN5flash11enable_sm90INS1_16FlashAttnFwdSm90INS1_25CollectiveMainloopFwdSm90ILi2EN4cute5tupleIJNS5_1CILi1EEES8_S8_EEENS6_IJNS7_ILi128EEENS7_ILi160EEENS7_ILi192EEEEEELi128ENS_12float_e4m3_tEfNS_4arch4Sm90ELb1ELb0ELb0ELb0ELb0ELb0ELb0ELb1ELb1ELb1ELb1ELb0EEENS1_21CollectiveEpilogueFwdINS6_IJSA_SA_SB_EEES9_NS_10bfloat16_tESG_Li256ELb0ELb1ELb1ELb1EEENS1_19SingleTileSchedulerILb0ELb1ELb1ELi128EEEEEEEEEvNT_6ParamsE --------------------------
	.section	.nv.info._ZN7cutlass13device_kernelIN5flash11enable_sm90INS1_16FlashAttnFwdSm90INS1_25CollectiveMainloopFwdSm90ILi2EN4cute5tupleIJNS5_1CILi1EEES8_S8_EEENS6_IJNS7_ILi128EEENS7_ILi160EEENS7_ILi192EEEEEELi128ENS_12float_e4m3_tEfNS_4arch4Sm90ELb1ELb0ELb0ELb0ELb0ELb0ELb0ELb1ELb1ELb1ELb1ELb0EEENS1_21CollectiveEpilogueFwdINS6_IJSA_SA_SB_EEES9_NS_10bfloat16_tESG_Li256ELb0ELb1ELb1ELb1EEENS1_19SingleTileSchedulerILb0ELb1ELb1ELi128EEEEEEEEEvNT_6ParamsE,"",@"SHT_CUDA_INFO"
	.sectionflags	@""
	.align	4


	//----- nvinfo : EIATTR_CUDA_API_VERSION
	.align		4
        /*0000*/ 	.byte	0x04, 0x37
        /*0002*/ 	.short	(.L_252 - .L_251)
.L_251:
        /*0004*/ 	.word	0x00000082


	//----- nvinfo : EIATTR_KPARAM_INFO
	.align		4
.L_252:
        /*0008*/ 	.byte	0x04, 0x17
        /*000a*/ 	.short	(.L_254 - .L_253)
.L_253:
        /*000c*/ 	.word	0x00000000
        /*0010*/ 	.short	0x0000
        /*0012*/ 	.short	0x0070
        /*0014*/ 	.byte	0x00, 0xf0, 0x01, 0x28


	//----- nvinfo : EIATTR_SPARSE_MMA_MASK
	.align		4
.L_254:
        /*0018*/ 	.byte	0x03, 0x50
        /*001a*/ 	.short	0x0000


	//----- nvinfo : EIATTR_MAXREG_COUNT
	.align		4
        /*001c*/ 	.byte	0x03, 0x1b
        /*001e*/ 	.short	0x00a8


	//----- nvinfo : EIATTR_NUM_BARRIERS
	.align		4
        /*0020*/ 	.byte	0x02, 0x4c
        /*0022*/ 	.byte	0x10
	.zero		1


	//----- nvinfo : EIATTR_EXTERNS
	.align		4
        /*0024*/ 	.byte	0x04, 0x0f
        /*0026*/ 	.short	(.L_256 - .L_255)


	//   ....[0]....
	.align		4
.L_255:
        /*0028*/ 	.word	index@(__assertfail)


	//----- nvinfo : EIATTR_ANNOTATIONS
	.align		4
.L_256:
        /*002c*/ 	.byte	0x04, 0x55
        /*002e*/ 	.short	(.L_258 - .L_257)


	//   ....[0]....
.L_257:
        /* <DEDUP_REMOVED lines=14> */


	//----- nvinfo : EIATTR_MERCURY_ISA_VERSION
	.align		4
.L_258:
        /*00f8*/ 	.byte	0x03, 0x5f
        /*00fa*/ 	.short	0x0101


	//----- nvinfo : EIATTR_INT_WARP_WIDE_INSTR_OFFSETS
	.align		4
        /*00fc*/ 	.byte	0x04, 0x31
        /*00fe*/ 	.short	(.L_260 - .L_259)


	//   ....[0]....
.L_259:
        /*0100*/ 	.word	0x00000120


	//   ....[1]....
        /*0104*/ 	.word	0x000001c0


	//   ....[2]....
        /*0108*/ 	.word	0x00000230


	//----- nvinfo : EIATTR_COOP_GROUP_MASK_REGIDS
	.align		4
.L_260:
        /*010c*/ 	.byte	0x04, 0x29
        /*010e*/ 	.short	(.L_262 - .L_261)


	//   ....[0]....
.L_261:
        /*0110*/ 	.word	0xffffffff


	//   ....[1]....
        /*0114*/ 	.word	0xffffffff


	//   ....[2]....
        /*0118*/ 	.word	0xffffffff


	//   ....[3]....
        /*011c*/ 	.word	0xffffffff


	//   ....[4]....
        /*0120*/ 	.word	0xffffffff


	//   ....[5]....
        /*0124*/ 	.word	0xffffffff


	//   ....[6]....
        /*0128*/ 	.word	0xffffffff


	//   ....[7]....
        /*012c*/ 	.word	0xffffffff


	//   ....[8]....
        /*0130*/ 	.word	0xffffffff


	//   ....[9]....
        /*0134*/ 	.word	0xffffffff


	//   ....[10]....
        /*0138*/ 	.word	0xffffffff


	//   ....[11]....
        /*013c*/ 	.word	0xffffffff


	//   ....[12]....
        /*0140*/ 	.word	0xffffffff


	//   ....[13]....
        /*0144*/ 	.word	0xffffffff


	//   ....[14]....
        /*0148*/ 	.word	0xffffffff


	//   ....[15]....
        /*014c*/ 	.word	0xffffffff


	//   ....[16]....
        /*0150*/ 	.word	0xffffffff


	//   ....[17]....
        /*0154*/ 	.word	0xffffffff


	//   ....[18]....
        /*0158*/ 	.word	0xffffffff


	//   ....[19]....
        /*015c*/ 	.word	0xffffffff


	//   ....[20]....
        /*0160*/ 	.word	0xffffffff


	//   ....[21]....
        /*0164*/ 	.word	0xffffffff


	//   ....[22]....
        /*0168*/ 	.word	0xffffffff


	//   ....[23]....
        /*016c*/ 	.word	0xffffffff


	//   ....[24]....
        /*0170*/ 	.word	0xffffffff


	//   ....[25]....
        /*0174*/ 	.word	0xffffffff


	//   ....[26]....
        /*0178*/ 	.word	0xffffffff


	//   ....[27]....
        /*017c*/ 	.word	0xffffffff


	//   ....[28]....
        /*0180*/ 	.word	0xffffffff


	//   ....[29]....
        /*0184*/ 	.word	0xffffffff


	//   ....[30]....
        /*0188*/ 	.word	0xffffffff


	//   ....[31]....
        /*018c*/ 	.word	0xffffffff


	//   ....[32]....
        /*0190*/ 	.word	0xffffffff


	//   ....[33]....
        /*0194*/ 	.word	0xffffffff


	//   ....[34]....
        /*0198*/ 	.word	0xffffffff


	//   ....[35]....
        /*019c*/ 	.word	0xffffffff


	//   ....[36]....
        /*01a0*/ 	.word	0xffffffff


	//   ....[37]....
        /*01a4*/ 	.word	0xffffffff


	//   ....[38]....
        /*01a8*/ 	.word	0xffffffff


	//   ....[39]....
        /*01ac*/ 	.word	0xffffffff


	//   ....[40]....
        /*01b0*/ 	.word	0xffffffff


	//   ....[41]....
        /*01b4*/ 	.word	0xffffffff


	//   ....[42]....
        /*01b8*/ 	.word	0xffffffff


	//   ....[43]....
        /*01bc*/ 	.word	0xffffffff


	//   ....[44]....
        /*01c0*/ 	.word	0xffffffff


	//   ....[45]....
        /*01c4*/ 	.word	0xffffffff


	//   ....[46]....
        /*01c8*/ 	.word	0xffffffff


	//   ....[47]....
        /*01cc*/ 	.word	0xffffffff


	//   ....[48]....
        /*01d0*/ 	.word	0xffffffff


	//   ....[49]....
        /*01d4*/ 	.word	0xffffffff


	//   ....[50]....
        /*01d8*/ 	.word	0xffffffff


	//   ....[51]....
        /*01dc*/ 	.word	0xffffffff


	//   ....[52]....
        /*01e0*/ 	.word	0xffffffff


	//   ....[53]....
        /*01e4*/ 	.word	0xffffffff


	//   ....[54]....
        /*01e8*/ 	.word	0xffffffff


	//   ....[55]....
        /*01ec*/ 	.word	0xffffffff


	//   ....[56]....
        /*01f0*/ 	.word	0xffffffff


	//   ....[57]....
        /*01f4*/ 	.word	0xffffffff


	//   ....[58]....
        /*01f8*/ 	.word	0xffffffff


	//   ....[59]....
        /*01fc*/ 	.word	0xffffffff


	//   ....[60]....
        /*0200*/ 	.word	0xffffffff


	//   ....[61]....
        /*0204*/ 	.word	0xffffffff


	//   ....[62]....
        /*0208*/ 	.word	0xffffffff


	//   ....[63]....
        /*020c*/ 	.word	0xffffffff


	//   ....[64]....
        /*0210*/ 	.word	0xffffffff


	//   ....[65]....
        /*0214*/ 	.word	0xffffffff


	//   ....[66]....
        /*0218*/ 	.word	0xffffffff


	//   ....[67]....
        /*021c*/ 	.word	0xffffffff


	//   ....[68]....
        /*0220*/ 	.word	0xffffffff


	//   ....[69]....
        /*0224*/ 	.word	0xffffffff


	//   ....[70]....
        /*0228*/ 	.word	0xffffffff


	//   ....[71]....
        /*022c*/ 	.word	0xffffffff


	//   ....[72]....
        /*0230*/ 	.word	0xffffffff


	//   ....[73]....
        /*0234*/ 	.word	0xffffffff


	//   ....[74]....
        /*0238*/ 	.word	0xffffffff


	//   ....[75]....
        /*023c*/ 	.word	0xffffffff


	//   ....[76]....
        /*0240*/ 	.word	0xffffffff


	//   ....[77]....
        /*0244*/ 	.word	0xffffffff


	//   ....[78]....
        /*0248*/ 	.word	0xffffffff


	//   ....[79]....
        /*024c*/ 	.word	0xffffffff


	//   ....[80]....
        /*0250*/ 	.word	0xffffffff


	//   ....[81]....
        /*0254*/ 	.word	0xffffffff


	//   ....[82]....
        /*0258*/ 	.word	0xffffffff


	//   ....[83]....
        /*025c*/ 	.word	0xffffffff


	//   ....[84]....
        /*0260*/ 	.word	0xffffffff


	//   ....[85]....
        /*0264*/ 	.word	0xffffffff


	//   ....[86]....
        /*0268*/ 	.word	0xffffffff


	//   ....[87]....
        /*026c*/ 	.word	0xffffffff


	//   ....[88]....
        /*0270*/ 	.word	0xffffffff


	//   ....[89]....
        /*0274*/ 	.word	0xffffffff


	//   ....[90]....
        /*0278*/ 	.word	0xffffffff


	//   ....[91]....
        /*027c*/ 	.word	0xffffffff


	//   ....[92]....
        /*0280*/ 	.word	0xffffffff


	//   ....[93]....
        /*0284*/ 	.word	0xffffffff


	//   ....[94]....
        /*0288*/ 	.word	0xffffffff


	//   ....[95]....
        /*028c*/ 	.word	0xffffffff


	//   ....[96]....
        /*0290*/ 	.word	0xffffffff


	//   ....[97]....
        /*0294*/ 	.word	0xffffffff


	//   ....[98]....
        /*0298*/ 	.word	0xffffffff


	//   ....[99]....
        /*029c*/ 	.word	0xffffffff


	//   ....[100]....
        /*02a0*/ 	.word	0xffffffff


	//   ....[101]....
        /*02a4*/ 	.word	0xffffffff


	//   ....[102]....
        /*02a8*/ 	.word	0xffffffff


	//   ....[103]....
        /*02ac*/ 	.word	0xffffffff


	//   ....[104]....
        /*02b0*/ 	.word	0xffffffff


	//   ....[105]....
        /*02b4*/ 	.word	0xffffffff


	//   ....[106]....
        /*02b8*/ 	.word	0xffffffff


	//   ....[107]....
        /*02bc*/ 	.word	0xffffffff


	//   ....[108]....
        /*02c0*/ 	.word	0xffffffff


	//   ....[109]....
        /*02c4*/ 	.word	0xffffffff


	//   ....[110]....
        /*02c8*/ 	.word	0xffffffff


	//   ....[111]....
        /*02cc*/ 	.word	0x0500000f


	//   ....[112]....
        /*02d0*/ 	.word	0x0500000f


	//   ....[113]....
        /*02d4*/ 	.word	0x0500000f


	//   ....[114]....
        /*02d8*/ 	.word	0x0500000f


	//   ....[115]....
        /*02dc*/ 	.word	0x0500000f


	//   ....[116]....
        /*02e0*/ 	.word	0x0500000f


	//   ....[117]....
        /*02e4*/ 	.word	0x0500000f


	//   ....[118]....
        /*02e8*/ 	.word	0x0500000f


	//   ....[119]....
        /*02ec*/ 	.word	0x0500000f


	//----- nvinfo : EIATTR_COOP_GROUP_INSTR_OFFSETS
	.align		4
.L_262:
        /*02f0*/ 	.byte	0x04, 0x28
        /*02f2*/ 	.short	(.L_264 - .L_263)


	//   ....[0]....
.L_263:
        /*02f4*/ 	.word	0x00000060


	//   ....[1]....
        /*02f8*/ 	.word	0x00000130


	//   ....[2]....
        /*02fc*/ 	.word	0x000001e0


	//   ....[3]....
        /*0300*/ 	.word	0x000003a0


	//   ....[4]....
        /*0304*/ 	.word	0x00000500


	//   ....[5]....
        /*0308*/ 	.word	0x00000620


	//   ....[6]....
        /*030c*/ 	.word	0x00000780


	//   ....[7]....
        /*0310*/ 	.word	0x00001410


	//   ....[8]....
        /*0314*/ 	.word	0x00001c50


	//   ....[9]....
        /*0318*/ 	.word	0x00001c80


	//   ....[10]....
        /*031c*/ 	.word	0x00002e80


	//   ....[11]....
        /*0320*/ 	.word	0x00002f30


	//   ....[12]....
        /*0324*/ 	.word	0x00003a40


	//   ....[13]....
        /*0328*/ 	.word	0x00003b40


	//   ....[14]....
        /*032c*/ 	.word	0x00005c30


	//   ....[15]....
        /*0330*/ 	.word	0x00005c50


	//   ....[16]....
        /*0334*/ 	.word	0x00006490


	//   ....[17]....
        /*0338*/ 	.word	0x00006600


	//   ....[18]....
        /*033c*/ 	.word	0x00007070


	//   ....[19]....
        /*0340*/ 	.word	0x000070e0


	//   ....[20]....
        /*0344*/ 	.word	0x00009890


	//   ....[21]....
        /*0348*/ 	.word	0x000098d0


	//   ....[22]....
        /*034c*/ 	.word	0x00009900


	//   ....[23]....
        /*0350*/ 	.word	0x00009920


	//   ....[24]....
        /*0354*/ 	.word	0x0000b4a0


	//   ....[25]....
        /*0358*/ 	.word	0x0000b4c0


	//   ....[26]....
        /*035c*/ 	.word	0x0000b520


	//   ....[27]....
        /*0360*/ 	.word	0x0000b530


	//   ....[28]....
        /*0364*/ 	.word	0x0000c350


	//   ....[29]....
        /*0368*/ 	.word	0x0000c360


	//   ....[30]....
        /*036c*/ 	.word	0x0000c370


	//   ....[31]....
        /*0370*/ 	.word	0x0000c390


	//   ....[32]....
        /*0374*/ 	.word	0x0000c3a0


	//   ....[33]....
        /*0378*/ 	.word	0x0000c3b0


	//   ....[34]....
        /*037c*/ 	.word	0x0000c3c0


	//   ....[35]....
        /*0380*/ 	.word	0x0000c3d0


	//   ....[36]....
        /*0384*/ 	.word	0x0000c3e0


	//   ....[37]....
        /*0388*/ 	.word	0x0000c3f0


	//   ....[38]....
        /*038c*/ 	.word	0x0000c400


	//   ....[39]....
        /*0390*/ 	.word	0x0000c420


	//   ....[40]....
        /*0394*/ 	.word	0x0000c430


	//   ....[41]....
        /*0398*/ 	.word	0x0000c440


	//   ....[42]....
        /*039c*/ 	.word	0x0000c450


	//   ....[43]....
        /*03a0*/ 	.word	0x0000c460


	//   ....[44]....
        /*03a4*/ 	.word	0x0000c470


	//   ....[45]....
        /*03a8*/ 	.word	0x0000c480


	//   ....[46]....
        /*03ac*/ 	.word	0x0000c490


	//   ....[47]....
        /*03b0*/ 	.word	0x0000c4a0


	//   ....[48]....
        /*03b4*/ 	.word	0x0000c4b0


	//   ....[49]....
        /*03b8*/ 	.word	0x0000c4c0


	//   ....[50]....
        /*03bc*/ 	.word	0x0000c4d0


	//   ....[51]....
        /*03c0*/ 	.word	0x0000c4e0


	//   ....[52]....
        /*03c4*/ 	.word	0x0000c4f0


	//   ....[53]....
        /*03c8*/ 	.word	0x0000c500


	//   ....[54]....
        /*03cc*/ 	.word	0x0000c510


	//   ....[55]....
        /*03d0*/ 	.word	0x0000c520


	//   ....[56]....
        /*03d4*/ 	.word	0x0000c530


	//   ....[57]....
        /*03d8*/ 	.word	0x0000c550


	//   ....[58]....
        /*03dc*/ 	.word	0x0000c560


	//   ....[59]....
        /*03e0*/ 	.word	0x0000c570


	//   ....[60]....
        /*03e4*/ 	.word	0x0000c580


	//   ....[61]....
        /*03e8*/ 	.word	0x0000c590


	//   ....[62]....
        /*03ec*/ 	.word	0x0000c5a0


	//   ....[63]....
        /*03f0*/ 	.word	0x0000c5b0


	//   ....[64]....
        /*03f4*/ 	.word	0x0000c5c0


	//   ....[65]....
        /*03f8*/ 	.word	0x0000c5e0


	//   ....[66]....
        /*03fc*/ 	.word	0x0000c5f0


	//   ....[67]....
        /*0400*/ 	.word	0x0000c610


	//   ....[68]....
        /*0404*/ 	.word	0x0000c620


	//   ....[69]....
        /*0408*/ 	.word	0x0000c640


	//   ....[70]....
        /*040c*/ 	.word	0x0000c650


	//   ....[71]....
        /*0410*/ 	.word	0x0000c660


	//   ....[72]....
        /*0414*/ 	.word	0x0000c670


	//   ....[73]....
        /*0418*/ 	.word	0x0000c690


	//   ....[74]....
        /*041c*/ 	.word	0x0000c6a0


	//   ....[75]....
        /*0420*/ 	.word	0x0000c6c0


	//   ....[76]....
        /*0424*/ 	.word	0x0000c6d0


	//   ....[77]....
        /*0428*/ 	.word	0x0000c6f0


	//   ....[78]....
        /*042c*/ 	.word	0x0000c720


	//   ....[79]....
        /*0430*/ 	.word	0x0000c750


	//   ....[80]....
        /*0434*/ 	.word	0x0000c780


	//   ....[81]....
        /*0438*/ 	.word	0x0000c7b0


	//   ....[82]....
        /*043c*/ 	.word	0x0000c7f0


	//   ....[83]....
        /*0440*/ 	.word	0x0000c820


	//   ....[84]....
        /*0444*/ 	.word	0x0000c850


	//   ....[85]....
        /*0448*/ 	.word	0x0000c880


	//   ....[86]....
        /*044c*/ 	.word	0x0000c8c0


	//   ....[87]....
        /*0450*/ 	.word	0x0000c8f0


	//   ....[88]....
        /*0454*/ 	.word	0x0000c910


	//   ....[89]....
        /*0458*/ 	.word	0x0000c920


	//   ....[90]....
        /*045c*/ 	.word	0x0000c930


	//   ....[91]....
        /*0460*/ 	.word	0x0000c940


	//   ....[92]....
        /*0464*/ 	.word	0x0000cd40


	//   ....[93]....
        /*0468*/ 	.word	0x0000cd80


	//   ....[94]....
        /*046c*/ 	.word	0x0000cdc0


	//   ....[95]....
        /*0470*/ 	.word	0x0000cdf0


	//   ....[96]....
        /*0474*/ 	.word	0x0000ce40


	//   ....[97]....
        /*0478*/ 	.word	0x0000ce70


	//   ....[98]....
        /*047c*/ 	.word	0x0000d530


	//   ....[99]....
        /*0480*/ 	.word	0x0000d560


	//   ....[100]....
        /*0484*/ 	.word	0x0000e080


	//   ....[101]....
        /*0488*/ 	.word	0x0000ee70


	//   ....[102]....
        /*048c*/ 	.word	0x0000f960


	//   ....[103]....
        /*0490*/ 	.word	0x0000f9a0


	//   ....[104]....
        /*0494*/ 	.word	0x0000f9d0


	//   ....[105]....
        /*0498*/ 	.word	0x0000fa90


	//   ....[106]....
        /*049c*/ 	.word	0x0000fab0


	//   ....[107]....
        /*04a0*/ 	.word	0x0000fb50


	//   ....[108]....
        /*04a4*/ 	.word	0x0000fb70


	//   ....[109]....
        /*04a8*/ 	.word	0x0000fb80


	//   ....[110]....
        /*04ac*/ 	.word	0x00011520


	//   ....[111]....
        /*04b0*/ 	.word	0x00011ad0


	//   ....[112]....
        /*04b4*/ 	.word	0x00011cb0


	//   ....[113]....
        /*04b8*/ 	.word	0x00011d00


	//   ....[114]....
        /*04bc*/ 	.word	0x00011da0


	//   ....[115]....
        /*04c0*/ 	.word	0x00011ec0


	//   ....[116]....
        /*04c4*/ 	.word	0x00011f30


	//   ....[117]....
        /*04c8*/ 	.word	0x00012040


	//   ....[118]....
        /*04cc*/ 	.word	0x000120b0


	//   ....[119]....
        /*04d0*/ 	.word	0x000121b0


	//----- nvinfo : EIATTR_REG_RECONFIG
	.align		4
.L_264:
        /*04d4*/ 	.byte	0x01, 0x54
	.zero		2


	//----- nvinfo : EIATTR_SYSCALL_OFFSETS
	.align		4
        /*04d8*/ 	.byte	0x04, 0x46
        /*04da*/ 	.short	(.L_266 - .L_265)


	//   ....[0]....
.L_265:
        /*04dc*/ 	.word	0x000015d0


	//   ....[1]....
        /*04e0*/ 	.word	0x0000e800


	//   ....[2]....
        /*04e4*/ 	.word	0x0000e940


	//   ....[3]....
        /*04e8*/ 	.word	0x0000ea80


	//   ....[4]....
        /*04ec*/ 	.word	0x0000eba0


	//   ....[5]....
        /*04f0*/ 	.word	0x0000f590


	//----- nvinfo : EIATTR_MBARRIER_INSTR_OFFSETS
	.align		4
.L_266:
        /*04f4*/ 	.byte	0x04, 0x39
        /*04f6*/ 	.short	(.L_268 - .L_267)


	//   ....[0]....
.L_267:
        /*04f8*/ 	.word	0x00000250
        /*04fc*/ 	.word	0x000000ff
        /*0500*/ 	.word	0x00029800
        /*0504*/ 	.short	0x0100
        /*0506*/ 	.byte	0x08
	.zero		1


	//   ....[1]....
        /*0508*/ 	.word	0x00000260
        /*050c*/ 	.word	0x000000ff
        /*0510*/ 	.word	0x00029820
        /*0514*/ 	.short	0x0100
        /*0516*/ 	.byte	0x08
	.zero		1


	//   ....[2]....
        /*0518*/ 	.word	0x00000350
        /*051c*/ 	.word	0x000000ff
        /*0520*/ 	.word	0x00029830
        /*0524*/ 	.short	0x0100
        /*0526*/ 	.byte	0x08
	.zero		1


	//   ....[3]....
        /*0528*/ 	.word	0x00000360
        /*052c*/ 	.word	0x000000ff
        /*0530*/ 	.word	0x00029840
        /*0534*/ 	.short	0x0100
        /*0536*/ 	.byte	0x08
	.zero		1


	//   ....[4]....
        /*0538*/ 	.word	0x00000370
        /*053c*/ 	.word	0x000000ff
        /*0540*/ 	.word	0x00029838
        /*0544*/ 	.short	0x0100
        /*0546*/ 	.byte	0x08
	.zero		1


	//   ....[5]....
        /*0548*/ 	.word	0x00000380
        /*054c*/ 	.word	0x000000ff
        /*0550*/ 	.word	0x00029848
        /*0554*/ 	.short	0x0100
        /*0556*/ 	.byte	0x08
	.zero		1


	//   ....[6]....
        /*0558*/ 	.word	0x000004b0
        /*055c*/ 	.word	0x000000ff
        /*0560*/ 	.word	0x00029850
        /*0564*/ 	.short	0x0100
        /*0566*/ 	.byte	0x08
	.zero		1


	//   ....[7]....
        /*0568*/ 	.word	0x000004c0
        /*056c*/ 	.word	0x000000ff
        /*0570*/ 	.word	0x00029860
        /*0574*/ 	.short	0x0100
        /*0576*/ 	.byte	0x08
	.zero		1


	//   ....[8]....
        /*0578*/ 	.word	0x000004d0
        /*057c*/ 	.word	0x000000ff
        /*0580*/ 	.word	0x00029858
        /*0584*/ 	.short	0x0100
        /*0586*/ 	.byte	0x08
	.zero		1


	//   ....[9]....
        /*0588*/ 	.word	0x000004e0
        /*058c*/ 	.word	0x000000ff
        /*0590*/ 	.word	0x00029868
        /*0594*/ 	.short	0x0100
        /*0596*/ 	.byte	0x08
	.zero		1


	//   ....[10]....
        /*0598*/ 	.word	0x000005d0
        /*059c*/ 	.word	0x000000ff
        /*05a0*/ 	.word	0x00029870
        /*05a4*/ 	.short	0x0100
        /*05a6*/ 	.byte	0x06
	.zero		1


	//   ....[11]....
        /*05a8*/ 	.word	0x000005e0
        /*05ac*/ 	.word	0x000000ff
        /*05b0*/ 	.word	0x00029880
        /*05b4*/ 	.short	0x0100
        /*05b6*/ 	.byte	0x06
	.zero		1


	//   ....[12]....
        /*05b8*/ 	.word	0x000005f0
        /*05bc*/ 	.word	0x000000ff
        /*05c0*/ 	.word	0x00029878
        /*05c4*/ 	.short	0x0100
        /*05c6*/ 	.byte	0x06
	.zero		1


	//   ....[13]....
        /*05c8*/ 	.word	0x00000600
        /*05cc*/ 	.word	0x000000ff
        /*05d0*/ 	.word	0x00029888
        /*05d4*/ 	.short	0x0100
        /*05d6*/ 	.byte	0x06
	.zero		1


	//   ....[14]....
        /*05d8*/ 	.word	0x00000730
        /*05dc*/ 	.word	0x000000ff
        /*05e0*/ 	.word	0x00029890
        /*05e4*/ 	.short	0x0100
        /*05e6*/ 	.byte	0x08
	.zero		1


	//   ....[15]....
        /*05e8*/ 	.word	0x00000740
        /*05ec*/ 	.word	0x000000ff
        /*05f0*/ 	.word	0x000298a0
        /*05f4*/ 	.short	0x0100
        /*05f6*/ 	.byte	0x08
	.zero		1


	//   ....[16]....
        /*05f8*/ 	.word	0x00000750
        /*05fc*/ 	.word	0x000000ff
        /*0600*/ 	.word	0x00029898
        /*0604*/ 	.short	0x0100
        /*0606*/ 	.byte	0x08
	.zero		1


	//   ....[17]....
        /*0608*/ 	.word	0x00000760
        /*060c*/ 	.word	0x000000ff
        /*0610*/ 	.word	0x000298a8
        /*0614*/ 	.short	0x0100
        /*0616*/ 	.byte	0x08
	.zero		1


	//   ....[18]....
        /*0618*/ 	.word	0x00000890
        /*061c*/ 	.word	0x000000ff
        /*0620*/ 	.word	0x000298b0
        /*0624*/ 	.short	0x0100
        /*0626*/ 	.byte	0x08
	.zero		1


	//   ....[19]....
        /*0628*/ 	.word	0x000008a0
        /*062c*/ 	.word	0x000000ff
        /*0630*/ 	.word	0x000298c0
        /*0634*/ 	.short	0x0100
        /*0636*/ 	.byte	0x08
	.zero		1


	//   ....[20]....
        /*0638*/ 	.word	0x000008b0
        /*063c*/ 	.word	0x000000ff
        /*0640*/ 	.word	0x000298b8
        /*0644*/ 	.short	0x0100
        /*0646*/ 	.byte	0x08
	.zero		1


	//   ....[21]....
        /*0648*/ 	.word	0x000008c0
        /*064c*/ 	.word	0x000000ff
        /*0650*/ 	.word	0x000298c8
        /*0654*/ 	.short	0x0100
        /*0656*/ 	.byte	0x08
	.zero		1


	//   ....[22]....
        /*0658*/ 	.word	0x00001600
        /*065c*/ 	.word	0x000000ff
        /*0660*/ 	.word	0x00029800
        /*0664*/ 	.short	0x010a
        /*0666*/ 	.byte	0x27
	.zero		1


	//   ....[23]....
        /*0668*/ 	.word	0x00001660
        /*066c*/ 	.word	0x000000ff
        /*0670*/ 	.word	0x00029830
        /*0674*/ 	.short	0x010a
        /*0676*/ 	.byte	0x27
	.zero		1


	//   ....[24]....
        /*0678*/ 	.word	0x000016f0
        /*067c*/ 	.word	0x000000ff
        /*0680*/ 	.word	0x00029830
        /*0684*/ 	.short	0x010a
        /*0686*/ 	.byte	0x27
	.zero		1


	//   ....[25]....
        /*0688*/ 	.word	0x00003a20
        /*068c*/ 	.word	0x00000038
        /*0690*/ 	.word	0x00000000
        /*0694*/ 	.short	0x0101
        /*0696*/ 	.byte	0x3f
	.zero		1


	//   ....[26]....
        /*0698*/ 	.word	0x00004e20
        /*069c*/ 	.word	0x000000ff
        /*06a0*/ 	.word	0x00029830
        /*06a4*/ 	.short	0x010a
        /*06a6*/ 	.byte	0x06
	.zero		1


	//   ....[27]....
        /*06a8*/ 	.word	0x00004e60
        /*06ac*/ 	.word	0x000000ff
        /*06b0*/ 	.word	0x00029830
        /*06b4*/ 	.short	0x010a
        /*06b6*/ 	.byte	0x06
	.zero		1


	//   ....[28]....
        /*06b8*/ 	.word	0x00005ac0
        /*06bc*/ 	.word	0x000000ff
        /*06c0*/ 	.word	0x00029850
        /*06c4*/ 	.short	0x010a
        /*06c6*/ 	.byte	0x06
	.zero		1


	//   ....[29]....
        /*06c8*/ 	.word	0x00005b00
        /*06cc*/ 	.word	0x000000ff
        /*06d0*/ 	.word	0x00029850
        /*06d4*/ 	.short	0x010a
        /*06d6*/ 	.byte	0x06
	.zero		1


	//   ....[30]....
        /*06d8*/ 	.word	0x00007bf0
        /*06dc*/ 	.word	0x00000003
        /*06e0*/ 	.word	0x00000000
        /*06e4*/ 	.short	0x0101
        /*06e6*/ 	.byte	0x3f
	.zero		1


	//   ....[31]....
        /*06e8*/ 	.word	0x00007ed0
        /*06ec*/ 	.word	0x000000ff
        /*06f0*/ 	.word	0x00000000
        /*06f4*/ 	.short	0x0101
        /*06f6*/ 	.byte	0x06
	.zero		1


	//   ....[32]....
        /*06f8*/ 	.word	0x00008610
        /*06fc*/ 	.word	0x000000ff
        /*0700*/ 	.word	0x00029830
        /*0704*/ 	.short	0x010a
        /*0706*/ 	.byte	0x06
	.zero		1


	//   ....[33]....
        /*0708*/ 	.word	0x00008650
        /*070c*/ 	.word	0x000000ff
        /*0710*/ 	.word	0x00029830
        /*0714*/ 	.short	0x010a
        /*0716*/ 	.byte	0x06
	.zero		1


	//   ....[34]....
        /*0718*/ 	.word	0x00009270
        /*071c*/ 	.word	0x000000ff
        /*0720*/ 	.word	0x00029850
        /*0724*/ 	.short	0x010a
        /*0726*/ 	.byte	0x06
	.zero		1


	//   ....[35]....
        /*0728*/ 	.word	0x000092b0
        /*072c*/ 	.word	0x000000ff
        /*0730*/ 	.word	0x00029850
        /*0734*/ 	.short	0x010a
        /*0736*/ 	.byte	0x06
	.zero		1


	//   ....[36]....
        /*0738*/ 	.word	0x0000a870
        /*073c*/ 	.word	0x00000003
        /*0740*/ 	.word	0x00000000
        /*0744*/ 	.short	0x0101
        /*0746*/ 	.byte	0x3f
	.zero		1


	//   ....[37]....
        /*0748*/ 	.word	0x0000ab40
        /*074c*/ 	.word	0x000000ff
        /*0750*/ 	.word	0x00000000
        /*0754*/ 	.short	0x0101
        /*0756*/ 	.byte	0x06
	.zero		1


	//   ....[38]....
        /*0758*/ 	.word	0x0000b1a0
        /*075c*/ 	.word	0x000000ff
        /*0760*/ 	.word	0x00029850
        /*0764*/ 	.short	0x010a
        /*0766*/ 	.byte	0x05
	.zero		1


	//   ....[39]....
        /*0768*/ 	.word	0x0000b1e0
        /*076c*/ 	.word	0x000000ff
        /*0770*/ 	.word	0x00029850
        /*0774*/ 	.short	0x010a
        /*0776*/ 	.byte	0x05
	.zero		1


	//   ....[40]....
        /*0778*/ 	.word	0x0000b7f0
        /*077c*/ 	.word	0x000000ff
        /*0780*/ 	.word	0x00000000
        /*0784*/ 	.short	0x0101
        /*0786*/ 	.byte	0x04
	.zero		1


	//   ....[41]....
        /*0788*/ 	.word	0x0000ce30
        /*078c*/ 	.word	0x000000ff
        /*0790*/ 	.word	0x00000000
        /*0794*/ 	.short	0x0101
        /*0796*/ 	.byte	0x04
	.zero		1


	//   ....[42]....
        /*0798*/ 	.word	0x0000f080
        /*079c*/ 	.word	0x000000ff
        /*07a0*/ 	.word	0x00029880
        /*07a4*/ 	.short	0x010a
        /*07a6*/ 	.byte	0x26
	.zero		1


	//   ....[43]....
        /*07a8*/ 	.word	0x0000f1e0
        /*07ac*/ 	.word	0x000000ff
        /*07b0*/ 	.word	0x00029840
        /*07b4*/ 	.short	0x010a
        /*07b6*/ 	.byte	0x26
	.zero		1


	//   ....[44]....
        /*07b8*/ 	.word	0x0000fcf0
        /*07bc*/ 	.word	0x000000ff
        /*07c0*/ 	.word	0x00029800
        /*07c4*/ 	.short	0x0107
        /*07c6*/ 	.byte	0x26
	.zero		1


	//   ....[45]....
        /*07c8*/ 	.word	0x0000fd60
        /*07cc*/ 	.word	0x000000ff
        /*07d0*/ 	.word	0x00029800
        /*07d4*/ 	.short	0x0101
        /*07d6*/ 	.byte	0x26
	.zero		1


	//   ....[46]....
        /*07d8*/ 	.word	0x0000fd80
        /*07dc*/ 	.word	0x000000ff
        /*07e0*/ 	.word	0x00029820
        /*07e4*/ 	.short	0x010a
        /*07e6*/ 	.byte	0x26
	.zero		1


	//   ....[47]....
        /*07e8*/ 	.word	0x00010090
        /*07ec*/ 	.word	0x00000006
        /*07f0*/ 	.word	0x00029880
        /*07f4*/ 	.short	0x010a
        /*07f6*/ 	.byte	0x3f
	.zero		1


	//   ....[48]....
        /*07f8*/ 	.word	0x000102a0
        /*07fc*/ 	.word	0x00000006
        /*0800*/ 	.word	0x00029840
        /*0804*/ 	.short	0x010a
        /*0806*/ 	.byte	0x3f
	.zero		1


	//   ....[49]....
        /*0808*/ 	.word	0x000106f0
        /*080c*/ 	.word	0x00000012
        /*0810*/ 	.word	0x00029870
        /*0814*/ 	.short	0x010a
        /*0816*/ 	.byte	0x3f
	.zero		1


	//   ....[50]....
        /*0818*/ 	.word	0x00010750
        /*081c*/ 	.word	0x00000012
        /*0820*/ 	.word	0x00029860
        /*0824*/ 	.short	0x010a
        /*0826*/ 	.byte	0x3f
	.zero		1


	//   ....[51]....
        /*0828*/ 	.word	0x00010c80
        /*082c*/ 	.word	0x00000012
        /*0830*/ 	.word	0x00029850
        /*0834*/ 	.short	0x0101
        /*0836*/ 	.byte	0x3f
	.zero		1


	//   ....[52]....
        /*0838*/ 	.word	0x00010cf0
        /*083c*/ 	.word	0x00000000
        /*0840*/ 	.word	0x00000000
        /*0844*/ 	.short	0x0101
        /*0846*/ 	.byte	0x3f
	.zero		1


	//   ....[53]....
        /*0848*/ 	.word	0x00010e10
        /*084c*/ 	.word	0x00000003
        /*0850*/ 	.word	0x00029870
        /*0854*/ 	.short	0x010a
        /*0856*/ 	.byte	0x3f
	.zero		1


	//   ....[54]....
        /*0858*/ 	.word	0x00010ea0
        /*085c*/ 	.word	0x00000003
        /*0860*/ 	.word	0x00029860
        /*0864*/ 	.short	0x010a
        /*0866*/ 	.byte	0x3f
	.zero		1


	//   ....[55]....
        /*0868*/ 	.word	0x000113c0
        /*086c*/ 	.word	0x00000003
        /*0870*/ 	.word	0x00029850
        /*0874*/ 	.short	0x0101
        /*0876*/ 	.byte	0x3f
	.zero		1


	//   ....[56]....
        /*0878*/ 	.word	0x00011430
        /*087c*/ 	.word	0x00000000
        /*0880*/ 	.word	0x00000000
        /*0884*/ 	.short	0x0101
        /*0886*/ 	.byte	0x3f
	.zero		1


	//   ....[57]....
        /*0888*/ 	.word	0x000114d0
        /*088c*/ 	.word	0x00000009
        /*0890*/ 	.word	0x00029820
        /*0894*/ 	.short	0x010a
        /*0896*/ 	.byte	0x3f
	.zero		1


	//   ....[58]....
        /*0898*/ 	.word	0x00011610
        /*089c*/ 	.word	0x00000005
        /*08a0*/ 	.word	0x00000000
        /*08a4*/ 	.short	0x010a
        /*08a6*/ 	.byte	0x3f
	.zero		1


	//   ....[59]....
        /*08a8*/ 	.word	0x00011680
        /*08ac*/ 	.word	0x00000007
        /*08b0*/ 	.word	0x00000000
        /*08b4*/ 	.short	0x010a
        /*08b6*/ 	.byte	0x3f
	.zero		1


	//   ....[60]....
        /*08b8*/ 	.word	0x000116d0
        /*08bc*/ 	.word	0x00000005
        /*08c0*/ 	.word	0x00029860
        /*08c4*/ 	.short	0x010a
        /*08c6*/ 	.byte	0x3f
	.zero		1


	//   ....[61]....
        /*08c8*/ 	.word	0x00011720
        /*08cc*/ 	.word	0x00000003
        /*08d0*/ 	.word	0x00029860
        /*08d4*/ 	.short	0x010a
        /*08d6*/ 	.byte	0x3f
	.zero		1


	//   ....[62]....
        /*08d8*/ 	.word	0x00011760
        /*08dc*/ 	.word	0x00000005
        /*08e0*/ 	.word	0x00029880
        /*08e4*/ 	.short	0x010a
        /*08e6*/ 	.byte	0x3f
	.zero		1


	//   ....[63]....
        /*08e8*/ 	.word	0x00011780
        /*08ec*/ 	.word	0x00000003
        /*08f0*/ 	.word	0x00029880
        /*08f4*/ 	.short	0x010a
        /*08f6*/ 	.byte	0x3f
	.zero		1


	//   ....[64]....
        /*08f8*/ 	.word	0x000117f0
        /*08fc*/ 	.word	0x00000000
        /*0900*/ 	.word	0x00029800
        /*0904*/ 	.short	0x010a
        /*0906*/ 	.byte	0x3f
	.zero		1


	//   ....[65]....
        /*0908*/ 	.word	0x00011850
        /*090c*/ 	.word	0x00000000
        /*0910*/ 	.word	0x00029830
        /*0914*/ 	.short	0x010a
        /*0916*/ 	.byte	0x3f
	.zero		1


	//   ....[66]....
        /*0918*/ 	.word	0x000118b0
        /*091c*/ 	.word	0x00000014
        /*0920*/ 	.word	0x00029830
        /*0924*/ 	.short	0x010a
        /*0926*/ 	.byte	0x3f
	.zero		1


	//   ....[67]....
        /*0928*/ 	.word	0x00011910
        /*092c*/ 	.word	0x0000000e
        /*0930*/ 	.word	0x00029850
        /*0934*/ 	.short	0x010a
        /*0936*/ 	.byte	0x3f
	.zero		1


	//   ....[68]....
        /*0938*/ 	.word	0x00011970
        /*093c*/ 	.word	0x0000000e
        /*0940*/ 	.word	0x00029830
        /*0944*/ 	.short	0x010a
        /*0946*/ 	.byte	0x3f
	.zero		1


	//   ....[69]....
        /*0948*/ 	.word	0x000119d0
        /*094c*/ 	.word	0x0000000e
        /*0950*/ 	.word	0x00029850
        /*0954*/ 	.short	0x010a
        /*0956*/ 	.byte	0x3f
	.zero		1


	//   ....[70]....
        /*0958*/ 	.word	0x00011a30
        /*095c*/ 	.word	0x00000005
        /*0960*/ 	.word	0x00029850
        /*0964*/ 	.short	0x010a
        /*0966*/ 	.byte	0x3f
	.zero		1


	//   ....[71]....
        /*0968*/ 	.word	0x00011b90
        /*096c*/ 	.word	0x00000003
        /*0970*/ 	.word	0x00029880
        /*0974*/ 	.short	0x010a
        /*0976*/ 	.byte	0x3f
	.zero		1


	//   ....[72]....
        /*0978*/ 	.word	0x00011bf0
        /*097c*/ 	.word	0x00000003
        /*0980*/ 	.word	0x00029840
        /*0984*/ 	.short	0x010a
        /*0986*/ 	.byte	0x3f
	.zero		1


	//   ....[73]....
        /*0988*/ 	.word	0x000121f0
        /*098c*/ 	.word	0x00000003
        /*0990*/ 	.word	0x00029820
        /*0994*/ 	.short	0x010a
        /*0996*/ 	.byte	0x3f
	.zero		1


	//   ....[74]....
        /*0998*/ 	.word	0x00012240
        /*099c*/ 	.word	0x00000006
        /*09a0*/ 	.word	0x00029880
        /*09a4*/ 	.short	0x010a
        /*09a6*/ 	.byte	0x3f
	.zero		1


	//   ....[75]....
        /*09a8*/ 	.word	0x00012290
        /*09ac*/ 	.word	0x00000006
        /*09b0*/ 	.word	0x00029840
        /*09b4*/ 	.short	0x010a
        /*09b6*/ 	.byte	0x3f
	.zero		1


	//   ....[76]....
        /*09b8*/ 	.word	0x000122e0
        /*09bc*/ 	.word	0x00000012
        /*09c0*/ 	.word	0x00029870
        /*09c4*/ 	.short	0x010a
        /*09c6*/ 	.byte	0x3f
	.zero		1


	//   ....[77]....
        /*09c8*/ 	.word	0x00012330
        /*09cc*/ 	.word	0x00000012
        /*09d0*/ 	.word	0x00029860
        /*09d4*/ 	.short	0x010a
        /*09d6*/ 	.byte	0x3f
	.zero		1


	//   ....[78]....
        /*09d8*/ 	.word	0x00012380
        /*09dc*/ 	.word	0x00000003
        /*09e0*/ 	.word	0x00029870
        /*09e4*/ 	.short	0x010a
        /*09e6*/ 	.byte	0x3f
	.zero		1


	//   ....[79]....
        /*09e8*/ 	.word	0x000123d0
        /*09ec*/ 	.word	0x00000003
        /*09f0*/ 	.word	0x00029860
        /*09f4*/ 	.short	0x010a
        /*09f6*/ 	.byte	0x3f
	.zero		1


	//   ....[80]....
        /*09f8*/ 	.word	0x00012420
        /*09fc*/ 	.word	0x00000009
        /*0a00*/ 	.word	0x00029820
        /*0a04*/ 	.short	0x010a
        /*0a06*/ 	.byte	0x3f
	.zero		1


	//   ....[81]....
        /*0a08*/ 	.word	0x00012470
        /*0a0c*/ 	.word	0x00000005
        /*0a10*/ 	.word	0x00000000
        /*0a14*/ 	.short	0x010a
        /*0a16*/ 	.byte	0x3f
	.zero		1


	//   ....[82]....
        /*0a18*/ 	.word	0x000124c0
        /*0a1c*/ 	.word	0x00000007
        /*0a20*/ 	.word	0x00000000
        /*0a24*/ 	.short	0x010a
        /*0a26*/ 	.byte	0x3f
	.zero		1


	//   ....[83]....
        /*0a28*/ 	.word	0x00012510
        /*0a2c*/ 	.word	0x00000005
        /*0a30*/ 	.word	0x00029860
        /*0a34*/ 	.short	0x010a
        /*0a36*/ 	.byte	0x3f
	.zero		1


	//   ....[84]....
        /*0a38*/ 	.word	0x00012560
        /*0a3c*/ 	.word	0x00000003
        /*0a40*/ 	.word	0x00029860
        /*0a44*/ 	.short	0x010a
        /*0a46*/ 	.byte	0x3f
	.zero		1


	//   ....[85]....
        /*0a48*/ 	.word	0x000125b0
        /*0a4c*/ 	.word	0x00000005
        /*0a50*/ 	.word	0x00029880
        /*0a54*/ 	.short	0x010a
        /*0a56*/ 	.byte	0x3f
	.zero		1


	//----- nvinfo : EIATTR_NUM_MBARRIERS
	.align		4
.L_268:
        /*0a58*/ 	.byte	0x03, 0x38
        /*0a5a*/ 	.short	0x0016


	//----- nvinfo : EIATTR_EXIT_INSTR_OFFSETS
	.align		4
        /*0a5c*/ 	.byte	0x04, 0x1c
        /*0a5e*/ 	.short	(.L_270 - .L_269)


	//   ....[0]....
.L_269:
        /*0a60*/ 	.word	0x000117d0


	//----- nvinfo : EIATTR_MAX_THREADS
	.align		4
.L_270:
        /*0a64*/ 	.byte	0x04, 0x05
        /*0a66*/ 	.short	(.L_272 - .L_271)
.L_271:
        /*0a68*/ 	.word	0x00000180
        /*0a6c*/ 	.word	0x00000001
        /*0a70*/ 	.word	0x00000001


	//----- nvinfo : EIATTR_CRS_STACK_SIZE
	.align		4
.L_272:
        /*0a74*/ 	.byte	0x04, 0x1e
        /*0a76*/ 	.short	(.L_274 - .L_273)
.L_273:
        /*0a78*/ 	.word	0x00000000


	//----- nvinfo : EIATTR_CBANK_PARAM_SIZE
	.align		4
.L_274:
        /*0a7c*/ 	.byte	0x03, 0x19
        /*0a7e*/ 	.short	0x0a70


	//----- nvinfo : EIATTR_PARAM_CBANK
	.align		4
        /*0a80*/ 	.byte	0x04, 0x0a
        /*0a82*/ 	.short	(.L_276 - .L_275)
	.align		4
.L_275:
        /*0a84*/ 	.word	index@(.nv.constant0._ZN7cutlass13device_kernelIN5flash11enable_sm90INS1_16FlashAttnFwdSm90INS1_25CollectiveMainloopFwdSm90ILi2EN4cute5tupleIJNS5_1CILi1EEES8_S8_EEENS6_IJNS7_ILi128EEENS7_ILi160EEENS7_ILi192EEEEEELi128ENS_12float_e4m3_tEfNS_4arch4Sm90ELb1ELb0ELb0ELb0ELb0ELb0ELb0ELb1ELb1ELb1ELb1ELb0EEENS1_21CollectiveEpilogueFwdINS6_IJSA_SA_SB_EEES9_NS_10bfloat16_tESG_Li256ELb0ELb1ELb1ELb1EEENS1_19SingleTileSchedulerILb0ELb1ELb1ELi128EEEEEEEEEvNT_6ParamsE)
        /*0a88*/ 	.short	0x0210
        /*0a8a*/ 	.short	0x0a70


	//----- nvinfo : EIATTR_SW_WAR
	.align		4
.L_276:
        /*0a8c*/ 	.byte	0x04, 0x36
        /*0a8e*/ 	.short	(.L_278 - .L_277)
.L_277:
        /*0a90*/ 	.word	0x00000008
.L_278:


//--------------------- .nv.info._ZN7cutlass13device_kernelIN5flash11enable_sm90INS1_16FlashAttnFwdSm90INS1_25CollectiveMainloopFwdSm90ILi2EN4cute5tupleIJNS5_1CILi1EEES8_S8_EEENS6_IJNS7_ILi128EEENS7_ILi160EEENS7_ILi192EEEEEELi128ENS_12float_e4m3_tEfNS_4arch4Sm90ELb1ELb0ELb0ELb1ELb0ELb0ELb0ELb1ELb1ELb1ELb1ELb0EEENS1_21CollectiveEpilogueFwdINS6_IJSA_SA_SB_EEES9_NS_10bfloat16_tESG_Li256ELb1ELb1ELb1ELb1EEENS1_36VarlenDynamicPersistentTileSchedulerILi128ELi160ELi256ELi128ELb1ELb1ELb1ELb1ELb1ELb1EEEEEEEEEvNT_6ParamsE --------------------------
	.section	.nv.info._ZN7cutlass13device_kernelIN5flash11enable_sm90INS1_16FlashAttnFwdSm90INS1_25CollectiveMainloopFwdSm90ILi2EN4cute5tupleIJNS5_1CILi1EEES8_S8_EEENS6_IJNS7_ILi128EEENS7_ILi160EEENS7_ILi192EEEEEELi128ENS_12float_e4m3_tEfNS_4arch4Sm90ELb1ELb0ELb0ELb1ELb0ELb0ELb0ELb1ELb1ELb1ELb1ELb0EEENS1_21CollectiveEpilogueFwdINS6_IJSA_SA_SB_EEES9_NS_10bfloat16_tESG_Li256ELb1ELb1ELb1ELb1EEENS1_36VarlenDynamicPersistentTileSchedulerILi128ELi160ELi256ELi128ELb1ELb1ELb1ELb1ELb1ELb1EEEEEEEEEvNT_6ParamsE,"",@"SHT_CUDA_INFO"
	.sectionflags	@""
	.align	4


	//----- nvinfo : EIATTR_CUDA_API_VERSION
	.align		4
        /*0000*/ 	.byte	0x04, 0x37
        /*0002*/ 	.short	(.L_280 - .L_279)
.L_279:
        /*0004*/ 	.word	0x00000082


	//----- nvinfo : EIATTR_KPARAM_INFO
	.align		4
.L_280:
        /*0008*/ 	.byte	0x04, 0x17
        /*000a*/ 	.short	(.L_282 - .L_281)
.L_281:
        /*000c*/ 	.word	0x00000000
        /*0010*/ 	.short	0x0000
        /*0012*/ 	.short	0x0070
        /*0014*/ 	.byte	0x00, 0xf0, 0x01, 0x2a


	//----- nvinfo : EIATTR_SPARSE_MMA_MASK
	.align		4
.L_282:
        /*0018*/ 	.byte	0x03, 0x50
        /*001a*/ 	.short	0x0000


	//----- nvinfo : EIATTR_MAXREG_COUNT
	.align		4
        /*001c*/ 	.byte	0x03, 0x1b
        /*001e*/ 	.short	0x00a8


	//----- nvinfo : EIATTR_NUM_BARRIERS
	.align		4
        /*0020*/ 	.byte	0x02, 0x4c
        /*0022*/ 	.byte	0x10
	.zero		1


	//----- nvinfo : EIATTR_EXTERNS
	.align		4
        /*0024*/ 	.byte	0x04, 0x0f
        /*0026*/ 	.short	(.L_284 - .L_283)


	//   ....[0]....
	.align		4
.L_283:
        /*0028*/ 	.word	index@(__assertfail)


	//----- nvinfo : EIATTR_ANNOTATIONS
	.align		4
.L_284:
        /*002c*/ 	.byte	0x04, 0x55
        /*002e*/ 	.short	(.L_286 - .L_285)


	//   ....[0]....
.L_285:
        /* <DEDUP_REMOVED lines=38> */


	//----- nvinfo : EIATTR_MERCURY_ISA_VERSION
	.align		4
.L_286:
        /*0280*/ 	.byte	0x03, 0x5f
        /*0282*/ 	.short	0x0101


	//----- nvinfo : EIATTR_UNUSED_LOAD_BYTE_OFFSET
	.align		4
        /*0284*/ 	.byte	0x04, 0x44
        /*0286*/ 	.short	(.L_288 - .L_287)


	//   ....[0]....
.L_287:
        /*0288*/ 	.word	0x00000a40
        /*028c*/ 	.word	0x0000fff0


	//   ....[1]....
        /*0290*/ 	.word	0x0000c3a0
        /*0294*/ 	.word	0x0000fff0


	//----- nvinfo : EIATTR_INT_WARP_WIDE_INSTR_OFFSETS
	.align		4
.L_288:
        /*0298*/ 	.byte	0x04, 0x31
        /*029a*/ 	.short	(.L_290 - .L_289)


	//   ....[0]....
.L_289:
        /*029c*/ 	.word	0x00000130


	//   ....[1]....
        /*02a0*/ 	.word	0x00000170


	//   ....[2]....
        /*02a4*/ 	.word	0x000001e0


	//   ....[3]....
        /*02a8*/ 	.word	0x00011b60


	//   ....[4]....
        /*02ac*/ 	.word	0x00011bf0


	//   ....[5]....
        /*02b0*/ 	.word	0x00014450


	//   ....[6]....
        /*02b4*/ 	.word	0x000144e0


	//----- nvinfo : EIATTR_COOP_GROUP_MASK_REGIDS
	.align		4
.L_290:
        /*02b8*/ 	.byte	0x04, 0x29
        /*02ba*/ 	.short	(.L_292 - .L_291)


	//   ....[0]....
.L_291:
        /*02bc*/ 	.word	0xffffffff


	//   ....[1]....
        /*02c0*/ 	.word	0xffffffff


	//   ....[2]....
        /*02c4*/ 	.word	0xffffffff


	//   ....[3]....
        /*02c8*/ 	.word	0xffffffff


	//   ....[4]....
        /*02cc*/ 	.word	0xffffffff


	//   ....[5]....
        /*02d0*/ 	.word	0xffffffff


	//   ....[6]....
        /*02d4*/ 	.word	0xffffffff


	//   ....[7]....
        /*02d8*/ 	.word	0xffffffff


	//   ....[8]....
        /*02dc*/ 	.word	0xffffffff


	//   ....[9]....
        /*02e0*/ 	.word	0xffffffff


	//   ....[10]....
        /*02e4*/ 	.word	0xffffffff


	//   ....[11]....
        /*02e8*/ 	.word	0xffffffff


	//   ....[12]....
        /*02ec*/ 	.word	0xffffffff


	//   ....[13]....
        /*02f0*/ 	.word	0xffffffff


	//   ....[14]....
        /*02f4*/ 	.word	0xffffffff


	//   ....[15]....
        /*02f8*/ 	.word	0xffffffff


	//   ....[16]....
        /*02fc*/ 	.word	0xffffffff


	//   ....[17]....
        /*0300*/ 	.word	0xffffffff


	//   ....[18]....
        /*0304*/ 	.word	0xffffffff


	//   ....[19]....
        /*0308*/ 	.word	0xffffffff


	//   ....[20]....
        /*030c*/ 	.word	0xffffffff


	//   ....[21]....
        /*0310*/ 	.word	0xffffffff


	//   ....[22]....
        /*0314*/ 	.word	0xffffffff


	//   ....[23]....
        /*0318*/ 	.word	0xffffffff


	//   ....[24]....
        /*031c*/ 	.word	0xffffffff


	//   ....[25]....
        /*0320*/ 	.word	0xffffffff


	//   ....[26]....
        /*0324*/ 	.word	0xffffffff


	//   ....[27]....
        /*0328*/ 	.word	0xffffffff


	//   ....[28]....
        /*032c*/ 	.word	0xffffffff


	//   ....[29]....
        /*0330*/ 	.word	0xffffffff


	//   ....[30]....
        /*0334*/ 	.word	0xffffffff


	//   ....[31]....
        /*0338*/ 	.word	0xffffffff


	//   ....[32]....
        /*033c*/ 	.word	0xffffffff


	//   ....[33]....
        /*0340*/ 	.word	0xffffffff


	//   ....[34]....
        /*0344*/ 	.word	0xffffffff


	//   ....[35]....
        /*0348*/ 	.word	0xffffffff


	//   ....[36]....
        /*034c*/ 	.word	0xffffffff


	//   ....[37]....
        /*0350*/ 	.word	0xffffffff


	//   ....[38]....
        /*0354*/ 	.word	0xffffffff


	//   ....[39]....
        /*0358*/ 	.word	0xffffffff


	//   ....[40]....
        /*035c*/ 	.word	0xffffffff


	//   ....[41]....
        /*0360*/ 	.word	0xffffffff


	//   ....[42]....
        /*0364*/ 	.word	0xffffffff


	//   ....[43]....
        /*0368*/ 	.word	0xffffffff


	//   ....[44]....
        /*036c*/ 	.word	0xffffffff


	//   ....[45]....
        /*0370*/ 	.word	0xffffffff


	//   ....[46]....
        /*0374*/ 	.word	0xffffffff


	//   ....[47]....
        /*0378*/ 	.word	0xffffffff


	//   ....[48]....
        /*037c*/ 	.word	0xffffffff


	//   ....[49]....
        /*0380*/ 	.word	0xffffffff


	//   ....[50]....
        /*0384*/ 	.word	0xffffffff


	//   ....[51]....
        /*0388*/ 	.word	0xffffffff


	//   ....[52]....
        /*038c*/ 	.word	0xffffffff


	//   ....[53]....
        /*0390*/ 	.word	0xffffffff


	//   ....[54]....
        /*0394*/ 	.word	0xffffffff


	//   ....[55]....
        /*0398*/ 	.word	0xffffffff


	//   ....[56]....
        /*039c*/ 	.word	0xffffffff


	//   ....[57]....
        /*03a0*/ 	.word	0xffffffff


	//   ....[58]....
        /*03a4*/ 	.word	0xffffffff


	//   ....[59]....
        /*03a8*/ 	.word	0xffffffff


	//   ....[60]....
        /*03ac*/ 	.word	0xffffffff


	//   ....[61]....
        /*03b0*/ 	.word	0xffffffff


	//   ....[62]....
        /*03b4*/ 	.word	0xffffffff


	//   ....[63]....
        /*03b8*/ 	.word	0xffffffff


	//   ....[64]....
        /*03bc*/ 	.word	0xffffffff


	//   ....[65]....
        /*03c0*/ 	.word	0xffffffff


	//   ....[66]....
        /*03c4*/ 	.word	0xffffffff


	//   ....[67]....
        /*03c8*/ 	.word	0xffffffff


	//   ....[68]....
        /*03cc*/ 	.word	0xffffffff


	//   ....[69]....
        /*03d0*/ 	.word	0xffffffff


	//   ....[70]....
        /*03d4*/ 	.word	0xffffffff


	//   ....[71]....
        /*03d8*/ 	.word	0xffffffff


	//   ....[72]....
        /*03dc*/ 	.word	0xffffffff


	//   ....[73]....
        /*03e0*/ 	.word	0xffffffff


	//   ....[74]....
        /*03e4*/ 	.word	0xffffffff


	//   ....[75]....
        /*03e8*/ 	.word	0xffffffff


	//   ....[76]....
        /*03ec*/ 	.word	0xffffffff


	//   ....[77]....
        /*03f0*/ 	.word	0xffffffff


	//   ....[78]....
        /*03f4*/ 	.word	0xffffffff


	//   ....[79]....
        /*03f8*/ 	.word	0xffffffff


	//   ....[80]....
        /*03fc*/ 	.word	0xffffffff


	//   ....[81]....
        /*0400*/ 	.word	0xffffffff


	//   ....[82]....
        /*0404*/ 	.word	0xffffffff


	//   ....[83]....
        /*0408*/ 	.word	0xffffffff


	//   ....[84]....
        /*040c*/ 	.word	0xffffffff


	//   ....[85]....
        /*0410*/ 	.word	0xffffffff


	//   ....[86]....
        /*0414*/ 	.word	0xffffffff


	//   ....[87]....
        /*0418*/ 	.word	0xffffffff


	//   ....[88]....
        /*041c*/ 	.word	0xffffffff


	//   ....[89]....
        /*0420*/ 	.word	0xffffffff


	//   ....[90]....
        /*0424*/ 	.word	0xffffffff


	//   ....[91]....
        /*0428*/ 	.word	0xffffffff


	//   ....[92]....
        /*042c*/ 	.word	0xffffffff


	//   ....[93]....
        /*0430*/ 	.word	0xffffffff


	//   ....[94]....
        /*0434*/ 	.word	0xffffffff


	//   ....[95]....
        /*0438*/ 	.word	0xffffffff


	//   ....[96]....
        /*043c*/ 	.word	0xffffffff


	//   ....[97]....
        /*0440*/ 	.word	0xffffffff


	//   ....[98]....
        /*0444*/ 	.word	0xffffffff


	//   ....[99]....
        /*0448*/ 	.word	0xffffffff


	//   ....[100]....
        /*044c*/ 	.word	0xffffffff


	//   ....[101]....
        /*0450*/ 	.word	0xffffffff


	//   ....[102]....
        /*0454*/ 	.word	0xffffffff


	//   ....[103]....
        /*0458*/ 	.word	0xffffffff


	//   ....[104]....
        /*045c*/ 	.word	0xffffffff


	//   ....[105]....
        /*0460*/ 	.word	0xffffffff


	//   ....[106]....
        /*0464*/ 	.word	0xffffffff


	//   ....[107]....
        /*0468*/ 	.word	0xffffffff


	//   ....[108]....
        /*046c*/ 	.word	0xffffffff


	//   ....[109]....
        /*0470*/ 	.word	0xffffffff


	//   ....[110]....
        /*0474*/ 	.word	0xffffffff


	//   ....[111]....
        /*0478*/ 	.word	0xffffffff


	//   ....[112]....
        /*047c*/ 	.word	0xffffffff


	//   ....[113]....
        /*0480*/ 	.word	0xffffffff


	//   ....[114]....
        /*0484*/ 	.word	0xffffffff


	//   ....[115]....
        /*0488*/ 	.word	0xffffffff


	//   ....[116]....
        /*048c*/ 	.word	0xffffffff


	//   ....[117]....
        /*0490*/ 	.word	0xffffffff


	//   ....[118]....
        /*0494*/ 	.word	0xffffffff


	//   ....[119]....
        /*0498*/ 	.word	0xffffffff


	//   ....[120]....
        /*049c*/ 	.word	0xffffffff


	//   ....[121]....
        /*04a0*/ 	.word	0xffffffff


	//   ....[122]....
        /*04a4*/ 	.word	0xffffffff


	//   ....[123]....
        /*04a8*/ 	.word	0xffffffff


	//   ....[124]....
        /*04ac*/ 	.word	0xffffffff


	//   ....[125]....
        /*04b0*/ 	.word	0xffffffff


	//   ....[126]....
        /*04b4*/ 	.word	0xffffffff


	//   ....[127]....
        /*04b8*/ 	.word	0xffffffff


	//   ....[128]....
        /*04bc*/ 	.word	0xffffffff


	//   ....[129]....
        /*04c0*/ 	.word	0xffffffff


	//   ....[130]....
        /*04c4*/ 	.word	0xffffffff


	//   ....[131]....
        /*04c8*/ 	.word	0xffffffff


	//   ....[132]....
        /*04cc*/ 	.word	0xffffffff


	//   ....[133]....
        /*04d0*/ 	.word	0xffffffff


	//   ....[134]....
        /*04d4*/ 	.word	0xffffffff


	//   ....[135]....
        /*04d8*/ 	.word	0xffffffff


	//   ....[136]....
        /*04dc*/ 	.word	0xffffffff


	//   ....[137]....
        /*04e0*/ 	.word	0xffffffff


	//   ....[138]....
        /*04e4*/ 	.word	0xffffffff


	//   ....[139]....
        /*04e8*/ 	.word	0xffffffff


	//   ....[140]....
        /*04ec*/ 	.word	0xffffffff


	//   ....[141]....
        /*04f0*/ 	.word	0xffffffff


	//   ....[142]....
        /*04f4*/ 	.word	0xffffffff


	//   ....[143]....
        /*04f8*/ 	.word	0xffffffff


	//   ....[144]....
        /*04fc*/ 	.word	0xffffffff


	//   ....[145]....
        /*0500*/ 	.word	0xffffffff


	//   ....[146]....
        /*0504*/ 	.word	0xffffffff


	//   ....[147]....
        /*0508*/ 	.word	0xffffffff


	//   ....[148]....
        /*050c*/ 	.word	0xffffffff


	//   ....[149]....
        /*0510*/ 	.word	0xffffffff


	//   ....[150]....
        /*0514*/ 	.word	0xffffffff


	//   ....[151]....
        /*0518*/ 	.word	0xffffffff


	//   ....[152]....
        /*051c*/ 	.word	0xffffffff


	//   ....[153]....
        /*0520*/ 	.word	0xffffffff


	//   ....[154]....
        /*0524*/ 	.word	0xffffffff


	//   ....[155]....
        /*0528*/ 	.word	0xffffffff


	//   ....[156]....
        /*052c*/ 	.word	0xffffffff


	//   ....[157]....
        /*0530*/ 	.word	0xffffffff


	//   ....[158]....
        /*0534*/ 	.word	0xffffffff


	//   ....[159]....
        /*0538*/ 	.word	0xffffffff


	//   ....[160]....
        /*053c*/ 	.word	0xffffffff


	//   ....[161]....
        /*0540*/ 	.word	0x0500000f


	//   ....[162]....
        /*0544*/ 	.word	0x0500000f


	//   ....[163]....
        /*0548*/ 	.word	0x0500000f


	//   ....[164]....
        /*054c*/ 	.word	0x0500000f


	//   ....[165]....
        /*0550*/ 	.word	0x0500000f


	//   ....[166]....
        /*0554*/ 	.word	0x0500000f


	//   ....[167]....
        /*0558*/ 	.word	0x0500000f


	//   ....[168]....
        /*055c*/ 	.word	0x0500000f


	//   ....[169]....
        /*0560*/ 	.word	0x0500000f


	//   ....[170]....
        /*0564*/ 	.word	0x0500000f


	//----- nvinfo : EIATTR_COOP_GROUP_INSTR_OFFSETS
	.align		4
.L_292:
        /*0568*/ 	.byte	0x04, 0x28
        /*056a*/ 	.short	(.L_294 - .L_293)


	//   ....[0]....
.L_293:
        /*056c*/ 	.word	0x00000070


	//   ....[1]....
        /*0570*/ 	.word	0x00000140


	//   ....[2]....
        /*0574*/ 	.word	0x00000190


	//   ....[3]....
        /*0578*/ 	.word	0x000003c0


	//   ....[4]....
        /*057c*/ 	.word	0x00000520


	//   ....[5]....
        /*0580*/ 	.word	0x00000640


	//   ....[6]....
        /*0584*/ 	.word	0x000007a0


	//   ....[7]....
        /*0588*/ 	.word	0x00001d70


	//   ....[8]....
        /*058c*/ 	.word	0x00002b40


	//   ....[9]....
        /*0590*/ 	.word	0x00002b70


	//   ....[10]....
        /*0594*/ 	.word	0x00003640


	//   ....[11]....
        /*0598*/ 	.word	0x00003700


	//   ....[12]....
        /*059c*/ 	.word	0x00004180


	//   ....[13]....
        /*05a0*/ 	.word	0x00004200


	//   ....[14]....
        /*05a4*/ 	.word	0x00006290


	//   ....[15]....
        /*05a8*/ 	.word	0x000062c0


	//   ....[16]....
        /*05ac*/ 	.word	0x00006ba0


	//   ....[17]....
        /*05b0*/ 	.word	0x00006ca0


	//   ....[18]....
        /*05b4*/ 	.word	0x000077b0


	//   ....[19]....
        /*05b8*/ 	.word	0x00007800


	//   ....[20]....
        /*05bc*/ 	.word	0x00009fb0


	//   ....[21]....
        /*05c0*/ 	.word	0x0000a010


	//   ....[22]....
        /*05c4*/ 	.word	0x0000a040


	//   ....[23]....
        /*05c8*/ 	.word	0x0000a060


	//   ....[24]....
        /*05cc*/ 	.word	0x0000bbe0


	//   ....[25]....
        /*05d0*/ 	.word	0x0000bbf0


	//   ....[26]....
        /*05d4*/ 	.word	0x0000bc70


	//   ....[27]....
        /*05d8*/ 	.word	0x0000bc80


	//   ....[28]....
        /*05dc*/ 	.word	0x0000cbf0


	//   ....[29]....
        /*05e0*/ 	.word	0x0000cc00


	//   ....[30]....
        /*05e4*/ 	.word	0x0000cc10


	//   ....[31]....
        /*05e8*/ 	.word	0x0000cc20


	//   ....[32]....
        /*05ec*/ 	.word	0x0000cc30


	//   ....[33]....
        /*05f0*/ 	.word	0x0000cc40


	//   ....[34]....
        /*05f4*/ 	.word	0x0000cc50


	//   ....[35]....
        /*05f8*/ 	.word	0x0000cc60


	//   ....[36]....
        /*05fc*/ 	.word	0x0000cc70


	//   ....[37]....
        /*0600*/ 	.word	0x0000cca0


	//   ....[38]....
        /*0604*/ 	.word	0x0000ccd0


	//   ....[39]....
        /*0608*/ 	.word	0x0000cce0


	//   ....[40]....
        /*060c*/ 	.word	0x0000ccf0


	//   ....[41]....
        /*0610*/ 	.word	0x0000cd00


	//   ....[42]....
        /*0614*/ 	.word	0x0000cd10


	//   ....[43]....
        /*0618*/ 	.word	0x0000cd20


	//   ....[44]....
        /*061c*/ 	.word	0x0000cd50


	//   ....[45]....
        /*0620*/ 	.word	0x0000cd60


	//   ....[46]....
        /*0624*/ 	.word	0x0000cd70


	//   ....[47]....
        /*0628*/ 	.word	0x0000cd80


	//   ....[48]....
        /*062c*/ 	.word	0x0000cd90


	//   ....[49]....
        /*0630*/ 	.word	0x0000cda0


	//   ....[50]....
        /*0634*/ 	.word	0x0000cdb0


	//   ....[51]....
        /*0638*/ 	.word	0x0000cdc0


	//   ....[52]....
        /*063c*/ 	.word	0x0000cdd0


	//   ....[53]....
        /*0640*/ 	.word	0x0000cdf0


	//   ....[54]....
        /*0644*/ 	.word	0x0000ce20


	//   ....[55]....
        /*0648*/ 	.word	0x0000ce30


	//   ....[56]....
        /*064c*/ 	.word	0x0000ce40


	//   ....[57]....
        /*0650*/ 	.word	0x0000ce60


	//   ....[58]....
        /*0654*/ 	.word	0x0000ce70


	//   ....[59]....
        /*0658*/ 	.word	0x0000ce80


	//   ....[60]....
        /*065c*/ 	.word	0x0000ce90


	//   ....[61]....
        /*0660*/ 	.word	0x0000ceb0


	//   ....[62]....
        /*0664*/ 	.word	0x0000cec0


	//   ....[63]....
        /*0668*/ 	.word	0x0000ced0


	//   ....[64]....
        /*066c*/ 	.word	0x0000cee0


	//   ....[65]....
        /*0670*/ 	.word	0x0000cf00


	//   ....[66]....
        /*0674*/ 	.word	0x0000cf30


	//   ....[67]....
        /*0678*/ 	.word	0x0000cf60


	//   ....[68]....
        /*067c*/ 	.word	0x0000cf80


	//   ....[69]....
        /*0680*/ 	.word	0x0000cf90


	//   ....[70]....
        /*0684*/ 	.word	0x0000cfa0


	//   ....[71]....
        /*0688*/ 	.word	0x0000cfc0


	//   ....[72]....
        /*068c*/ 	.word	0x0000cfe0


	//   ....[73]....
        /*0690*/ 	.word	0x0000d000


	//   ....[74]....
        /*0694*/ 	.word	0x0000d020


	//   ....[75]....
        /*0698*/ 	.word	0x0000d050


	//   ....[76]....
        /*069c*/ 	.word	0x0000d080


	//   ....[77]....
        /*06a0*/ 	.word	0x0000d0a0


	//   ....[78]....
        /*06a4*/ 	.word	0x0000d0d0


	//   ....[79]....
        /*06a8*/ 	.word	0x0000d100


	//   ....[80]....
        /*06ac*/ 	.word	0x0000d110


	//   ....[81]....
        /*06b0*/ 	.word	0x0000d140


	//   ....[82]....
        /*06b4*/ 	.word	0x0000d150


	//   ....[83]....
        /*06b8*/ 	.word	0x0000d170


	//   ....[84]....
        /*06bc*/ 	.word	0x0000d180


	//   ....[85]....
        /*06c0*/ 	.word	0x0000d190


	//   ....[86]....
        /*06c4*/ 	.word	0x0000d1b0


	//   ....[87]....
        /*06c8*/ 	.word	0x0000d1e0


	//   ....[88]....
        /*06cc*/ 	.word	0x0000d210


	//   ....[89]....
        /*06d0*/ 	.word	0x0000d240


	//   ....[90]....
        /*06d4*/ 	.word	0x0000d270


	//   ....[91]....
        /*06d8*/ 	.word	0x0000d2a0


	//   ....[92]....
        /*06dc*/ 	.word	0x0000db20


	//   ....[93]....
        /*06e0*/ 	.word	0x0000db60


	//   ....[94]....
        /*06e4*/ 	.word	0x0000db80


	//   ....[95]....
        /*06e8*/ 	.word	0x0000dbb0


	//   ....[96]....
        /*06ec*/ 	.word	0x0000e270


	//   ....[97]....
        /*06f0*/ 	.word	0x0000e2a0


	//   ....[98]....
        /*06f4*/ 	.word	0x0000e360


	//   ....[99]....
        /*06f8*/ 	.word	0x0000e380


	//   ....[100]....
        /*06fc*/ 	.word	0x0000e440


	//   ....[101]....
        /*0700*/ 	.word	0x0000e460


	//   ....[102]....
        /*0704*/ 	.word	0x0000e530


	//   ....[103]....
        /*0708*/ 	.word	0x0000e550


	//   ....[104]....
        /*070c*/ 	.word	0x0000e920


	//   ....[105]....
        /*0710*/ 	.word	0x0000e930


	//   ....[106]....
        /*0714*/ 	.word	0x0000ed70


	//   ....[107]....
        /*0718*/ 	.word	0x0000ed80


	//   ....[108]....
        /*071c*/ 	.word	0x0000fa70


	//   ....[109]....
        /*0720*/ 	.word	0x0000fa90


	//   ....[110]....
        /*0724*/ 	.word	0x0000fb50


	//   ....[111]....
        /*0728*/ 	.word	0x0000fb70


	//   ....[112]....
        /*072c*/ 	.word	0x0000fc30


	//   ....[113]....
        /*0730*/ 	.word	0x0000fc50


	//   ....[114]....
        /*0734*/ 	.word	0x0000fd20


	//   ....[115]....
        /*0738*/ 	.word	0x0000fd40


	//   ....[116]....
        /*073c*/ 	.word	0x0000fe80


	//   ....[117]....
        /*0740*/ 	.word	0x000100b0


	//   ....[118]....
        /*0744*/ 	.word	0x000100f0


	//   ....[119]....
        /*0748*/ 	.word	0x00010130


	//   ....[120]....
        /*074c*/ 	.word	0x00010160


	//   ....[121]....
        /*0750*/ 	.word	0x00010190


	//   ....[122]....
        /*0754*/ 	.word	0x000101c0


	//   ....[123]....
        /*0758*/ 	.word	0x00010350


	//   ....[124]....
        /*075c*/ 	.word	0x00010380


	//   ....[125]....
        /*0760*/ 	.word	0x000103c0


	//   ....[126]....
        /*0764*/ 	.word	0x000103f0


	//   ....[127]....
        /*0768*/ 	.word	0x00010420


	//   ....[128]....
        /*076c*/ 	.word	0x00010450


	//   ....[129]....
        /*0770*/ 	.word	0x000104f0


	//   ....[130]....
        /*0774*/ 	.word	0x00010540


	//   ....[131]....
        /*0778*/ 	.word	0x00010550


	//   ....[132]....
        /*077c*/ 	.word	0x00010590


	//   ....[133]....
        /*0780*/ 	.word	0x000122e0


	//   ....[134]....
        /*0784*/ 	.word	0x00012f30


	//   ....[135]....
        /*0788*/ 	.word	0x00012f60


	//   ....[136]....
        /*078c*/ 	.word	0x00013030


	//   ....[137]....
        /*0790*/ 	.word	0x00013040


	//   ....[138]....
        /*0794*/ 	.word	0x000130d0


	//   ....[139]....
        /*0798*/ 	.word	0x000130e0


	//   ....[140]....
        /*079c*/ 	.word	0x000130f0


	//   ....[141]....
        /*07a0*/ 	.word	0x00013100


	//   ....[142]....
        /*07a4*/ 	.word	0x00014e80


	//   ....[143]....
        /*07a8*/ 	.word	0x00014eb0


	//   ....[144]....
        /*07ac*/ 	.word	0x00014ee0


	//   ....[145]....
        /*07b0*/ 	.word	0x00014f10


	//   ....[146]....
        /*07b4*/ 	.word	0x00014f40


	//   ....[147]....
        /*07b8*/ 	.word	0x00014f70


	//   ....[148]....
        /*07bc*/ 	.word	0x00014fa0


	//   ....[149]....
        /*07c0*/ 	.word	0x00014fd0


	//   ....[150]....
        /*07c4*/ 	.word	0x00015140


	//   ....[151]....
        /*07c8*/ 	.word	0x00015170


	//   ....[152]....
        /*07cc*/ 	.word	0x000151a0


	//   ....[153]....
        /*07d0*/ 	.word	0x000151d0


	//   ....[154]....
        /*07d4*/ 	.word	0x00015200


	//   ....[155]....
        /*07d8*/ 	.word	0x00015230


	//   ....[156]....
        /*07dc*/ 	.word	0x000152b0


	//   ....[157]....
        /*07e0*/ 	.word	0x000152f0


	//   ....[158]....
        /*07e4*/ 	.word	0x00015300


	//   ....[159]....
        /*07e8*/ 	.word	0x00015340


	//   ....[160]....
        /*07ec*/ 	.word	0x00015e20


	//   ....[161]....
        /*07f0*/ 	.word	0x00016400


	//   ....[162]....
        /*07f4*/ 	.word	0x000165e0


	//   ....[163]....
        /*07f8*/ 	.word	0x00016640


	//   ....[164]....
        /*07fc*/ 	.word	0x000166a0


	//   ....[165]....
        /*0800*/ 	.word	0x000167a0


	//   ....[166]....
        /*0804*/ 	.word	0x00016840


	//   ....[167]....
        /*0808*/ 	.word	0x00016940


	//   ....[168]....
        /*080c*/ 	.word	0x000169a0


	//   ....[169]....
        /*0810*/ 	.word	0x00016a80


	//   ....[170]....
        /*0814*/ 	.word	0x00016dd0


	//----- nvinfo : EIATTR_REG_RECONFIG
	.align		4
.L_294:
        /*0818*/ 	.byte	0x01, 0x54
	.zero		2


	//----- nvinfo : EIATTR_SYSCALL_OFFSETS
	.align		4
        /*081c*/ 	.byte	0x04, 0x46
        /*081e*/ 	.short	(.L_296 - .L_295)


	//   ....[0]....
.L_295:
        /*0820*/ 	.word	0x00001f50


	//   ....[1]....
        /*0824*/ 	.word	0x00011d60


	//   ....[2]....
        /*0828*/ 	.word	0x00011ec0


	//   ....[3]....
        /*082c*/ 	.word	0x00012010


	//   ....[4]....
        /*0830*/ 	.word	0x00012150


	//   ....[5]....
        /*0834*/ 	.word	0x00012b70


	//----- nvinfo : EIATTR_MBARRIER_INSTR_OFFSETS
	.align		4
.L_296:
        /*0838*/ 	.byte	0x04, 0x39
        /*083a*/ 	.short	(.L_298 - .L_297)


	//   ....[0]....
.L_297:
        /*083c*/ 	.word	0x00000270
        /*0840*/ 	.word	0x000000ff
        /*0844*/ 	.word	0x00029800
        /*0848*/ 	.short	0x0100
        /*084a*/ 	.byte	0x08
	.zero		1


	//   ....[1]....
        /*084c*/ 	.word	0x00000280
        /*0850*/ 	.word	0x000000ff
        /*0854*/ 	.word	0x00029820
        /*0858*/ 	.short	0x0100
        /*085a*/ 	.byte	0x08
	.zero		1


	//   ....[2]....
        /*085c*/ 	.word	0x00000370
        /*0860*/ 	.word	0x000000ff
        /*0864*/ 	.word	0x00029830
        /*0868*/ 	.short	0x0100
        /*086a*/ 	.byte	0x08
	.zero		1


	//   ....[3]....
        /*086c*/ 	.word	0x00000380
        /*0870*/ 	.word	0x000000ff
        /*0874*/ 	.word	0x00029840
        /*0878*/ 	.short	0x0100
        /*087a*/ 	.byte	0x08
	.zero		1


	//   ....[4]....
        /*087c*/ 	.word	0x00000390
        /*0880*/ 	.word	0x000000ff
        /*0884*/ 	.word	0x00029838
        /*0888*/ 	.short	0x0100
        /*088a*/ 	.byte	0x08
	.zero		1


	//   ....[5]....
        /*088c*/ 	.word	0x000003a0
        /*0890*/ 	.word	0x000000ff
        /*0894*/ 	.word	0x00029848
        /*0898*/ 	.short	0x0100
        /*089a*/ 	.byte	0x08
	.zero		1


	//   ....[6]....
        /*089c*/ 	.word	0x000004d0
        /*08a0*/ 	.word	0x000000ff
        /*08a4*/ 	.word	0x00029850
        /*08a8*/ 	.short	0x0100
        /*08aa*/ 	.byte	0x08
	.zero		1


	//   ....[7]....
        /*08ac*/ 	.word	0x000004e0
        /*08b0*/ 	.word	0x000000ff
        /*08b4*/ 	.word	0x00029860
        /*08b8*/ 	.short	0x0100
        /*08ba*/ 	.byte	0x08
	.zero		1


	//   ....[8]....
        /*08bc*/ 	.word	0x000004f0
        /*08c0*/ 	.word	0x000000ff
        /*08c4*/ 	.word	0x00029858
        /*08c8*/ 	.short	0x0100
        /*08ca*/ 	.byte	0x08
	.zero		1


	//   ....[9]....
        /*08cc*/ 	.word	0x00000500
        /*08d0*/ 	.word	0x000000ff
        /*08d4*/ 	.word	0x00029868
        /*08d8*/ 	.short	0x0100
        /*08da*/ 	.byte	0x08
	.zero		1


	//   ....[10]....
        /*08dc*/ 	.word	0x000005f0
        /*08e0*/ 	.word	0x000000ff
        /*08e4*/ 	.word	0x00029870
        /*08e8*/ 	.short	0x0100
        /*08ea*/ 	.byte	0x06
	.zero		1


	//   ....[11]....
        /*08ec*/ 	.word	0x00000600
        /*08f0*/ 	.word	0x000000ff
        /*08f4*/ 	.word	0x00029880
        /*08f8*/ 	.short	0x0100
        /*08fa*/ 	.byte	0x06
	.zero		1


	//   ....[12]....
        /*08fc*/ 	.word	0x00000610
        /*0900*/ 	.word	0x000000ff
        /*0904*/ 	.word	0x00029878
        /*0908*/ 	.short	0x0100
        /*090a*/ 	.byte	0x06
	.zero		1


	//   ....[13]....
        /*090c*/ 	.word	0x00000620
        /*0910*/ 	.word	0x000000ff
        /*0914*/ 	.word	0x00029888
        /*0918*/ 	.short	0x0100
        /*091a*/ 	.byte	0x06
	.zero		1


	//   ....[14]....
        /*091c*/ 	.word	0x00000750
        /*0920*/ 	.word	0x000000ff
        /*0924*/ 	.word	0x00029890
        /*0928*/ 	.short	0x0100
        /*092a*/ 	.byte	0x08
	.zero		1


	//   ....[15]....
        /*092c*/ 	.word	0x00000760
        /*0930*/ 	.word	0x000000ff
        /*0934*/ 	.word	0x000298a0
        /*0938*/ 	.short	0x0100
        /*093a*/ 	.byte	0x08
	.zero		1


	//   ....[16]....
        /*093c*/ 	.word	0x00000770
        /*0940*/ 	.word	0x000000ff
        /*0944*/ 	.word	0x00029898
        /*0948*/ 	.short	0x0100
        /*094a*/ 	.byte	0x08
	.zero		1


	//   ....[17]....
        /*094c*/ 	.word	0x00000780
        /*0950*/ 	.word	0x000000ff
        /*0954*/ 	.word	0x000298a8
        /*0958*/ 	.short	0x0100
        /*095a*/ 	.byte	0x08
	.zero		1


	//   ....[18]....
        /*095c*/ 	.word	0x000008b0
        /*0960*/ 	.word	0x000000ff
        /*0964*/ 	.word	0x000298b0
        /*0968*/ 	.short	0x0100
        /*096a*/ 	.byte	0x08
	.zero		1


	//   ....[19]....
        /*096c*/ 	.word	0x000008c0
        /*0970*/ 	.word	0x000000ff
        /*0974*/ 	.word	0x000298c0
        /*0978*/ 	.short	0x0100
        /*097a*/ 	.byte	0x08
	.zero		1


	//   ....[20]....
        /*097c*/ 	.word	0x000008d0
        /*0980*/ 	.word	0x000000ff
        /*0984*/ 	.word	0x000298b8
        /*0988*/ 	.short	0x0100
        /*098a*/ 	.byte	0x08
	.zero		1


	//   ....[21]....
        /*098c*/ 	.word	0x000008e0
        /*0990*/ 	.word	0x000000ff
        /*0994*/ 	.word	0x000298c8
        /*0998*/ 	.short	0x0100
        /*099a*/ 	.byte	0x08
	.zero		1


	//   ....[22]....
        /*099c*/ 	.word	0x00001fd0
        /*09a0*/ 	.word	0x000000ff
        /*09a4*/ 	.word	0x00029800
        /*09a8*/ 	.short	0x010a
        /*09aa*/ 	.byte	0x29
	.zero		1


	//   ....[23]....
        /*09ac*/ 	.word	0x00002050
        /*09b0*/ 	.word	0x00000002
        /*09b4*/ 	.word	0x00029830
        /*09b8*/ 	.short	0x010a
        /*09ba*/ 	.byte	0x3f
	.zero		1


	//   ....[24]....
        /*09bc*/ 	.word	0x000020b0
        /*09c0*/ 	.word	0x00000002
        /*09c4*/ 	.word	0x00029830
        /*09c8*/ 	.short	0x010a
        /*09ca*/ 	.byte	0x3f
	.zero		1


	//   ....[25]....
        /*09cc*/ 	.word	0x00004420
        /*09d0*/ 	.word	0x0000002a
        /*09d4*/ 	.word	0x00000000
        /*09d8*/ 	.short	0x0101
        /*09da*/ 	.byte	0x3f
	.zero		1


	//   ....[26]....
        /*09dc*/ 	.word	0x00005500
        /*09e0*/ 	.word	0x000000ff
        /*09e4*/ 	.word	0x00029830
        /*09e8*/ 	.short	0x010a
        /*09ea*/ 	.byte	0x06
	.zero		1


	//   ....[27]....
        /*09ec*/ 	.word	0x00005540
        /*09f0*/ 	.word	0x000000ff
        /*09f4*/ 	.word	0x00029830
        /*09f8*/ 	.short	0x010a
        /*09fa*/ 	.byte	0x06
	.zero		1


	//   ....[28]....
        /*09fc*/ 	.word	0x00006180
        /*0a00*/ 	.word	0x000000ff
        /*0a04*/ 	.word	0x00029850
        /*0a08*/ 	.short	0x010a
        /*0a0a*/ 	.byte	0x06
	.zero		1


	//   ....[29]....
        /*0a0c*/ 	.word	0x000061c0
        /*0a10*/ 	.word	0x000000ff
        /*0a14*/ 	.word	0x00029850
        /*0a18*/ 	.short	0x010a
        /*0a1a*/ 	.byte	0x06
	.zero		1


	//   ....[30]....
        /*0a1c*/ 	.word	0x000082e0
        /*0a20*/ 	.word	0x00000002
        /*0a24*/ 	.word	0x00000000
        /*0a28*/ 	.short	0x0101
        /*0a2a*/ 	.byte	0x3f
	.zero		1


	//   ....[31]....
        /*0a2c*/ 	.word	0x00008610
        /*0a30*/ 	.word	0x000000ff
        /*0a34*/ 	.word	0x00000000
        /*0a38*/ 	.short	0x0101
        /*0a3a*/ 	.byte	0x06
	.zero		1


	//   ....[32]....
        /*0a3c*/ 	.word	0x00008d40
        /*0a40*/ 	.word	0x000000ff
        /*0a44*/ 	.word	0x00029830
        /*0a48*/ 	.short	0x010a
        /*0a4a*/ 	.byte	0x06
	.zero		1


	//   ....[33]....
        /*0a4c*/ 	.word	0x00008d80
        /*0a50*/ 	.word	0x000000ff
        /*0a54*/ 	.word	0x00029830
        /*0a58*/ 	.short	0x010a
        /*0a5a*/ 	.byte	0x06
	.zero		1


	//   ....[34]....
        /*0a5c*/ 	.word	0x00009990
        /*0a60*/ 	.word	0x000000ff
        /*0a64*/ 	.word	0x00029850
        /*0a68*/ 	.short	0x010a
        /*0a6a*/ 	.byte	0x06
	.zero		1


	//   ....[35]....
        /*0a6c*/ 	.word	0x000099d0
        /*0a70*/ 	.word	0x000000ff
        /*0a74*/ 	.word	0x00029850
        /*0a78*/ 	.short	0x010a
        /*0a7a*/ 	.byte	0x06
	.zero		1


	//   ....[36]....
        /*0a7c*/ 	.word	0x0000afb0
        /*0a80*/ 	.word	0x00000002
        /*0a84*/ 	.word	0x00000000
        /*0a88*/ 	.short	0x0101
        /*0a8a*/ 	.byte	0x3f
	.zero		1


	//   ....[37]....
        /*0a8c*/ 	.word	0x0000b2e0
        /*0a90*/ 	.word	0x000000ff
        /*0a94*/ 	.word	0x00000000
        /*0a98*/ 	.short	0x0101
        /*0a9a*/ 	.byte	0x06
	.zero		1


	//   ....[38]....
        /*0a9c*/ 	.word	0x0000b940
        /*0aa0*/ 	.word	0x000000ff
        /*0aa4*/ 	.word	0x00029850
        /*0aa8*/ 	.short	0x010a
        /*0aaa*/ 	.byte	0x05
	.zero		1


	//   ....[39]....
        /*0aac*/ 	.word	0x0000b980
        /*0ab0*/ 	.word	0x000000ff
        /*0ab4*/ 	.word	0x00029850
        /*0ab8*/ 	.short	0x010a
        /*0aba*/ 	.byte	0x05
	.zero		1


	//   ....[40]....
        /*0abc*/ 	.word	0x0000bf60
        /*0ac0*/ 	.word	0x000000ff
        /*0ac4*/ 	.word	0x00000000
        /*0ac8*/ 	.short	0x0101
        /*0aca*/ 	.byte	0x04
	.zero		1


	//   ....[41]....
        /*0acc*/ 	.word	0x0000e260
        /*0ad0*/ 	.word	0x00000000
        /*0ad4*/ 	.word	0x00000000
        /*0ad8*/ 	.short	0x0101
        /*0ada*/ 	.byte	0x3f
	.zero		1


	//   ....[42]....
        /*0adc*/ 	.word	0x0000e910
        /*0ae0*/ 	.word	0x00000004
        /*0ae4*/ 	.word	0x00000000
        /*0ae8*/ 	.short	0x0101
        /*0aea*/ 	.byte	0x3f
	.zero		1


	//   ....[43]....
        /*0aec*/ 	.word	0x00012540
        /*0af0*/ 	.word	0x00000002
        /*0af4*/ 	.word	0x00029880
        /*0af8*/ 	.short	0x010a
        /*0afa*/ 	.byte	0x3f
	.zero		1


	//   ....[44]....
        /*0afc*/ 	.word	0x000126d0
        /*0b00*/ 	.word	0x00000002
        /*0b04*/ 	.word	0x00029840
        /*0b08*/ 	.short	0x010a
        /*0b0a*/ 	.byte	0x3f
	.zero		1


	//   ....[45]....
        /*0b0c*/ 	.word	0x00013240
        /*0b10*/ 	.word	0x00000011
        /*0b14*/ 	.word	0x00029800
        /*0b18*/ 	.short	0x0107
        /*0b1a*/ 	.byte	0x3f
	.zero		1


	//   ....[46]....
        /*0b1c*/ 	.word	0x00013340
        /*0b20*/ 	.word	0x00000011
        /*0b24*/ 	.word	0x00029800
        /*0b28*/ 	.short	0x0101
        /*0b2a*/ 	.byte	0x3f
	.zero		1


	//   ....[47]....
        /*0b2c*/ 	.word	0x00013360
        /*0b30*/ 	.word	0x00000011
        /*0b34*/ 	.word	0x00029820
        /*0b38*/ 	.short	0x010a
        /*0b3a*/ 	.byte	0x3f
	.zero		1


	//   ....[48]....
        /*0b3c*/ 	.word	0x00013690
        /*0b40*/ 	.word	0x00000005
        /*0b44*/ 	.word	0x00029880
        /*0b48*/ 	.short	0x010a
        /*0b4a*/ 	.byte	0x3f
	.zero		1


	//   ....[49]....
        /*0b4c*/ 	.word	0x000138c0
        /*0b50*/ 	.word	0x00000005
        /*0b54*/ 	.word	0x00029840
        /*0b58*/ 	.short	0x010a
        /*0b5a*/ 	.byte	0x3f
	.zero		1


	//   ....[50]....
        /*0b5c*/ 	.word	0x00013d80
        /*0b60*/ 	.word	0x00000013
        /*0b64*/ 	.word	0x00029870
        /*0b68*/ 	.short	0x010a
        /*0b6a*/ 	.byte	0x3f
	.zero		1


	//   ....[51]....
        /*0b6c*/ 	.word	0x00013df0
        /*0b70*/ 	.word	0x00000013
        /*0b74*/ 	.word	0x00029860
        /*0b78*/ 	.short	0x010a
        /*0b7a*/ 	.byte	0x3f
	.zero		1


	//   ....[52]....
        /*0b7c*/ 	.word	0x00014320
        /*0b80*/ 	.word	0x00000013
        /*0b84*/ 	.word	0x00029850
        /*0b88*/ 	.short	0x0101
        /*0b8a*/ 	.byte	0x3f
	.zero		1


	//   ....[53]....
        /*0b8c*/ 	.word	0x00014390
        /*0b90*/ 	.word	0x00000013
        /*0b94*/ 	.word	0x00000000
        /*0b98*/ 	.short	0x0101
        /*0b9a*/ 	.byte	0x3f
	.zero		1


	//   ....[54]....
        /*0b9c*/ 	.word	0x000145d0
        /*0ba0*/ 	.word	0x00000010
        /*0ba4*/ 	.word	0x00029870
        /*0ba8*/ 	.short	0x010a
        /*0baa*/ 	.byte	0x3f
	.zero		1


	//   ....[55]....
        /*0bac*/ 	.word	0x00014640
        /*0bb0*/ 	.word	0x00000010
        /*0bb4*/ 	.word	0x00029860
        /*0bb8*/ 	.short	0x010a
        /*0bba*/ 	.byte	0x3f
	.zero		1


	//   ....[56]....
        /*0bbc*/ 	.word	0x00014b80
        /*0bc0*/ 	.word	0x00000010
        /*0bc4*/ 	.word	0x00029850
        /*0bc8*/ 	.short	0x0101
        /*0bca*/ 	.byte	0x3f
	.zero		1


	//   ....[57]....
        /*0bcc*/ 	.word	0x00014bd0
        /*0bd0*/ 	.word	0x00000010
        /*0bd4*/ 	.word	0x00000000
        /*0bd8*/ 	.short	0x0101
        /*0bda*/ 	.byte	0x3f
	.zero		1


	//   ....[58]....
        /*0bdc*/ 	.word	0x00015da0
        /*0be0*/ 	.word	0x00000003
        /*0be4*/ 	.word	0x00029820
        /*0be8*/ 	.short	0x010a
        /*0bea*/ 	.byte	0x3f
	.zero		1


	//   ....[59]....
        /*0bec*/ 	.word	0x00015f70
        /*0bf0*/ 	.word	0x00000007
        /*0bf4*/ 	.word	0x00000000
        /*0bf8*/ 	.short	0x010a
        /*0bfa*/ 	.byte	0x3f
	.zero		1


	//   ....[60]....
        /*0bfc*/ 	.word	0x00015fc0
        /*0c00*/ 	.word	0x00000005
        /*0c04*/ 	.word	0x00000000
        /*0c08*/ 	.short	0x010a
        /*0c0a*/ 	.byte	0x3f
	.zero		1


	//   ....[61]....
        /*0c0c*/ 	.word	0x00016010
        /*0c10*/ 	.word	0x00000005
        /*0c14*/ 	.word	0x00029860
        /*0c18*/ 	.short	0x010a
        /*0c1a*/ 	.byte	0x3f
	.zero		1


	//   ....[62]....
        /*0c1c*/ 	.word	0x00016060
        /*0c20*/ 	.word	0x00000003
        /*0c24*/ 	.word	0x00029860
        /*0c28*/ 	.short	0x010a
        /*0c2a*/ 	.byte	0x3f
	.zero		1


	//   ....[63]....
        /*0c2c*/ 	.word	0x000160a0
        /*0c30*/ 	.word	0x00000005
        /*0c34*/ 	.word	0x00029880
        /*0c38*/ 	.short	0x010a
        /*0c3a*/ 	.byte	0x3f
	.zero		1


	//   ....[64]....
        /*0c3c*/ 	.word	0x000160c0
        /*0c40*/ 	.word	0x00000003
        /*0c44*/ 	.word	0x00029880
        /*0c48*/ 	.short	0x010a
        /*0c4a*/ 	.byte	0x3f
	.zero		1


	//   ....[65]....
        /*0c4c*/ 	.word	0x00016130
        /*0c50*/ 	.word	0x00000003
        /*0c54*/ 	.word	0x00029800
        /*0c58*/ 	.short	0x010a
        /*0c5a*/ 	.byte	0x3f
	.zero		1


	//   ....[66]....
        /*0c5c*/ 	.word	0x00016180
        /*0c60*/ 	.word	0x00000002
        /*0c64*/ 	.word	0x00029830
        /*0c68*/ 	.short	0x010a
        /*0c6a*/ 	.byte	0x3f
	.zero		1


	//   ....[67]....
        /*0c6c*/ 	.word	0x000161e0
        /*0c70*/ 	.word	0x00000007
        /*0c74*/ 	.word	0x00029830
        /*0c78*/ 	.short	0x010a
        /*0c7a*/ 	.byte	0x3f
	.zero		1


	//   ....[68]....
        /*0c7c*/ 	.word	0x00016240
        /*0c80*/ 	.word	0x00000007
        /*0c84*/ 	.word	0x00029850
        /*0c88*/ 	.short	0x010a
        /*0c8a*/ 	.byte	0x3f
	.zero		1


	//   ....[69]....
        /*0c8c*/ 	.word	0x000162a0
        /*0c90*/ 	.word	0x00000009
        /*0c94*/ 	.word	0x00029830
        /*0c98*/ 	.short	0x010a
        /*0c9a*/ 	.byte	0x3f
	.zero		1


	//   ....[70]....
        /*0c9c*/ 	.word	0x00016300
        /*0ca0*/ 	.word	0x00000009
        /*0ca4*/ 	.word	0x00029850
        /*0ca8*/ 	.short	0x010a
        /*0caa*/ 	.byte	0x3f
	.zero		1


	//   ....[71]....
        /*0cac*/ 	.word	0x00016360
        /*0cb0*/ 	.word	0x00000006
        /*0cb4*/ 	.word	0x00029850
        /*0cb8*/ 	.short	0x010a
        /*0cba*/ 	.byte	0x3f
	.zero		1


	//   ....[72]....
        /*0cbc*/ 	.word	0x000164b0
        /*0cc0*/ 	.word	0x00000002
        /*0cc4*/ 	.word	0x00029880
        /*0cc8*/ 	.short	0x010a
        /*0cca*/ 	.byte	0x3f
	.zero		1


	//   ....[73]....
        /*0ccc*/ 	.word	0x00016500
        /*0cd0*/ 	.word	0x00000002
        /*0cd4*/ 	.word	0x00029840
        /*0cd8*/ 	.short	0x010a
        /*0cda*/ 	.byte	0x3f
	.zero		1


	//   ....[74]....
        /*0cdc*/ 	.word	0x00016ac0
        /*0ce0*/ 	.word	0x00000011
        /*0ce4*/ 	.word	0x00029820
        /*0ce8*/ 	.short	0x010a
        /*0cea*/ 	.byte	0x3f
	.zero		1


	//   ....[75]....
        /*0cec*/ 	.word	0x00016b10
        /*0cf0*/ 	.word	0x00000005
        /*0cf4*/ 	.word	0x00029880
        /*0cf8*/ 	.short	0x010a
        /*0cfa*/ 	.byte	0x3f
	.zero		1


	//   ....[76]....
        /*0cfc*/ 	.word	0x00016b60
        /*0d00*/ 	.word	0x00000005
        /*0d04*/ 	.word	0x00029840
        /*0d08*/ 	.short	0x010a
        /*0d0a*/ 	.byte	0x3f
	.zero		1


	//   ....[77]....
        /*0d0c*/ 	.word	0x00016bb0
        /*0d10*/ 	.word	0x00000013
        /*0d14*/ 	.word	0x00029870
        /*0d18*/ 	.short	0x010a
        /*0d1a*/ 	.byte	0x3f
	.zero		1


	//   ....[78]....
        /*0d1c*/ 	.word	0x00016c00
        /*0d20*/ 	.word	0x00000013
        /*0d24*/ 	.word	0x00029860
        /*0d28*/ 	.short	0x010a
        /*0d2a*/ 	.byte	0x3f
	.zero		1


	//   ....[79]....
        /*0d2c*/ 	.word	0x00016c50
        /*0d30*/ 	.word	0x00000010
        /*0d34*/ 	.word	0x00029870
        /*0d38*/ 	.short	0x010a
        /*0d3a*/ 	.byte	0x3f
	.zero		1


	//   ....[80]....
        /*0d3c*/ 	.word	0x00016ca0
        /*0d40*/ 	.word	0x00000010
        /*0d44*/ 	.word	0x00029860
        /*0d48*/ 	.short	0x010a
        /*0d4a*/ 	.byte	0x3f
	.zero		1


	//   ....[81]....
        /*0d4c*/ 	.word	0x00016cf0
        /*0d50*/ 	.word	0x00000003
        /*0d54*/ 	.word	0x00029820
        /*0d58*/ 	.short	0x010a
        /*0d5a*/ 	.byte	0x3f
	.zero		1


	//   ....[82]....
        /*0d5c*/ 	.word	0x00016e90
        /*0d60*/ 	.word	0x00000007
        /*0d64*/ 	.word	0x00000000
        /*0d68*/ 	.short	0x010a
        /*0d6a*/ 	.byte	0x3f
	.zero		1


	//   ....[83]....
        /*0d6c*/ 	.word	0x00016ee0
        /*0d70*/ 	.word	0x00000005
        /*0d74*/ 	.word	0x00000000
        /*0d78*/ 	.short	0x010a
        /*0d7a*/ 	.byte	0x3f
	.zero		1


	//   ....[84]....
        /*0d7c*/ 	.word	0x00016f30
        /*0d80*/ 	.word	0x00000005
        /*0d84*/ 	.word	0x00029860
        /*0d88*/ 	.short	0x010a
        /*0d8a*/ 	.byte	0x3f
	.zero		1


	//   ....[85]....
        /*0d8c*/ 	.word	0x00016f80
        /*0d90*/ 	.word	0x00000003
        /*0d94*/ 	.word	0x00029860
        /*0d98*/ 	.short	0x010a
        /*0d9a*/ 	.byte	0x3f
	.zero		1


	//   ....[86]....
        /*0d9c*/ 	.word	0x00016fd0
        /*0da0*/ 	.word	0x00000005
        /*0da4*/ 	.word	0x00029880
        /*0da8*/ 	.short	0x010a
        /*0daa*/ 	.byte	0x3f
	.zero		1


	//----- nvinfo : EIATTR_NUM_MBARRIERS
	.align		4
.L_298:
        /*0dac*/ 	.byte	0x03, 0x38
        /*0dae*/ 	.short	0x0016


	//----- nvinfo : EIATTR_EXIT_INSTR_OFFSETS
	.align		4
        /*0db0*/ 	.byte	0x04, 0x1c
        /*0db2*/ 	.short	(.L_300 - .L_299)


	//   ....[0]....
.L_299:
        /*0db4*/ 	.word	0x00000a80


	//   ....[1]....
        /*0db8*/ 	.word	0x0000fe30


	//   ....[2]....
        /*0dbc*/ 	.word	0x00016110


	//----- nvinfo : EIATTR_MAX_THREADS
	.align		4
.L_300:
        /*0dc0*/ 	.byte	0x04, 0x05
        /*0dc2*/ 	.short	(.L_302 - .L_301)
.L_301:
        /*0dc4*/ 	.word	0x00000180
        /*0dc8*/ 	.word	0x00000001
        /*0dcc*/ 	.word	0x00000001


	//----- nvinfo : EIATTR_CRS_STACK_SIZE
	.align		4
.L_302:
        /*0dd0*/ 	.byte	0x04, 0x1e
        /*0dd2*/ 	.short	(.L_304 - .L_303)
.L_303:
        /*0dd4*/ 	.word	0x00000000


	//----- nvinfo : EIATTR_CBANK_PARAM_SIZE
	.align		4
.L_304:
        /*0dd8*/ 	.byte	0x03, 0x19
        /*0dda*/ 	.short	0x0af0


	//----- nvinfo : EIATTR_PARAM_CBANK
	.align		4
        /*0ddc*/ 	.byte	0x04, 0x0a
        /*0dde*/ 	.short	(.L_306 - .L_305)
	.align		4
.L_305:
        /*0de0*/ 	.word	index@(.nv.constant0._ZN7cutlass13device_kernelIN5flash11enable_sm90INS1_16FlashAttnFwdSm90INS1_25CollectiveMainloopFwdSm90ILi2EN4cute5tupleIJNS5_1CILi1EEES8_S8_EEENS6_IJNS7_ILi128EEENS7_ILi160EEENS7_ILi192EEEEEELi128ENS_12float_e4m3_tEfNS_4arch4Sm90ELb1ELb0ELb0ELb1ELb0ELb0ELb0ELb1ELb1ELb1ELb1ELb0EEENS1_21CollectiveEpilogueFwdINS6_IJSA_SA_SB_EEES9_NS_10bfloat16_tESG_Li256ELb1ELb1ELb1ELb1EEENS1_36VarlenDynamicPersistentTileSchedulerILi128ELi160ELi256ELi128ELb1ELb1ELb1ELb1ELb1ELb1EEEEEEEEEvNT_6ParamsE)
        /*0de4*/ 	.short	0x0210
        /*0de6*/ 	.short	0x0af0


	//----- nvinfo : EIATTR_SW_WAR
	.align		4
.L_306:
        /*0de8*/ 	.byte	0x04, 0x36
        /*0dea*/ 	.short	(.L_308 - .L_307)
.L_307:
        /*0dec*/ 	.word	0x00000008
.L_308:


//--------------------- .nv.info._ZN7cutlass13device_kernelIN5flash11enable_sm90INS1_16FlashAttnFwdSm90INS1_25CollectiveMainloopFwdSm90ILi2EN4cute5tupleIJNS5_1CILi1EEES8_S8_EEENS6_IJNS7_ILi128EEENS7_ILi160EEENS7_ILi192EEEEEELi128ENS_12float_e4m3_tEfNS_4arch4Sm90ELb1ELb0ELb0ELb1ELb0ELb1ELb0ELb1ELb1ELb1ELb1ELb0EEENS1_21CollectiveEpilogueFwdINS6_IJSA_SA_SB_EEES9_NS_10bfloat16_tESG_Li256ELb1ELb1ELb1ELb1EEENS1_36VarlenDynamicPersistentTileSchedulerILi128ELi160ELi256ELi128ELb1ELb1ELb1ELb1ELb1ELb1EEEEEEEEEvNT_6ParamsE --------------------------
	.section	.nv.info._ZN7cutlass13device_kernelIN5flash11enable_sm90INS1_16FlashAttnFwdSm90INS1_25CollectiveMainloopFwdSm90ILi2EN4cute5tupleIJNS5_1CILi1EEES8_S8_EEENS6_IJNS7_ILi128EEENS7_ILi160EEENS7_ILi192EEEEEELi128ENS_12float_e4m3_tEfNS_4arch4Sm90ELb1ELb0ELb0ELb1ELb0ELb1ELb0ELb1ELb1ELb1ELb1ELb0EEENS1_21CollectiveEpilogueFwdINS6_IJSA_SA_SB_EEES9_NS_10bfloat16_tESG_Li256ELb1ELb1ELb1ELb1EEENS1_36VarlenDynamicPersistentTileSchedulerILi128ELi160ELi256ELi128ELb1ELb1ELb1ELb1ELb1ELb1EEEEEEEEEvNT_6ParamsE,"",@"SHT_CUDA_INFO"
	.sectionflags	@""
	.align	4


	//----- nvinfo : EIATTR_CUDA_API_VERSION
	.align		4
        /*0000*/ 	.byte	0x04, 0x37
        /*0002*/ 	.short	(.L_310 - .L_309)
.L_309:
        /*0004*/ 	.word	0x00000082


	//----- nvinfo : EIATTR_KPARAM_INFO
	.align		4
.L_310:
        /*0008*/ 	.byte	0x04, 0x17
        /*000a*/ 	.short	(.L_312 - .L_311)
.L_311:
        /*000c*/ 	.word	0x00000000
        /*0010*/ 	.short	0x0000
        /*0012*/ 	.short	0x0070
        /*0014*/ 	.byte	0x00, 0xf0, 0x01, 0x2a


	//----- nvinfo : EIATTR_SPARSE_MMA_MASK
	.align		4
.L_312:
        /*0018*/ 	.byte	0x03, 0x50
        /*001a*/ 	.short	0x0000


	//----- nvinfo : EIATTR_MAXREG_COUNT
	.align		4
        /*001c*/ 	.byte	0x03, 0x1b
        /*001e*/ 	.short	0x00a8


	//----- nvinfo : EIATTR_NUM_BARRIERS
	.align		4
        /*0020*/ 	.byte	0x02, 0x4c
        /*0022*/ 	.byte	0x10
	.zero		1


	//----- nvinfo : EIATTR_EXTERNS
	.align		4
        /*0024*/ 	.byte	0x04, 0x0f
        /*0026*/ 	.short	(.L_314 - .L_313)


	//   ....[0]....
	.align		4
.L_313:
        /*0028*/ 	.word	index@(__assertfail)


	//----- nvinfo : EIATTR_ANNOTATIONS
	.align		4
.L_314:
        /*002c*/ 	.byte	0x04, 0x55
        /*002e*/ 	.short	(.L_316 - .L_315)


	//   ....[0]....
.L_315:
        /* <DEDUP_REMOVED lines=91> */


	//----- nvinfo : EIATTR_MERCURY_ISA_VERSION
	.align		4
.L_316:
        /*05d0*/ 	.byte	0x03, 0x5f
        /*05d2*/ 	.short	0x0101


	//----- nvinfo : EIATTR_UNUSED_LOAD_BYTE_OFFSET
	.align		4
        /*05d4*/ 	.byte	0x04, 0x44
        /*05d6*/ 	.short	(.L_318 - .L_317)


	//   ....[0]....
.L_317:
        /*05d8*/ 	.word	0x00000ae0
        /*05dc*/ 	.word	0x0000fff0


	//   ....[1]....
        /*05e0*/ 	.word	0x00022e40
        /*05e4*/ 	.word	0x0000fff0


	//----- nvinfo : EIATTR_INT_WARP_WIDE_INSTR_OFFSETS
	.align		4
.L_318:
        /*05e8*/ 	.byte	0x04, 0x31
        /*05ea*/ 	.short	(.L_320 - .L_319)


	//   ....[0]....
.L_319:
        /*05ec*/ 	.word	0x00000190


	//   ....[1]....
        /*05f0*/ 	.word	0x000001d0


	//   ....[2]....
        /*05f4*/ 	.word	0x00000240


	//   ....[3]....
        /*05f8*/ 	.word	0x0002a2a0


	//   ....[4]....
        /*05fc*/ 	.word	0x0002a300


	//   ....[5]....
        /*0600*/ 	.word	0x0002cca0


	//   ....[6]....
        /*0604*/ 	.word	0x0002cd00


	//----- nvinfo : EIATTR_COOP_GROUP_MASK_REGIDS
	.align		4
.L_320:
        /*0608*/ 	.byte	0x04, 0x29
        /*060a*/ 	.short	(.L_322 - .L_321)


	//   ....[0]....
.L_321:
        /*060c*/ 	.word	0xffffffff


	//   ....[1]....
        /*0610*/ 	.word	0xffffffff


	//   ....[2]....
        /*0614*/ 	.word	0xffffffff


	//   ....[3]....
        /*0618*/ 	.word	0xffffffff


	//   ....[4]....
        /*061c*/ 	.word	0xffffffff


	//   ....[5]....
        /*0620*/ 	.word	0xffffffff


	//   ....[6]....
        /*0624*/ 	.word	0xffffffff


	//   ....[7]....
        /*0628*/ 	.word	0xffffffff


	//   ....[8]....
        /*062c*/ 	.word	0xffffffff


	//   ....[9]....
        /*0630*/ 	.word	0xffffffff


	//   ....[10]....
        /*0634*/ 	.word	0xffffffff


	//   ....[11]....
        /*0638*/ 	.word	0xffffffff


	//   ....[12]....
        /*063c*/ 	.word	0xffffffff


	//   ....[13]....
        /*0640*/ 	.word	0xffffffff


	//   ....[14]....
        /*0644*/ 	.word	0xffffffff


	//   ....[15]....
        /*0648*/ 	.word	0xffffffff


	//   ....[16]....
        /*064c*/ 	.word	0xffffffff


	//   ....[17]....
        /*0650*/ 	.word	0xffffffff


	//   ....[18]....
        /*0654*/ 	.word	0xffffffff


	//   ....[19]....
        /*0658*/ 	.word	0xffffffff


	//   ....[20]....
        /*065c*/ 	.word	0xffffffff


	//   ....[21]....
        /*0660*/ 	.word	0xffffffff


	//   ....[22]....
        /*0664*/ 	.word	0xffffffff


	//   ....[23]....
        /*0668*/ 	.word	0xffffffff


	//   ....[24]....
        /*066c*/ 	.word	0xffffffff


	//   ....[25]....
        /*0670*/ 	.word	0xffffffff


	//   ....[26]....
        /*0674*/ 	.word	0xffffffff


	//   ....[27]....
        /*0678*/ 	.word	0xffffffff


	//   ....[28]....
        /*067c*/ 	.word	0xffffffff


	//   ....[29]....
        /*0680*/ 	.word	0xffffffff


	//   ....[30]....
        /*0684*/ 	.word	0xffffffff


	//   ....[31]....
        /*0688*/ 	.word	0xffffffff


	//   ....[32]....
        /*068c*/ 	.word	0xffffffff


	//   ....[33]....
        /*0690*/ 	.word	0xffffffff


	//   ....[34]....
        /*0694*/ 	.word	0xffffffff


	//   ....[35]....
        /*0698*/ 	.word	0xffffffff


	//   ....[36]....
        /*069c*/ 	.word	0xffffffff


	//   ....[37]....
        /*06a0*/ 	.word	0xffffffff


	//   ....[38]....
        /*06a4*/ 	.word	0xffffffff


	//   ....[39]....
        /*06a8*/ 	.word	0xffffffff


	//   ....[40]....
        /*06ac*/ 	.word	0xffffffff


	//   ....[41]....
        /*06b0*/ 	.word	0xffffffff


	//   ....[42]....
        /*06b4*/ 	.word	0xffffffff


	//   ....[43]....
        /*06b8*/ 	.word	0xffffffff


	//   ....[44]....
        /*06bc*/ 	.word	0xffffffff


	//   ....[45]....
        /*06c0*/ 	.word	0xffffffff


	//   ....[46]....
        /*06c4*/ 	.word	0xffffffff


	//   ....[47]....
        /*06c8*/ 	.word	0xffffffff


	//   ....[48]....
        /*06cc*/ 	.word	0xffffffff


	//   ....[49]....
        /*06d0*/ 	.word	0xffffffff


	//   ....[50]....
        /*06d4*/ 	.word	0xffffffff


	//   ....[51]....
        /*06d8*/ 	.word	0xffffffff


	//   ....[52]....
        /*06dc*/ 	.word	0xffffffff


	//   ....[53]....
        /*06e0*/ 	.word	0xffffffff


	//   ....[54]....
        /*06e4*/ 	.word	0xffffffff


	//   ....[55]....
        /*06e8*/ 	.word	0xffffffff


	//   ....[56]....
        /*06ec*/ 	.word	0xffffffff


	//   ....[57]....
        /*06f0*/ 	.word	0xffffffff


	//   ....[58]....
        /*06f4*/ 	.word	0xffffffff


	//   ....[59]....
        /*06f8*/ 	.word	0xffffffff


	//   ....[60]....
        /*06fc*/ 	.word	0xffffffff


	//   ....[61]....
        /*0700*/ 	.word	0xffffffff


	//   ....[62]....
        /*0704*/ 	.word	0xffffffff


	//   ....[63]....
        /*0708*/ 	.word	0xffffffff


	//   ....[64]....
        /*070c*/ 	.word	0xffffffff


	//   ....[65]....
        /*0710*/ 	.word	0xffffffff


	//   ....[66]....
        /*0714*/ 	.word	0xffffffff


	//   ....[67]....
        /*0718*/ 	.word	0xffffffff


	//   ....[68]....
        /*071c*/ 	.word	0xffffffff


	//   ....[69]....
        /*0720*/ 	.word	0xffffffff


	//   ....[70]....
        /*0724*/ 	.word	0xffffffff


	//   ....[71]....
        /*0728*/ 	.word	0xffffffff


	//   ....[72]....
        /*072c*/ 	.word	0xffffffff


	//   ....[73]....
        /*0730*/ 	.word	0xffffffff


	//   ....[74]....
        /*0734*/ 	.word	0xffffffff


	//   ....[75]....
        /*0738*/ 	.word	0xffffffff


	//   ....[76]....
        /*073c*/ 	.word	0xffffffff


	//   ....[77]....
        /*0740*/ 	.word	0xffffffff


	//   ....[78]....
        /*0744*/ 	.word	0xffffffff


	//   ....[79]....
        /*0748*/ 	.word	0xffffffff


	//   ....[80]....
        /*074c*/ 	.word	0xffffffff


	//   ....[81]....
        /*0750*/ 	.word	0xffffffff


	//   ....[82]....
        /*0754*/ 	.word	0xffffffff


	//   ....[83]....
        /*0758*/ 	.word	0xffffffff


	//   ....[84]....
        /*075c*/ 	.word	0xffffffff


	//   ....[85]....
        /*0760*/ 	.word	0xffffffff


	//   ....[86]....
        /*0764*/ 	.word	0xffffffff


	//   ....[87]....
        /*0768*/ 	.word	0xffffffff


	//   ....[88]....
        /*076c*/ 	.word	0xffffffff


	//   ....[89]....
        /*0770*/ 	.word	0xffffffff


	//   ....[90]....
        /*0774*/ 	.word	0xffffffff


	//   ....[91]....
        /*0778*/ 	.word	0xffffffff


	//   ....[92]....
        /*077c*/ 	.word	0xffffffff


	//   ....[93]....
        /*0780*/ 	.word	0xffffffff


	//   ....[94]....
        /*0784*/ 	.word	0xffffffff


	//   ....[95]....
        /*0788*/ 	.word	0xffffffff


	//   ....[96]....
        /*078c*/ 	.word	0xffffffff


	//   ....[97]....
        /*0790*/ 	.word	0xffffffff


	//   ....[98]....
        /*0794*/ 	.word	0xffffffff


	//   ....[99]....
        /*0798*/ 	.word	0xffffffff


	//   ....[100]....
        /*079c*/ 	.word	0xffffffff


	//   ....[101]....
        /*07a0*/ 	.word	0xffffffff


	//   ....[102]....
        /*07a4*/ 	.word	0xffffffff


	//   ....[103]....
        /*07a8*/ 	.word	0xffffffff


	//   ....[104]....
        /*07ac*/ 	.word	0xffffffff


	//   ....[105]....
        /*07b0*/ 	.word	0xffffffff


	//   ....[106]....
        /*07b4*/ 	.word	0xffffffff


	//   ....[107]....
        /*07b8*/ 	.word	0xffffffff


	//   ....[108]....
        /*07bc*/ 	.word	0xffffffff


	//   ....[109]....
        /*07c0*/ 	.word	0xffffffff


	//   ....[110]....
        /*07c4*/ 	.word	0xffffffff


	//   ....[111]....
        /*07c8*/ 	.word	0xffffffff


	//   ....[112]....
        /*07cc*/ 	.word	0xffffffff


	//   ....[113]....
        /*07d0*/ 	.word	0xffffffff


	//   ....[114]....
        /*07d4*/ 	.word	0xffffffff


	//   ....[115]....
        /*07d8*/ 	.word	0xffffffff


	//   ....[116]....
        /*07dc*/ 	.word	0xffffffff


	//   ....[117]....
        /*07e0*/ 	.word	0xffffffff


	//   ....[118]....
        /*07e4*/ 	.word	0xffffffff


	//   ....[119]....
        /*07e8*/ 	.word	0xffffffff


	//   ....[120]....
        /*07ec*/ 	.word	0xffffffff


	//   ....[121]....
        /*07f0*/ 	.word	0xffffffff


	//   ....[122]....
        /*07f4*/ 	.word	0xffffffff


	//   ....[123]....
        /*07f8*/ 	.word	0xffffffff


	//   ....[124]....
        /*07fc*/ 	.word	0xffffffff


	//   ....[125]....
        /*0800*/ 	.word	0xffffffff


	//   ....[126]....
        /*0804*/ 	.word	0xffffffff


	//   ....[127]....
        /*0808*/ 	.word	0xffffffff


	//   ....[128]....
        /*080c*/ 	.word	0xffffffff


	//   ....[129]....
        /*0810*/ 	.word	0xffffffff


	//   ....[130]....
        /*0814*/ 	.word	0xffffffff


	//   ....[131]....
        /*0818*/ 	.word	0xffffffff


	//   ....[132]....
        /*081c*/ 	.word	0xffffffff


	//   ....[133]....
        /*0820*/ 	.word	0xffffffff


	//   ....[134]....
        /*0824*/ 	.word	0xffffffff


	//   ....[135]....
        /*0828*/ 	.word	0xffffffff


	//   ....[136]....
        /*082c*/ 	.word	0xffffffff


	//   ....[137]....
        /*0830*/ 	.word	0xffffffff


	//   ....[138]....
        /*0834*/ 	.word	0xffffffff


	//   ....[139]....
        /*0838*/ 	.word	0xffffffff


	//   ....[140]....
        /*083c*/ 	.word	0xffffffff


	//   ....[141]....
        /*0840*/ 	.word	0xffffffff


	//   ....[142]....
        /*0844*/ 	.word	0xffffffff


	//   ....[143]....
        /*0848*/ 	.word	0xffffffff


	//   ....[144]....
        /*084c*/ 	.word	0xffffffff


	//   ....[145]....
        /*0850*/ 	.word	0xffffffff


	//   ....[146]....
        /*0854*/ 	.word	0xffffffff


	//   ....[147]....
        /*0858*/ 	.word	0xffffffff


	//   ....[148]....
        /*085c*/ 	.word	0xffffffff


	//   ....[149]....
        /*0860*/ 	.word	0xffffffff


	//   ....[150]....
        /*0864*/ 	.word	0xffffffff


	//   ....[151]....
        /*0868*/ 	.word	0xffffffff


	//   ....[152]....
        /*086c*/ 	.word	0xffffffff


	//   ....[153]....
        /*0870*/ 	.word	0xffffffff


	//   ....[154]....
        /*0874*/ 	.word	0xffffffff


	//   ....[155]....
        /*0878*/ 	.word	0xffffffff


	//   ....[156]....
        /*087c*/ 	.word	0xffffffff


	//   ....[157]....
        /*0880*/ 	.word	0xffffffff


	//   ....[158]....
        /*0884*/ 	.word	0xffffffff


	//   ....[159]....
        /*0888*/ 	.word	0xffffffff


	//   ....[160]....
        /*088c*/ 	.word	0xffffffff


	//   ....[161]....
        /*0890*/ 	.word	0xffffffff


	//   ....[162]....
        /*0894*/ 	.word	0xffffffff


	//   ....[163]....
        /*0898*/ 	.word	0xffffffff


	//   ....[164]....
        /*089c*/ 	.word	0xffffffff


	//   ....[165]....
        /*08a0*/ 	.word	0xffffffff


	//   ....[166]....
        /*08a4*/ 	.word	0xffffffff


	//   ....[167]....
        /*08a8*/ 	.word	0xffffffff


	//   ....[168]....
        /*08ac*/ 	.word	0xffffffff


	//   ....[169]....
        /*08b0*/ 	.word	0xffffffff


	//   ....[170]....
        /*08b4*/ 	.word	0x0500000f


	//   ....[171]....
        /*08b8*/ 	.word	0x0500000f


	//   ....[172]....
        /*08bc*/ 	.word	0x0500000f


	//   ....[173]....
        /*08c0*/ 	.word	0x0500000f


	//   ....[174]....
        /*08c4*/ 	.word	0x0500000f


	//   ....[175]....
        /*08c8*/ 	.word	0x0500000f


	//   ....[176]....
        /*08cc*/ 	.word	0x0500000f


	//   ....[177]....
        /*08d0*/ 	.word	0x0500000f


	//   ....[178]....
        /*08d4*/ 	.word	0x0500000f


	//   ....[179]....
        /*08d8*/ 	.word	0x0500000f


	//   ....[180]....
        /*08dc*/ 	.word	0x0500000f


	//   ....[181]....
        /*08e0*/ 	.word	0x0500000f


	//   ....[182]....
        /*08e4*/ 	.word	0x0500000f


	//   ....[183]....
        /*08e8*/ 	.word	0x0500000f


	//   ....[184]....
        /*08ec*/ 	.word	0x0500000f


	//   ....[185]....
        /*08f0*/ 	.word	0x0500000f


	//   ....[186]....
        /*08f4*/ 	.word	0x0500000f


	//   ....[187]....
        /*08f8*/ 	.word	0x0500000f


	//   ....[188]....
        /*08fc*/ 	.word	0x0500000f


	//   ....[189]....
        /*0900*/ 	.word	0x0500000f


	//   ....[190]....
        /*0904*/ 	.word	0x0500000f


	//   ....[191]....
        /*0908*/ 	.word	0x0500000f


	//   ....[192]....
        /*090c*/ 	.word	0x0500000f


	//   ....[193]....
        /*0910*/ 	.word	0x0500000f


	//   ....[194]....
        /*0914*/ 	.word	0x0500000f


	//   ....[195]....
        /*0918*/ 	.word	0x0500000f


	//   ....[196]....
        /*091c*/ 	.word	0x0500000f


	//   ....[197]....
        /*0920*/ 	.word	0x0500000f


	//   ....[198]....
        /*0924*/ 	.word	0x0500000f


	//   ....[199]....
        /*0928*/ 	.word	0x0500000f


	//   ....[200]....
        /*092c*/ 	.word	0x0500000f


	//   ....[201]....
        /*0930*/ 	.word	0x0500000f


	//   ....[202]....
        /*0934*/ 	.word	0x0500000f


	//   ....[203]....
        /*0938*/ 	.word	0x0500000f


	//   ....[204]....
        /*093c*/ 	.word	0x0500000f


	//   ....[205]....
        /*0940*/ 	.word	0x0500000f


	//   ....[206]....
        /*0944*/ 	.word	0x0500000f


	//   ....[207]....
        /*0948*/ 	.word	0x0500000f


	//   ....[208]....
        /*094c*/ 	.word	0x0500000f


	//   ....[209]....
        /*0950*/ 	.word	0x0500000f


	//   ....[210]....
        /*0954*/ 	.word	0x0500000f


	//   ....[211]....
        /*0958*/ 	.word	0x0500000f


	//   ....[212]....
        /*095c*/ 	.word	0x0500000f


	//   ....[213]....
        /*0960*/ 	.word	0x0500000f


	//   ....[214]....
        /*0964*/ 	.word	0x0500000f


	//   ....[215]....
        /*0968*/ 	.word	0x0500000f


	//   ....[216]....
        /*096c*/ 	.word	0x0500000f


	//   ....[217]....
        /*0970*/ 	.word	0x0500000f


	//   ....[218]....
        /*0974*/ 	.word	0x0500000f


	//   ....[219]....
        /*0978*/ 	.word	0x0500000f


	//   ....[220]....
        /*097c*/ 	.word	0x0500000f


	//   ....[221]....
        /*0980*/ 	.word	0x0500000f


	//   ....[222]....
        /*0984*/ 	.word	0x0500000f


	//   ....[223]....
        /*0988*/ 	.word	0x0500000f


	//   ....[224]....
        /*098c*/ 	.word	0x0500000f


	//   ....[225]....
        /*0990*/ 	.word	0x0500000f


	//   ....[226]....
        /*0994*/ 	.word	0x0500000f


	//   ....[227]....
        /*0998*/ 	.word	0x0500000f


	//   ....[228]....
        /*099c*/ 	.word	0x0500000f


	//   ....[229]....
        /*09a0*/ 	.word	0x0500000f


	//   ....[230]....
        /*09a4*/ 	.word	0x0500000f


	//   ....[231]....
        /*09a8*/ 	.word	0x0500000f


	//   ....[232]....
        /*09ac*/ 	.word	0x0500000f


	//   ....[233]....
        /*09b0*/ 	.word	0x0500000f


	//   ....[234]....
        /*09b4*/ 	.word	0x0500000f


	//   ....[235]....
        /*09b8*/ 	.word	0x0500000f


	//   ....[236]....
        /*09bc*/ 	.word	0x0500000f


	//   ....[237]....
        /*09c0*/ 	.word	0x0500000f


	//   ....[238]....
        /*09c4*/ 	.word	0x0500000f


	//   ....[239]....
        /*09c8*/ 	.word	0x0500000f


	//   ....[240]....
        /*09cc*/ 	.word	0x0500000f


	//   ....[241]....
        /*09d0*/ 	.word	0x0500000f


	//   ....[242]....
        /*09d4*/ 	.word	0x0500000f


	//   ....[243]....
        /*09d8*/ 	.word	0x0500000f


	//   ....[244]....
        /*09dc*/ 	.word	0x0500000f


	//   ....[245]....
        /*09e0*/ 	.word	0x0500000f


	//   ....[246]....
        /*09e4*/ 	.word	0x0500000f


	//   ....[247]....
        /*09e8*/ 	.word	0x0500000f


	//   ....[248]....
        /*09ec*/ 	.word	0x0500000f


	//   ....[249]....
        /*09f0*/ 	.word	0x0500000f


	//   ....[250]....
        /*09f4*/ 	.word	0x0500000f


	//   ....[251]....
        /*09f8*/ 	.word	0x0500000f


	//   ....[252]....
        /*09fc*/ 	.word	0x0500000f


	//   ....[253]....
        /*0a00*/ 	.word	0x0500000f


	//   ....[254]....
        /*0a04*/ 	.word	0x0500000f


	//   ....[255]....
        /*0a08*/ 	.word	0x0500000f


	//   ....[0]....
        /*0a0c*/ 	.word	0x0500000f


	//   ....[1]....
        /*0a10*/ 	.word	0x0500000f


	//   ....[2]....
        /*0a14*/ 	.word	0x0500000f


	//   ....[3]....
        /*0a18*/ 	.word	0x0500000f


	//   ....[4]....
        /*0a1c*/ 	.word	0x0500000f


	//   ....[5]....
        /*0a20*/ 	.word	0x0500000f


	//   ....[6]....
        /*0a24*/ 	.word	0x0500000f


	//   ....[7]....
        /*0a28*/ 	.word	0x0500000f


	//   ....[8]....
        /*0a2c*/ 	.word	0x0500000f


	//   ....[9]....
        /*0a30*/ 	.word	0x0500000f


	//   ....[10]....
        /*0a34*/ 	.word	0x0500000f


	//   ....[11]....
        /*0a38*/ 	.word	0x0500000f


	//   ....[12]....
        /*0a3c*/ 	.word	0x0500000f


	//   ....[13]....
        /*0a40*/ 	.word	0x0500000f


	//   ....[14]....
        /*0a44*/ 	.word	0x0500000f


	//   ....[15]....
        /*0a48*/ 	.word	0x0500000f


	//   ....[16]....
        /*0a4c*/ 	.word	0x0500000f


	//   ....[17]....
        /*0a50*/ 	.word	0x0500000f


	//   ....[18]....
        /*0a54*/ 	.word	0x0500000f


	//   ....[19]....
        /*0a58*/ 	.word	0x0500000f


	//   ....[20]....
        /*0a5c*/ 	.word	0x0500000f


	//   ....[21]....
        /*0a60*/ 	.word	0x0500000f


	//   ....[22]....
        /*0a64*/ 	.word	0x0500000f


	//   ....[23]....
        /*0a68*/ 	.word	0x0500000f


	//   ....[24]....
        /*0a6c*/ 	.word	0x0500000f


	//   ....[25]....
        /*0a70*/ 	.word	0x0500000f


	//   ....[26]....
        /*0a74*/ 	.word	0x0500000f


	//   ....[27]....
        /*0a78*/ 	.word	0x0500000f


	//   ....[28]....
        /*0a7c*/ 	.word	0x0500000f


	//   ....[29]....
        /*0a80*/ 	.word	0x0500000f


	//   ....[30]....
        /*0a84*/ 	.word	0x0500000f


	//   ....[31]....
        /*0a88*/ 	.word	0x0500000f


	//   ....[32]....
        /*0a8c*/ 	.word	0x0500000f


	//   ....[33]....
        /*0a90*/ 	.word	0x0500000f


	//   ....[34]....
        /*0a94*/ 	.word	0x0500000f


	//   ....[35]....
        /*0a98*/ 	.word	0x0500000f


	//----- nvinfo : EIATTR_COOP_GROUP_INSTR_OFFSETS
	.align		4
.L_322:
        /*0a9c*/ 	.byte	0x04, 0x28
        /*0a9e*/ 	.short	(.L_324 - .L_323)


	//   ....[0]....
.L_323:
        /*0aa0*/ 	.word	0x00000070


	//   ....[1]....
        /*0aa4*/ 	.word	0x000001a0


	//   ....[2]....
        /*0aa8*/ 	.word	0x000001f0


	//   ....[3]....
        /*0aac*/ 	.word	0x00000420


	//   ....[4]....
        /*0ab0*/ 	.word	0x00000580


	//   ....[5]....
        /*0ab4*/ 	.word	0x000006a0


	//   ....[6]....
        /*0ab8*/ 	.word	0x00000800


	//   ....[7]....
        /*0abc*/ 	.word	0x00010910


	//   ....[8]....
        /*0ac0*/ 	.word	0x00010fd0


	//   ....[9]....
        /*0ac4*/ 	.word	0x00010fe0


	//   ....[10]....
        /*0ac8*/ 	.word	0x00010ff0


	//   ....[11]....
        /*0acc*/ 	.word	0x00011000


	//   ....[12]....
        /*0ad0*/ 	.word	0x00014630


	//   ....[13]....
        /*0ad4*/ 	.word	0x00014640


	//   ....[14]....
        /*0ad8*/ 	.word	0x00014650


	//   ....[15]....
        /*0adc*/ 	.word	0x00014660


	//   ....[16]....
        /*0ae0*/ 	.word	0x00018a60


	//   ....[17]....
        /*0ae4*/ 	.word	0x000191f0


	//   ....[18]....
        /*0ae8*/ 	.word	0x000194d0


	//   ....[19]....
        /*0aec*/ 	.word	0x000194f0


	//   ....[20]....
        /*0af0*/ 	.word	0x0001a0d0


	//   ....[21]....
        /*0af4*/ 	.word	0x0001a1e0


	//   ....[22]....
        /*0af8*/ 	.word	0x0001c840


	//   ....[23]....
        /*0afc*/ 	.word	0x0001d040


	//   ....[24]....
        /*0b00*/ 	.word	0x0001d050


	//   ....[25]....
        /*0b04*/ 	.word	0x0001d0d0


	//   ....[26]....
        /*0b08*/ 	.word	0x0001dc80


	//   ....[27]....
        /*0b0c*/ 	.word	0x0001dcd0


	//   ....[28]....
        /*0b10*/ 	.word	0x000209c0


	//   ....[29]....
        /*0b14*/ 	.word	0x00020a90


	//   ....[30]....
        /*0b18*/ 	.word	0x00020ac0


	//   ....[31]....
        /*0b1c*/ 	.word	0x00020e10


	//   ....[32]....
        /*0b20*/ 	.word	0x00022670


	//   ....[33]....
        /*0b24*/ 	.word	0x00022680


	//   ....[34]....
        /*0b28*/ 	.word	0x00022700


	//   ....[35]....
        /*0b2c*/ 	.word	0x00022710


	//   ....[36]....
        /*0b30*/ 	.word	0x000232a0


	//   ....[37]....
        /*0b34*/ 	.word	0x000232f0


	//   ....[38]....
        /*0b38*/ 	.word	0x00023330


	//   ....[39]....
        /*0b3c*/ 	.word	0x00023360


	//   ....[40]....
        /*0b40*/ 	.word	0x00023390


	//   ....[41]....
        /*0b44*/ 	.word	0x000233c0


	//   ....[42]....
        /*0b48*/ 	.word	0x000233f0


	//   ....[43]....
        /*0b4c*/ 	.word	0x00023420


	//   ....[44]....
        /*0b50*/ 	.word	0x00023450


	//   ....[45]....
        /*0b54*/ 	.word	0x00023480


	//   ....[46]....
        /*0b58*/ 	.word	0x000234b0


	//   ....[47]....
        /*0b5c*/ 	.word	0x000234e0


	//   ....[48]....
        /*0b60*/ 	.word	0x00023510


	//   ....[49]....
        /*0b64*/ 	.word	0x00023540


	//   ....[50]....
        /*0b68*/ 	.word	0x00023570


	//   ....[51]....
        /*0b6c*/ 	.word	0x000235a0


	//   ....[52]....
        /*0b70*/ 	.word	0x000235d0


	//   ....[53]....
        /*0b74*/ 	.word	0x00023600


	//   ....[54]....
        /*0b78*/ 	.word	0x00023630


	//   ....[55]....
        /*0b7c*/ 	.word	0x00023660


	//   ....[56]....
        /*0b80*/ 	.word	0x00023690


	//   ....[57]....
        /*0b84*/ 	.word	0x000236c0


	//   ....[58]....
        /*0b88*/ 	.word	0x000236f0


	//   ....[59]....
        /*0b8c*/ 	.word	0x00023720


	//   ....[60]....
        /*0b90*/ 	.word	0x00023750


	//   ....[61]....
        /*0b94*/ 	.word	0x00023780


	//   ....[62]....
        /*0b98*/ 	.word	0x000237b0


	//   ....[63]....
        /*0b9c*/ 	.word	0x000237e0


	//   ....[64]....
        /*0ba0*/ 	.word	0x00023810


	//   ....[65]....
        /*0ba4*/ 	.word	0x00023840


	//   ....[66]....
        /*0ba8*/ 	.word	0x00023870


	//   ....[67]....
        /*0bac*/ 	.word	0x000238a0


	//   ....[68]....
        /*0bb0*/ 	.word	0x000238d0


	//   ....[69]....
        /*0bb4*/ 	.word	0x00023900


	//   ....[70]....
        /*0bb8*/ 	.word	0x00023930


	//   ....[71]....
        /*0bbc*/ 	.word	0x00023960


	//   ....[72]....
        /*0bc0*/ 	.word	0x00023990


	//   ....[73]....
        /*0bc4*/ 	.word	0x000239c0


	//   ....[74]....
        /*0bc8*/ 	.word	0x000239f0


	//   ....[75]....
        /*0bcc*/ 	.word	0x00023a10


	//   ....[76]....
        /*0bd0*/ 	.word	0x00023a20


	//   ....[77]....
        /*0bd4*/ 	.word	0x00023a30


	//   ....[78]....
        /*0bd8*/ 	.word	0x00023a40


	//   ....[79]....
        /*0bdc*/ 	.word	0x00023a50


	//   ....[80]....
        /*0be0*/ 	.word	0x00023a60


	//   ....[81]....
        /*0be4*/ 	.word	0x00023a70


	//   ....[82]....
        /*0be8*/ 	.word	0x00023a80


	//   ....[83]....
        /*0bec*/ 	.word	0x00023a90


	//   ....[84]....
        /*0bf0*/ 	.word	0x00023ac0


	//   ....[85]....
        /*0bf4*/ 	.word	0x00023af0


	//   ....[86]....
        /*0bf8*/ 	.word	0x00023b00


	//   ....[87]....
        /*0bfc*/ 	.word	0x00023b30


	//   ....[88]....
        /*0c00*/ 	.word	0x00023b60


	//   ....[89]....
        /*0c04*/ 	.word	0x00023b90


	//   ....[90]....
        /*0c08*/ 	.word	0x00023bc0


	//   ....[91]....
        /*0c0c*/ 	.word	0x00023bf0


	//   ....[92]....
        /*0c10*/ 	.word	0x00023c20


	//   ....[93]....
        /*0c14*/ 	.word	0x00023c50


	//   ....[94]....
        /*0c18*/ 	.word	0x00023c80


	//   ....[95]....
        /*0c1c*/ 	.word	0x00023cb0


	//   ....[96]....
        /*0c20*/ 	.word	0x00023ce0


	//   ....[97]....
        /*0c24*/ 	.word	0x00023d10


	//   ....[98]....
        /*0c28*/ 	.word	0x00023d40


	//   ....[99]....
        /*0c2c*/ 	.word	0x00023d70


	//   ....[100]....
        /*0c30*/ 	.word	0x00024570


	//   ....[101]....
        /*0c34*/ 	.word	0x00024590


	//   ....[102]....
        /*0c38*/ 	.word	0x000245a0


	//   ....[103]....
        /*0c3c*/ 	.word	0x000245b0


	//   ....[104]....
        /*0c40*/ 	.word	0x00024cb0


	//   ....[105]....
        /*0c44*/ 	.word	0x00024cc0


	//   ....[106]....
        /*0c48*/ 	.word	0x00024df0


	//   ....[107]....
        /*0c4c*/ 	.word	0x00024e00


	//   ....[108]....
        /*0c50*/ 	.word	0x00024f30


	//   ....[109]....
        /*0c54*/ 	.word	0x00024f40


	//   ....[110]....
        /*0c58*/ 	.word	0x00025070


	//   ....[111]....
        /*0c5c*/ 	.word	0x00025080


	//   ....[112]....
        /*0c60*/ 	.word	0x00025470


	//   ....[113]....
        /*0c64*/ 	.word	0x00025480


	//   ....[114]....
        /*0c68*/ 	.word	0x00025be0


	//   ....[115]....
        /*0c6c*/ 	.word	0x00025bf0


	//   ....[116]....
        /*0c70*/ 	.word	0x00026a50


	//   ....[117]....
        /*0c74*/ 	.word	0x00026a60


	//   ....[118]....
        /*0c78*/ 	.word	0x00026ba0


	//   ....[119]....
        /*0c7c*/ 	.word	0x00026bb0


	//   ....[120]....
        /*0c80*/ 	.word	0x00026ce0


	//   ....[121]....
        /*0c84*/ 	.word	0x00026cf0


	//   ....[122]....
        /*0c88*/ 	.word	0x00026e20


	//   ....[123]....
        /*0c8c*/ 	.word	0x00026e30


	//   ....[124]....
        /*0c90*/ 	.word	0x00026fc0


	//   ....[125]....
        /*0c94*/ 	.word	0x00027200


	//   ....[126]....
        /*0c98*/ 	.word	0x00027230


	//   ....[127]....
        /*0c9c*/ 	.word	0x00027260


	//   ....[128]....
        /*0ca0*/ 	.word	0x00027290


	//   ....[129]....
        /*0ca4*/ 	.word	0x000272c0


	//   ....[130]....
        /*0ca8*/ 	.word	0x000272f0


	//   ....[131]....
        /*0cac*/ 	.word	0x00027490


	//   ....[132]....
        /*0cb0*/ 	.word	0x000274c0


	//   ....[133]....
        /*0cb4*/ 	.word	0x000274f0


	//   ....[134]....
        /*0cb8*/ 	.word	0x00027520


	//   ....[135]....
        /*0cbc*/ 	.word	0x00027550


	//   ....[136]....
        /*0cc0*/ 	.word	0x00027580


	//   ....[137]....
        /*0cc4*/ 	.word	0x00027620


	//   ....[138]....
        /*0cc8*/ 	.word	0x00027650


	//   ....[139]....
        /*0ccc*/ 	.word	0x00027660


	//   ....[140]....
        /*0cd0*/ 	.word	0x00027690


	//   ....[141]....
        /*0cd4*/ 	.word	0x00028e10


	//   ....[142]....
        /*0cd8*/ 	.word	0x0002aa40


	//   ....[143]....
        /*0cdc*/ 	.word	0x0002b7a0


	//   ....[144]....
        /*0ce0*/ 	.word	0x0002b7c0


	//   ....[145]....
        /*0ce4*/ 	.word	0x0002b800


	//   ....[146]....
        /*0ce8*/ 	.word	0x0002b880


	//   ....[147]....
        /*0cec*/ 	.word	0x0002b910


	//   ....[148]....
        /*0cf0*/ 	.word	0x0002b920


	//   ....[149]....
        /*0cf4*/ 	.word	0x0002b970


	//   ....[150]....
        /*0cf8*/ 	.word	0x0002b9b0


	//   ....[151]....
        /*0cfc*/ 	.word	0x0002d6b0


	//   ....[152]....
        /*0d00*/ 	.word	0x0002d6e0


	//   ....[153]....
        /*0d04*/ 	.word	0x0002d740


	//   ....[154]....
        /*0d08*/ 	.word	0x0002d770


	//   ....[155]....
        /*0d0c*/ 	.word	0x0002d7a0


	//   ....[156]....
        /*0d10*/ 	.word	0x0002d7d0


	//   ....[157]....
        /*0d14*/ 	.word	0x0002d800


	//   ....[158]....
        /*0d18*/ 	.word	0x0002d830


	//   ....[159]....
        /*0d1c*/ 	.word	0x0002da00


	//   ....[160]....
        /*0d20*/ 	.word	0x0002da30


	//   ....[161]....
        /*0d24*/ 	.word	0x0002da60


	//   ....[162]....
        /*0d28*/ 	.word	0x0002da90


	//   ....[163]....
        /*0d2c*/ 	.word	0x0002dac0


	//   ....[164]....
        /*0d30*/ 	.word	0x0002daf0


	//   ....[165]....
        /*0d34*/ 	.word	0x0002dbc0


	//   ....[166]....
        /*0d38*/ 	.word	0x0002dbe0


	//   ....[167]....
        /*0d3c*/ 	.word	0x0002dbf0


	//   ....[168]....
        /*0d40*/ 	.word	0x0002dc70


	//   ....[169]....
        /*0d44*/ 	.word	0x0002e7c0


	//   ....[170]....
        /*0d48*/ 	.word	0x0002ecb0


	//   ....[171]....
        /*0d4c*/ 	.word	0x0002ed50


	//   ....[172]....
        /*0d50*/ 	.word	0x0002ede0


	//   ....[173]....
        /*0d54*/ 	.word	0x0002ee30


	//   ....[174]....
        /*0d58*/ 	.word	0x0002ee80


	//   ....[175]....
        /*0d5c*/ 	.word	0x0002ef50


	//   ....[176]....
        /*0d60*/ 	.word	0x0002efe0


	//   ....[177]....
        /*0d64*/ 	.word	0x0002f030


	//   ....[178]....
        /*0d68*/ 	.word	0x0002f080


	//   ....[179]....
        /*0d6c*/ 	.word	0x0002f430


	//   ....[180]....
        /*0d70*/ 	.word	0x0002f550


	//   ....[181]....
        /*0d74*/ 	.word	0x0002f670


	//   ....[182]....
        /*0d78*/ 	.word	0x0002f790


	//   ....[183]....
        /*0d7c*/ 	.word	0x0002f880


	//   ....[184]....
        /*0d80*/ 	.word	0x0002f8f0


	//   ....[185]....
        /*0d84*/ 	.word	0x0002f950


	//   ....[186]....
        /*0d88*/ 	.word	0x0002f9a0


	//   ....[187]....
        /*0d8c*/ 	.word	0x0002fa20


	//   ....[188]....
        /*0d90*/ 	.word	0x0002fa90


	//   ....[189]....
        /*0d94*/ 	.word	0x0002faf0


	//   ....[190]....
        /*0d98*/ 	.word	0x0002fb40


	//   ....[191]....
        /*0d9c*/ 	.word	0x0002fbc0


	//   ....[192]....
        /*0da0*/ 	.word	0x0002fc30


	//   ....[193]....
        /*0da4*/ 	.word	0x0002fc90


	//   ....[194]....
        /*0da8*/ 	.word	0x0002fce0


	//   ....[195]....
        /*0dac*/ 	.word	0x0002fd60


	//   ....[196]....
        /*0db0*/ 	.word	0x0002fdd0


	//   ....[197]....
        /*0db4*/ 	.word	0x0002fe30


	//   ....[198]....
        /*0db8*/ 	.word	0x0002fe80


	//   ....[199]....
        /*0dbc*/ 	.word	0x0002ff00


	//   ....[200]....
        /*0dc0*/ 	.word	0x0002ff50


	//   ....[201]....
        /*0dc4*/ 	.word	0x0002ffb0


	//   ....[202]....
        /*0dc8*/ 	.word	0x00030000


	//   ....[203]....
        /*0dcc*/ 	.word	0x00030060


	//   ....[204]....
        /*0dd0*/ 	.word	0x000300d0


	//   ....[205]....
        /*0dd4*/ 	.word	0x00030130


	//   ....[206]....
        /*0dd8*/ 	.word	0x00030180


	//   ....[207]....
        /*0ddc*/ 	.word	0x00030200


	//   ....[208]....
        /*0de0*/ 	.word	0x00030280


	//   ....[209]....
        /*0de4*/ 	.word	0x000302e0


	//   ....[210]....
        /*0de8*/ 	.word	0x00030330


	//   ....[211]....
        /*0dec*/ 	.word	0x00030390


	//   ....[212]....
        /*0df0*/ 	.word	0x00030400


	//   ....[213]....
        /*0df4*/ 	.word	0x00030480


	//   ....[214]....
        /*0df8*/ 	.word	0x000304f0


	//   ....[215]....
        /*0dfc*/ 	.word	0x00030570


	//   ....[216]....
        /*0e00*/ 	.word	0x000305c0


	//   ....[217]....
        /*0e04*/ 	.word	0x00030640


	//   ....[218]....
        /*0e08*/ 	.word	0x00030690


	//   ....[219]....
        /*0e0c*/ 	.word	0x00030700


	//   ....[220]....
        /*0e10*/ 	.word	0x00030770


	//   ....[221]....
        /*0e14*/ 	.word	0x000307d0


	//   ....[222]....
        /*0e18*/ 	.word	0x00030840


	//   ....[223]....
        /*0e1c*/ 	.word	0x000308b0


	//   ....[224]....
        /*0e20*/ 	.word	0x00030900


	//   ....[225]....
        /*0e24*/ 	.word	0x00030960


	//   ....[226]....
        /*0e28*/ 	.word	0x000309b0


	//   ....[227]....
        /*0e2c*/ 	.word	0x00030a10


	//   ....[228]....
        /*0e30*/ 	.word	0x00030a80


	//   ....[229]....
        /*0e34*/ 	.word	0x00030ae0


	//   ....[230]....
        /*0e38*/ 	.word	0x00030b30


	//   ....[231]....
        /*0e3c*/ 	.word	0x00030bb0


	//   ....[232]....
        /*0e40*/ 	.word	0x00030c20


	//   ....[233]....
        /*0e44*/ 	.word	0x00030cd0


	//   ....[234]....
        /*0e48*/ 	.word	0x00030d20


	//   ....[235]....
        /*0e4c*/ 	.word	0x00030da0


	//   ....[236]....
        /*0e50*/ 	.word	0x00030e10


	//   ....[237]....
        /*0e54*/ 	.word	0x00030e80


	//   ....[238]....
        /*0e58*/ 	.word	0x00030ed0


	//   ....[239]....
        /*0e5c*/ 	.word	0x00030f50


	//   ....[240]....
        /*0e60*/ 	.word	0x00030fc0


	//   ....[241]....
        /*0e64*/ 	.word	0x00031020


	//   ....[242]....
        /*0e68*/ 	.word	0x00031070


	//   ....[243]....
        /*0e6c*/ 	.word	0x000310f0


	//   ....[244]....
        /*0e70*/ 	.word	0x00031140


	//   ....[245]....
        /*0e74*/ 	.word	0x000311d0


	//   ....[246]....
        /*0e78*/ 	.word	0x00031260


	//   ....[247]....
        /*0e7c*/ 	.word	0x000312f0


	//   ....[248]....
        /*0e80*/ 	.word	0x00031380


	//   ....[249]....
        /*0e84*/ 	.word	0x00031410


	//   ....[250]....
        /*0e88*/ 	.word	0x000314a0


	//   ....[251]....
        /*0e8c*/ 	.word	0x00031520


	//   ....[252]....
        /*0e90*/ 	.word	0x00031570


	//   ....[253]....
        /*0e94*/ 	.word	0x00031600


	//   ....[254]....
        /*0e98*/ 	.word	0x00031690


	//   ....[255]....
        /*0e9c*/ 	.word	0x00031710


	//   ....[0]....
        /*0ea0*/ 	.word	0x00031760


	//   ....[1]....
        /*0ea4*/ 	.word	0x000317f0


	//   ....[2]....
        /*0ea8*/ 	.word	0x00031880


	//   ....[3]....
        /*0eac*/ 	.word	0x00031910


	//   ....[4]....
        /*0eb0*/ 	.word	0x000319a0


	//   ....[5]....
        /*0eb4*/ 	.word	0x00031a30


	//   ....[6]....
        /*0eb8*/ 	.word	0x00031ac0


	//   ....[7]....
        /*0ebc*/ 	.word	0x00031b80


	//   ....[8]....
        /*0ec0*/ 	.word	0x00031e60


	//   ....[9]....
        /*0ec4*/ 	.word	0x00032080


	//   ....[10]....
        /*0ec8*/ 	.word	0x000320d0


	//   ....[11]....
        /*0ecc*/ 	.word	0x00032130


	//   ....[12]....
        /*0ed0*/ 	.word	0x00032240


	//   ....[13]....
        /*0ed4*/ 	.word	0x000322a0


	//   ....[14]....
        /*0ed8*/ 	.word	0x000323b0


	//   ....[15]....
        /*0edc*/ 	.word	0x00032410


	//   ....[16]....
        /*0ee0*/ 	.word	0x000324f0


	//   ....[17]....
        /*0ee4*/ 	.word	0x00032810


	//   ....[18]....
        /*0ee8*/ 	.word	0x000328b0


	//   ....[19]....
        /*0eec*/ 	.word	0x00032a50


	//   ....[20]....
        /*0ef0*/ 	.word	0x00032ad0


	//   ....[21]....
        /*0ef4*/ 	.word	0x00032b50


	//   ....[22]....
        /*0ef8*/ 	.word	0x00032bd0


	//   ....[23]....
        /*0efc*/ 	.word	0x00032c50


	//   ....[24]....
        /*0f00*/ 	.word	0x00032ce0


	//   ....[25]....
        /*0f04*/ 	.word	0x00032d80


	//   ....[26]....
        /*0f08*/ 	.word	0x00032e30


	//   ....[27]....
        /*0f0c*/ 	.word	0x00032eb0


	//   ....[28]....
        /*0f10*/ 	.word	0x00032f30


	//   ....[29]....
        /*0f14*/ 	.word	0x00032fb0


	//   ....[30]....
        /*0f18*/ 	.word	0x00033040


	//   ....[31]....
        /*0f1c*/ 	.word	0x000330c0


	//   ....[32]....
        /*0f20*/ 	.word	0x00033170


	//   ....[33]....
        /*0f24*/ 	.word	0x000331c0


	//   ....[34]....
        /*0f28*/ 	.word	0x00033280


	//   ....[35]....
        /*0f2c*/ 	.word	0x000333b0


	//----- nvinfo : EIATTR_REG_RECONFIG
	.align		4
.L_324:
        /*0f30*/ 	.byte	0x01, 0x54
	.zero		2


	//----- nvinfo : EIATTR_SYSCALL_OFFSETS
	.align		4
        /*0f34*/ 	.byte	0x04, 0x46
        /*0f36*/ 	.short	(.L_326 - .L_325)


	//   ....[0]....
.L_325:
        /*0f38*/ 	.word	0x00002180


	//   ....[1]....
        /*0f3c*/ 	.word	0x000022d0


	//   ....[2]....
        /*0f40*/ 	.word	0x00010aa0


	//   ....[3]....
        /*0f44*/ 	.word	0x00010db0


	//   ....[4]....
        /*0f48*/ 	.word	0x0002a4a0


	//   ....[5]....
        /*0f4c*/ 	.word	0x0002a630


	//   ....[6]....
        /*0f50*/ 	.word	0x0002a780


	//   ....[7]....
        /*0f54*/ 	.word	0x0002a8c0


	//   ....[8]....
        /*0f58*/ 	.word	0x0002b360


	//----- nvinfo : EIATTR_MBARRIER_INSTR_OFFSETS
	.align		4
.L_326:
        /*0f5c*/ 	.byte	0x04, 0x39
        /*0f5e*/ 	.short	(.L_328 - .L_327)


	//   ....[0]....
.L_327:
        /*0f60*/ 	.word	0x000002d0
        /*0f64*/ 	.word	0x000000ff
        /*0f68*/ 	.word	0x00029800
        /*0f6c*/ 	.short	0x0100
        /*0f6e*/ 	.byte	0x08
	.zero		1


	//   ....[1]....
        /*0f70*/ 	.word	0x000002e0
        /*0f74*/ 	.word	0x000000ff
        /*0f78*/ 	.word	0x00029820
        /*0f7c*/ 	.short	0x0100
        /*0f7e*/ 	.byte	0x08
	.zero		1


	//   ....[2]....
        /*0f80*/ 	.word	0x000003d0
        /*0f84*/ 	.word	0x000000ff
        /*0f88*/ 	.word	0x00029830
        /*0f8c*/ 	.short	0x0100
        /*0f8e*/ 	.byte	0x08
	.zero		1


	//   ....[3]....
        /*0f90*/ 	.word	0x000003e0
        /*0f94*/ 	.word	0x000000ff
        /*0f98*/ 	.word	0x00029840
        /*0f9c*/ 	.short	0x0100
        /*0f9e*/ 	.byte	0x08
	.zero		1


	//   ....[4]....
        /*0fa0*/ 	.word	0x000003f0
        /*0fa4*/ 	.word	0x000000ff
        /*0fa8*/ 	.word	0x00029838
        /*0fac*/ 	.short	0x0100
        /*0fae*/ 	.byte	0x08
	.zero		1


	//   ....[5]....
        /*0fb0*/ 	.word	0x00000400
        /*0fb4*/ 	.word	0x000000ff
        /*0fb8*/ 	.word	0x00029848
        /*0fbc*/ 	.short	0x0100
        /*0fbe*/ 	.byte	0x08
	.zero		1


	//   ....[6]....
        /*0fc0*/ 	.word	0x00000530
        /*0fc4*/ 	.word	0x000000ff
        /*0fc8*/ 	.word	0x00029850
        /*0fcc*/ 	.short	0x0100
        /*0fce*/ 	.byte	0x08
	.zero		1


	//   ....[7]....
        /*0fd0*/ 	.word	0x00000540
        /*0fd4*/ 	.word	0x000000ff
        /*0fd8*/ 	.word	0x00029860
        /*0fdc*/ 	.short	0x0100
        /*0fde*/ 	.byte	0x08
	.zero		1


	//   ....[8]....
        /*0fe0*/ 	.word	0x00000550
        /*0fe4*/ 	.word	0x000000ff
        /*0fe8*/ 	.word	0x00029858
        /*0fec*/ 	.short	0x0100
        /*0fee*/ 	.byte	0x08
	.zero		1


	//   ....[9]....
        /*0ff0*/ 	.word	0x00000560
        /*0ff4*/ 	.word	0x000000ff
        /*0ff8*/ 	.word	0x00029868
        /*0ffc*/ 	.short	0x0100
        /*0ffe*/ 	.byte	0x08
	.zero		1


	//   ....[10]....
        /*1000*/ 	.word	0x00000650
        /*1004*/ 	.word	0x000000ff
        /*1008*/ 	.word	0x00029870
        /*100c*/ 	.short	0x0100
        /*100e*/ 	.byte	0x06
	.zero		1


	//   ....[11]....
        /*1010*/ 	.word	0x00000660
        /*1014*/ 	.word	0x000000ff
        /*1018*/ 	.word	0x00029880
        /*101c*/ 	.short	0x0100
        /*101e*/ 	.byte	0x06
	.zero		1


	//   ....[12]....
        /*1020*/ 	.word	0x00000670
        /*1024*/ 	.word	0x000000ff
        /*1028*/ 	.word	0x00029878
        /*102c*/ 	.short	0x0100
        /*102e*/ 	.byte	0x06
	.zero		1


	//   ....[13]....
        /*1030*/ 	.word	0x00000680
        /*1034*/ 	.word	0x000000ff
        /*1038*/ 	.word	0x00029888
        /*103c*/ 	.short	0x0100
        /*103e*/ 	.byte	0x06
	.zero		1


	//   ....[14]....
        /*1040*/ 	.word	0x000007b0
        /*1044*/ 	.word	0x000000ff
        /*1048*/ 	.word	0x00029890
        /*104c*/ 	.short	0x0100
        /*104e*/ 	.byte	0x08
	.zero		1


	//   ....[15]....
        /*1050*/ 	.word	0x000007c0
        /*1054*/ 	.word	0x000000ff
        /*1058*/ 	.word	0x000298a0
        /*105c*/ 	.short	0x0100
        /*105e*/ 	.byte	0x08
	.zero		1


	//   ....[16]....
        /*1060*/ 	.word	0x000007d0
        /*1064*/ 	.word	0x000000ff
        /*1068*/ 	.word	0x00029898
        /*106c*/ 	.short	0x0100
        /*106e*/ 	.byte	0x08
	.zero		1


	//   ....[17]....
        /*1070*/ 	.word	0x000007e0
        /*1074*/ 	.word	0x000000ff
        /*1078*/ 	.word	0x000298a8
        /*107c*/ 	.short	0x0100
        /*107e*/ 	.byte	0x08
	.zero		1


	//   ....[18]....
        /*1080*/ 	.word	0x00000910
        /*1084*/ 	.word	0x000000ff
        /*1088*/ 	.word	0x000298b0
        /*108c*/ 	.short	0x0100
        /*108e*/ 	.byte	0x08
	.zero		1


	//   ....[19]....
        /*1090*/ 	.word	0x00000920
        /*1094*/ 	.word	0x000000ff
        /*1098*/ 	.word	0x000298c0
        /*109c*/ 	.short	0x0100
        /*109e*/ 	.byte	0x08
	.zero		1


	//   ....[20]....
        /*10a0*/ 	.word	0x00000930
        /*10a4*/ 	.word	0x000000ff
        /*10a8*/ 	.word	0x000298b8
        /*10ac*/ 	.short	0x0100
        /*10ae*/ 	.byte	0x08
	.zero		1


	//   ....[21]....
        /*10b0*/ 	.word	0x00000940
        /*10b4*/ 	.word	0x000000ff
        /*10b8*/ 	.word	0x000298c8
        /*10bc*/ 	.short	0x0100
        /*10be*/ 	.byte	0x08
	.zero		1


	//   ....[22]....
        /*10c0*/ 	.word	0x00003a20
        /*10c4*/ 	.word	0x00000061
        /*10c8*/ 	.word	0x00029890
        /*10cc*/ 	.short	0x010a
        /*10ce*/ 	.byte	0x3f
	.zero		1


	//   ....[23]....
        /*10d0*/ 	.word	0x000097d0
        /*10d4*/ 	.word	0x00000061
        /*10d8*/ 	.word	0x00029890
        /*10dc*/ 	.short	0x010a
        /*10de*/ 	.byte	0x3f
	.zero		1


	//   ....[24]....
        /*10e0*/ 	.word	0x0000f720
        /*10e4*/ 	.word	0x00000061
        /*10e8*/ 	.word	0x00029890
        /*10ec*/ 	.short	0x010a
        /*10ee*/ 	.byte	0x3f
	.zero		1


	//   ....[25]....
        /*10f0*/ 	.word	0x0000faf0
        /*10f4*/ 	.word	0x00000028
        /*10f8*/ 	.word	0x00000000
        /*10fc*/ 	.short	0x0101
        /*10fe*/ 	.byte	0x3f
	.zero		1


	//   ....[26]....
        /*1100*/ 	.word	0x0000fb30
        /*1104*/ 	.word	0x00000061
        /*1108*/ 	.word	0x000298b0
        /*110c*/ 	.short	0x010a
        /*110e*/ 	.byte	0x3f
	.zero		1


	//   ....[27]....
        /*1110*/ 	.word	0x0000ffd0
        /*1114*/ 	.word	0x00000061
        /*1118*/ 	.word	0x00000000
        /*111c*/ 	.short	0x0101
        /*111e*/ 	.byte	0x3f
	.zero		1


	//   ....[28]....
        /*1120*/ 	.word	0x00010b30
        /*1124*/ 	.word	0x00000010
        /*1128*/ 	.word	0x00029800
        /*112c*/ 	.short	0x010a
        /*112e*/ 	.byte	0x3f
	.zero		1


	//   ....[29]....
        /*1130*/ 	.word	0x00010b80
        /*1134*/ 	.word	0x00000010
        /*1138*/ 	.word	0x00029800
        /*113c*/ 	.short	0x010a
        /*113e*/ 	.byte	0x3f
	.zero		1


	//   ....[30]....
        /*1140*/ 	.word	0x00011570
        /*1144*/ 	.word	0x00000010
        /*1148*/ 	.word	0x00029800
        /*114c*/ 	.short	0x010a
        /*114e*/ 	.byte	0x3f
	.zero		1


	//   ....[31]....
        /*1150*/ 	.word	0x00014ab0
        /*1154*/ 	.word	0x00000010
        /*1158*/ 	.word	0x00029800
        /*115c*/ 	.short	0x010a
        /*115e*/ 	.byte	0x3f
	.zero		1


	//   ....[32]....
        /*1160*/ 	.word	0x00017bb0
        /*1164*/ 	.word	0x00000003
        /*1168*/ 	.word	0x00029830
        /*116c*/ 	.short	0x010a
        /*116e*/ 	.byte	0x3f
	.zero		1


	//   ....[33]....
        /*1170*/ 	.word	0x00017c20
        /*1174*/ 	.word	0x00000003
        /*1178*/ 	.word	0x00029830
        /*117c*/ 	.short	0x010a
        /*117e*/ 	.byte	0x3f
	.zero		1


	//   ....[34]....
        /*1180*/ 	.word	0x00019360
        /*1184*/ 	.word	0x00000003
        /*1188*/ 	.word	0x00000000
        /*118c*/ 	.short	0x0101
        /*118e*/ 	.byte	0x3f
	.zero		1


	//   ....[35]....
        /*1190*/ 	.word	0x0001b420
        /*1194*/ 	.word	0x0000000b
        /*1198*/ 	.word	0x00029830
        /*119c*/ 	.short	0x010a
        /*119e*/ 	.byte	0x3f
	.zero		1


	//   ....[36]....
        /*11a0*/ 	.word	0x0001b470
        /*11a4*/ 	.word	0x0000000b
        /*11a8*/ 	.word	0x00029830
        /*11ac*/ 	.short	0x010a
        /*11ae*/ 	.byte	0x3f
	.zero		1


	//   ....[37]....
        /*11b0*/ 	.word	0x0001c570
        /*11b4*/ 	.word	0x0000000a
        /*11b8*/ 	.word	0x00029850
        /*11bc*/ 	.short	0x010a
        /*11be*/ 	.byte	0x3f
	.zero		1


	//   ....[38]....
        /*11c0*/ 	.word	0x0001c5b0
        /*11c4*/ 	.word	0x0000000a
        /*11c8*/ 	.word	0x00029850
        /*11cc*/ 	.short	0x010a
        /*11ce*/ 	.byte	0x3f
	.zero		1


	//   ....[39]....
        /*11d0*/ 	.word	0x0001e740
        /*11d4*/ 	.word	0x00000003
        /*11d8*/ 	.word	0x00000000
        /*11dc*/ 	.short	0x0101
        /*11de*/ 	.byte	0x3f
	.zero		1


	//   ....[40]....
        /*11e0*/ 	.word	0x0001ea40
        /*11e4*/ 	.word	0x00000067
        /*11e8*/ 	.word	0x00000000
        /*11ec*/ 	.short	0x0101
        /*11ee*/ 	.byte	0x3f
	.zero		1


	//   ....[41]....
        /*11f0*/ 	.word	0x0001f1c0
        /*11f4*/ 	.word	0x00000000
        /*11f8*/ 	.word	0x00029830
        /*11fc*/ 	.short	0x010a
        /*11fe*/ 	.byte	0x3f
	.zero		1


	//   ....[42]....
        /*1200*/ 	.word	0x0001f210
        /*1204*/ 	.word	0x00000000
        /*1208*/ 	.word	0x00029830
        /*120c*/ 	.short	0x010a
        /*120e*/ 	.byte	0x3f
	.zero		1


	//   ....[43]....
        /*1210*/ 	.word	0x000202e0
        /*1214*/ 	.word	0x00000008
        /*1218*/ 	.word	0x00029850
        /*121c*/ 	.short	0x010a
        /*121e*/ 	.byte	0x3f
	.zero		1


	//   ....[44]....
        /*1220*/ 	.word	0x00020320
        /*1224*/ 	.word	0x00000008
        /*1228*/ 	.word	0x00029850
        /*122c*/ 	.short	0x010a
        /*122e*/ 	.byte	0x3f
	.zero		1


	//   ....[45]....
        /*1230*/ 	.word	0x00021980
        /*1234*/ 	.word	0x00000003
        /*1238*/ 	.word	0x00000000
        /*123c*/ 	.short	0x0101
        /*123e*/ 	.byte	0x3f
	.zero		1


	//   ....[46]....
        /*1240*/ 	.word	0x00021c70
        /*1244*/ 	.word	0x0000000a
        /*1248*/ 	.word	0x00000000
        /*124c*/ 	.short	0x0101
        /*124e*/ 	.byte	0x3f
	.zero		1


	//   ....[47]....
        /*1250*/ 	.word	0x00022330
        /*1254*/ 	.word	0x00000014
        /*1258*/ 	.word	0x00029850
        /*125c*/ 	.short	0x010a
        /*125e*/ 	.byte	0x3f
	.zero		1


	//   ....[48]....
        /*1260*/ 	.word	0x000223b0
        /*1264*/ 	.word	0x00000014
        /*1268*/ 	.word	0x00029850
        /*126c*/ 	.short	0x010a
        /*126e*/ 	.byte	0x3f
	.zero		1


	//   ....[49]....
        /*1270*/ 	.word	0x00022990
        /*1274*/ 	.word	0x00000002
        /*1278*/ 	.word	0x00000000
        /*127c*/ 	.short	0x0101
        /*127e*/ 	.byte	0x3f
	.zero		1


	//   ....[50]....
        /*1280*/ 	.word	0x00024be0
        /*1284*/ 	.word	0x00000000
        /*1288*/ 	.word	0x00000000
        /*128c*/ 	.short	0x0101
        /*128e*/ 	.byte	0x3f
	.zero		1


	//   ....[51]....
        /*1290*/ 	.word	0x00025370
        /*1294*/ 	.word	0x0000000c
        /*1298*/ 	.word	0x00000000
        /*129c*/ 	.short	0x0101
        /*129e*/ 	.byte	0x3f
	.zero		1


	//   ....[52]....
        /*12a0*/ 	.word	0x00028ef0
        /*12a4*/ 	.word	0x00000012
        /*12a8*/ 	.word	0x00029820
        /*12ac*/ 	.short	0x010a
        /*12ae*/ 	.byte	0x3f
	.zero		1


	//   ....[53]....
        /*12b0*/ 	.word	0x00028fc0
        /*12b4*/ 	.word	0x00000007
        /*12b8*/ 	.word	0x000298a0
        /*12bc*/ 	.short	0x010a
        /*12be*/ 	.byte	0x3f
	.zero		1


	//   ....[54]....
        /*12c0*/ 	.word	0x000293e0
        /*12c4*/ 	.word	0x00000007
        /*12c8*/ 	.word	0x000298c0
        /*12cc*/ 	.short	0x010a
        /*12ce*/ 	.byte	0x3f
	.zero		1


	//   ....[55]....
        /*12d0*/ 	.word	0x000297b0
        /*12d4*/ 	.word	0x00000008
        /*12d8*/ 	.word	0x000298a0
        /*12dc*/ 	.short	0x010a
        /*12de*/ 	.byte	0x3f
	.zero		1


	//   ....[56]....
        /*12e0*/ 	.word	0x00029bc0
        /*12e4*/ 	.word	0x00000008
        /*12e8*/ 	.word	0x000298c0
        /*12ec*/ 	.short	0x010a
        /*12ee*/ 	.byte	0x3f
	.zero		1


	//   ....[57]....
        /*12f0*/ 	.word	0x0002acc0
        /*12f4*/ 	.word	0x00000002
        /*12f8*/ 	.word	0x00029880
        /*12fc*/ 	.short	0x010a
        /*12fe*/ 	.byte	0x3f
	.zero		1


	//   ....[58]....
        /*1300*/ 	.word	0x0002ae60
        /*1304*/ 	.word	0x00000002
        /*1308*/ 	.word	0x00029840
        /*130c*/ 	.short	0x010a
        /*130e*/ 	.byte	0x3f
	.zero		1


	//   ....[59]....
        /*1310*/ 	.word	0x0002ba90
        /*1314*/ 	.word	0x00000012
        /*1318*/ 	.word	0x00029800
        /*131c*/ 	.short	0x0107
        /*131e*/ 	.byte	0x3f
	.zero		1


	//   ....[60]....
        /*1320*/ 	.word	0x0002bb90
        /*1324*/ 	.word	0x00000012
        /*1328*/ 	.word	0x00029800
        /*132c*/ 	.short	0x0101
        /*132e*/ 	.byte	0x3f
	.zero		1


	//   ....[61]....
        /*1330*/ 	.word	0x0002bbb0
        /*1334*/ 	.word	0x00000012
        /*1338*/ 	.word	0x00029820
        /*133c*/ 	.short	0x010a
        /*133e*/ 	.byte	0x3f
	.zero		1


	//   ....[62]....
        /*1340*/ 	.word	0x0002bee0
        /*1344*/ 	.word	0x00000005
        /*1348*/ 	.word	0x00029880
        /*134c*/ 	.short	0x010a
        /*134e*/ 	.byte	0x3f
	.zero		1


	//   ....[63]....
        /*1350*/ 	.word	0x0002c110
        /*1354*/ 	.word	0x00000005
        /*1358*/ 	.word	0x00029840
        /*135c*/ 	.short	0x010a
        /*135e*/ 	.byte	0x3f
	.zero		1


	//   ....[64]....
        /*1360*/ 	.word	0x0002c5d0
        /*1364*/ 	.word	0x00000014
        /*1368*/ 	.word	0x00029870
        /*136c*/ 	.short	0x010a
        /*136e*/ 	.byte	0x3f
	.zero		1


	//   ....[65]....
        /*1370*/ 	.word	0x0002c640
        /*1374*/ 	.word	0x00000014
        /*1378*/ 	.word	0x00029860
        /*137c*/ 	.short	0x010a
        /*137e*/ 	.byte	0x3f
	.zero		1


	//   ....[66]....
        /*1380*/ 	.word	0x0002cb70
        /*1384*/ 	.word	0x00000014
        /*1388*/ 	.word	0x00029850
        /*138c*/ 	.short	0x0101
        /*138e*/ 	.byte	0x3f
	.zero		1


	//   ....[67]....
        /*1390*/ 	.word	0x0002cbf0
        /*1394*/ 	.word	0x00000014
        /*1398*/ 	.word	0x00000000
        /*139c*/ 	.short	0x0101
        /*139e*/ 	.byte	0x3f
	.zero		1


	//   ....[68]....
        /*13a0*/ 	.word	0x0002ce20
        /*13a4*/ 	.word	0x00000010
        /*13a8*/ 	.word	0x00029870
        /*13ac*/ 	.short	0x010a
        /*13ae*/ 	.byte	0x3f
	.zero		1


	//   ....[69]....
        /*13b0*/ 	.word	0x0002ce90
        /*13b4*/ 	.word	0x00000010
        /*13b8*/ 	.word	0x00029860
        /*13bc*/ 	.short	0x010a
        /*13be*/ 	.byte	0x3f
	.zero		1


	//   ....[70]....
        /*13c0*/ 	.word	0x0002d3d0
        /*13c4*/ 	.word	0x00000010
        /*13c8*/ 	.word	0x00029850
        /*13cc*/ 	.short	0x0101
        /*13ce*/ 	.byte	0x3f
	.zero		1


	//   ....[71]....
        /*13d0*/ 	.word	0x0002d420
        /*13d4*/ 	.word	0x00000010
        /*13d8*/ 	.word	0x00000000
        /*13dc*/ 	.short	0x0101
        /*13de*/ 	.byte	0x3f
	.zero		1


	//   ....[72]....
        /*13e0*/ 	.word	0x0002e740
        /*13e4*/ 	.word	0x00000000
        /*13e8*/ 	.word	0x00029820
        /*13ec*/ 	.short	0x010a
        /*13ee*/ 	.byte	0x3f
	.zero		1


	//   ....[73]....
        /*13f0*/ 	.word	0x0002e910
        /*13f4*/ 	.word	0x00000006
        /*13f8*/ 	.word	0x00000000
        /*13fc*/ 	.short	0x010a
        /*13fe*/ 	.byte	0x3f
	.zero		1


	//   ....[74]....
        /*1400*/ 	.word	0x0002e950
        /*1404*/ 	.word	0x00000007
        /*1408*/ 	.word	0x00000000
        /*140c*/ 	.short	0x010a
        /*140e*/ 	.byte	0x3f
	.zero		1


	//   ....[75]....
        /*1410*/ 	.word	0x0002e9a0
        /*1414*/ 	.word	0x00000004
        /*1418*/ 	.word	0x00029860
        /*141c*/ 	.short	0x010a
        /*141e*/ 	.byte	0x3f
	.zero		1


	//   ....[76]....
        /*1420*/ 	.word	0x0002e9f0
        /*1424*/ 	.word	0x00000003
        /*1428*/ 	.word	0x00029860
        /*142c*/ 	.short	0x010a
        /*142e*/ 	.byte	0x3f
	.zero		1


	//   ....[77]....
        /*1430*/ 	.word	0x0002ea30
        /*1434*/ 	.word	0x00000004
        /*1438*/ 	.word	0x00029880
        /*143c*/ 	.short	0x010a
        /*143e*/ 	.byte	0x3f
	.zero		1


	//   ....[78]....
        /*1440*/ 	.word	0x0002ea50
        /*1444*/ 	.word	0x00000003
        /*1448*/ 	.word	0x00029880
        /*144c*/ 	.short	0x010a
        /*144e*/ 	.byte	0x3f
	.zero		1


	//   ....[79]....
        /*1450*/ 	.word	0x0002eab0
        /*1454*/ 	.word	0x00000061
        /*1458*/ 	.word	0x00029890
        /*145c*/ 	.short	0x010a
        /*145e*/ 	.byte	0x3f
	.zero		1


	//   ....[80]....
        /*1460*/ 	.word	0x0002eb00
        /*1464*/ 	.word	0x00000061
        /*1468*/ 	.word	0x00029890
        /*146c*/ 	.short	0x010a
        /*146e*/ 	.byte	0x3f
	.zero		1


	//   ....[81]....
        /*1470*/ 	.word	0x0002eb50
        /*1474*/ 	.word	0x00000061
        /*1478*/ 	.word	0x00029890
        /*147c*/ 	.short	0x010a
        /*147e*/ 	.byte	0x3f
	.zero		1


	//   ....[82]....
        /*1480*/ 	.word	0x0002eba0
        /*1484*/ 	.word	0x00000061
        /*1488*/ 	.word	0x000298b0
        /*148c*/ 	.short	0x010a
        /*148e*/ 	.byte	0x3f
	.zero		1


	//   ....[83]....
        /*1490*/ 	.word	0x0002eeb0
        /*1494*/ 	.word	0x00000010
        /*1498*/ 	.word	0x00029800
        /*149c*/ 	.short	0x010a
        /*149e*/ 	.byte	0x3f
	.zero		1


	//   ....[84]....
        /*14a0*/ 	.word	0x0002f0c0
        /*14a4*/ 	.word	0x00000010
        /*14a8*/ 	.word	0x00029800
        /*14ac*/ 	.short	0x010a
        /*14ae*/ 	.byte	0x3f
	.zero		1


	//   ....[85]....
        /*14b0*/ 	.word	0x0002f110
        /*14b4*/ 	.word	0x00000003
        /*14b8*/ 	.word	0x00029830
        /*14bc*/ 	.short	0x010a
        /*14be*/ 	.byte	0x3f
	.zero		1


	//   ....[86]....
        /*14c0*/ 	.word	0x0002f160
        /*14c4*/ 	.word	0x0000000b
        /*14c8*/ 	.word	0x00029830
        /*14cc*/ 	.short	0x010a
        /*14ce*/ 	.byte	0x3f
	.zero		1


	//   ....[87]....
        /*14d0*/ 	.word	0x0002f1b0
        /*14d4*/ 	.word	0x0000000a
        /*14d8*/ 	.word	0x00029850
        /*14dc*/ 	.short	0x010a
        /*14de*/ 	.byte	0x3f
	.zero		1


	//   ....[88]....
        /*14e0*/ 	.word	0x0002f200
        /*14e4*/ 	.word	0x00000000
        /*14e8*/ 	.word	0x00029830
        /*14ec*/ 	.short	0x010a
        /*14ee*/ 	.byte	0x3f
	.zero		1


	//   ....[89]....
        /*14f0*/ 	.word	0x0002f250
        /*14f4*/ 	.word	0x00000008
        /*14f8*/ 	.word	0x00029850
        /*14fc*/ 	.short	0x010a
        /*14fe*/ 	.byte	0x3f
	.zero		1


	//   ....[90]....
        /*1500*/ 	.word	0x0002f2a0
        /*1504*/ 	.word	0x00000014
        /*1508*/ 	.word	0x00029850
        /*150c*/ 	.short	0x010a
        /*150e*/ 	.byte	0x3f
	.zero		1


	//   ....[91]....
        /*1510*/ 	.word	0x00031c40
        /*1514*/ 	.word	0x00000012
        /*1518*/ 	.word	0x00029820
        /*151c*/ 	.short	0x010a
        /*151e*/ 	.byte	0x3f
	.zero		1


	//   ....[92]....
        /*1520*/ 	.word	0x00031c90
        /*1524*/ 	.word	0x00000007
        /*1528*/ 	.word	0x000298a0
        /*152c*/ 	.short	0x010a
        /*152e*/ 	.byte	0x3f
	.zero		1


	//   ....[93]....
        /*1530*/ 	.word	0x00031ce0
        /*1534*/ 	.word	0x00000007
        /*1538*/ 	.word	0x000298c0
        /*153c*/ 	.short	0x010a
        /*153e*/ 	.byte	0x3f
	.zero		1


	//   ....[94]....
        /*1540*/ 	.word	0x00031d30
        /*1544*/ 	.word	0x00000008
        /*1548*/ 	.word	0x000298a0
        /*154c*/ 	.short	0x010a
        /*154e*/ 	.byte	0x3f
	.zero		1


	//   ....[95]....
        /*1550*/ 	.word	0x00031d80
        /*1554*/ 	.word	0x00000008
        /*1558*/ 	.word	0x000298c0
        /*155c*/ 	.short	0x010a
        /*155e*/ 	.byte	0x3f
	.zero		1


	//   ....[96]....
        /*1560*/ 	.word	0x00031f20
        /*1564*/ 	.word	0x00000002
        /*1568*/ 	.word	0x00029880
        /*156c*/ 	.short	0x010a
        /*156e*/ 	.byte	0x3f
	.zero		1


	//   ....[97]....
        /*1570*/ 	.word	0x00031f70
        /*1574*/ 	.word	0x00000002
        /*1578*/ 	.word	0x00029840
        /*157c*/ 	.short	0x010a
        /*157e*/ 	.byte	0x3f
	.zero		1


	//   ....[98]....
        /*1580*/ 	.word	0x00032570
        /*1584*/ 	.word	0x00000012
        /*1588*/ 	.word	0x00029820
        /*158c*/ 	.short	0x010a
        /*158e*/ 	.byte	0x3f
	.zero		1


	//   ....[99]....
        /*1590*/ 	.word	0x000325c0
        /*1594*/ 	.word	0x00000005
        /*1598*/ 	.word	0x00029880
        /*159c*/ 	.short	0x010a
        /*159e*/ 	.byte	0x3f
	.zero		1


	//   ....[100]....
        /*15a0*/ 	.word	0x00032610
        /*15a4*/ 	.word	0x00000005
        /*15a8*/ 	.word	0x00029840
        /*15ac*/ 	.short	0x010a
        /*15ae*/ 	.byte	0x3f
	.zero		1


	//   ....[101]....
        /*15b0*/ 	.word	0x00032660
        /*15b4*/ 	.word	0x00000014
        /*15b8*/ 	.word	0x00029870
        /*15bc*/ 	.short	0x010a
        /*15be*/ 	.byte	0x3f
	.zero		1


	//   ....[102]....
        /*15c0*/ 	.word	0x000326b0
        /*15c4*/ 	.word	0x00000014
        /*15c8*/ 	.word	0x00029860
        /*15cc*/ 	.short	0x010a
        /*15ce*/ 	.byte	0x3f
	.zero		1


	//   ....[103]....
        /*15d0*/ 	.word	0x00032700
        /*15d4*/ 	.word	0x00000010
        /*15d8*/ 	.word	0x00029870
        /*15dc*/ 	.short	0x010a
        /*15de*/ 	.byte	0x3f
	.zero		1


	//   ....[104]....
        /*15e0*/ 	.word	0x00032750
        /*15e4*/ 	.word	0x00000010
        /*15e8*/ 	.word	0x00029860
        /*15ec*/ 	.short	0x010a
        /*15ee*/ 	.byte	0x3f
	.zero		1


	//   ....[105]....
        /*15f0*/ 	.word	0x000332d0
        /*15f4*/ 	.word	0x00000000
        /*15f8*/ 	.word	0x00029820
        /*15fc*/ 	.short	0x010a
        /*15fe*/ 	.byte	0x3f
	.zero		1


	//   ....[106]....
        /*1600*/ 	.word	0x00033470
        /*1604*/ 	.word	0x00000006
        /*1608*/ 	.word	0x00000000
        /*160c*/ 	.short	0x010a
        /*160e*/ 	.byte	0x3f
	.zero		1


	//   ....[107]....
        /*1610*/ 	.word	0x000334c0
        /*1614*/ 	.word	0x00000007
        /*1618*/ 	.word	0x00000000
        /*161c*/ 	.short	0x010a
        /*161e*/ 	.byte	0x3f
	.zero		1


	//   ....[108]....
        /*1620*/ 	.word	0x00033510
        /*1624*/ 	.word	0x00000004
        /*1628*/ 	.word	0x00029860
        /*162c*/ 	.short	0x010a
        /*162e*/ 	.byte	0x3f
	.zero		1


	//   ....[109]....
        /*1630*/ 	.word	0x00033560
        /*1634*/ 	.word	0x00000003
        /*1638*/ 	.word	0x00029860
        /*163c*/ 	.short	0x010a
        /*163e*/ 	.byte	0x3f
	.zero		1


	//   ....[110]....
        /*1640*/ 	.word	0x000335b0
        /*1644*/ 	.word	0x00000004
        /*1648*/ 	.word	0x00029880
        /*164c*/ 	.short	0x010a
        /*164e*/ 	.byte	0x3f
	.zero		1


	//----- nvinfo : EIATTR_NUM_MBARRIERS
	.align		4
.L_328:
        /*1650*/ 	.byte	0x03, 0x38
        /*1652*/ 	.short	0x0016


	//----- nvinfo : EIATTR_EXIT_INSTR_OFFSETS
	.align		4
        /*1654*/ 	.byte	0x04, 0x1c
        /*1656*/ 	.short	(.L_330 - .L_329)


	//   ....[0]....
.L_329:
        /*1658*/ 	.word	0x0002eaa0


	//----- nvinfo : EIATTR_MAX_THREADS
	.align		4
.L_330:
        /*165c*/ 	.byte	0x04, 0x05
        /*165e*/ 	.short	(.L_332 - .L_331)
.L_331:
        /*1660*/ 	.word	0x00000180
        /*1664*/ 	.word	0x00000001
        /*1668*/ 	.word	0x00000001


	//----- nvinfo : EIATTR_CRS_STACK_SIZE
	.align		4
.L_332:
        /*166c*/ 	.byte	0x04, 0x1e
        /*166e*/ 	.short	(.L_334 - .L_333)
.L_333:
        /*1670*/ 	.word	0x00000000


	//----- nvinfo : EIATTR_CBANK_PARAM_SIZE
	.align		4
.L_334:
        /*1674*/ 	.byte	0x03, 0x19
        /*1676*/ 	.short	0x0af0


	//----- nvinfo : EIATTR_PARAM_CBANK
	.align		4
        /*1678*/ 	.byte	0x04, 0x0a
        /*167a*/ 	.short	(.L_336 - .L_335)
	.align		4
.L_335:
        /*167c*/ 	.word	index@(.nv.constant0._ZN7cutlass13device_kernelIN5flash11enable_sm90INS1_16FlashAttnFwdSm90INS1_25CollectiveMainloopFwdSm90ILi2EN4cute5tupleIJNS5_1CILi1EEES8_S8_EEENS6_IJNS7_ILi128EEENS7_ILi160EEENS7_ILi192EEEEEELi128ENS_12float_e4m3_tEfNS_4arch4Sm90ELb1ELb0ELb0ELb1ELb0ELb1ELb0ELb1ELb1ELb1ELb1ELb0EEENS1_21CollectiveEpilogueFwdINS6_IJSA_SA_SB_EEES9_NS_10bfloat16_tESG_Li256ELb1ELb1ELb1ELb1EEENS1_36VarlenDynamicPersistentTileSchedulerILi128ELi160ELi256ELi128ELb1ELb1ELb1ELb1ELb1ELb1EEEEEEEEEvNT_6ParamsE)
        /*1680*/ 	.short	0x0210
        /*1682*/ 	.short	0x0af0


	//----- nvinfo : EIATTR_SW_WAR
	.align		4
.L_336:
        /*1684*/ 	.byte	0x04, 0x36
        /*1686*/ 	.short	(.L_338 - .L_337)
.L_337:
        /*1688*/ 	.word	0x00000008
.L_338:


//--------------------- .nv.callgraph             --------------------------
	.section	.nv.callgraph,"",@"SHT_CUDA_CALLGRAPH"
	.align	4
	.sectionentsize	8
	.align		4
        /*0000*/ 	.word	0x00000000
	.align		4
        /*0004*/ 	.word	0xffffffff
	.align		4
        /*0008*/ 	.word	index@(_ZN7cutlass13device_kernelIN5flash11enable_sm90INS1_16FlashAttnFwdSm90INS1_25CollectiveMainloopFwdSm90ILi2EN4cute5tupleIJNS5_1CILi1EEES8_S8_EEENS6_IJNS7_ILi128EEENS7_ILi160EEENS7_ILi192EEEEEELi128ENS_12float_e4m3_tEfNS_4arch4Sm90ELb0ELb0ELb0ELb0ELb0ELb0ELb0ELb1ELb1ELb1ELb1ELb0EEENS1_21CollectiveEpilogueFwdINS6_IJSA_SA_SB_EEES9_NS_10bfloat16_tESG_Li256ELb0ELb1ELb1ELb1EEENS1_19SingleTileSchedulerILb0ELb1ELb1ELi128EEEEEEEEEvNT_6ParamsE)
	.align		4
        /*000c*/ 	.word	index@(__assertfail)
	.align		4
        /*0010*/ 	.word	index@(_ZN7cutlass13device_kernelIN5flash11enable_sm90INS1_16FlashAttnFwdSm90INS1_25CollectiveMainloopFwdSm90ILi2EN4cute5tupleIJNS5_1CILi1EEES8_S8_EEENS6_IJNS7_ILi128EEENS7_ILi160EEENS7_ILi192EEEEEELi128ENS_12float_e4m3_tEfNS_4arch4Sm90ELb0ELb0ELb0ELb1ELb0ELb0ELb0ELb1ELb1ELb1ELb1ELb0EEENS1_21CollectiveEpilogueFwdINS6_IJSA_SA_SB_EEES9_NS_10bfloat16_tESG_Li256ELb1ELb1ELb1ELb1EEENS1_36VarlenDynamicPersistentTileSchedulerILi128ELi160ELi256ELi128ELb1ELb1ELb1ELb0ELb1ELb1EEEEEEEEEvNT_6ParamsE)
	.align		4
        /*0014*/ 	.word	index@(__assertfail)
	.align		4
        /*0018*/ 	.word	index@(_ZN7cutlass13device_kernelIN5flash11enable_sm90INS1_16FlashAttnFwdSm90INS1_25CollectiveMainloopFwdSm90ILi2EN4cute5tupleIJNS5_1CILi1EEES8_S8_EEENS6_IJNS7_ILi128EEENS7_ILi160EEENS7_ILi192EEEEEELi128ENS_12float_e4m3_tEfNS_4arch4Sm90ELb0ELb0ELb0ELb1ELb0ELb1ELb0ELb1ELb1ELb1ELb1ELb0EEENS1_21CollectiveEpilogueFwdINS6_IJSA_SA_SB_EEES9_NS_10bfloat16_tESG_Li256ELb1ELb1ELb1ELb1EEENS1_36VarlenDynamicPersistentTileSchedulerILi128ELi160ELi256ELi128ELb1ELb1ELb1ELb0ELb1ELb1EEEEEEEEEvNT_6ParamsE)
	.align		4
        /*001c*/ 	.word	index@(__assertfail)
	.align		4
        /*0020*/ 	.word	index@(_ZN7cutlass13device_kernelIN5flash11enable_sm90INS1_16FlashAttnFwdSm90INS1_25CollectiveMainloopFwdSm90ILi2EN4cute5tupleIJNS5_1CILi1EEES8_S8_EEENS6_IJNS7_ILi128EEENS7_ILi160EEENS7_ILi192EEEEEELi128ENS_12float_e4m3_tEfNS_4arch4Sm90ELb0ELb1ELb0ELb0ELb0ELb0ELb0ELb1ELb1ELb1ELb1ELb0EEENS1_21CollectiveEpilogueFwdINS6_IJSA_SA_SB_EEES9_NS_10bfloat16_tESG_Li256ELb0ELb1ELb1ELb1EEENS1_19SingleTileSchedulerILb0ELb1ELb1ELi128EEEEEEEEEvNT_6ParamsE)
	.align		4
        /*0024*/ 	.word	index@(__assertfail)
	.align		4
        /*0028*/ 	.word	index@(_ZN7cutlass13device_kernelIN5flash11enable_sm90INS1_16FlashAttnFwdSm90INS1_25CollectiveMainloopFwdSm90ILi2EN4cute5tupleIJNS5_1CILi1EEES8_S8_EEENS6_IJNS7_ILi128EEENS7_ILi160EEENS7_ILi192EEEEEELi128ENS_12float_e4m3_tEfNS_4arch4Sm90ELb0ELb1ELb0ELb1ELb0ELb0ELb0ELb1ELb1ELb1ELb1ELb0EEENS1_21CollectiveEpilogueFwdINS6_IJSA_SA_SB_EEES9_NS_10bfloat16_tESG_Li256ELb1ELb1ELb1ELb1EEENS1_36VarlenDynamicPersistentTileSchedulerILi128ELi160ELi256ELi128ELb1ELb1ELb1ELb1ELb0ELb1EEEEEEEEEvNT_6ParamsE)
	.align		4
        /*002c*/ 	.word	index@(__assertfail)
	.align		4
        /*0030*/ 	.word	index@(_ZN7cutlass13device_kernelIN5flash11enable_sm90INS1_16FlashAttnFwdSm90INS1_25CollectiveMainloopFwdSm90ILi2EN4cute5tupleIJNS5_1CILi1EEES8_S8_EEENS6_IJNS7_ILi128EEENS7_ILi160EEENS7_ILi192EEEEEELi128ENS_12float_e4m3_tEfNS_4arch4Sm90ELb0ELb1ELb0ELb1ELb0ELb1ELb0ELb1ELb1ELb1ELb1ELb0EEENS1_21CollectiveEpilogueFwdINS6_IJSA_SA_SB_EEES9_NS_10bfloat16_tESG_Li256ELb1ELb1ELb1ELb1EEENS1_36VarlenDynamicPersistentTileSchedulerILi128ELi160ELi256ELi128ELb1ELb1ELb1ELb1ELb0ELb1EEEEEEEEEvNT_6ParamsE)
	.align		4
        /*0034*/ 	.word	index@(__assertfail)
	.align		4
        /*0038*/ 	.word	index@(_ZN7cutlass13device_kernelIN5flash11enable_sm90INS1_16FlashAttnFwdSm90INS1_25CollectiveMainloopFwdSm90ILi2EN4cute5tupleIJNS5_1CILi1EEES8_S8_EEENS6_IJNS7_ILi128EEENS7_ILi160EEENS7_ILi192EEEEEELi128ENS_12float_e4m3_tEfNS_4arch4Sm90ELb1ELb0ELb0ELb0ELb0ELb0ELb0ELb1ELb1ELb1ELb1ELb0EEENS1_21CollectiveEpilogueFwdINS6_IJSA_SA_SB_EEES9_NS_10bfloat16_tESG_Li256ELb0ELb1ELb1ELb1EEENS1_19SingleTileSchedulerILb0ELb1ELb1ELi128EEEEEEEEEvNT_6ParamsE)
	.align		4
        /*003c*/ 	.word	index@(__assertfail)
	.align		4
        /*0040*/ 	.word	index@(_ZN7cutlass13device_kernelIN5flash11enable_sm90INS1_16FlashAttnFwdSm90INS1_25CollectiveMainloopFwdSm90ILi2EN4cute5tupleIJNS5_1CILi1EEES8_S8_EEENS6_IJNS7_ILi128EEENS7_ILi160EEENS7_ILi192EEEEEELi128ENS_12float_e4m3_tEfNS_4arch4Sm90ELb1ELb0ELb0ELb1ELb0ELb0ELb0ELb1ELb1ELb1ELb1ELb0EEENS1_21CollectiveEpilogueFwdINS6_IJSA_SA_SB_EEES9_NS_10bfloat16_tESG_Li256ELb1ELb1ELb1ELb1EEENS1_36VarlenDynamicPersistentTileSchedulerILi128ELi160ELi256ELi128ELb1ELb1ELb1ELb1ELb1ELb1EEEEEEEEEvNT_6ParamsE)
	.align		4
        /*0044*/ 	.word	index@(__assertfail)
	.align		4
        /*0048*/ 	.word	index@(_ZN7cutlass13device_kernelIN5flash11enable_sm90INS1_16FlashAttnFwdSm90INS1_25CollectiveMainloopFwdSm90ILi2EN4cute5tupleIJNS5_1CILi1EEES8_S8_EEENS6_IJNS7_ILi128EEENS7_ILi160EEENS7_ILi192EEEEEELi128ENS_12float_e4m3_tEfNS_4arch4Sm90ELb1ELb0ELb0ELb1ELb0ELb1ELb0ELb1ELb1ELb1ELb1ELb0EEENS1_21CollectiveEpilogueFwdINS6_IJSA_SA_SB_EEES9_NS_10bfloat16_tESG_Li256ELb1ELb1ELb1ELb1EEENS1_36VarlenDynamicPersistentTileSchedulerILi128ELi160ELi256ELi128ELb1ELb1ELb1ELb1ELb1ELb1EEEEEEEEEvNT_6ParamsE)
	.align		4
        /*004c*/ 	.word	index@(__assertfail)
	.align		4
        /*0050*/ 	.word	0x00000000
	.align		4
        /*0054*/ 	.word	0xfffffffe
	.align		4
        /*0058*/ 	.word	0x00000000
	.align		4
        /*005c*/ 	.word	0xfffffffd
	.align		4
        /*0060*/ 	.word	0x00000000
	.align		4
        /*0064*/ 	.word	0xfffffffc


//--------------------- .nv.constant4             --------------------------
	.section	.nv.constant4,"a",@progbits
	.align	8
	.align		8
.nv.constant4:
        /*0000*/ 	.dword	__assertfail
	.align		8
        /*0008*/ 	.dword	__unnamed_1
	.align		8
        /*0010*/ 	.dword	__unnamed_2
	.align		8
        /*0018*/ 	.dword	__unnamed_3
	.align		8
        /*0020*/ 	.dword	__unnamed_4
	.align		8
        /*0028*/ 	.dword	__unnamed_5
	.align		8
        /*0030*/ 	.dword	__unnamed_6
	.align		8
        /*0038*/ 	.dword	__unnamed_7
	.align		8
        /*0040*/ 	.dword	_ZZN5flash28permute_output_fp8_VcolmajorIN4cute6TensorINS1_11ArrayEngineIfLm64EEENS1_6LayoutINS1_5tupleIJNS6_IJNS1_1CILi2EEES8_NS7_ILi16EEEEEENS7_ILi1EEESB_EEENS6_IJNS6_IJSB_S8_NS7_ILi4EEEEEENS7_ILi0EEESF_EEEEEEEEEvRT_E9upper_map
	.align		8
        /*0048*/ 	.dword	_ZN73_INTERNAL_b2f1931f_37_flash_fwd_hdimdiff_e4m3_split_sm90_cu_0985e13a_50474cuda3std3__45__cpo5beginE
	.align		8
        /*0050*/ 	.dword	_ZN73_INTERNAL_b2f1931f_37_flash_fwd_hdimdiff_e4m3_split_sm90_cu_0985e13a_50474cuda3std3__45__cpo3endE
	.align		8
        /*0058*/ 	.dword	_ZN73_INTERNAL_b2f1931f_37_flash_fwd_hdimdiff_e4m3_split_sm90_cu_0985e13a_50474cuda3std3__45__cpo6cbeginE
	.align		8
        /*0060*/ 	.dword	_ZN73_INTERNAL_b2f1931f_37_flash_fwd_hdimdiff_e4m3_split_sm90_cu_0985e13a_50474cuda3std3__45__cpo4cendE
	.align		8
        /*0068*/ 	.dword	_ZN73_INTERNAL_b2f1931f_37_flash_fwd_hdimdiff_e4m3_split_sm90_cu_0985e13a_50474cuda3std3__475_GLOBAL__N__b2f1931f_37_flash_fwd_hdimdiff_e4m3_split_sm90_cu_0985e13a_50476ignoreE
	.align		8
        /*0070*/ 	.dword	_ZN73_INTERNAL_b2f1931f_37_flash_fwd_hdimdiff_e4m3_split_sm90_cu_0985e13a_50474cuda3std3__419piecewise_constructE
	.align		8
        /*0078*/ 	.dword	_ZN73_INTERNAL_b2f1931f_37_flash_fwd_hdimdiff_e4m3_split_sm90_cu_0985e13a_50474cuda3std3__48in_placeE
	.align		8
        /*0080*/ 	.dword	_ZN73_INTERNAL_b2f1931f_37_flash_fwd_hdimdiff_e4m3_split_sm90_cu_0985e13a_50474cuda3std6ranges3__45__cpo4swapE
	.align		8
        /*0088*/ 	.dword	_ZN73_INTERNAL_b2f1931f_37_flash_fwd_hdimdiff_e4m3_split_sm90_cu_0985e13a_50474cuda3std6ranges3__45__cpo9iter_moveE
	.align		8
        /*0090*/ 	.dword	_ZN73_INTERNAL_b2f1931f_37_flash_fwd_hdimdiff_e4m3_split_sm90_cu_0985e13a_50474cute7productE
	.align		8
        /*0098*/ 	.dword	_ZN73_INTERNAL_b2f1931f_37_flash_fwd_hdimdiff_e4m3_split_sm90_cu_0985e13a_50474cute1_E
	.align		8
        /*00a0*/ 	.dword	$str$23
	.align		8
        /*00a8*/ 	.dword	$str$24


//--------------------- .text._ZN7cutlass13device_kernelIN5flash11enable_sm90INS1_16FlashAttnFwdSm90INS1_25CollectiveMainloopFwdSm90ILi2EN4cute5tupleIJNS5_1CILi1EEES8_S8_EEENS6_IJNS7_ILi128EEENS7_ILi160EEENS7_ILi192EEEEEELi128ENS_12float_e4m3_tEfNS_4arch4Sm90ELb0ELb0ELb0ELb0ELb0ELb0ELb0ELb1ELb1ELb1ELb1ELb0EEENS1_21CollectiveEpilogueFwdINS6_IJSA_SA_SB_EEES9_NS_10bfloat16_tESG_Li256ELb0ELb1ELb1ELb1EEENS1_19SingleTileSchedulerILb0ELb1ELb1ELi128EEEEEEEEEvNT_6ParamsE --------------------------
	.section	.text._ZN7cutlass13device_kernelIN5flash11enable_sm90INS1_16FlashAttnFwdSm90INS1_25CollectiveMainloopFwdSm90ILi2EN4cute5tupleIJNS5_1CILi1EEES8_S8_EEENS6_IJNS7_ILi128EEENS7_ILi160EEENS7_ILi192EEEEEELi128ENS_12float_e4m3_tEfNS_4arch4Sm90ELb0ELb0ELb0ELb0ELb0ELb0ELb0ELb1ELb1ELb1ELb1ELb0EEENS1_21CollectiveEpilogueFwdINS6_IJSA_SA_SB_EEES9_NS_10bfloat16_tESG_Li256ELb0ELb1ELb1ELb1EEENS1_19SingleTileSchedulerILb0ELb1ELb1ELi128EEEEEEEEEvNT_6ParamsE,"ax",@progbits
	.align	128
.text._ZN7cutlass13device_kernelIN5flash11enable_sm90INS1_16FlashAttnFwdSm90INS1_25CollectiveMainloopFwdSm90ILi2EN4cute5tupleIJNS5_1CILi1EEES8_S8_EEENS6_IJNS7_ILi128EEENS7_ILi160EEENS7_ILi192EEEEEELi128ENS_12float_e4m3_tEfNS_4arch4Sm90ELb0ELb0ELb0ELb0ELb0ELb0ELb0ELb1ELb1ELb1ELb1ELb0EEENS1_21CollectiveEpilogueFwdINS6_IJSA_SA_SB_EEES9_NS_10bfloat16_tESG_Li256ELb0ELb1ELb1ELb1EEENS1_19SingleTileSchedulerILb0ELb1ELb1ELi128EEEEEEEEEvNT_6ParamsE:
        .type           _ZN7cutlass13device_kernelIN5flash11enable_sm90INS1_16FlashAttnFwdSm90INS1_25CollectiveMainloopFwdSm90ILi2EN4cute5tupleIJNS5_1CILi1EEES8_S8_EEENS6_IJNS7_ILi128EEENS7_ILi160EEENS7_ILi192EEEEEELi128ENS_12float_e4m3_tEfNS_4arch4Sm90ELb0ELb0ELb0ELb0ELb0ELb0ELb0ELb1ELb1ELb1ELb1ELb0EEENS1_21CollectiveEpilogueFwdINS6_IJSA_SA_SB_EEES9_NS_10bfloat16_tESG_Li256ELb0ELb1ELb1ELb1EEENS1_19SingleTileSchedulerILb0ELb1ELb1ELi128EEEEEEEEEvNT_6ParamsE,@function
        .size           _ZN7cutlass13device_kernelIN5flash11enable_sm90INS1_16FlashAttnFwdSm90INS1_25CollectiveMainloopFwdSm90ILi2EN4cute5tupleIJNS5_1CILi1EEES8_S8_EEENS6_IJNS7_ILi128EEENS7_ILi160EEENS7_ILi192EEEEEELi128ENS_12float_e4m3_tEfNS_4arch4Sm90ELb0ELb0ELb0ELb0ELb0ELb0ELb0ELb1ELb1ELb1ELb1ELb0EEENS1_21CollectiveEpilogueFwdINS6_IJSA_SA_SB_EEES9_NS_10bfloat16_tESG_Li256ELb0ELb1ELb1ELb1EEENS1_19SingleTileSchedulerILb0ELb1ELb1ELi128EEEEEEEEEvNT_6ParamsE,(.L_x_2844 - _ZN7cutlass13device_kernelIN5flash11enable_sm90INS1_16FlashAttnFwdSm90INS1_25CollectiveMainloopFwdSm90ILi2EN4cute5tupleIJNS5_1CILi1EEES8_S8_EEENS6_IJNS7_ILi128EEENS7_ILi160EEENS7_ILi192EEEEEELi128ENS_12float_e4m3_tEfNS_4arch4Sm90ELb0ELb0ELb0ELb0ELb0ELb0ELb0ELb1ELb1ELb1ELb1ELb0EEENS1_21CollectiveEpilogueFwdINS6_IJSA_SA_SB_EEES9_NS_10bfloat16_tESG_Li256ELb0ELb1ELb1ELb1EEENS1_19SingleTileSchedulerILb0ELb1ELb1ELi128EEEEEEEEEvNT_6ParamsE)
        .other          _ZN7cutlass13device_kernelIN5flash11enable_sm90INS1_16FlashAttnFwdSm90INS1_25CollectiveMainloopFwdSm90ILi2EN4cute5tupleIJNS5_1CILi1EEES8_S8_EEENS6_IJNS7_ILi128EEENS7_ILi160EEENS7_ILi192EEEEEELi128ENS_12float_e4m3_tEfNS_4arch4Sm90ELb0ELb0ELb0ELb0ELb0ELb0ELb0ELb1ELb1ELb1ELb1ELb0EEENS1_21CollectiveEpilogueFwdINS6_IJSA_SA_SB_EEES9_NS_10bfloat16_tESG_Li256ELb0ELb1ELb1ELb1EEENS1_19SingleTileSchedulerILb0ELb1ELb1ELi128EEEEEEEEEvNT_6ParamsE,@"STO_CUDA_ENTRY STV_DEFAULT"
_ZN7cutlass13device_kernelIN5flash11enable_sm90INS1_16FlashAttnFwdSm90INS1_25CollectiveMainloopFwdSm90ILi2EN4cute5tupleIJNS5_1CILi1EEES8_S8_EEENS6_IJNS7_ILi128EEENS7_ILi160EEENS7_ILi192EEEEEELi128ENS_12float_e4m3_tEfNS_4arch4Sm90ELb0ELb0ELb0ELb0ELb0ELb0ELb0ELb1ELb1ELb1ELb1ELb0EEENS1_21CollectiveEpilogueFwdINS6_IJSA_SA_SB_EEES9_NS_10bfloat16_tESG_Li256ELb0ELb1ELb1ELb1EEENS1_19SingleTileSchedulerILb0ELb1ELb1ELi128EEEEEEEEEvNT_6ParamsE:
[----:B------:R-:W0:Y:S02]  /*0000*/  LDC R1, c[0x0][0x28] ;  /* 0x00000a00ff017b82 */ /* 0x000e240000000800 */
[----:B0-----:R-:W-:Y:S01]  /*0010*/  VIADD R1, R1, 0xffffffd8 ;  /* 0xffffffd801017836 */ /* 0x001fe20000000000 */
[----:B------:R-:W0:Y:S01]  /*0020*/  S2R R19, SR_TID.X ;  /* 0x0000000000137919 */ /* 0x000e220000002100 */
[----:B------:R-:W-:Y:S01]  /*0030*/  ELECT P0, URZ, PT ;  /* 0x00000000003f782f */ /* 0x000fe20003800000 */
[----:B------:R-:W-:Y:S01]  /*0040*/  BSSY B0, `(.L_x_0) ;  /* 0x000000d000007945 */ /* 0x000fe20003800000 */
[----:B0-----:R-:W-:-:S05]  /*0050*/  SHF.R.U32.HI R0, RZ, 0x5, R19 ;  /* 0x00000005ff007819 */ /* 0x001fca0000011613 */
[----:B------:R-:W0:Y:S02]  /*0060*/  SHFL.IDX PT, R2, R0, RZ, 0x1f ;  /* 0x00001fff00027589 */ /* 0x000e2400000e0000 */
[----:B0-----:R-:W-:-:S13]  /*0070*/  ISETP.EQ.AND P0, PT, R2, RZ, P0 ;  /* 0x000000ff0200720c */ /* 0x001fda0000702270 */
[----:B------:R-:W-:Y:S05]  /*0080*/  @!P0 BRA `(.L_x_1) ;  /* 0x0000000000208947 */ /* 0x000fea0003800000 */
[----:B------:R-:W-:Y:S02]  /*0090*/  ULDC.64 UR4, c[0x0][0x198] ;  /* 0x0000660000047ab9 */ /* 0x000fe40000000a00 */
[----:B------:R-:W-:Y:S02]  /*00a0*/  UIADD3 UR6, UP0, UR4, 0x370, URZ ;  /* 0x0000037004067890 */ /* 0x000fe4000ff1e03f */
[----:B------:R-:W-:Y:S02]  /*00b0*/  UIADD3 UR4, UP1, UR4, 0x470, URZ ;  /* 0x0000047004047890 */ /* 0x000fe4000ff3e03f */
[----:B------:R-:W-:Y:S02]  /*00c0*/  UIADD3.X UR7, URZ, UR5, URZ, UP0, !UPT ;  /* 0x000000053f077290 */ /* 0x000fe400087fe43f */
[----:B------:R-:W-:-:S07]  /*00d0*/  UIADD3.X UR5, URZ, UR5, URZ, UP1, !UPT ;  /* 0x000000053f057290 */ /* 0x000fce0008ffe43f */
[----:B------:R0:W-:Y:S02]  /*00e0*/  UTMACCTL.PF [UR6] ;  /* 0x00000000060079b9 */ /* 0x0001e40008040000 */
[----:B------:R0:W-:Y:S02]  /*00f0*/  UTMACCTL.PF [UR4] ;  /* 0x00000000040079b9 */ /* 0x0001e40008040000 */
[----:B0-----:R-:W-:Y:S01]  /*0100*/  NOP ;  /* 0x0000000000007918 */ /* 0x001fe20000000000 */
.L_x_1:
[----:B------:R-:W-:Y:S05]  /*0110*/  BSYNC B0 ;  /* 0x0000000000007941 */ /* 0x000fea0003800000 */
.L_x_0:
[----:B------:R-:W-:Y:S01]  /*0120*/  VOTEU.ANY UP0, P0 ;  /* 0x00000000003f7886 */ /* 0x000fe20000000100 */
[----:B------:R-:W0:Y:S01]  /*0130*/  SHFL.IDX PT, R2, R0, RZ, 0x1f ;  /* 0x00001fff00027589 */ /* 0x000e2200000e0000 */
[----:B------:R-:W-:Y:S01]  /*0140*/  UMOV UR4, 0x80 ;  /* 0x0000008000047882 */ /* 0x000fe20000000000 */
[----:B------:R-:W-:Y:S01]  /*0150*/  UMOV UR7, 0x100 ;  /* 0x0000010000077882 */ /* 0x000fe20000000000 */
[----:B------:R-:W-:Y:S01]  /*0160*/  SHF.R.U32.HI R18, RZ, 0x7, R19 ;  /* 0x00000007ff127819 */ /* 0x000fe20000011613 */
[----:B------:R-:W1:Y:S01]  /*0170*/  @UP0 S2UR UR8, SR_CgaCtaId ;  /* 0x00000000000809c3 */ /* 0x000e620000008800 */
[----:B------:R-:W-:Y:S01]  /*0180*/  @UP0 UMOV UR6, 0x400 ;  /* 0x0000040000060882 */ /* 0x000fe20000000000 */
[----:B------:R-:W-:-:S04]  /*0190*/  @UP0 UIADD3 UR4, -UR4, 0x100000, URZ ;  /* 0x0010000004040890 */ /* 0x000fc8000fffe13f */
[----:B------:R-:W-:Y:S02]  /*01a0*/  @UP0 USHF.L.U32 UR5, UR4, 0xb, URZ ;  /* 0x0000000b04050899 */ /* 0x000fe4000800063f */
[----:B------:R-:W-:Y:S01]  /*01b0*/  @UP0 USHF.L.U32 UR4, UR4, 0x1, URZ ;  /* 0x0000000104040899 */ /* 0x000fe2000800063f */
[----:B------:R-:W-:Y:S01]  /*01c0*/  VOTEU.ANY UP1, P0 ;  /* 0x00000000003f7886 */ /* 0x000fe20000020100 */
[----:B0-----:R-:W-:Y:S02]  /*01d0*/  ISETP.NE.AND P1, PT, R2, RZ, PT ;  /* 0x000000ff0200720c */ /* 0x001fe40003f25270 */
[----:B------:R0:W2:Y:S01]  /*01e0*/  SHFL.IDX PT, R2, R18, RZ, 0x1f ;  /* 0x00001fff12027589 */ /* 0x0000a200000e0000 */
[----:B-1----:R-:W-:Y:S02]  /*01f0*/  @UP0 ULEA UR8, UR8, UR6, 0x18 ;  /* 0x0000000608080291 */ /* 0x002fe4000f8ec03f */
[----:B------:R-:W-:-:S04]  /*0200*/  @UP0 UIADD3 UR6, -UR7, 0x100000, URZ ;  /* 0x0010000007060890 */ /* 0x000fc8000fffe13f */
[----:B------:R-:W-:Y:S02]  /*0210*/  @UP0 USHF.L.U32 UR7, UR6, 0xb, URZ ;  /* 0x0000000b06070899 */ /* 0x000fe4000800063f */
[----:B------:R-:W-:Y:S01]  /*0220*/  @UP0 USHF.L.U32 UR6, UR6, 0x1, URZ ;  /* 0x0000000106060899 */ /* 0x000fe2000800063f */
[----:B------:R-:W-:Y:S01]  /*0230*/  VOTEU.ANY UP0, P0 ;  /* 0x00000000003f7886 */ /* 0x000fe20000000100 */
[----:B------:R-:W1:Y:S04]  /*0240*/  FENCE.VIEW.ASYNC.S ;  /* 0x00000000000073c6 */ /* 0x000e680000000000 */
[----:B-1----:R0:W1:Y:S06]  /*0250*/  @UP0 SYNCS.EXCH.64 URZ, [UR8+0x29800], UR4 ;  /* 0x02980004083f05b2 */ /* 0x00206c0008000100 */
[----:B------:R0:W3:Y:S02]  /*0260*/  @UP1 SYNCS.EXCH.64 URZ, [UR8+0x29820], UR6 ;  /* 0x02982006083f15b2 */ /* 0x0000e40008000100 */
[----:B0-----:R-:W-:Y:S05]  /*0270*/  @P1 BRA `(.L_x_2) ;  /* 0x0000000000481947 */ /* 0x001fea0003800000 */
[----:B------:R-:W0:Y:S01]  /*0280*/  S2UR UR5, SR_CgaCtaId ;  /* 0x00000000000579c3 */ /* 0x000e220000008800 */
[----:B------:R-:W-:Y:S01]  /*0290*/  UMOV UR4, 0x400 ;  /* 0x0000040000047882 */ /* 0x000fe20000000000 */
[----:B------:R-:W-:Y:S01]  /*02a0*/  UMOV UR6, 0x1 ;  /* 0x0000000100067882 */ /* 0x000fe20000000000 */
[----:B------:R-:W-:Y:S01]  /*02b0*/  UMOV UR7, 0x2 ;  /* 0x0000000200077882 */ /* 0x000fe20000000000 */
[----:B------:R-:W-:Y:S01]  /*02c0*/  ELECT P0, URZ, PT ;  /* 0x00000000003f782f */ /* 0x000fe20003800000 */
[----:B0-----:R-:W-:Y:S02]  /*02d0*/  ULEA UR8, UR5, UR4, 0x18 ;  /* 0x0000000405087291 */ /* 0x001fe4000f8ec03f */
[----:B------:R-:W-:-:S04]  /*02e0*/  UIADD3 UR4, -UR6, 0x100000, URZ ;  /* 0x0010000006047890 */ /* 0x000fc8000fffe13f */
[----:B------:R-:W-:Y:S02]  /*02f0*/  USHF.L.U32 UR5, UR4, 0xb, URZ ;  /* 0x0000000b04057899 */ /* 0x000fe4000800063f */
[----:B------:R-:W-:Y:S02]  /*0300*/  USHF.L.U32 UR4, UR4, 0x1, URZ ;  /* 0x0000000104047899 */ /* 0x000fe4000800063f */
[----:B------:R-:W-:-:S04]  /*0310*/  UIADD3 UR6, -UR7, 0x100000, URZ ;  /* 0x0010000007067890 */ /* 0x000fc8000fffe13f */
[----:B------:R-:W-:Y:S02]  /*0320*/  USHF.L.U32 UR7, UR6, 0xb, URZ ;  /* 0x0000000b06077899 */ /* 0x000fe4000800063f */
[----:B------:R-:W-:Y:S01]  /*0330*/  USHF.L.U32 UR6, UR6, 0x1, URZ ;  /* 0x0000000106067899 */ /* 0x000fe2000800063f */
[----:B------:R-:W0:Y:S03]  /*0340*/  FENCE.VIEW.ASYNC.S ;  /* 0x00000000000073c6 */ /* 0x000e260000000000 */
[----:B0-----:R0:W4:Y:S08]  /*0350*/  SYNCS.EXCH.64 URZ, [UR8+0x29830], UR4 ;  /* 0x02983004083f75b2 */ /* 0x0011300008000100 */
[----:B------:R0:W0:Y:S01]  /*0360*/  SYNCS.EXCH.64 URZ, [UR8+0x29840], UR6 ;  /* 0x02984006083f75b2 */ /* 0x0000220008000100 */
[----:B------:R0:W0:Y:S01]  /*0370*/  SYNCS.EXCH.64 URZ, [UR8+0x29838], UR4 ;  /* 0x02983804083f75b2 */ /* 0x0000220008000100 */
[----:B------:R0:W0:Y:S01]  /*0380*/  SYNCS.EXCH.64 URZ, [UR8+0x29848], UR6 ;  /* 0x02984806083f75b2 */ /* 0x0000220008000100 */
[----:B------:R-:W-:Y:S01]  /*0390*/  NOP ;  /* 0x0000000000007918 */ /* 0x000fe20000000000 */
.L_x_2:
[----:B------:R-:W5:Y:S01]  /*03a0*/  SHFL.IDX PT, R3, R0, RZ, 0x1f ;  /* 0x00001fff00037589 */ /* 0x000f6200000e0000 */
[----:B------:R-:W-:Y:S01]  /*03b0*/  NOP ;  /* 0x0000000000007918 */ /* 0x000fe20000000000 */
[----:B-----5:R-:W-:-:S13]  /*03c0*/  ISETP.NE.AND P0, PT, R3, RZ, PT ;  /* 0x000000ff0300720c */ /* 0x020fda0003f05270 */
[----:B------:R-:W-:Y:S05]  /*03d0*/  @P0 BRA `(.L_x_3) ;  /* 0x0000000000480947 */ /* 0x000fea0003800000 */
[----:B0-----:R-:W0:Y:S01]  /*03e0*/  S2UR UR5, SR_CgaCtaId ;  /* 0x00000000000579c3 */ /* 0x001e220000008800 */
        /* <DEDUP_REMOVED lines=12> */
[----:B0-----:R0:W0:Y:S08]  /*04b0*/  SYNCS.EXCH.64 URZ, [UR8+0x29850], UR4 ;  /* 0x02985004083f75b2 */ /* 0x0010300008000100 */
[----:B------:R0:W0:Y:S01]  /*04c0*/  SYNCS.EXCH.64 URZ, [UR8+0x29860], UR6 ;  /* 0x02986006083f75b2 */ /* 0x0000220008000100 */
[----:B------:R0:W0:Y:S01]  /*04d0*/  SYNCS.EXCH.64 URZ, [UR8+0x29858], UR4 ;  /* 0x02985804083f75b2 */ /* 0x0000220008000100 */
[----:B------:R0:W0:Y:S01]  /*04e0*/  SYNCS.EXCH.64 URZ, [UR8+0x29868], UR6 ;  /* 0x02986806083f75b2 */ /* 0x0000220008000100 */
[----:B------:R-:W-:Y:S01]  /*04f0*/  NOP ;  /* 0x0000000000007918 */ /* 0x000fe20000000000 */
.L_x_3:
[----:B------:R-:W5:Y:S01]  /*0500*/  SHFL.IDX PT, R3, R0, RZ, 0x1f ;  /* 0x00001fff00037589 */ /* 0x000f6200000e0000 */
[----:B------:R-:W-:Y:S01]  /*0510*/  NOP ;  /* 0x0000000000007918 */ /* 0x000fe20000000000 */
[----:B-----5:R-:W-:-:S13]  /*0520*/  ISETP.NE.AND P0, PT, R3, RZ, PT ;  /* 0x000000ff0300720c */ /* 0x020fda0003f05270 */
[----:B------:R-:W-:Y:S05]  /*0530*/  @P0 BRA `(.L_x_4) ;  /* 0x0000000000380947 */ /* 0x000fea0003800000 */
[----:B0-----:R-:W0:Y:S01]  /*0540*/  S2UR UR5, SR_CgaCtaId ;  /* 0x00000000000579c3 */ /* 0x001e220000008800 */
[----:B------:R-:W-:Y:S01]  /*0550*/  UMOV UR4, 0x400 ;  /* 0x0000040000047882 */ /* 0x000fe20000000000 */
[----:B------:R-:W-:Y:S01]  /*0560*/  UMOV UR7, 0x1 ;  /* 0x0000000100077882 */ /* 0x000fe20000000000 */
[----:B------:R-:W-:Y:S01]  /*0570*/  ELECT P0, URZ, PT ;  /* 0x00000000003f782f */ /* 0x000fe20003800000 */
[----:B0-----:R-:W-:Y:S02]  /*0580*/  ULEA UR6, UR5, UR4, 0x18 ;  /* 0x0000000405067291 */ /* 0x001fe4000f8ec03f */
[----:B------:R-:W-:-:S04]  /*0590*/  UIADD3 UR4, -UR7, 0x100000, URZ ;  /* 0x0010000007047890 */ /* 0x000fc8000fffe13f */
[----:B------:R-:W-:Y:S02]  /*05a0*/  USHF.L.U32 UR5, UR4, 0xb, URZ ;  /* 0x0000000b04057899 */ /* 0x000fe4000800063f */
[----:B------:R-:W-:Y:S01]  /*05b0*/  USHF.L.U32 UR4, UR4, 0x1, URZ ;  /* 0x0000000104047899 */ /* 0x000fe2000800063f */
[----:B------:R-:W0:Y:S11]  /*05c0*/  FENCE.VIEW.ASYNC.S ;  /* 0x00000000000073c6 */ /* 0x000e360000000000 */
[----:B0-----:R0:W0:Y:S01]  /*05d0*/  SYNCS.EXCH.64 URZ, [UR6+0x29870], UR4 ;  /* 0x02987004063f75b2 */ /* 0x0010220008000100 */
[----:B------:R0:W0:Y:S01]  /*05e0*/  SYNCS.EXCH.64 URZ, [UR6+0x29880], UR4 ;  /* 0x02988004063f75b2 */ /* 0x0000220008000100 */
[----:B------:R0:W0:Y:S01]  /*05f0*/  SYNCS.EXCH.64 URZ, [UR6+0x29878], UR4 ;  /* 0x02987804063f75b2 */ /* 0x0000220008000100 */
[----:B------:R0:W0:Y:S01]  /*0600*/  SYNCS.EXCH.64 URZ, [UR6+0x29888], UR4 ;  /* 0x02988804063f75b2 */ /* 0x0000220008000100 */
[----:B------:R-:W-:Y:S01]  /*0610*/  NOP ;  /* 0x0000000000007918 */ /* 0x000fe20000000000 */
.L_x_4:
        /* <DEDUP_REMOVED lines=22> */
.L_x_5:
        /* <DEDUP_REMOVED lines=22> */
.L_x_6:
[----:B--2---:R-:W-:Y:S01]  /*08e0*/  ISETP.NE.AND P0, PT, R2, RZ, PT ;  /* 0x000000ff0200720c */ /* 0x004fe20003f05270 */
[----:B------:R-:W-:Y:S01]  /*08f0*/  IMAD.MOV.U32 R2, RZ, RZ, 0x1 ;  /* 0x00000001ff027424 */ /* 0x000fe200078e00ff */
[----:B------:R-:W-:Y:S01]  /*0900*/  NOP ;  /* 0x0000000000007918 */ /* 0x000fe20000000000 */
[----:B------:R-:W-:Y:S01]  /*0910*/  ULDC.64 UR38, c[0x0][0x208] ;  /* 0x0000820000267ab9 */ /* 0x000fe20000000a00 */
[----:B------:R-:W-:Y:S02]  /*0920*/  BSSY B6, `(.L_x_7) ;  /* 0x0000d23000067945 */ /* 0x000fe40003800000 */
[----:B------:R-:W-:-:S05]  /*0930*/  SEL R2, R2, 0x2, !P0 ;  /* 0x0000000202027807 */ /* 0x000fca0004000000 */
[----:B------:R2:W-:Y:S01]  /*0940*/  STL [R1+0x1c], R2 ;  /* 0x00001c0201007387 */ /* 0x0005e20000100800 */
[----:B01-34-:R-:W-:Y:S06]  /*0950*/  BAR.SYNC.DEFER_BLOCKING 0x0 ;  /* 0x0000000000007b1d */ /* 0x01bfec0000010000 */
[----:B------:R-:W-:Y:S05]  /*0960*/  @!P0 BRA `(.L_x_8) ;  /* 0x0000009800e08947 */ /* 0x000fea0003800000 */
.L_x_9:
[----:B------:R-:W-:-:S08]  /*0970*/  NOP ;  /* 0x0000000000007918 */ /* 0x000fd00000000000 */
[----:B------:R-:W0:Y:S02]  /*0980*/  USETMAXREG.TRY_ALLOC.CTAPOOL UP0, 0xf0 ;  /* 0x000000f0000079c8 */ /* 0x000e240008000600 */
[----:B0-----:R-:W-:-:S13]  /*0990*/  PLOP3.LUT P0, PT, PT, PT, UP0, 0x80, 0x0 ;  /* 0x000000000000781c */ /* 0x001fda0003f0f008 */
[----:B------:R-:W-:Y:S05]  /*09a0*/  @!P0 BRA `(.L_x_9) ;  /* 0xfffffffc00f08947 */ /* 0x000fea000383ffff */
[----:B--2---:R-:W0:Y:S01]  /*09b0*/  LDC R2, c[0x0][0xc50] ;  /* 0x00031400ff027b82 */ /* 0x004e220000000800 */
[----:B------:R-:W-:-:S07]  /*09c0*/  LOP3.LUT R4, R19, 0xffffff80, RZ, 0xc0, !PT ;  /* 0xffffff8013047812 */ /* 0x000fce00078ec0ff */
[----:B------:R-:W-:Y:S08]  /*09d0*/  BAR.ARV 0x8, 0x180 ;  /* 0x0206000000007b1d */ /* 0x000ff00000002000 */
[----:B------:R-:W1:Y:S01]  /*09e0*/  S2UR UR4, SR_CTAID.Y ;  /* 0x00000000000479c3 */ /* 0x000e620000002600 */
[----:B------:R-:W-:-:S07]  /*09f0*/  ISETP.NE.AND P0, PT, R4, 0x80, PT ;  /* 0x000000800400780c */ /* 0x000fce0003f05270 */
[----:B------:R-:W2:Y:S08]  /*0a00*/  S2UR UR36, SR_CTAID.Z ;  /* 0x00000000002479c3 */ /* 0x000eb00000002700 */
[----:B------:R-:W-:Y:S06]  /*0a10*/  @!P0 BAR.ARV 0x9, 0x100 ;  /* 0x0244000000008b1d */ /* 0x000fec0000002000 */
[----:B0-----:R-:W-:Y:S01]  /*0a20*/  ISETP.NE.AND P1, PT, R2, 0x1, PT ;  /* 0x000000010200780c */ /* 0x001fe20003f25270 */
[----:B-1----:R-:W-:Y:S01]  /*0a30*/  IMAD.U32 R16, RZ, RZ, UR4 ;  /* 0x00000004ff107e24 */ /* 0x002fe2000f8e00ff */
[----:B--2---:R-:W-:-:S11]  /*0a40*/  ISETP.LE.AND P0, PT, RZ, UR36, PT ;  /* 0x00000024ff007c0c */ /* 0x004fd6000bf03270 */
[----:B------:R-:W0:Y:S08]  /*0a50*/  @P1 LDC R0, c[0x0][0xc54] ;  /* 0x00031500ff001b82 */ /* 0x000e300000000800 */
[----:B------:R-:W1:Y:S01]  /*0a60*/  @P1 LDC R3, c[0x0][0xc58] ;  /* 0x00031600ff031b82 */ /* 0x000e620000000800 */
[----:B0-----:R-:W-:-:S05]  /*0a70*/  @P1 IMAD.HI.U32 R0, R0, UR4, RZ ;  /* 0x0000000400001c27 */ /* 0x001fca000f8e00ff */
[----:B-1----:R-:W-:-:S05]  /*0a80*/  @P1 SHF.R.U32.HI R16, RZ, R3, R0 ;  /* 0x00000003ff101219 */ /* 0x002fca0000011600 */
[----:B------:R-:W-:-:S04]  /*0a90*/  IMAD.MOV R3, RZ, RZ, -R16 ;  /* 0x000000ffff037224 */ /* 0x000fc800078e0a10 */
[----:B------:R-:W-:Y:S01]  /*0aa0*/  IMAD R24, R2, R3, UR4 ;  /* 0x0000000402187e24 */ /* 0x000fe2000f8e0203 */
[----:B------:R-:W-:Y:S06]  /*0ab0*/  @!P0 BRA `(.L_x_10) ;  /* 0x000000d000248947 */ /* 0x000fec0003800000 */
[----:B------:R-:W0:Y:S01]  /*0ac0*/  LDC.64 R12, c[0x0][0x990] ;  /* 0x00026400ff0c7b82 */ /* 0x000e220000000a00 */
[----:B------:R-:W-:-:S07]  /*0ad0*/  USHF.R.S32.HI UR37, URZ, 0x1f, UR36 ;  /* 0x0000001f3f257899 */ /* 0x000fce0008011424 */
[----:B------:R-:W1:Y:S01]  /*0ae0*/  LDC.64 R20, c[0x0][0x998] ;  /* 0x00026600ff147b82 */ /* 0x000e620000000a00 */
[----:B0-----:R-:W-:-:S04]  /*0af0*/  ISETP.NE.U32.AND P0, PT, R12, RZ, PT ;  /* 0x000000ff0c00720c */ /* 0x001fc80003f05070 */
[----:B------:R-:W-:Y:S02]  /*0b00*/  ISETP.NE.AND.EX P0, PT, R13, RZ, PT, P0 ;  /* 0x000000ff0d00720c */ /* 0x000fe40003f05300 */
[----:B-1----:R-:W-:-:S04]  /*0b10*/  ISETP.NE.U32.AND P1, PT, R20, RZ, PT ;  /* 0x000000ff1400720c */ /* 0x002fc80003f25070 */
[----:B------:R-:W-:-:S07]  /*0b20*/  ISETP.NE.AND.EX P1, PT, R21, RZ, PT, P1 ;  /* 0x000000ff1500720c */ /* 0x000fce0003f25310 */
[----:B------:R-:W0:Y:S01]  /*0b30*/  @P0 LDC.64 R8, c[0x0][0x9a8] ;  /* 0x00026a00ff080b82 */ /* 0x000e220000000a00 */
[----:B------:R-:W-:-:S07]  /*0b40*/  @P0 SHF.R.S32.HI R7, RZ, 0x1f, R16 ;  /* 0x0000001fff070819 */ /* 0x000fce0000011410 */
[----:B------:R-:W1:Y:S08]  /*0b50*/  @P1 LDC.64 R10, c[0x0][0x9b8] ;  /* 0x00026e00ff0a1b82 */ /* 0x000e700000000a00 */
[----:B------:R-:W2:Y:S08]  /*0b60*/  @P0 LDC.64 R14, c[0x0][0x9b0] ;  /* 0x00026c00ff0e0b82 */ /* 0x000eb00000000a00 */
[----:B------:R-:W3:Y:S01]  /*0b70*/  @P1 LDC.64 R22, c[0x0][0x9c0] ;  /* 0x00027000ff161b82 */ /* 0x000ee20000000a00 */
[----:B0-----:R-:W-:-:S02]  /*0b80*/  @P0 IMAD R0, R8, UR37, RZ ;  /* 0x0000002508000c24 */ /* 0x001fc4000f8e02ff */
[----:B------:R-:W-:-:S04]  /*0b90*/  @P0 IMAD.WIDE.U32 R2, R8, UR36, RZ ;  /* 0x0000002408020c25 */ /* 0x000fc8000f8e00ff */
[----:B------:R-:W-:Y:S02]  /*0ba0*/  @P0 IMAD R9, R9, UR36, R0 ;  /* 0x0000002409090c24 */ /* 0x000fe4000f8e0200 */
[C---:B-1----:R-:W-:Y:S02]  /*0bb0*/  @P1 IMAD R4, R10.reuse, UR37, RZ ;  /* 0x000000250a041c24 */ /* 0x042fe4000f8e02ff */
[----:B------:R-:W-:Y:S01]  /*0bc0*/  @P0 IMAD.IADD R3, R3, 0x1, R9 ;  /* 0x0000000103030824 */ /* 0x000fe200078e0209 */
[----:B------:R-:W-:Y:S01]  /*0bd0*/  @P1 SHF.R.S32.HI R9, RZ, 0x1f, R16 ;  /* 0x0000001fff091819 */ /* 0x000fe20000011410 */
[----:B------:R-:W-:Y:S02]  /*0be0*/  @P1 IMAD R11, R11, UR36, R4 ;  /* 0x000000240b0b1c24 */ /* 0x000fe4000f8e0204 */
[----:B------:R-:W-:-:S04]  /*0bf0*/  @P1 IMAD.WIDE.U32 R4, R10, UR36, RZ ;  /* 0x000000240a041c25 */ /* 0x000fc8000f8e00ff */
[-C--:B--2---:R-:W-:Y:S02]  /*0c00*/  @P0 IMAD R7, R7, R14.reuse, RZ ;  /* 0x0000000e07070224 */ /* 0x084fe400078e02ff */
[----:B------:R-:W-:Y:S02]  /*0c10*/  @P1 IMAD.IADD R5, R5, 0x1, R11 ;  /* 0x0000000105051824 */ /* 0x000fe400078e020b */
[----:B------:R-:W-:-:S04]  /*0c20*/  @P0 IMAD.WIDE.U32 R2, R16, R14, R2 ;  /* 0x0000000e10020225 */ /* 0x000fc800078e0002 */
[-C--:B---3--:R-:W-:Y:S02]  /*0c30*/  @P1 IMAD R0, R9, R22.reuse, RZ ;  /* 0x0000001609001224 */ /* 0x088fe400078e02ff */
[C---:B------:R-:W-:Y:S02]  /*0c40*/  @P0 IMAD R9, R16.reuse, R15, R7 ;  /* 0x0000000f10090224 */ /* 0x040fe400078e0207 */
[C---:B------:R-:W-:Y:S02]  /*0c50*/  @P1 IMAD R11, R16.reuse, R23, R0 ;  /* 0x00000017100b1224 */ /* 0x040fe400078e0200 */
[----:B------:R-:W-:Y:S01]  /*0c60*/  @P1 IMAD.WIDE.U32 R6, R16, R22, R4 ;  /* 0x0000001610061225 */ /* 0x000fe200078e0004 */
[----:B------:R-:W-:-:S03]  /*0c70*/  @P0 LEA R4, P2, R2, R12, 0x2 ;  /* 0x0000000c02040211 */ /* 0x000fc600078410ff */
[----:B------:R-:W-:Y:S01]  /*0c80*/  @P1 IMAD.IADD R0, R7, 0x1, R11 ;  /* 0x0000000107001824 */ /* 0x000fe200078e020b */
[C---:B------:R-:W-:Y:S01]  /*0c90*/  @P1 LEA R8, P3, R6.reuse, R20, 0x2 ;  /* 0x0000001406081211 */ /* 0x040fe200078610ff */
[----:B------:R-:W-:Y:S01]  /*0ca0*/  @P0 IMAD.IADD R3, R3, 0x1, R9 ;  /* 0x0000000103030824 */ /* 0x000fe200078e0209 */
[----:B------:R-:W0:Y:S01]  /*0cb0*/  LDC R11, c[0x0][0x2f0] ;  /* 0x0000bc00ff0b7b82 */ /* 0x000e220000000800 */
[----:B------:R-:W-:Y:S01]  /*0cc0*/  IMAD.MOV.U32 R7, RZ, RZ, 0x3f800000 ;  /* 0x3f800000ff077424 */ /* 0x000fe200078e00ff */
[----:B------:R-:W-:Y:S01]  /*0cd0*/  @P1 LEA.HI.X R9, R6, R21, R0, 0x2, P3 ;  /* 0x0000001506091211 */ /* 0x000fe200018f1400 */
[----:B------:R-:W-:Y:S01]  /*0ce0*/  IMAD.MOV.U32 R0, RZ, RZ, 0x3f800000 ;  /* 0x3f800000ff007424 */ /* 0x000fe200078e00ff */
[----:B------:R-:W-:-:S04]  /*0cf0*/  @P0 LEA.HI.X R5, R2, R13, R3, 0x2, P2 ;  /* 0x0000000d02050211 */ /* 0x000fc800010f1403 */
[----:B------:R-:W1:Y:S01]  /*0d00*/  LDC.64 R2, c[0x0][0x418] ;  /* 0x00010600ff027b82 */ /* 0x000e620000000a00 */
[----:B------:R2:W5:Y:S04]  /*0d10*/  @P1 LDG.E R0, desc[UR38][R8.64] ;  /* 0x0000002608001981 */ /* 0x000568000c1e1900 */
[----:B------:R2:W5:Y:S03]  /*0d20*/  @P0 LDG.E R7, desc[UR38][R4.64] ;  /* 0x0000002604070981 */ /* 0x000566000c1e1900 */
[----:B------:R-:W3:Y:S01]  /*0d30*/  LDC R6, c[0x0][0x424] ;  /* 0x00010900ff067b82 */ /* 0x000ee20000000800 */
[----:B-1----:R-:W-:-:S04]  /*0d40*/  ISETP.NE.U32.AND P0, PT, R2, RZ, PT ;  /* 0x000000ff0200720c */ /* 0x002fc80003f05070 */
[----:B------:R-:W-:-:S04]  /*0d50*/  ISETP.NE.AND.EX P0, PT, R3, RZ, PT, P0 ;  /* 0x000000ff0300720c */ /* 0x000fc80003f05300 */
[----:B---3--:R-:W-:-:S05]  /*0d60*/  SEL R2, R6, 0x1, P0 ;  /* 0x0000000106027807 */ /* 0x008fca0000000000 */
[----:B0-----:R-:W-:-:S04]  /*0d70*/  IMAD R110, R2, R11, RZ ;  /* 0x0000000b026e7224 */ /* 0x001fc800078e02ff */
[C---:B------:R-:W-:Y:S01]  /*0d80*/  VIADD R2, R110.reuse, 0x9f ;  /* 0x0000009f6e027836 */ /* 0x040fe20000000000 */
[----:B------:R-:W-:-:S03]  /*0d90*/  ISETP.GE.AND P0, PT, R110, 0x1, PT ;  /* 0x000000016e00780c */ /* 0x000fc60003f06270 */
[----:B------:R-:W-:-:S05]  /*0da0*/  IMAD.HI R2, R2, 0x66666667, RZ ;  /* 0x6666666702027827 */ /* 0x000fca00078e02ff */
[----:B------:R-:W-:Y:S02]  /*0db0*/  SHF.R.U32.HI R3, RZ, 0x1f, R2 ;  /* 0x0000001fff037819 */ /* 0x000fe40000011602 */
[----:B------:R-:W-:Y:S02]  /*0dc0*/  LOP3.LUT R17, R24, 0xffff, RZ, 0xc0, !PT ;  /* 0x0000ffff18117812 */ /* 0x000fe400078ec0ff */
[----:B------:R-:W-:Y:S01]  /*0dd0*/  LEA.HI.SX32 R22, R2, R3, 0x1a ;  /* 0x0000000302167211 */ /* 0x000fe200078fd2ff */
[----:B------:R-:W-:Y:S01]  /*0de0*/  IMAD.MOV.U32 R2, RZ, RZ, RZ ;  /* 0x000000ffff027224 */ /* 0x000fe200078e00ff */
[----:B--2---:R-:W-:Y:S06]  /*0df0*/  @!P0 BRA `(.L_x_11) ;  /* 0x0000000000788947 */ /* 0x004fec0003800000 */
[----:B------:R-:W-:-:S04]  /*0e00*/  SHF.R.U32.HI R5, RZ, 0x10, R24 ;  /* 0x00000010ff057819 */ /* 0x000fc80000011618 */
[----:B------:R-:W-:-:S13]  /*0e10*/  ISETP.NE.AND P0, PT, R5, RZ, PT ;  /* 0x000000ff0500720c */ /* 0x000fda0003f05270 */
[----:B------:R-:W0:Y:S02]  /*0e20*/  @!P0 LDC R5, c[0x0][0x9f0] ;  /* 0x00027c00ff058b82 */ /* 0x000e240000000800 */
[-C--:B0-----:R-:W-:Y:S02]  /*0e30*/  IABS R9, R5.reuse ;  /* 0x0000000500097213 */ /* 0x081fe40000000000 */
[----:B------:R-:W-:Y:S02]  /*0e40*/  IADD3 R4, R22, -0x1, R5 ;  /* 0xffffffff16047810 */ /* 0x000fe40007ffe005 */
[----:B------:R-:W0:Y:S01]  /*0e50*/  I2F.RP R6, R9 ;  /* 0x0000000900067306 */ /* 0x000e220000209400 */
[----:B------:R-:W-:-:S05]  /*0e60*/  IABS R10, R5 ;  /* 0x00000005000a7213 */ /* 0x000fca0000000000 */
[----:B------:R-:W-:Y:S02]  /*0e70*/  IMAD.MOV R10, RZ, RZ, -R10 ;  /* 0x000000ffff0a7224 */ /* 0x000fe400078e0a0a */
[----:B0-----:R-:W0:Y:S02]  /*0e80*/  MUFU.RCP R6, R6 ;  /* 0x0000000600067308 */ /* 0x001e240000001000 */
[----:B0-----:R-:W-:Y:S01]  /*0e90*/  VIADD R2, R6, 0xffffffe ;  /* 0x0ffffffe06027836 */ /* 0x001fe20000000000 */
[----:B------:R-:W-:Y:S02]  /*0ea0*/  IABS R6, R4 ;  /* 0x0000000400067213 */ /* 0x000fe40000000000 */
[----:B------:R-:W-:-:S03]  /*0eb0*/  LOP3.LUT R4, R4, R5, RZ, 0x3c, !PT ;  /* 0x0000000504047212 */ /* 0x000fc600078e3cff */
[----:B------:R0:W1:Y:S01]  /*0ec0*/  F2I.FTZ.U32.TRUNC.NTZ R3, R2 ;  /* 0x0000000200037305 */ /* 0x000062000021f000 */
[----:B------:R-:W-:Y:S01]  /*0ed0*/  ISETP.GE.AND P2, PT, R4, RZ, PT ;  /* 0x000000ff0400720c */ /* 0x000fe20003f46270 */
[----:B0-----:R-:W-:Y:S02]  /*0ee0*/  IMAD.MOV.U32 R2, RZ, RZ, RZ ;  /* 0x000000ffff027224 */ /* 0x001fe400078e00ff */
[----:B-1----:R-:W-:-:S04]  /*0ef0*/  IMAD.MOV R8, RZ, RZ, -R3 ;  /* 0x000000ffff087224 */ /* 0x002fc800078e0a03 */
[----:B------:R-:W-:-:S04]  /*0f00*/  IMAD R11, R8, R9, RZ ;  /* 0x00000009080b7224 */ /* 0x000fc800078e02ff */
[----:B------:R-:W-:-:S04]  /*0f10*/  IMAD.HI.U32 R3, R3, R11, R2 ;  /* 0x0000000b03037227 */ /* 0x000fc800078e0002 */
[----:B------:R-:W-:Y:S02]  /*0f20*/  IMAD.MOV.U32 R2, RZ, RZ, R10 ;  /* 0x000000ffff027224 */ /* 0x000fe400078e000a */
[----:B------:R-:W-:-:S04]  /*0f30*/  IMAD.HI.U32 R3, R3, R6, RZ ;  /* 0x0000000603037227 */ /* 0x000fc800078e00ff */
[----:B------:R-:W-:-:S05]  /*0f40*/  IMAD R2, R3, R2, R6 ;  /* 0x0000000203027224 */ /* 0x000fca00078e0206 */
[----:B------:R-:W-:-:S13]  /*0f50*/  ISETP.GT.U32.AND P1, PT, R9, R2, PT ;  /* 0x000000020900720c */ /* 0x000fda0003f24070 */
[----:B------:R-:W-:Y:S02]  /*0f60*/  @!P1 IMAD.IADD R2, R2, 0x1, -R9 ;  /* 0x0000000102029824 */ /* 0x000fe400078e0a09 */
[----:B------:R-:W-:Y:S01]  /*0f70*/  @!P1 VIADD R3, R3, 0x1 ;  /* 0x0000000103039836 */ /* 0x000fe20000000000 */
[----:B------:R-:W-:Y:S02]  /*0f80*/  ISETP.NE.AND P1, PT, R5, RZ, PT ;  /* 0x000000ff0500720c */ /* 0x000fe40003f25270 */
[----:B------:R-:W-:-:S13]  /*0f90*/  ISETP.GE.U32.AND P0, PT, R2, R9, PT ;  /* 0x000000090200720c */ /* 0x000fda0003f06070 */
[----:B------:R-:W-:-:S04]  /*0fa0*/  @P0 VIADD R3, R3, 0x1 ;  /* 0x0000000103030836 */ /* 0x000fc80000000000 */
[----:B------:R-:W-:-:S04]  /*0fb0*/  IMAD.MOV.U32 R2, RZ, RZ, R3 ;  /* 0x000000ffff027224 */ /* 0x000fc800078e0003 */
[----:B------:R-:W-:Y:S01]  /*0fc0*/  @!P2 IMAD.MOV R2, RZ, RZ, -R2 ;  /* 0x000000ffff02a224 */ /* 0x000fe200078e0a02 */
[----:B------:R-:W-:-:S07]  /*0fd0*/  @!P1 LOP3.LUT R2, RZ, R5, RZ, 0x33, !PT ;  /* 0x00000005ff029212 */ /* 0x000fce00078e33ff */
.L_x_11:
[-C--:B------:R-:W-:Y:S01]  /*0fe0*/  IMAD R17, R17, R2.reuse, RZ ;  /* 0x0000000211117224 */ /* 0x080fe200078e02ff */
[----:B------:R-:W-:Y:S01]  /*0ff0*/  ULDC UR4, c[0x0][0x988] ;  /* 0x0002620000047ab9 */ /* 0x000fe20000000800 */
[----:B------:R-:W-:Y:S01]  /*1000*/  VIADD R19, R19, 0xffffff80 ;  /* 0xffffff8013137836 */ /* 0x000fe20000000000 */
[----:B------:R-:W-:Y:S02]  /*1010*/  PLOP3.LUT P0, PT, PT, PT, PT, 0x80, 0x0 ;  /* 0x000000000000781c */ /* 0x000fe40003f0f070 */
[----:B------:R-:W-:Y:S02]  /*1020*/  CS2R R4, SRZ ;  /* 0x0000000000047805 */ /* 0x000fe4000001ff00 */
[----:B------:R-:W-:Y:S01]  /*1030*/  VIADDMNMX R22, R17, R2, R22, PT ;  /* 0x0000000211167246 */ /* 0x000fe20003800116 */
[----:B-----5:R-:W-:Y:S01]  /*1040*/  FMUL.FTZ R2, R7, R0 ;  /* 0x0000000007027220 */ /* 0x020fe20000410000 */
[----:B------:R-:W-:Y:S01]  /*1050*/  IMAD.MOV.U32 R0, RZ, RZ, RZ ;  /* 0x000000ffff007224 */ /* 0x000fe200078e00ff */
[----:B------:R-:W-:-:S02]  /*1060*/  CS2R R6, SRZ ;  /* 0x0000000000067805 */ /* 0x000fc4000001ff00 */
[----:B------:R-:W-:Y:S01]  /*1070*/  ISETP.GT.AND P1, PT, R22, R17, PT ;  /* 0x000000111600720c */ /* 0x000fe20003f24270 */
[----:B------:R-:W-:Y:S01]  /*1080*/  FMUL.FTZ R2, R2, UR4 ;  /* 0x0000000402027c20 */ /* 0x000fe20008410000 */
[----:B------:R-:W-:Y:S02]  /*1090*/  CS2R R30, SRZ ;  /* 0x00000000001e7805 */ /* 0x000fe4000001ff00 */
[----:B------:R-:W-:Y:S02]  /*10a0*/  CS2R R26, SRZ ;  /* 0x00000000001a7805 */ /* 0x000fe4000001ff00 */
[----:B------:R-:W-:Y:S02]  /*10b0*/  CS2R R8, SRZ ;  /* 0x0000000000087805 */ /* 0x000fe4000001ff00 */
[----:B------:R-:W-:Y:S02]  /*10c0*/  CS2R R36, SRZ ;  /* 0x0000000000247805 */ /* 0x000fe4000001ff00 */
[----:B------:R-:W-:-:S02]  /*10d0*/  CS2R R38, SRZ ;  /* 0x0000000000267805 */ /* 0x000fc4000001ff00 */
[----:B------:R-:W-:Y:S02]  /*10e0*/  CS2R R34, SRZ ;  /* 0x0000000000227805 */ /* 0x000fe4000001ff00 */
[----:B------:R-:W-:Y:S02]  /*10f0*/  CS2R R10, SRZ ;  /* 0x00000000000a7805 */ /* 0x000fe4000001ff00 */
[----:B------:R-:W-:Y:S02]  /*1100*/  CS2R R44, SRZ ;  /* 0x00000000002c7805 */ /* 0x000fe4000001ff00 */
[----:B------:R-:W-:Y:S02]  /*1110*/  CS2R R12, SRZ ;  /* 0x00000000000c7805 */ /* 0x000fe4000001ff00 */
[----:B------:R-:W-:Y:S02]  /*1120*/  CS2R R46, SRZ ;  /* 0x00000000002e7805 */ /* 0x000fe4000001ff00 */
[----:B------:R-:W-:-:S02]  /*1130*/  CS2R R42, SRZ ;  /* 0x00000000002a7805 */ /* 0x000fc4000001ff00 */
[----:B------:R-:W-:Y:S01]  /*1140*/  CS2R R40, SRZ ;  /* 0x0000000000287805 */ /* 0x000fe2000001ff00 */
[----:B------:R-:W-:Y:S01]  /*1150*/  IMAD.MOV.U32 R52, RZ, RZ, RZ ;  /* 0x000000ffff347224 */ /* 0x000fe200078e00ff */
[----:B------:R-:W-:Y:S02]  /*1160*/  CS2R R14, SRZ ;  /* 0x00000000000e7805 */ /* 0x000fe4000001ff00 */
[----:B------:R-:W-:Y:S02]  /*1170*/  CS2R R54, SRZ ;  /* 0x0000000000367805 */ /* 0x000fe4000001ff00 */
[----:B------:R-:W-:Y:S01]  /*1180*/  CS2R R50, SRZ ;  /* 0x0000000000327805 */ /* 0x000fe2000001ff00 */
[----:B------:R-:W-:Y:S01]  /*1190*/  IMAD.MOV.U32 R49, RZ, RZ, RZ ;  /* 0x000000ffff317224 */ /* 0x000fe200078e00ff */
[----:B------:R-:W-:Y:S01]  /*11a0*/  CS2R R20, SRZ ;  /* 0x0000000000147805 */ /* 0x000fe2000001ff00 */
[----:B------:R-:W-:Y:S01]  /*11b0*/  IMAD.MOV.U32 R60, RZ, RZ, RZ ;  /* 0x000000ffff3c7224 */ /* 0x000fe200078e00ff */
[----:B------:R-:W-:-:S02]  /*11c0*/  CS2R R62, SRZ ;  /* 0x00000000003e7805 */ /* 0x000fc4000001ff00 */
[----:B------:R-:W-:Y:S01]  /*11d0*/  CS2R R58, SRZ ;  /* 0x00000000003a7805 */ /* 0x000fe2000001ff00 */
[----:B------:R-:W-:Y:S01]  /*11e0*/  IMAD.MOV.U32 R57, RZ, RZ, RZ ;  /* 0x000000ffff397224 */ /* 0x000fe200078e00ff */
        /* <DEDUP_REMOVED lines=11> */
[----:B------:R-:W-:-:S02]  /*12a0*/  IMAD.MOV.U32 R32, RZ, RZ, RZ ;  /* 0x000000ffff207224 */ /* 0x000fc400078e00ff */
[----:B------:R-:W-:Y:S02]  /*12b0*/  IMAD.MOV.U32 R73, RZ, RZ, RZ ;  /* 0x000000ffff497224 */ /* 0x000fe400078e00ff */
[----:B------:R-:W-:Y:S02]  /*12c0*/  IMAD.MOV.U32 R84, RZ, RZ, RZ ;  /* 0x000000ffff547224 */ /* 0x000fe400078e00ff */
[----:B------:R-:W-:Y:S01]  /*12d0*/  IMAD.MOV.U32 R81, RZ, RZ, RZ ;  /* 0x000000ffff517224 */ /* 0x000fe200078e00ff */
[----:B------:R-:W-:Y:S06]  /*12e0*/  @!P1 BRA `(.L_x_12) ;  /* 0x0000006c004c9947 */ /* 0x000fec0003800000 */
[----:B------:R-:W-:Y:S01]  /*12f0*/  SHF.R.S32.HI R0, RZ, 0x1f, R19 ;  /* 0x0000001fff007819 */ /* 0x000fe20000011413 */
[----:B------:R-:W0:Y:S01]  /*1300*/  S2UR UR5, SR_CgaCtaId ;  /* 0x00000000000579c3 */ /* 0x000e220000008800 */
[----:B------:R-:W-:Y:S02]  /*1310*/  UMOV UR40, 0x400 ;  /* 0x0000040000287882 */ /* 0x000fe40000000000 */
[----:B------:R-:W-:-:S04]  /*1320*/  LEA.HI R23, R0, R19, RZ, 0x7 ;  /* 0x0000001300177211 */ /* 0x000fc800078f38ff */
[----:B------:R-:W-:-:S06]  /*1330*/  SHF.R.S32.HI R0, RZ, 0x7, R23 ;  /* 0x00000007ff007819 */ /* 0x000fcc0000011417 */
[----:B------:R-:W1:Y:S01]  /*1340*/  SHFL.IDX PT, R0, R0, RZ, 0x1f ;  /* 0x00001fff00007589 */ /* 0x000e6200000e0000 */
[----:B0-----:R-:W-:-:S04]  /*1350*/  ULEA UR40, UR5, UR40, 0x18 ;  /* 0x0000002805287291 */ /* 0x001fc8000f8ec03f */
[----:B------:R-:W-:-:S04]  /*1360*/  UIADD3 UR5, UR40, 0x14400, URZ ;  /* 0x0001440028057890 */ /* 0x000fc8000fffe03f */
[----:B------:R-:W-:Y:S01]  /*1370*/  ULOP3.LUT UP0, URZ, UR5, 0x9f, URZ, 0xc0, !UPT ;  /* 0x0000009f053f7892 */ /* 0x000fe2000f80c03f */
[----:B-1----:R-:W-:-:S05]  /*1380*/  R2UR UR41, R0 ;  /* 0x00000000002972ca */ /* 0x002fca00000e0000 */
[----:B------:R-:W-:-:S08]  /*1390*/  PLOP3.LUT P0, PT, PT, PT, UP0, 0x80, 0x0 ;  /* 0x000000000000781c */ /* 0x000fd00003f0f008 */
[----:B------:R-:W-:-:S04]  /*13a0*/  ULEA.HI UR4, UR41, UR41, URZ, 0x1 ;  /* 0x0000002929047291 */ /* 0x000fc8000f8f083f */
[----:B------:R-:W-:-:S04]  /*13b0*/  ULOP3.LUT UR4, UR4, 0x3e, URZ, 0xc0, !UPT ;  /* 0x0000003e04047892 */ /* 0x000fc8000f8ec03f */
[----:B------:R-:W-:-:S04]  /*13c0*/  UIADD3 UR4, UR41, -UR4, URZ ;  /* 0x8000000429047290 */ /* 0x000fc8000fffe03f */
[----:B------:R-:W-:-:S04]  /*13d0*/  ULEA UR4, UR4, UR5, 0xc ;  /* 0x0000000504047291 */ /* 0x000fc8000f8e603f */
[----:B------:R-:W-:-:S04]  /*13e0*/  USHF.R.U32.HI UR4, URZ, 0x4, UR4 ;  /* 0x000000043f047899 */ /* 0x000fc80008011604 */
[----:B------:R-:W-:Y:S01]  /*13f0*/  ULOP3.LUT UR42, UR4, 0x3fff, URZ, 0xc0, !UPT ;  /* 0x00003fff042a7892 */ /* 0x000fe2000f8ec03f */
[----:B------:R-:W-:Y:S11]  /*1400*/  @!P0 BRA `(.L_x_13) ;  /* 0x0000000000408947 */ /* 0x000ff60003800000 */
[----:B------:R-:W-:Y:S01]  /*1410*/  MOV R0, 0x0 ;  /* 0x0000000000007802 */ /* 0x000fe20000000f00 */
[----:B------:R-:W-:Y:S01]  /*1420*/  ULDC.64 UR4, c[0x4][0xa0] ;  /* 0x0100280000047ab9 */ /* 0x000fe20000000a00 */
[----:B------:R-:W-:Y:S01]  /*1430*/  ULDC.64 UR6, c[0x4][0x38] ;  /* 0x01000e0000067ab9 */ /* 0x000fe20000000a00 */
[----:B------:R-:W-:Y:S01]  /*1440*/  IMAD.U32 R4, RZ, RZ, UR4 ;  /* 0x00000004ff047e24 */ /* 0x000fe2000f8e00ff */
[----:B------:R0:W1:Y:S01]  /*1450*/  LDC.64 R14, c[0x4][R0] ;  /* 0x01000000000e7b82 */ /* 0x0000620000000a00 */
[----:B------:R-:W-:Y:S01]  /*1460*/  IMAD.U32 R5, RZ, RZ, UR5 ;  /* 0x00000005ff057e24 */ /* 0x000fe2000f8e00ff */
[----:B------:R-:W-:Y:S01]  /*1470*/  ULDC.64 UR4, c[0x4][0xa8] ;  /* 0x01002a0000047ab9 */ /* 0x000fe20000000a00 */
[----:B------:R-:W-:Y:S02]  /*1480*/  IMAD.U32 R10, RZ, RZ, UR6 ;  /* 0x00000006ff0a7e24 */ /* 0x000fe4000f8e00ff */
[----:B------:R-:W-:Y:S02]  /*1490*/  IMAD.U32 R6, RZ, RZ, UR4 ;  /* 0x00000004ff067e24 */ /* 0x000fe4000f8e00ff */
[----:B------:R-:W-:-:S02]  /*14a0*/  IMAD.U32 R7, RZ, RZ, UR5 ;  /* 0x00000005ff077e24 */ /* 0x000fc4000f8e00ff */
[----:B------:R-:W-:Y:S02]  /*14b0*/  IMAD.U32 R11, RZ, RZ, UR7 ;  /* 0x00000007ff0b7e24 */ /* 0x000fe4000f8e00ff */
[----:B------:R-:W-:Y:S02]  /*14c0*/  IMAD.MOV.U32 R8, RZ, RZ, 0x70 ;  /* 0x00000070ff087424 */ /* 0x000fe400078e00ff */
[----:B------:R-:W-:Y:S02]  /*14d0*/  IMAD.MOV.U32 R12, RZ, RZ, 0x1 ;  /* 0x00000001ff0c7424 */ /* 0x000fe400078e00ff */
[----:B0-----:R-:W-:-:S07]  /*14e0*/  IMAD.MOV.U32 R13, RZ, RZ, RZ ;  /* 0x000000ffff0d7224 */ /* 0x001fce00078e00ff */
[----:B------:R-:W-:-:S07]  /*14f0*/  LEPC R20, `(.L_x_13) ;  /* 0x000000001014794e */ /* 0x000fce0000000000 */
[----:B-1----:R-:W-:Y:S05]  /*1500*/  CALL.ABS.NOINC R14 ;  /* 0x000000000e007343 */ /* 0x002fea0003c00000 */
.L_x_13:
[----:B------:R-:W2:Y:S01]  /*1510*/  LDL.LU R20, [R1+0x1c] ;  /* 0x00001c0001147983 */ /* 0x000ea20000300800 */
[----:B------:R-:W-:-:S04]  /*1520*/  SHF.L.U32 R3, RZ, 0x1f, RZ ;  /* 0x0000001fff037819 */ /* 0x000fc800000006ff */
[----:B------:R-:W0:Y:S01]  /*1530*/  SYNCS.PHASECHK.TRANS64.TRYWAIT P1, [UR40+0x29800], R3 ;  /* 0x02980003ff0075a7 */ /* 0x000e220008020168 */
[----:B--2---:R-:W-:-:S04]  /*1540*/  LOP3.LUT R0, R20, 0x1, RZ, 0xfc, !PT ;  /* 0x0000000114007812 */ /* 0x004fc800078efcff */
[----:B------:R-:W-:Y:S01]  /*1550*/  ISETP.NE.AND P0, PT, R0, 0x3, PT ;  /* 0x000000030000780c */ /* 0x000fe20003f05270 */
[----:B0-----:R-:W-:-:S12]  /*1560*/  @!P1 BRA `(.L_x_14) ;  /* 0x000000c400809947 */ /* 0x001fd80003800000 */
.L_x_97:
[----:B------:R-:W-:Y:S05]  /*1570*/  @!P0 BRA `(.L_x_15) ;  /* 0x0000000000048947 */ /* 0x000fea0003800000 */
[----:B------:R-:W-:Y:S01]  /*1580*/  BPT.TRAP 0x1 ;  /* 0x000000040000795c */ /* 0x000fe20000300000 */
.L_x_15:
[----:B------:R1:W2:Y:S01]  /*1590*/  SYNCS.PHASECHK.TRANS64.TRYWAIT P2, [UR40+0x29830], R3 ;  /* 0x02983003ff0075a7 */ /* 0x0002a20008040168 */
[----:B------:R-:W-:Y:S05]  /*15a0*/  @!P0 BRA `(.L_x_16) ;  /* 0x0000000000048947 */ /* 0x000fea0003800000 */
[----:B------:R-:W-:Y:S01]  /*15b0*/  BPT.TRAP 0x1 ;  /* 0x000000040000795c */ /* 0x000fe20000300000 */
.L_x_16:
[----:B0-----:R-:W0:Y:S01]  /*15c0*/  S2R R0, SR_TID.X ;  /* 0x0000000000007919 */ /* 0x001e220000002100 */
[----:B------:R-:W-:Y:S01]  /*15d0*/  IMAD.U32 R4, RZ, RZ, UR42 ;  /* 0x0000002aff047e24 */ /* 0x000fe2000f8e00ff */
[----:B0-----:R-:W-:-:S04]  /*15e0*/  LOP3.LUT R0, R0, 0x7f, RZ, 0xc0, !PT ;  /* 0x0000007f00007812 */ /* 0x001fc800078ec0ff */
[----:B------:R-:W-:Y:S01]  /*15f0*/  ISETP.NE.AND P1, PT, R0, RZ, PT ;  /* 0x000000ff0000720c */ /* 0x000fe20003f25270 */
[----:B--2---:R-:W-:-:S12]  /*1600*/  @P2 BRA `(.L_x_17) ;  /* 0x0000000000082947 */ /* 0x004fd80003800000 */
[----:B------:R-:W0:Y:S02]  /*1610*/  SYNCS.PHASECHK.TRANS64.TRYWAIT P2, [UR40+0x29830], R3 ;  /* 0x02983003ff0075a7 */ /* 0x000e240008040168 */
[----:B0-----:R-:W-:Y:S05]  /*1620*/  @!P2 BRA `(.L_x_18) ;  /* 0x000000c40068a947 */ /* 0x001fea0003800000 */
.L_x_17:
[----:B------:R-:W-:Y:S05]  /*1630*/  WARPSYNC.ALL ;  /* 0x0000000000007948 */ /* 0x000fea0003800000 */
[----:B------:R-:W-:Y:S01]  /*1640*/  IMAD.MOV.U32 R108, RZ, RZ, RZ ;  /* 0x000000ffff6c7224 */ /* 0x000fe200078e00ff */
[----:B------:R-:W-:Y:S01]  /*1650*/  LOP3.LUT R4, R4, 0x10000, RZ, 0xfc, !PT ;  /* 0x0001000004047812 */ /* 0x000fe200078efcff */
[----:B------:R-:W-:Y:S02]  /*1660*/  IMAD.MOV.U32 R25, RZ, RZ, RZ ;  /* 0x000000ffff197224 */ /* 0x000fe400078e00ff */
[----:B------:R-:W-:Y:S01]  /*1670*/  IMAD.MOV.U32 R5, RZ, RZ, -0x7fffffe0 ;  /* 0x80000020ff057424 */ /* 0x000fe200078e00ff */
[----:B------:R-:W-:Y:S01]  /*1680*/  UIADD3 UR4, UR40, 0x1a400, URZ ;  /* 0x0001a40028047890 */ /* 0x000fe2000fffe03f */
[----:B------:R-:W-:Y:S01]  /*1690*/  R2UR UR8, R4 ;  /* 0x00000000040872ca */ /* 0x000fe200000e0000 */
[----:B------:R-:W-:-:S02]  /*16a0*/  WARPGROUP.ARRIVE ;  /* 0x00000000000079c5 */ /* 0x000fc40000000000 */
[C---:B------:R-:W-:Y:S01]  /*16b0*/  R2UR UR9, R5.reuse ;  /* 0x00000000050972ca */ /* 0x040fe200000e0000 */
[----:B------:R-:W-:Y:S01]  /*16c0*/  USHF.R.U32.HI UR4, URZ, 0x4, UR4 ;  /* 0x000000043f047899 */ /* 0x000fe20008011604 */
[C---:B------:R-:W-:Y:S01]  /*16d0*/  R2UR UR16, R4.reuse ;  /* 0x00000000041072ca */ /* 0x040fe200000e0000 */
[----:B------:R-:W-:Y:S01]  /*16e0*/  UMOV UR11, 0x80000020 ;  /* 0x80000020000b7882 */ /* 0x000fe20000000000 */
[C---:B------:R-:W-:Y:S01]  /*16f0*/  R2UR UR17, R5.reuse ;  /* 0x00000000051172ca */ /* 0x040fe200000e0000 */
[----:B------:R-:W-:Y:S01]  /*1700*/  ULOP3.LUT UR4, UR4, 0x3fff, URZ, 0xc0, !UPT ;  /* 0x00003fff04047892 */ /* 0x000fe2000f8ec03f */
[C---:B------:R-:W-:Y:S01]  /*1710*/  R2UR UR20, R4.reuse ;  /* 0x00000000041472ca */ /* 0x040fe200000e0000 */
[----:B------:R-:W-:Y:S01]  /*1720*/  UMOV UR19, 0x80000020 ;  /* 0x8000002000137882 */ /* 0x000fe20000000000 */
[C---:B------:R-:W-:Y:S01]  /*1730*/  R2UR UR21, R5.reuse ;  /* 0x00000000051572ca */ /* 0x040fe200000e0000 */
[----:B------:R-:W-:Y:S01]  /*1740*/  ULOP3.LUT UR42, UR4, 0x10000, URZ, 0xfc, !UPT ;  /* 0x00010000042a7892 */ /* 0x000fe2000f8efc3f */
[C---:B------:R-:W-:Y:S01]  /*1750*/  R2UR UR12, R4.reuse ;  /* 0x00000000040c72ca */ /* 0x040fe200000e0000 */
[----:B------:R-:W-:Y:S01]  /*1760*/  UMOV UR23, 0x80000020 ;  /* 0x8000002000177882 */ /* 0x000fe20000000000 */
[----:B------:R-:W-:Y:S01]  /*1770*/  R2UR UR13, R5 ;  /* 0x00000000050d72ca */ /* 0x000fe200000e0000 */
[----:B------:R-:W-:Y:S01]  /*1780*/  UIADD3 UR4, UR42, 0x80, URZ ;  /* 0x000000802a047890 */ /* 0x000fe2000fffe03f */
[----:B0-----:R-:W-:Y:S01]  /*1790*/  LOP3.LUT R0, R23, 0xffffff80, RZ, 0xc0, !PT ;  /* 0xffffff8017007812 */ /* 0x001fe200078ec0ff */
[----:B------:R-:W-:Y:S01]  /*17a0*/  UIADD3 UR6, UR42, 0x100, URZ ;  /* 0x000001002a067890 */ /* 0x000fe2000fffe03f */
[----:B------:R-:W-:Y:S01]  /*17b0*/  IMAD.MOV.U32 R6, RZ, RZ, -0x2 ;  /* 0xfffffffeff067424 */ /* 0x000fe200078e00ff */
[----:B------:R-:W-:Y:S01]  /*17c0*/  UMOV UR10, UR42 ;  /* 0x0000002a000a7c82 */ /* 0x000fe20008000000 */
[----:B------:R-:W-:Y:S01]  /*17d0*/  UMOV UR15, 0x80000020 ;  /* 0x80000020000f7882 */ /* 0x000fe20000000000 */
[----:B------:R-:W-:Y:S01]  /*17e0*/  QGMMA.64x32x32.F32.E4M3.E4M3 R92, gdesc[UR8], RZ, !UPT, gsb0 ;  /* 0x00600000085c79f3 */ /* 0x000fe2000c0008ff */
[C---:B------:R-:W-:Y:S01]  /*17f0*/  R2UR UR8, R4.reuse ;  /* 0x00000000040872ca */ /* 0x040fe200000e0000 */
[----:B------:R-:W-:Y:S01]  /*1800*/  UMOV UR10, UR4 ;  /* 0x00000004000a7c82 */ /* 0x000fe20008000000 */
[----:B------:R-:W-:Y:S01]  /*1810*/  R2UR UR9, R5 ;  /* 0x00000000050972ca */ /* 0x000fe200000e0000 */
[----:B------:R-:W-:Y:S01]  /*1820*/  UMOV UR11, 0x80000020 ;  /* 0x80000020000b7882 */ /* 0x000fe20000000000 */
[----:B------:R-:W-:Y:S01]  /*1830*/  UMOV UR18, UR6 ;  /* 0x0000000600127c82 */ /* 0x000fe20008000000 */
[----:B------:R-:W-:Y:S01]  /*1840*/  R2UR UR4, R4 ;  /* 0x00000000040472ca */ /* 0x000fe200000e0000 */
[----:B------:R-:W-:Y:S01]  /*1850*/  UIADD3 UR26, UR42, 0x2, URZ ;  /* 0x000000022a1a7890 */ /* 0x000fe2000fffe03f */
[----:B------:R-:W-:Y:S01]  /*1860*/  IMAD.IADD R0, R19, 0x1, -R0 ;  /* 0x0000000113007824 */ /* 0x000fe200078e0a00 */
[----:B------:R-:W-:Y:S01]  /*1870*/  UMOV UR25, 0x80000020 ;  /* 0x8000002000197882 */ /* 0x000fe20000000000 */
[----:B------:R-:W-:Y:S01]  /*1880*/  UMOV UR27, 0x80000020 ;  /* 0x80000020001b7882 */ /* 0x000fe20000000000 */
[----:B------:R-:W-:Y:S01]  /*1890*/  UIADD3 UR5, UR42, 0x182, URZ ;  /* 0x000001822a057890 */ /* 0x000fe2000fffe03f */
[----:B------:R-:W-:Y:S01]  /*18a0*/  P2R R24, PR, RZ, 0x2 ;  /* 0x00000002ff187803 */ /* 0x000fe20000000000 */
[----:B------:R-:W-:Y:S01]  /*18b0*/  UIADD3 UR6, UR42, 0x202, URZ ;  /* 0x000002022a067890 */ /* 0x000fe2000fffe03f */
[----:B-1----:R-:W-:Y:S01]  /*18c0*/  SHF.R.S32.HI R3, RZ, 0x1f, R0 ;  /* 0x0000001fff037819 */ /* 0x002fe20000011400 */
[----:B------:R-:W-:Y:S01]  /*18d0*/  UIADD3 UR30, UR42, 0x280, URZ ;  /* 0x000002802a1e7890 */ /* 0x000fe2000fffe03f */
[----:B------:R-:W-:Y:S01]  /*18e0*/  P2R R26, PR, RZ, 0x1 ;  /* 0x00000001ff1a7803 */ /* 0x000fe20000000000 */
[----:B------:R-:W-:Y:S01]  /*18f0*/  UMOV UR29, 0x80000020 ;  /* 0x80000020001d7882 */ /* 0x000fe20000000000 */
[----:B------:R-:W-:Y:S01]  /*1900*/  UMOV UR31, 0x80000020 ;  /* 0x80000020001f7882 */ /* 0x000fe20000000000 */
[----:B------:R-:W-:Y:S01]  /*1910*/  UIADD3 UR24, UR4, 0x2, URZ ;  /* 0x0000000204187890 */ /* 0x000fe2000fffe03f */
[----:B------:R-:W-:Y:S01]  /*1920*/  LEA.HI R3, R3, R0, RZ, 0x2 ;  /* 0x0000000003037211 */ /* 0x000fe200078f10ff */
[----:B------:R-:W-:Y:S01]  /*1930*/  UIADD3 UR28, UR4, 0x200, URZ ;  /* 0x00000200041c7890 */ /* 0x000fe2000fffe03f */
[----:B------:R-:W0:Y:S01]  /*1940*/  S2UR UR43, SR_CgaCtaId ;  /* 0x00000000002b79c3 */ /* 0x000e220000008800 */
[----:B------:R-:W-:Y:S01]  /*1950*/  UIADD3 UR32, UR4, 0x202, URZ ;  /* 0x0000020204207890 */ /* 0x000fe2000fffe03f */
[----:B------:R-:W-:Y:S01]  /*1960*/  LOP3.LUT R3, R3, 0x7ffffffc, RZ, 0xc0, !PT ;  /* 0x7ffffffc03037812 */ /* 0x000fe200078ec0ff */
[----:B------:R-:W-:Y:S01]  /*1970*/  UIADD3 UR34, UR42, 0x282, URZ ;  /* 0x000002822a227890 */ /* 0x000fe2000fffe03f */
[----:B------:R-:W-:Y:S01]  /*1980*/  UMOV UR33, 0x80000020 ;  /* 0x8000002000217882 */ /* 0x000fe20000000000 */
[----:B------:R-:W-:Y:S01]  /*1990*/  UMOV UR35, 0x80000020 ;  /* 0x8000002000237882 */ /* 0x000fe20000000000 */
[----:B------:R-:W-:Y:S01]  /*19a0*/  UIADD3 UR44, UR4, 0x400, URZ ;  /* 0x00000400042c7890 */ /* 0x000fe2000fffe03f */
[----:B------:R-:W-:Y:S01]  /*19b0*/  IMAD.IADD R3, R0, 0x1, -R3 ;  /* 0x0000000100037824 */ /* 0x000fe200078e0a03 */
[----:B------:R-:W-:Y:S01]  /*19c0*/  UIADD3 UR46, UR42, 0x500, URZ ;  /* 0x000005002a2e7890 */ /* 0x000fe2000fffe03f */
[----:B------:R-:W-:Y:S01]  /*19d0*/  UMOV UR45, 0x80000020 ;  /* 0x80000020002d7882 */ /* 0x000fe20000000000 */
[----:B------:R-:W-:Y:S01]  /*19e0*/  UMOV UR47, 0x80000020 ;  /* 0x80000020002f7882 */ /* 0x000fe20000000000 */
[----:B------:R-:W-:Y:S01]  /*19f0*/  UIADD3 UR48, UR4, 0x402, URZ ;  /* 0x0000040204307890 */ /* 0x000fe2000fffe03f */
[----:B------:R-:W-:Y:S01]  /*1a00*/  IMAD R3, R3, R6, 0xa0 ;  /* 0x000000a003037424 */ /* 0x000fe200078e0206 */
[----:B------:R-:W-:-:S02]  /*1a10*/  UIADD3 UR4, UR42, 0x680, URZ ;  /* 0x000006802a047890 */ /* 0x000fc4000fffe03f */
[----:B------:R-:W-:Y:S01]  /*1a20*/  UIADD3 UR50, UR42, 0x502, URZ ;  /* 0x000005022a327890 */ /* 0x000fe2000fffe03f */
[----:B------:R-:W-:Y:S01]  /*1a30*/  IMAD.IADD R3, R3, 0x1, R110 ;  /* 0x0000000103037824 */ /* 0x000fe200078e026e */
[----:B------:R-:W-:Y:S01]  /*1a40*/  UMOV UR49, 0x80000020 ;  /* 0x8000002000317882 */ /* 0x000fe20000000000 */
[----:B------:R-:W-:Y:S01]  /*1a50*/  UMOV UR51, 0x80000020 ;  /* 0x8000002000337882 */ /* 0x000fe20000000000 */
[----:B------:R-:W-:Y:S01]  /*1a60*/  UMOV UR7, 0x80000020 ;  /* 0x8000002000077882 */ /* 0x000fe20000000000 */
[----:B------:R-:W-:-:S05]  /*1a70*/  IMAD R0, R22, -0xa0, R3 ;  /* 0xffffff6016007824 */ /* 0x000fca00078e0203 */
[C---:B------:R-:W-:Y:S02]  /*1a80*/  ISETP.GT.AND P5, PT, R0.reuse, RZ, PT ;  /* 0x000000ff0000720c */ /* 0x040fe40003fa4270 */
[C---:B------:R-:W-:Y:S02]  /*1a90*/  ISETP.GT.AND P6, PT, R0.reuse, 0x1, PT ;  /* 0x000000010000780c */ /* 0x040fe40003fc4270 */
[C---:B------:R-:W-:Y:S02]  /*1aa0*/  ISETP.GT.AND P2, PT, R0.reuse, 0x8, PT ;  /* 0x000000080000780c */ /* 0x040fe40003f44270 */
[C---:B------:R-:W-:Y:S02]  /*1ab0*/  ISETP.GT.AND P3, PT, R0.reuse, 0x9, PT ;  /* 0x000000090000780c */ /* 0x040fe40003f64270 */
[C---:B------:R-:W-:Y:S02]  /*1ac0*/  ISETP.GT.AND P4, PT, R0.reuse, 0x10, PT ;  /* 0x000000100000780c */ /* 0x040fe40003f84270 */
[----:B------:R-:W-:Y:S01]  /*1ad0*/  ISETP.GT.AND P1, PT, R0, 0x79, PT ;  /* 0x000000790000780c */ /* 0x000fe20003f24270 */
[----:B------:R-:W-:-:S02]  /*1ae0*/  WARPGROUP.DEPBAR.LE gsb0, 0x0 ;  /* 0x00008000000079c5 */ /* 0x000fc40000010000 */
[----:B------:R-:W-:Y:S01]  /*1af0*/  WARPGROUP.ARRIVE ;  /* 0x00000000000079c5 */ /* 0x000fe20000000000 */
[----:B------:R-:W-:-:S05]  /*1b00*/  ISETP.GT.AND P0, PT, R0, 0x80, PT ;  /* 0x000000800000780c */ /* 0x000fca0003f04270 */
[----:B------:R-:W-:Y:S01]  /*1b10*/  QGMMA.64x32x32.F32.E4M3.E4M3 R76, gdesc[UR8], RZ, !UPT, gsb0 ;  /* 0x00600000084c79f3 */ /* 0x000fe2000c0008ff */
[----:B------:R-:W-:Y:S02]  /*1b20*/  UIADD3 UR8, UR42, 0x180, URZ ;  /* 0x000001802a087890 */ /* 0x000fe4000fffe03f */
[----:B------:R-:W-:Y:S01]  /*1b30*/  UIADD3 UR10, UR42, 0x200, URZ ;  /* 0x000002002a0a7890 */ /* 0x000fe2000fffe03f */
[----:B------:R-:W-:Y:S01]  /*1b40*/  UMOV UR9, UR49 ;  /* 0x0000003100097c82 */ /* 0x000fe20008000000 */
[----:B------:R-:W-:-:S03]  /*1b50*/  UMOV UR11, 0x80000020 ;  /* 0x80000020000b7882 */ /* 0x000fc60000000000 */
[----:B------:R-:W-:Y:S01]  /*1b60*/  UMOV UR22, UR8 ;  /* 0x0000000800167c82 */ /* 0x000fe20008000000 */
[----:B------:R-:W-:Y:S01]  /*1b70*/  UMOV UR8, UR48 ;  /* 0x0000003000087c82 */ /* 0x000fe20008000000 */
[----:B------:R-:W-:Y:S01]  /*1b80*/  UMOV UR14, UR10 ;  /* 0x0000000a000e7c82 */ /* 0x000fe20008000000 */
[----:B------:R-:W-:Y:S01]  /*1b90*/  UIADD3 UR10, UR42, 0x602, URZ ;  /* 0x000006022a0a7890 */ /* 0x000fe2000fffe03f */
[----:B------:R-:W-:Y:S02]  /*1ba0*/  WARPGROUP.DEPBAR.LE gsb0, 0x0 ;  /* 0x00008000000079c5 */ /* 0x000fe40000010000 */
[----:B------:R-:W-:-:S06]  /*1bb0*/  WARPGROUP.ARRIVE ;  /* 0x00000000000079c5 */ /* 0x000fcc0000000000 */
[----:B------:R-:W-:Y:S03]  /*1bc0*/  QGMMA.64x32x32.F32.E4M3.E4M3 R60, gdesc[UR16], RZ, !UPT, gsb0 ;  /* 0x00600000103c79f3 */ /* 0x000fe6000c0008ff */
        /* <DEDUP_REMOVED lines=8> */
[----:B------:R-:W-:Y:S01]  /*1c50*/  QGMMA.64x32x32.F32.E4M3.E4M3 R92, gdesc[UR24], R92, gsb0 ;  /* 0x00600000185c79f3 */ /* 0x000fe2000800085c */
[----:B------:R-:W-:Y:S01]  /*1c60*/  UIADD3 UR26, UR42, 0x82, URZ ;  /* 0x000000822a1a7890 */ /* 0x000fe2000fffe03f */
[----:B------:R-:W-:Y:S01]  /*1c70*/  UMOV UR27, 0x80000020 ;  /* 0x80000020001b7882 */ /* 0x000fe20000000000 */
        /* <DEDUP_REMOVED lines=8> */
[----:B------:R-:W-:Y:S01]  /*1d00*/  UMOV UR26, UR5 ;  /* 0x00000005001a7c82 */ /* 0x000fe20008000000 */
[----:B------:R-:W-:Y:S01]  /*1d10*/  UMOV UR27, 0x80000020 ;  /* 0x80000020001b7882 */ /* 0x000fe20000000000 */
[----:B------:R-:W-:Y:S01]  /*1d20*/  UIADD3 UR5, UR42, 0x400, URZ ;  /* 0x000004002a057890 */ /* 0x000fe2000fffe03f */
        /* <DEDUP_REMOVED lines=8> */
[----:B------:R-:W-:Y:S03]  /*1db0*/  QGMMA.64x32x32.F32.E4M3.E4M3 R28, gdesc[UR24], R28, gsb0 ;  /* 0x00600000181c79f3 */ /* 0x000fe6000800081c */
        /* <DEDUP_REMOVED lines=65> */
[----:B------:R-:W-:Y:S01]  /*21d0*/  UMOV UR4, UR48 ;  /* 0x0000003000047c82 */ /* 0x000fe20008000000 */
        /* <DEDUP_REMOVED lines=15> */
[----:B------:R-:W-:Y:S01]  /*22d0*/  WARPGROUP.ARRIVE ;  /* 0x00000000000079c5 */ /* 0x000fe20000000000 */
[----:B------:R-:W-:Y:S02]  /*22e0*/  FSEL R7, R94, -INF , P5 ;  /* 0xff8000005e077808 */ /* 0x000fe40002800000 */
[----:B------:R-:W-:Y:S02]  /*22f0*/  FSEL R95, R95, -INF , P6 ;  /* 0xff8000005f5f7808 */ /* 0x000fe40003000000 */
[----:B------:R-:W-:Y:S01]  /*2300*/  FSEL R109, R98, -INF , P2 ;  /* 0xff800000626d7808 */ /* 0x000fe20001000000 */
[----:B------:R-:W-:Y:S01]  /*2310*/  QGMMA.64x32x32.F32.E4M3.E4M3 R76, gdesc[UR48], R76, gsb0 ;  /* 0x00600000304c79f3 */ /* 0x000fe2000800084c */
[----:B------:R-:W-:Y:S01]  /*2320*/  FMNMX.FTZ R6, R7, R95, !PT ;  /* 0x0000005f07067209 */ /* 0x000fe20007810000 */
[----:B------:R-:W-:Y:S01]  /*2330*/  UIADD3 UR50, UR42, 0x702, URZ ;  /* 0x000007022a327890 */ /* 0x000fe2000fffe03f */
[----:B------:R-:W-:Y:S01]  /*2340*/  FSEL R99, R99, -INF , P3 ;  /* 0xff80000063637808 */ /* 0x000fe20001800000 */
[----:B------:R-:W-:Y:S01]  /*2350*/  UMOV UR51, 0x80000020 ;  /* 0x8000002000337882 */ /* 0x000fe20000000000 */
[----:B------:R-:W-:-:S02]  /*2360*/  FMNMX.FTZ R6, R109, R6, !PT ;  /* 0x000000066d067209 */ /* 0x000fc40007810000 */
[----:B------:R-:W-:Y:S02]  /*2370*/  FSEL R9, R92, -INF , P5 ;  /* 0xff8000005c097808 */ /* 0x000fe40002800000 */
[----:B------:R-:W-:Y:S02]  /*2380*/  ISETP.GT.AND P5, PT, R0, 0x11, PT ;  /* 0x000000110000780c */ /* 0x000fe40003fa4270 */
[----:B------:R-:W-:Y:S02]  /*2390*/  FSEL R111, R102, -INF , P4 ;  /* 0xff800000666f7808 */ /* 0x000fe40002000000 */
[----:B------:R-:W-:Y:S02]  /*23a0*/  FMNMX.FTZ R6, R99, R6, !PT ;  /* 0x0000000663067209 */ /* 0x000fe40007810000 */
[----:B------:R-:W-:Y:S02]  /*23b0*/  FSEL R11, R96, -INF , P2 ;  /* 0xff800000600b7808 */ /* 0x000fe40001000000 */
[----:B------:R-:W-:-:S02]  /*23c0*/  ISETP.GT.AND P2, PT, R0, 0x18, PT ;  /* 0x000000180000780c */ /* 0x000fc40003f44270 */
[----:B------:R-:W-:Y:S02]  /*23d0*/  FSEL R103, R103, -INF , P5 ;  /* 0xff80000067677808 */ /* 0x000fe40002800000 */
[----:B------:R-:W-:Y:S02]  /*23e0*/  FMNMX.FTZ R6, R111, R6, !PT ;  /* 0x000000066f067209 */ /* 0x000fe40007810000 */
[----:B------:R-:W-:Y:S02]  /*23f0*/  FSEL R97, R97, -INF , P3 ;  /* 0xff80000061617808 */ /* 0x000fe40001800000 */
[----:B------:R-:W-:Y:S02]  /*2400*/  ISETP.GT.AND P3, PT, R0, 0x19, PT ;  /* 0x000000190000780c */ /* 0x000fe40003f64270 */
[----:B------:R-:W-:Y:S02]  /*2410*/  FSEL R113, R106, -INF , P2 ;  /* 0xff8000006a717808 */ /* 0x000fe40001000000 */
[----:B------:R-:W-:-:S02]  /*2420*/  FMNMX.FTZ R6, R103, R6, !PT ;  /* 0x0000000667067209 */ /* 0x000fc40007810000 */
[----:B------:R-:W-:Y:S02]  /*2430*/  FSEL R13, R100, -INF , P4 ;  /* 0xff800000640d7808 */ /* 0x000fe40002000000 */
[----:B------:R-:W-:Y:S02]  /*2440*/  FSEL R107, R107, -INF , P3 ;  /* 0xff8000006b6b7808 */ /* 0x000fe40001800000 */
[C---:B------:R-:W-:Y:S02]  /*2450*/  ISETP.GT.AND P4, PT, R0.reuse, 0x20, PT ;  /* 0x000000200000780c */ /* 0x040fe40003f84270 */
[----:B------:R-:W-:Y:S02]  /*2460*/  FMNMX.FTZ R6, R113, R6, !PT ;  /* 0x0000000671067209 */ /* 0x000fe40007810000 */
[----:B------:R-:W-:Y:S02]  /*2470*/  FSEL R105, R105, -INF , P3 ;  /* 0xff80000069697808 */ /* 0x000fe40001800000 */
[----:B------:R-:W-:-:S02]  /*2480*/  ISETP.GT.AND P3, PT, R0, 0x21, PT ;  /* 0x000000210000780c */ /* 0x000fc40003f64270 */
[----:B------:R-:W-:Y:S02]  /*2490*/  FMNMX.FTZ R6, R107, R6, !PT ;  /* 0x000000066b067209 */ /* 0x000fe40007810000 */
[----:B------:R-:W-:Y:S02]  /*24a0*/  FSEL R15, R104, -INF , P2 ;  /* 0xff800000680f7808 */ /* 0x000fe40001000000 */
[C---:B------:R-:W-:Y:S02]  /*24b0*/  ISETP.GT.AND P2, PT, R0.reuse, 0x28, PT ;  /* 0x000000280000780c */ /* 0x040fe40003f44270 */
[----:B------:R-:W-:Y:S02]  /*24c0*/  FSEL R93, R93, -INF , P6 ;  /* 0xff8000005d5d7808 */ /* 0x000fe40003000000 */
[----:B------:R-:W-:Y:S02]  /*24d0*/  ISETP.GT.AND P6, PT, R0, 0x29, PT ;  /* 0x000000290000780c */ /* 0x000fe40003fc4270 */
[----:B------:R-:W-:-:S02]  /*24e0*/  FSEL R101, R101, -INF , P5 ;  /* 0xff80000065657808 */ /* 0x000fc40002800000 */
[----:B------:R-:W-:Y:S01]  /*24f0*/  ISETP.GT.AND P5, PT, R0, 0x30, PT ;  /* 0x000000300000780c */ /* 0x000fe20003fa4270 */
[----:B------:R-:W-:Y:S02]  /*2500*/  WARPGROUP.DEPBAR.LE gsb0, 0x0 ;  /* 0x00008000000079c5 */ /* 0x000fe40000010000 */
[----:B------:R-:W-:Y:S01]  /*2510*/  WARPGROUP.ARRIVE ;  /* 0x00000000000079c5 */ /* 0x000fe20000000000 */
[----:B------:R-:W-:Y:S02]  /*2520*/  FSEL R115, R78, -INF , P4 ;  /* 0xff8000004e737808 */ /* 0x000fe40002000000 */
[----:B------:R-:W-:Y:S02]  /*2530*/  FSEL R117, R79, -INF , P3 ;  /* 0xff8000004f757808 */ /* 0x000fe40001800000 */
[----:B------:R-:W-:Y:S01]  /*2540*/  FMNMX.FTZ R6, R115, R6, !PT ;  /* 0x0000000673067209 */ /* 0x000fe20007810000 */
[----:B------:R-:W-:Y:S01]  /*2550*/  QGMMA.64x32x32.F32.E4M3.E4M3 R60, gdesc[UR8], R60, gsb0 ;  /* 0x00600000083c79f3 */ /* 0x000fe2000800083c */
[----:B------:R-:W-:-:S02]  /*2560*/  FSEL R119, R82, -INF , P2 ;  /* 0xff80000052777808 */ /* 0x000fc40001000000 */
[----:B------:R-:W-:Y:S02]  /*2570*/  FMNMX.FTZ R6, R117, R6, !PT ;  /* 0x0000000675067209 */ /* 0x000fe40007810000 */
[----:B------:R-:W-:Y:S02]  /*2580*/  FSEL R121, R83, -INF , P6 ;  /* 0xff80000053797808 */ /* 0x000fe40003000000 */
[----:B------:R-:W-:Y:S02]  /*2590*/  FMNMX.FTZ R6, R119, R6, !PT ;  /* 0x0000000677067209 */ /* 0x000fe40007810000 */
[----:B------:R-:W-:Y:S02]  /*25a0*/  FSEL R19, R76, -INF , P4 ;  /* 0xff8000004c137808 */ /* 0x000fe40002000000 */
[----:B------:R-:W-:Y:S02]  /*25b0*/  ISETP.GT.AND P4, PT, R0, 0x31, PT ;  /* 0x000000310000780c */ /* 0x000fe40003f84270 */
[----:B------:R-:W-:Y:S01]  /*25c0*/  FSEL R123, R86, -INF , P5 ;  /* 0xff800000567b7808 */ /* 0x000fe20002800000 */
[----:B------:R-:W-:Y:S01]  /*25d0*/  IMAD.MOV.U32 R86, RZ, RZ, R25 ;  /* 0x000000ffff567224 */ /* 0x000fe200078e0019 */
        /* <DEDUP_REMOVED lines=14> */
[C---:B------:R-:W-:Y:S02]  /*26c0*/  ISETP.GT.AND P5, PT, R0.reuse, 0x41, PT ;  /* 0x000000410000780c */ /* 0x040fe40003fa4270 */
[----:B------:R-:W-:Y:S02]  /*26d0*/  FMNMX.FTZ R6, R129, R6, !PT ;  /* 0x0000000681067209 */ /* 0x000fe40007810000 */
[----:B------:R-:W-:Y:S02]  /*26e0*/  FSEL R85, R85, -INF , P4 ;  /* 0xff80000055557808 */ /* 0x000fe40002000000 */
[----:B------:R-:W-:Y:S02]  /*26f0*/  ISETP.GT.AND P4, PT, R0, 0x48, PT ;  /* 0x000000480000780c */ /* 0x000fe40003f84270 */
[----:B------:R-:W-:-:S02]  /*2700*/  FSEL R27, R88, -INF , P3 ;  /* 0xff800000581b7808 */ /* 0x000fc40001800000 */
[C---:B------:R-:W-:Y:S02]  /*2710*/  ISETP.GT.AND P3, PT, R0.reuse, 0x49, PT ;  /* 0x000000490000780c */ /* 0x040fe40003f64270 */
[----:B------:R-:W-:Y:S02]  /*2720*/  FSEL R89, R89, -INF , P2 ;  /* 0xff80000059597808 */ /* 0x000fe40001000000 */
[----:B------:R-:W-:Y:S01]  /*2730*/  ISETP.GT.AND P2, PT, R0, 0x50, PT ;  /* 0x000000500000780c */ /* 0x000fe20003f44270 */
[----:B------:R-:W-:Y:S02]  /*2740*/  WARPGROUP.DEPBAR.LE gsb0, 0x0 ;  /* 0x00008000000079c5 */ /* 0x000fe40000010000 */
[----:B------:R-:W-:Y:S01]  /*2750*/  WARPGROUP.ARRIVE ;  /* 0x00000000000079c5 */ /* 0x000fe20000000000 */
[----:B------:R-:W-:Y:S02]  /*2760*/  FSEL R131, R62, -INF , P6 ;  /* 0xff8000003e837808 */ /* 0x000fe40003000000 */
[----:B------:R-:W-:-:S02]  /*2770*/  FSEL R133, R63, -INF , P5 ;  /* 0xff8000003f857808 */ /* 0x000fc40002800000 */
[----:B------:R-:W-:Y:S01]  /*2780*/  FMNMX.FTZ R6, R131, R6, !PT ;  /* 0x0000000683067209 */ /* 0x000fe20007810000 */
[----:B------:R-:W-:Y:S01]  /*2790*/  QGMMA.64x32x32.F32.E4M3.E4M3 R44, gdesc[UR4], R44, gsb0 ;  /* 0x00600000042c79f3 */ /* 0x000fe2000800082c */
[----:B------:R-:W-:Y:S02]  /*27a0*/  FSEL R135, R66, -INF , P4 ;  /* 0xff80000042877808 */ /* 0x000fe40002000000 */
[----:B------:R-:W-:Y:S02]  /*27b0*/  FMNMX.FTZ R6, R133, R6, !PT ;  /* 0x0000000685067209 */ /* 0x000fe40007810000 */
[----:B------:R-:W-:Y:S02]  /*27c0*/  FSEL R137, R67, -INF , P3 ;  /* 0xff80000043897808 */ /* 0x000fe40001800000 */
[----:B------:R-:W-:Y:S02]  /*27d0*/  FMNMX.FTZ R6, R135, R6, !PT ;  /* 0x0000000687067209 */ /* 0x000fe40007810000 */
[----:B------:R-:W-:-:S02]  /*27e0*/  FSEL R63, R60, -INF , P6 ;  /* 0xff8000003c3f7808 */ /* 0x000fc40003000000 */
[----:B------:R-:W-:Y:S02]  /*27f0*/  ISETP.GT.AND P6, PT, R0, 0x51, PT ;  /* 0x000000510000780c */ /* 0x000fe40003fc4270 */
[----:B------:R-:W-:Y:S02]  /*2800*/  FSEL R139, R70, -INF , P2 ;  /* 0xff800000468b7808 */ /* 0x000fe40001000000 */
[----:B------:R-:W-:Y:S02]  /*2810*/  FMNMX.FTZ R6, R137, R6, !PT ;  /* 0x0000000689067209 */ /* 0x000fe40007810000 */
[----:B------:R-:W-:Y:S02]  /*2820*/  FSEL R61, R61, -INF , P5 ;  /* 0xff8000003d3d7808 */ /* 0x000fe40002800000 */
[----:B------:R-:W-:Y:S02]  /*2830*/  ISETP.GT.AND P5, PT, R0, 0x58, PT ;  /* 0x000000580000780c */ /* 0x000fe40003fa4270 */
[----:B------:R-:W-:-:S02]  /*2840*/  FSEL R141, R71, -INF , P6 ;  /* 0xff800000478d7808 */ /* 0x000fc40003000000 */
[----:B------:R-:W-:Y:S02]  /*2850*/  FMNMX.FTZ R6, R139, R6, !PT ;  /* 0x000000068b067209 */ /* 0x000fe40007810000 */
[----:B------:R-:W-:Y:S02]  /*2860*/  FSEL R67, R64, -INF , P4 ;  /* 0xff80000040437808 */ /* 0x000fe40002000000 */
[----:B------:R-:W-:Y:S02]  /*2870*/  ISETP.GT.AND P4, PT, R0, 0x59, PT ;  /* 0x000000590000780c */ /* 0x000fe40003f84270 */
        /* <DEDUP_REMOVED lines=8> */
[----:B------:R-:W-:-:S02]  /*2900*/  FMNMX.FTZ R6, R145, R6, !PT ;  /* 0x0000000691067209 */ /* 0x000fc40007810000 */
[----:B------:R-:W-:Y:S02]  /*2910*/  FSEL R69, R69, -INF , P6 ;  /* 0xff80000045457808 */ /* 0x000fe40003000000 */
[C---:B------:R-:W-:Y:S02]  /*2920*/  ISETP.GT.AND P6, PT, R0.reuse, 0x68, PT ;  /* 0x000000680000780c */ /* 0x040fe40003fc4270 */
[----:B------:R-:W-:Y:S02]  /*2930*/  FSEL R73, R73, -INF , P4 ;  /* 0xff80000049497808 */ /* 0x000fe40002000000 */
[----:B------:R-:W-:Y:S01]  /*2940*/  ISETP.GT.AND P4, PT, R0, 0x70, PT ;  /* 0x000000700000780c */ /* 0x000fe20003f84270 */
[----:B------:R-:W-:Y:S02]  /*2950*/  WARPGROUP.DEPBAR.LE gsb0, 0x0 ;  /* 0x00008000000079c5 */ /* 0x000fe40000010000 */
[----:B------:R-:W-:Y:S01]  /*2960*/  WARPGROUP.ARRIVE ;  /* 0x00000000000079c5 */ /* 0x000fe20000000000 */
[----:B------:R-:W-:-:S02]  /*2970*/  FSEL R147, R46, -INF , P3 ;  /* 0xff8000002e937808 */ /* 0x000fc40001800000 */
[----:B------:R-:W-:Y:S02]  /*2980*/  FSEL R149, R47, -INF , P2 ;  /* 0xff8000002f957808 */ /* 0x000fe40001000000 */
[----:B------:R-:W-:Y:S01]  /*2990*/  FMNMX.FTZ R6, R147, R6, !PT ;  /* 0x0000000693067209 */ /* 0x000fe20007810000 */
[----:B------:R-:W-:Y:S01]  /*29a0*/  QGMMA.64x32x32.F32.E4M3.E4M3 R28, gdesc[UR48], R28, gsb0 ;  /* 0x00600000301c79f3 */ /* 0x000fe2000800081c */
[----:B------:R-:W-:Y:S02]  /*29b0*/  FSEL R47, R72, -INF , P5 ;  /* 0xff800000482f7808 */ /* 0x000fe40002800000 */
[----:B------:R-:W-:Y:S02]  /*29c0*/  ISETP.GT.AND P5, PT, R0, 0x69, PT ;  /* 0x000000690000780c */ /* 0x000fe40003fa4270 */
[----:B------:R-:W-:Y:S02]  /*29d0*/  FSEL R151, R50, -INF , P6 ;  /* 0xff80000032977808 */ /* 0x000fe40003000000 */
[----:B------:R-:W-:-:S02]  /*29e0*/  FMNMX.FTZ R6, R149, R6, !PT ;  /* 0x0000000695067209 */ /* 0x000fc40007810000 */
[----:B------:R-:W-:Y:S02]  /*29f0*/  FSEL R153, R51, -INF , P5 ;  /* 0xff80000033997808 */ /* 0x000fe40002800000 */
[----:B------:R-:W-:Y:S02]  /*2a00*/  FMNMX.FTZ R6, R151, R6, !PT ;  /* 0x0000000697067209 */ /* 0x000fe40007810000 */
[----:B------:R-:W-:Y:S02]  /*2a10*/  FSEL R51, R44, -INF , P3 ;  /* 0xff8000002c337808 */ /* 0x000fe40001800000 */
[----:B------:R-:W-:Y:S02]  /*2a20*/  ISETP.GT.AND P3, PT, R0, 0x71, PT ;  /* 0x000000710000780c */ /* 0x000fe40003f64270 */
[----:B------:R-:W-:Y:S02]  /*2a30*/  FSEL R155, R54, -INF , P4 ;  /* 0xff800000369b7808 */ /* 0x000fe40002000000 */
[----:B------:R-:W-:-:S02]  /*2a40*/  FMNMX.FTZ R6, R153, R6, !PT ;  /* 0x0000000699067209 */ /* 0x000fc40007810000 */
[----:B------:R-:W-:Y:S02]  /*2a50*/  FSEL R45, R45, -INF , P2 ;  /* 0xff8000002d2d7808 */ /* 0x000fe40001000000 */
[----:B------:R-:W-:Y:S02]  /*2a60*/  ISETP.GT.AND P2, PT, R0, 0x78, PT ;  /* 0x000000780000780c */ /* 0x000fe40003f44270 */
[----:B------:R-:W-:Y:S02]  /*2a70*/  FSEL R157, R55, -INF , P3 ;  /* 0xff800000379d7808 */ /* 0x000fe40001800000 */
[----:B------:R-:W-:Y:S02]  /*2a80*/  FMNMX.FTZ R6, R155, R6, !PT ;  /* 0x000000069b067209 */ /* 0x000fe40007810000 */
[----:B------:R-:W-:Y:S02]  /*2a90*/  FSEL R159, R58, -INF , P2 ;  /* 0xff8000003a9f7808 */ /* 0x000fe40001000000 */
[----:B------:R-:W-:-:S02]  /*2aa0*/  FMNMX.FTZ R6, R157, R6, !PT ;  /* 0x000000069d067209 */ /* 0x000fc40007810000 */
[----:B------:R-:W-:Y:S02]  /*2ab0*/  FSEL R161, R59, -INF , P1 ;  /* 0xff8000003ba17808 */ /* 0x000fe40000800000 */
[----:B------:R-:W-:Y:S02]  /*2ac0*/  FMNMX.FTZ R6, R159, R6, !PT ;  /* 0x000000069f067209 */ /* 0x000fe40007810000 */
[C---:B------:R-:W-:Y:S02]  /*2ad0*/  ISETP.GT.AND P1, PT, R0.reuse, 0x81, PT ;  /* 0x000000810000780c */ /* 0x040fe40003f24270 */
[----:B------:R-:W-:Y:S02]  /*2ae0*/  FMNMX.FTZ R6, R161, R6, !PT ;  /* 0x00000006a1067209 */ /* 0x000fe40007810000 */
[----:B------:R-:W-:Y:S02]  /*2af0*/  FSEL R53, R53, -INF , P3 ;  /* 0xff80000035357808 */ /* 0x000fe40001800000 */
[----:B------:R-:W-:-:S02]  /*2b00*/  ISETP.GT.AND P3, PT, R0, 0x90, PT ;  /* 0x000000900000780c */ /* 0x000fc40003f64270 */
[----:B------:R-:W-:Y:S02]  /*2b10*/  FSEL R59, R52, -INF , P4 ;  /* 0xff800000343b7808 */ /* 0x000fe40002000000 */
[C---:B------:R-:W-:Y:S02]  /*2b20*/  ISETP.GT.AND P4, PT, R0.reuse, 0x91, PT ;  /* 0x000000910000780c */ /* 0x040fe40003f84270 */
[----:B------:R-:W-:Y:S02]  /*2b30*/  FSEL R49, R49, -INF , P5 ;  /* 0xff80000031317808 */ /* 0x000fe40002800000 */
[----:B------:R-:W-:Y:S02]  /*2b40*/  ISETP.GT.AND P5, PT, R0, 0x98, PT ;  /* 0x000000980000780c */ /* 0x000fe40003fa4270 */
[----:B------:R-:W-:Y:S02]  /*2b50*/  FSEL R55, R48, -INF , P6 ;  /* 0xff80000030377808 */ /* 0x000fe40003000000 */
[----:B------:R-:W-:-:S02]  /*2b60*/  ISETP.GT.AND P6, PT, R0, 0x99, PT ;  /* 0x000000990000780c */ /* 0x000fc40003fc4270 */
[----:B------:R-:W-:Y:S01]  /*2b70*/  P2R R20, PR, RZ, 0x2 ;  /* 0x00000002ff147803 */ /* 0x000fe20000000000 */
[----:B------:R-:W-:Y:S02]  /*2b80*/  WARPGROUP.DEPBAR.LE gsb0, 0x0 ;  /* 0x00008000000079c5 */ /* 0x000fe40000010000 */
        /* <DEDUP_REMOVED lines=9> */
[----:B------:R-:W-:Y:S02]  /*2c20*/  FMNMX.FTZ R6, R167, R6, !PT ;  /* 0x00000006a7067209 */ /* 0x000fe40007810000 */
[----:B------:R-:W-:-:S02]  /*2c30*/  FSEL R171, R38, -INF , P3 ;  /* 0xff80000026ab7808 */ /* 0x000fc40001800000 */
[----:B------:R-:W-:Y:S02]  /*2c40*/  FMNMX.FTZ R6, R169, R6, !PT ;  /* 0x00000006a9067209 */ /* 0x000fe40007810000 */
[----:B------:R-:W-:Y:S02]  /*2c50*/  FSEL R173, R39, -INF , P4 ;  /* 0xff80000027ad7808 */ /* 0x000fe40002000000 */
[----:B------:R-:W-:Y:S02]  /*2c60*/  FMNMX.FTZ R6, R171, R6, !PT ;  /* 0x00000006ab067209 */ /* 0x000fe40007810000 */
[----:B------:R-:W-:Y:S02]  /*2c70*/  FSEL R175, R42, -INF , P5 ;  /* 0xff8000002aaf7808 */ /* 0x000fe40002800000 */
[----:B------:R-:W-:Y:S02]  /*2c80*/  FMNMX.FTZ R6, R173, R6, !PT ;  /* 0x00000006ad067209 */ /* 0x000fe40007810000 */
[----:B------:R-:W-:-:S02]  /*2c90*/  FSEL R177, R43, -INF , P6 ;  /* 0xff8000002bb17808 */ /* 0x000fc40003000000 */
[----:B------:R-:W-:Y:S02]  /*2ca0*/  FMNMX.FTZ R6, R175, R6, !PT ;  /* 0x00000006af067209 */ /* 0x000fe40007810000 */
[----:B------:R-:W-:Y:S02]  /*2cb0*/  P2R R12, PR, RZ, 0x4 ;  /* 0x00000004ff0c7803 */ /* 0x000fe40000000000 */
[----:B------:R-:W-:Y:S02]  /*2cc0*/  FMNMX.FTZ R6, R177, R6, !PT ;  /* 0x00000006b1067209 */ /* 0x000fe40007810000 */
[----:B------:R-:W-:Y:S02]  /*2cd0*/  P2R R14, PR, RZ, 0x1 ;  /* 0x00000001ff0e7803 */ /* 0x000fe40000000000 */
[C---:B------:R-:W-:Y:S01]  /*2ce0*/  ISETP.GT.AND P0, PT, R0.reuse, 0x79, PT ;  /* 0x000000790000780c */ /* 0x040fe20003f04270 */
[----:B------:R-:W1:Y:S01]  /*2cf0*/  SHFL.BFLY PT, R3, R6, 0x2, 0x1f ;  /* 0x0c401f0006037f89 */ /* 0x000e6200000e0000 */
[----:B------:R-:W-:-:S02]  /*2d00*/  ISETP.GT.AND P1, PT, R0, 0x80, PT ;  /* 0x000000800000780c */ /* 0x000fc40003f24270 */
[----:B------:R-:W-:Y:S02]  /*2d10*/  FSEL R57, R57, -INF , P0 ;  /* 0xff80000039397808 */ /* 0x000fe40000000000 */
[----:B------:R-:W-:Y:S02]  /*2d20*/  ISETP.NE.AND P0, PT, R14, RZ, PT ;  /* 0x000000ff0e00720c */ /* 0x000fe40003f05270 */
[----:B------:R-:W-:Y:S02]  /*2d30*/  FSEL R35, R28, -INF , P1 ;  /* 0xff8000001c237808 */ /* 0x000fe40000800000 */
[----:B------:R-:W-:Y:S02]  /*2d40*/  ISETP.NE.AND P1, PT, R20, RZ, PT ;  /* 0x000000ff1400720c */ /* 0x000fe40003f25270 */
[----:B------:R-:W-:Y:S02]  /*2d50*/  FSEL R39, R32, -INF , P0 ;  /* 0xff80000020277808 */ /* 0x000fe40000000000 */
[----:B------:R-:W-:-:S02]  /*2d60*/  FSEL R29, R29, -INF , P1 ;  /* 0xff8000001d1d7808 */ /* 0x000fc40000800000 */
[----:B------:R-:W-:Y:S02]  /*2d70*/  ISETP.NE.AND P1, PT, R24, RZ, PT ;  /* 0x000000ff1800720c */ /* 0x000fe40003f25270 */
[----:B------:R-:W-:Y:S02]  /*2d80*/  ISETP.NE.AND P0, PT, R26, RZ, PT ;  /* 0x000000ff1a00720c */ /* 0x000fe40003f05270 */
[----:B-1----:R-:W-:-:S05]  /*2d90*/  FMNMX.FTZ R8, R6, R3, !PT ;  /* 0x0000000306087209 */ /* 0x002fca0007810000 */
[----:B------:R-:W1:Y:S02]  /*2da0*/  SHFL.BFLY PT, R3, R8, 0x1, 0x1f ;  /* 0x0c201f0008037f89 */ /* 0x000e6400000e0000 */
[----:B-1----:R-:W-:-:S04]  /*2db0*/  FMNMX.FTZ R3, R8, R3, !PT ;  /* 0x0000000308037209 */ /* 0x002fc80007810000 */
[----:B------:R-:W-:Y:S01]  /*2dc0*/  FSETP.NEU.FTZ.AND P2, PT, R3, -INF , PT ;  /* 0xff8000000300780b */ /* 0x000fe20003f5d000 */
[----:B------:R-:W-:-:S05]  /*2dd0*/  FFMA.FTZ R10, R2, R3, -8 ;  /* 0xc1000000020a7423 */ /* 0x000fca0000010003 */
[----:B------:R-:W-:Y:S02]  /*2de0*/  FSEL R52, R10, RZ, P2 ;  /* 0x000000ff0a347208 */ /* 0x000fe40001000000 */
[----:B------:R-:W-:Y:S02]  /*2df0*/  ISETP.NE.AND P2, PT, R12, RZ, PT ;  /* 0x000000ff0c00720c */ /* 0x000fe40003f45270 */
[----:B------:R-:W-:Y:S01]  /*2e00*/  FMNMX.FTZ R12, R9, R93, !PT ;  /* 0x0000005d090c7209 */ /* 0x000fe20007810000 */
[C-C-:B------:R-:W-:Y:S01]  /*2e10*/  FFMA.FTZ R123, R2.reuse, R123, -R52.reuse ;  /* 0x0000007b027b7223 */ /* 0x140fe20000010834 */
[C-C-:B------:R-:W-:Y:S01]  /*2e20*/  FFMA.FTZ R43, R2.reuse, R95, -R52.reuse ;  /* 0x0000005f022b7223 */ /* 0x140fe20000010834 */
[C-C-:B------:R-:W-:Y:S01]  /*2e30*/  FFMA.FTZ R95, R2.reuse, R125, -R52.reuse ;  /* 0x0000007d025f7223 */ /* 0x140fe20000010834 */
[----:B------:R-:W-:Y:S01]  /*2e40*/  FMNMX.FTZ R12, R11, R12, !PT ;  /* 0x0000000c0b0c7209 */ /* 0x000fe20007810000 */
[--C-:B------:R-:W-:Y:S01]  /*2e50*/  FFMA.FTZ R127, R2, R127, -R52.reuse ;  /* 0x0000007f027f7223 */ /* 0x100fe20000010834 */
[----:B------:R-:W-:Y:S01]  /*2e60*/  FSEL R125, R36, -INF , P3 ;  /* 0xff800000247d7808 */ /* 0x000fe20001800000 */
[C-C-:B------:R-:W-:Y:S01]  /*2e70*/  FFMA.FTZ R75, R2.reuse, R99, -R52.reuse ;  /* 0x00000063024b7223 */ /* 0x140fe20000010834 */
[----:B------:R-:W-:Y:S01]  /*2e80*/  FMNMX.FTZ R14, R97, R12, !PT ;  /* 0x0000000c610e7209 */ /* 0x000fe20007810000 */
[C-C-:B------:R-:W-:Y:S01]  /*2e90*/  FFMA.FTZ R99, R2.reuse, R129, -R52.reuse ;  /* 0x0000008102637223 */ /* 0x140fe20000010834 */
[--C-:B------:R-:W-:Y:S01]  /*2ea0*/  FFMA.FTZ R131, R2, R131, -R52.reuse ;  /* 0x0000008302837223 */ /* 0x100fe20000010834 */
[----:B------:R-:W-:Y:S01]  /*2eb0*/  FSEL R129, R40, -INF , P5 ;  /* 0xff80000028817808 */ /* 0x000fe20002800000 */
[C-C-:B------:R-:W-:Y:S01]  /*2ec0*/  FFMA.FTZ R0, R2.reuse, R7, -R52.reuse ;  /* 0x0000000702007223 */ /* 0x140fe20000010834 */
[----:B------:R-:W-:Y:S01]  /*2ed0*/  FMNMX.FTZ R14, R13, R14, !PT ;  /* 0x0000000e0d0e7209 */ /* 0x000fe20007810000 */
[C-C-:B------:R-:W-:Y:S01]  /*2ee0*/  FFMA.FTZ R6, R2.reuse, R109, -R52.reuse ;  /* 0x0000006d02067223 */ /* 0x140fe20000010834 */
[----:B------:R-:W-:Y:S01]  /*2ef0*/  MUFU.EX2 R43, R43 ;  /* 0x0000002b002b7308 */ /* 0x000fe20000000800 */
[C-C-:B------:R-:W-:Y:S01]  /*2f00*/  FFMA.FTZ R115, R2.reuse, R115, -R52.reuse ;  /* 0x0000007302737223 */ /* 0x140fe20000010834 */
[----:B------:R-:W-:Y:S01]  /*2f10*/  FMNMX.FTZ R14, R101, R14, !PT ;  /* 0x0000000e650e7209 */ /* 0x000fe20007810000 */
[C-C-:B------:R-:W-:Y:S01]  /*2f20*/  FFMA.FTZ R119, R2.reuse, R119, -R52.reuse ;  /* 0x0000007702777223 */ /* 0x140fe20000010834 */
[C-C-:B------:R-:W-:Y:S01]  /*2f30*/  FFMA.FTZ R8, R2.reuse, R111, -R52.reuse ;  /* 0x0000006f02087223 */ /* 0x140fe20000010834 */
[C-C-:B------:R-:W-:Y:S01]  /*2f40*/  FFMA.FTZ R79, R2.reuse, R103, -R52.reuse ;  /* 0x00000067024f7223 */ /* 0x140fe20000010834 */
[----:B------:R-:W-:Y:S01]  /*2f50*/  FMNMX.FTZ R14, R15, R14, !PT ;  /* 0x0000000e0f0e7209 */ /* 0x000fe20007810000 */
[C-C-:B------:R-:W-:Y:S01]  /*2f60*/  FFMA.FTZ R10, R2.reuse, R113, -R52.reuse ;  /* 0x00000071020a7223 */ /* 0x140fe20000010834 */
[----:B------:R-:W1:Y:S01]  /*2f70*/  MUFU.EX2 R0, R0 ;  /* 0x0000000000007308 */ /* 0x000e620000000800 */
[C-C-:B------:R-:W-:Y:S01]  /*2f80*/  FFMA.FTZ R83, R2.reuse, R107, -R52.reuse ;  /* 0x0000006b02537223 */ /* 0x140fe20000010834 */
[----:B------:R-:W-:Y:S01]  /*2f90*/  FMNMX.FTZ R20, R105, R14, !PT ;  /* 0x0000000e69147209 */ /* 0x000fe20007810000 */
[C-C-:B------:R-:W-:Y:S01]  /*2fa0*/  FFMA.FTZ R87, R2.reuse, R117, -R52.reuse ;  /* 0x0000007502577223 */ /* 0x140fe20000010834 */
[C-C-:B------:R-:W-:Y:S01]  /*2fb0*/  FFMA.FTZ R91, R2.reuse, R121, -R52.reuse ;  /* 0x00000079025b7223 */ /* 0x140fe20000010834 */
[C-C-:B------:R-:W-:Y:S01]  /*2fc0*/  FFMA.FTZ R103, R2.reuse, R133, -R52.reuse ;  /* 0x0000008502677223 */ /* 0x140fe20000010834 */
[----:B------:R-:W-:Y:S01]  /*2fd0*/  FMNMX.FTZ R20, R19, R20, !PT ;  /* 0x0000001413147209 */ /* 0x000fe20007810000 */
[C-C-:B------:R-:W-:Y:S01]  /*2fe0*/  FFMA.FTZ R135, R2.reuse, R135, -R52.reuse ;  /* 0x0000008702877223 */ /* 0x140fe20000010834 */
[----:B------:R-:W2:Y:S01]  /*2ff0*/  MUFU.EX2 R6, R6 ;  /* 0x0000000600067308 */ /* 0x000ea20000000800 */
[C-C-:B------:R-:W-:Y:S01]  /*3000*/  FFMA.FTZ R107, R2.reuse, R137, -R52.reuse ;  /* 0x00000089026b7223 */ /* 0x140fe20000010834 */
[----:B------:R-:W-:Y:S01]  /*3010*/  FMNMX.FTZ R20, R77, R20, !PT ;  /* 0x000000144d147209 */ /* 0x000fe20007810000 */
[C-C-:B------:R-:W-:Y:S01]  /*3020*/  FFMA.FTZ R139, R2.reuse, R139, -R52.reuse ;  /* 0x0000008b028b7223 */ /* 0x140fe20000010834 */
[C-C-:B------:R-:W-:Y:S01]  /*3030*/  FFMA.FTZ R109, R2.reuse, R141, -R52.reuse ;  /* 0x0000008d026d7223 */ /* 0x140fe20000010834 */
[C-C-:B------:R-:W-:Y:S01]  /*3040*/  FFMA.FTZ R143, R2.reuse, R143, -R52.reuse ;  /* 0x0000008f028f7223 */ /* 0x140fe20000010834 */
[----:B------:R-:W-:Y:S01]  /*3050*/  FMNMX.FTZ R20, R21, R20, !PT ;  /* 0x0000001415147209 */ /* 0x000fe20007810000 */
[C-C-:B------:R-:W-:Y:S01]  /*3060*/  FFMA.FTZ R145, R2.reuse, R145, -R52.reuse ;  /* 0x0000009102917223 */ /* 0x140fe20000010834 */
[----:B------:R-:W3:Y:S01]  /*3070*/  MUFU.EX2 R75, R75 ;  /* 0x0000004b004b7308 */ /* 0x000ee20000000800 */
[C-C-:B------:R-:W-:Y:S01]  /*3080*/  FFMA.FTZ R147, R2.reuse, R147, -R52.reuse ;  /* 0x0000009302937223 */ /* 0x140fe20000010834 */
[----:B------:R-:W-:Y:S01]  /*3090*/  FMNMX.FTZ R24, R81, R20, !PT ;  /* 0x0000001451187209 */ /* 0x000fe20007810000 */
[C-C-:B------:R-:W-:Y:S01]  /*30a0*/  FFMA.FTZ R151, R2.reuse, R151, -R52.reuse ;  /* 0x0000009702977223 */ /* 0x140fe20000010834 */
[C-C-:B------:R-:W-:Y:S01]  /*30b0*/  FFMA.FTZ R38, R2.reuse, R155, -R52.reuse ;  /* 0x0000009b02267223 */ /* 0x140fe20000010834 */
[C-C-:B------:R-:W-:Y:S01]  /*30c0*/  FFMA.FTZ R111, R2.reuse, R157, -R52.reuse ;  /* 0x0000009d026f7223 */ /* 0x140fe20000010834 */
[----:B------:R-:W-:Y:S01]  /*30d0*/  FMNMX.FTZ R24, R23, R24, !PT ;  /* 0x0000001817187209 */ /* 0x000fe20007810000 */
[C-C-:B------:R-:W-:Y:S01]  /*30e0*/  FFMA.FTZ R40, R2.reuse, R159, -R52.reuse ;  /* 0x0000009f02287223 */ /* 0x140fe20000010834 */
[----:B------:R4:W-:Y:S01]  /*30f0*/  MUFU.EX2 R20, R123 ;  /* 0x0000007b00147308 */ /* 0x0009e20000000800 */
[C-C-:B------:R-:W-:Y:S01]  /*3100*/  FFMA.FTZ R113, R2.reuse, R161, -R52.reuse ;  /* 0x000000a102717223 */ /* 0x140fe20000010834 */
[----:B------:R-:W-:Y:S01]  /*3110*/  FMNMX.FTZ R24, R85, R24, !PT ;  /* 0x0000001855187209 */ /* 0x000fe20007810000 */
[C-C-:B------:R-:W-:Y:S01]  /*3120*/  FFMA.FTZ R44, R2.reuse, R167, -R52.reuse ;  /* 0x000000a7022c7223 */ /* 0x140fe20000010834 */
[C-C-:B------:R-:W-:Y:S01]  /*3130*/  FFMA.FTZ R117, R2.reuse, R169, -R52.reuse ;  /* 0x000000a902757223 */ /* 0x140fe20000010834 */
[C-C-:B------:R-:W-:Y:S01]  /*3140*/  FFMA.FTZ R46, R2.reuse, R171, -R52.reuse ;  /* 0x000000ab022e7223 */ /* 0x140fe20000010834 */
[----:B------:R-:W-:Y:S01]  /*3150*/  FMNMX.FTZ R24, R27, R24, !PT ;  /* 0x000000181b187209 */ /* 0x000fe20007810000 */
[----:B------:R-:W-:Y:S01]  /*3160*/  FFMA.FTZ R121, R2, R177, -R52 ;  /* 0x000000b102797223 */ /* 0x000fe20000010834 */
[----:B------:R5:W-:Y:S01]  /*3170*/  MUFU.EX2 R12, R115 ;  /* 0x00000073000c7308 */ /* 0x000be20000000800 */
[----:B----4-:R-:W-:-:S02]  /*3180*/  FSEL R123, R33, -INF , P2 ;  /* 0xff800000217b7808 */ /* 0x010fc40001000000 */
[----:B------:R-:W-:-:S04]  /*3190*/  FMNMX.FTZ R26, R89, R24, !PT ;  /* 0x00000018591a7209 */ /* 0x000fc80007810000 */
[----:B------:R-:W-:Y:S01]  /*31a0*/  FMNMX.FTZ R26, R63, R26, !PT ;  /* 0x0000001a3f1a7209 */ /* 0x000fe20007810000 */
[----:B------:R4:W-:Y:S01]  /*31b0*/  MUFU.EX2 R24, R127 ;  /* 0x0000007f00187308 */ /* 0x0009e20000000800 */
[----:B-----5:R-:W-:Y:S02]  /*31c0*/  FFMA.FTZ R115, R2, R165, -R52 ;  /* 0x000000a502737223 */ /* 0x020fe40000010834 */
[----:B------:R-:W-:-:S04]  /*31d0*/  FMNMX.FTZ R26, R61, R26, !PT ;  /* 0x0000001a3d1a7209 */ /* 0x000fc80007810000 */
[----:B------:R-:W-:Y:S01]  /*31e0*/  FMNMX.FTZ R26, R67, R26, !PT ;  /* 0x0000001a431a7209 */ /* 0x000fe20007810000 */
[----:B------:R5:W-:Y:S01]  /*31f0*/  MUFU.EX2 R14, R119 ;  /* 0x00000077000e7308 */ /* 0x000be20000000800 */
[----:B----4-:R-:W-:Y:S01]  /*3200*/  FSEL R127, R37, -INF , P4 ;  /* 0xff800000257f7808 */ /* 0x010fe20002000000 */
[----:B------:R-:W-:Y:S01]  /*3210*/  FFMA.FTZ R37, R2, R149, -R52 ;  /* 0x0000009502257223 */ /* 0x000fe20000010834 */
[----:B------:R-:W-:-:S04]  /*3220*/  FMNMX.FTZ R28, R65, R26, !PT ;  /* 0x0000001a411c7209 */ /* 0x000fc80007810000 */
[----:B------:R-:W-:Y:S01]  /*3230*/  FMNMX.FTZ R28, R71, R28, !PT ;  /* 0x0000001c471c7209 */ /* 0x000fe20007810000 */
[----:B------:R4:W-:Y:S01]  /*3240*/  MUFU.EX2 R26, R131 ;  /* 0x00000083001a7308 */ /* 0x0009e20000000800 */
[----:B-----5:R-:W-:Y:S02]  /*3250*/  FFMA.FTZ R119, R2, R173, -R52 ;  /* 0x000000ad02777223 */ /* 0x020fe40000010834 */
[----:B------:R-:W-:-:S04]  /*3260*/  FMNMX.FTZ R28, R69, R28, !PT ;  /* 0x0000001c451c7209 */ /* 0x000fc80007810000 */
[----:B------:R-:W-:Y:S01]  /*3270*/  FMNMX.FTZ R28, R47, R28, !PT ;  /* 0x0000001c2f1c7209 */ /* 0x000fe20007810000 */
[----:B------:R-:W5:Y:S01]  /*3280*/  MUFU.EX2 R8, R8 ;  /* 0x0000000800087308 */ /* 0x000f620000000800 */
[----:B----4-:R-:W-:Y:S01]  /*3290*/  FSEL R131, R41, -INF , P6 ;  /* 0xff80000029837808 */ /* 0x010fe20003000000 */
[----:B------:R-:W-:Y:S01]  /*32a0*/  FFMA.FTZ R41, R2, R153, -R52 ;  /* 0x0000009902297223 */ /* 0x000fe20000010834 */
[----:B------:R-:W-:-:S04]  /*32b0*/  FMNMX.FTZ R30, R73, R28, !PT ;  /* 0x0000001c491e7209 */ /* 0x000fc80007810000 */
[----:B------:R-:W-:Y:S01]  /*32c0*/  FMNMX.FTZ R30, R51, R30, !PT ;  /* 0x0000001e331e7209 */ /* 0x000fe20007810000 */
[----:B------:R-:W-:Y:S03]  /*32d0*/  MUFU.EX2 R79, R79 ;  /* 0x0000004f004f7308 */ /* 0x000fe60000000800 */
        /* <DEDUP_REMOVED lines=21> */
[----:B------:R-:W-:-:S05]  /*3430*/  FMNMX.FTZ R7, R131, R36, !PT ;  /* 0x0000002483077209 */ /* 0x000fca0007810000 */
[----:B------:R-:W4:Y:S01]  /*3440*/  SHFL.BFLY PT, R42, R7, 0x2, 0x1f ;  /* 0x0c401f00072a7f89 */ /* 0x000f2200000e0000 */
[----:B------:R-:W-:Y:S08]  /*3450*/  MUFU.EX2 R28, R135 ;  /* 0x00000087001c7308 */ /* 0x000ff00000000800 */
[----:B------:R-:W-:Y:S08]  /*3460*/  MUFU.EX2 R107, R107 ;  /* 0x0000006b006b7308 */ /* 0x000ff00000000800 */
[----:B------:R-:W-:Y:S01]  /*3470*/  MUFU.EX2 R30, R139 ;  /* 0x0000008b001e7308 */ /* 0x000fe20000000800 */
[----:B----4-:R-:W-:Y:S01]  /*3480*/  FMNMX.FTZ R48, R7, R42, !PT ;  /* 0x0000002a07307209 */ /* 0x010fe20007810000 */
[----:B------:R-:W-:-:S06]  /*3490*/  FFMA.FTZ R42, R2, R163, -R52 ;  /* 0x000000a3022a7223 */ /* 0x000fcc0000010834 */
[----:B------:R-:W-:Y:S01]  /*34a0*/  MUFU.EX2 R109, R109 ;  /* 0x0000006d006d7308 */ /* 0x000fe20000000800 */
[----:B------:R-:W4:Y:S07]  /*34b0*/  SHFL.BFLY PT, R7, R48, 0x1, 0x1f ;  /* 0x0c201f0030077f89 */ /* 0x000f2e00000e0000 */
[----:B------:R-:W-:Y:S08]  /*34c0*/  MUFU.EX2 R32, R143 ;  /* 0x0000008f00207308 */ /* 0x000ff00000000800 */
[----:B------:R-:W-:Y:S08]  /*34d0*/  MUFU.EX2 R33, R145 ;  /* 0x0000009100217308 */ /* 0x000ff00000000800 */
[----:B------:R-:W-:Y:S01]  /*34e0*/  MUFU.EX2 R34, R147 ;  /* 0x0000009300227308 */ /* 0x000fe20000000800 */
[----:B----4-:R-:W-:Y:S01]  /*34f0*/  FMNMX.FTZ R7, R48, R7, !PT ;  /* 0x0000000730077209 */ /* 0x010fe20007810000 */
[----:B------:R-:W-:-:S03]  /*3500*/  FFMA.FTZ R48, R2, R175, -R52 ;  /* 0x000000af02307223 */ /* 0x000fc60000010834 */
[----:B------:R-:W-:Y:S01]  /*3510*/  FSETP.NEU.FTZ.AND P2, PT, R7, -INF , PT ;  /* 0xff8000000700780b */ /* 0x000fe20003f5d000 */
[----:B------:R-:W-:Y:S02]  /*3520*/  FFMA.FTZ R50, R2, R7, -8 ;  /* 0xc100000002327423 */ /* 0x000fe40000010007 */
[----:B------:R-:W-:Y:S03]  /*3530*/  MUFU.EX2 R37, R37 ;  /* 0x0000002500257308 */ /* 0x000fe60000000800 */
[----:B------:R-:W-:-:S05]  /*3540*/  FSEL R58, R50, RZ, P2 ;  /* 0x000000ff323a7208 */ /* 0x000fca0001000000 */
[----:B------:R-:W-:Y:S01]  /*3550*/  MUFU.EX2 R36, R151 ;  /* 0x0000009700247308 */ /* 0x000fe20000000800 */
[C-C-:B------:R-:W-:Y:S01]  /*3560*/  FFMA.FTZ R9, R2.reuse, R9, -R58.reuse ;  /* 0x0000000902097223 */ /* 0x140fe2000001083a */
[C-C-:B------:R-:W-:Y:S01]  /*3570*/  FFMA.FTZ R50, R2.reuse, R93, -R58.reuse ;  /* 0x0000005d02327223 */ /* 0x140fe2000001083a */
[C-C-:B------:R-:W-:Y:S01]  /*3580*/  FFMA.FTZ R54, R2.reuse, R11, -R58.reuse ;  /* 0x0000000b02367223 */ /* 0x140fe2000001083a */
[C-C-:B------:R-:W-:Y:S01]  /*3590*/  FFMA.FTZ R97, R2.reuse, R97, -R58.reuse ;  /* 0x0000006102617223 */ /* 0x140fe2000001083a */
[C-C-:B------:R-:W-:Y:S01]  /*35a0*/  FFMA.FTZ R11, R2.reuse, R13, -R58.reuse ;  /* 0x0000000d020b7223 */ /* 0x140fe2000001083a */
[C-C-:B------:R-:W-:Y:S01]  /*35b0*/  FFMA.FTZ R52, R2.reuse, R101, -R58.reuse ;  /* 0x0000006502347223 */ /* 0x140fe2000001083a */
[C-C-:B------:R-:W-:Y:S01]  /*35c0*/  FFMA.FTZ R15, R2.reuse, R15, -R58.reuse ;  /* 0x0000000f020f7223 */ /* 0x140fe2000001083a */
        /* <DEDUP_REMOVED lines=8> */
[----:B------:R-:W4:Y:S01]  /*3650*/  MUFU.EX2 R50, R50 ;  /* 0x0000003200327308 */ /* 0x000f220000000800 */
[C-C-:B------:R-:W-:Y:S01]  /*3660*/  FFMA.FTZ R89, R2.reuse, R89, -R58.reuse ;  /* 0x0000005902597223 */ /* 0x140fe2000001083a */
[C-C-:B------:R-:W-:Y:S01]  /*3670*/  FFMA.FTZ R19, R2.reuse, R63, -R58.reuse ;  /* 0x0000003f02137223 */ /* 0x140fe2000001083a */
[C-C-:B------:R-:W-:Y:S01]  /*3680*/  FFMA.FTZ R67, R2.reuse, R67, -R58.reuse ;  /* 0x0000004302437223 */ /* 0x140fe2000001083a */
[C-C-:B------:R-:W-:Y:S01]  /*3690*/  FFMA.FTZ R65, R2.reuse, R65, -R58.reuse ;  /* 0x0000004102417223 */ /* 0x140fe2000001083a */
[C-C-:B------:R-:W-:Y:S01]  /*36a0*/  FFMA.FTZ R71, R2.reuse, R71, -R58.reuse ;  /* 0x0000004702477223 */ /* 0x140fe2000001083a */
[C-C-:B------:R-:W-:Y:S01]  /*36b0*/  FFMA.FTZ R69, R2.reuse, R69, -R58.reuse ;  /* 0x0000004502457223 */ /* 0x140fe2000001083a */
[C-C-:B------:R-:W-:Y:S01]  /*36c0*/  FFMA.FTZ R47, R2.reuse, R47, -R58.reuse ;  /* 0x0000002f022f7223 */ /* 0x140fe2000001083a */
[----:B------:R0:W4:Y:S01]  /*36d0*/  MUFU.EX2 R60, R54 ;  /* 0x00000036003c7308 */ /* 0x0001220000000800 */
        /* <DEDUP_REMOVED lines=8> */
[C-C-:B0-----:R-:W-:Y:S01]  /*3760*/  FFMA.FTZ R54, R2.reuse, R77, -R58.reuse ;  /* 0x0000004d02367223 */ /* 0x141fe2000001083a */
[C-C-:B------:R-:W-:Y:S01]  /*3770*/  FFMA.FTZ R31, R2.reuse, R31, -R58.reuse ;  /* 0x0000001f021f7223 */ /* 0x140fe2000001083a */
[C-C-:B------:R-:W-:Y:S01]  /*3780*/  FFMA.FTZ R57, R2.reuse, R57, -R58.reuse ;  /* 0x0000003902397223 */ /* 0x140fe2000001083a */
[C-C-:B------:R-:W-:Y:S01]  /*3790*/  FFMA.FTZ R35, R2.reuse, R35, -R58.reuse ;  /* 0x0000002302237223 */ /* 0x140fe2000001083a */
[C-C-:B------:R-:W-:Y:S01]  /*37a0*/  FFMA.FTZ R29, R2.reuse, R29, -R58.reuse ;  /* 0x0000001d021d7223 */ /* 0x140fe2000001083a */
[C-C-:B------:R-:W-:Y:S01]  /*37b0*/  FFMA.FTZ R39, R2.reuse, R39, -R58.reuse ;  /* 0x0000002702277223 */ /* 0x140fe2000001083a */
[C-C-:B------:R-:W-:Y:S01]  /*37c0*/  FFMA.FTZ R123, R2.reuse, R123, -R58.reuse ;  /* 0x0000007b027b7223 */ /* 0x140fe2000001083a */
[----:B------:R-:W0:Y:S01]  /*37d0*/  MUFU.EX2 R11, R11 ;  /* 0x0000000b000b7308 */ /* 0x000e220000000800 */
[C-C-:B------:R-:W-:Y:S01]  /*37e0*/  FFMA.FTZ R125, R2.reuse, R125, -R58.reuse ;  /* 0x0000007d027d7223 */ /* 0x140fe2000001083a */
[C-C-:B------:R-:W-:Y:S01]  /*37f0*/  FFMA.FTZ R127, R2.reuse, R127, -R58.reuse ;  /* 0x0000007f027f7223 */ /* 0x140fe2000001083a */
[----:B------:R-:W-:Y:S01]  /*3800*/  FFMA.FTZ R129, R2, R129, -R58 ;  /* 0x0000008102817223 */ /* 0x000fe2000001083a */
[----:B------:R-:W-:-:S02]  /*3810*/  IMAD.MOV.U32 R63, RZ, RZ, R25 ;  /* 0x000000ffff3f7224 */ /* 0x000fc400078e0019 */
[--C-:B------:R-:W-:Y:S02]  /*3820*/  IMAD.MOV.U32 R77, RZ, RZ, R25.reuse ;  /* 0x000000ffff4d7224 */ /* 0x100fe400078e0019 */
[----:B------:R1:W-:Y:S01]  /*3830*/  MUFU.EX2 R62, R15 ;  /* 0x0000000f003e7308 */ /* 0x0003e20000000800 */
[----:B------:R-:W-:-:S07]  /*3840*/  IMAD.MOV.U32 R85, RZ, RZ, R25 ;  /* 0x000000ffff557224 */ /* 0x000fce00078e0019 */
[----:B------:R-:W0:Y:S01]  /*3850*/  MUFU.EX2 R52, R52 ;  /* 0x0000003400347308 */ /* 0x000e220000000800 */
[--C-:B-1----:R-:W-:Y:S01]  /*3860*/  FFMA.FTZ R15, R2, R23, -R58.reuse ;  /* 0x00000017020f7223 */ /* 0x102fe2000001083a */
[----:B------:R-:W-:Y:S01]  /*3870*/  FADD.FTZ R23, R0, R43 ;  /* 0x0000002b00177221 */ /* 0x000fe20000010000 */
[----:B------:R-:W-:-:S03]  /*3880*/  FFMA.FTZ R58, R2, R131, -R58 ;  /* 0x00000083023a7223 */ /* 0x000fc6000001083a */
[----:B--2---:R-:W-:Y:S02]  /*3890*/  FADD.FTZ R78, R6, R23 ;  /* 0x00000017064e7221 */ /* 0x004fe40000010000 */
[----:B------:R4:W-:Y:S02]  /*38a0*/  MUFU.EX2 R64, R21 ;  /* 0x0000001500407308 */ /* 0x0009e40000000800 */
[C---:B---3--:R-:W-:Y:S01]  /*38b0*/  FADD.FTZ R23, R75.reuse, R78 ;  /* 0x0000004e4b177221 */ /* 0x048fe20000010000 */
[----:B------:R-:W-:-:S03]  /*38c0*/  F2FP.SATFINITE.E4M3.F32.PACK_AB_MERGE_C R75, R75, R6, RZ ;  /* 0x000000064b4b723e */ /* 0x000fc600048070ff */
[----:B-----5:R-:W-:Y:S01]  /*38d0*/  FADD.FTZ R78, R8, R23 ;  /* 0x00000017084e7221 */ /* 0x020fe20000010000 */
[----:B------:R-:W-:Y:S01]  /*38e0*/  F2FP.SATFINITE.E4M3.F32.PACK_AB_MERGE_C R185, R43, R0, R75 ;  /* 0x000000002bb9723e */ /* 0x000fe2000480704b */
[----:B------:R-:W1:Y:S01]  /*38f0*/  MUFU.EX2 R105, R105 ;  /* 0x0000006900697308 */ /* 0x000e620000000800 */
[----:B----4-:R-:W-:Y:S01]  /*3900*/  FADD.FTZ R21, R9, R50 ;  /* 0x0000003209157221 */ /* 0x010fe20000010000 */
[--C-:B------:R-:W-:Y:S02]  /*3910*/  IMAD.MOV.U32 R43, RZ, RZ, R25.reuse ;  /* 0x000000ffff2b7224 */ /* 0x100fe400078e0019 */
[----:B------:R-:W-:Y:S02]  /*3920*/  IMAD.MOV.U32 R75, RZ, RZ, R25 ;  /* 0x000000ffff4b7224 */ /* 0x000fe400078e0019 */
[----:B------:R-:W-:Y:S01]  /*3930*/  FADD.FTZ R76, R60, R21 ;  /* 0x000000153c4c7221 */ /* 0x000fe20000010000 */
[C---:B------:R-:W-:Y:S01]  /*3940*/  F2FP.SATFINITE.E4M3.F32.PACK_AB_MERGE_C R60, R97.reuse, R60, RZ ;  /* 0x0000003c613c723e */ /* 0x040fe200048070ff */
[----:B------:R2:W-:Y:S02]  /*3950*/  MUFU.EX2 R68, R61 ;  /* 0x0000003d00447308 */ /* 0x0005e40000000800 */
[----:B------:R-:W-:Y:S01]  /*3960*/  FADD.FTZ R76, R97, R76 ;  /* 0x0000004c614c7221 */ /* 0x000fe20000010000 */
[----:B------:R-:W-:Y:S01]  /*3970*/  F2FP.SATFINITE.E4M3.F32.PACK_AB_MERGE_C R184, R50, R9, R60 ;  /* 0x0000000932b8723e */ /* 0x000fe2000480703c */
[----:B------:R-:W-:-:S02]  /*3980*/  IMAD.MOV.U32 R50, RZ, RZ, R25 ;  /* 0x000000ffff327224 */ /* 0x000fc400078e0019 */
[----:B0-----:R-:W-:Y:S01]  /*3990*/  FADD.FTZ R23, R11, R76 ;  /* 0x0000004c0b177221 */ /* 0x001fe20000010000 */
[----:B------:R-:W-:Y:S01]  /*39a0*/  IMAD.MOV.U32 R60, RZ, RZ, R25 ;  /* 0x000000ffff3c7224 */ /* 0x000fe200078e0019 */
[----:B------:R-:W0:Y:S01]  /*39b0*/  MUFU.EX2 R13, R13 ;  /* 0x0000000d000d7308 */ /* 0x000e220000000800 */
[----:B--2---:R-:W-:Y:S02]  /*39c0*/  IMAD.U32 R61, RZ, RZ, UR40 ;  /* 0x00000028ff3d7e24 */ /* 0x004fe4000f8e00ff */
[----:B------:R-:W-:Y:S02]  /*39d0*/  FADD.FTZ R23, R52, R23 ;  /* 0x0000001734177221 */ /* 0x000fe40000010000 */
[----:B------:R-:W-:Y:S02]  /*39e0*/  @!P1 VIADD R21, R61, 0x29840 ;  /* 0x000298403d159836 */ /* 0x000fe40000000000 */
[----:B------:R-:W-:Y:S01]  /*39f0*/  FADD.FTZ R61, R79, R78 ;  /* 0x0000004e4f3d7221 */ /* 0x000fe20000010000 */
[----:B------:R-:W-:Y:S01]  /*3a00*/  FADD.FTZ R78, R62, R23 ;  /* 0x000000173e4e7221 */ /* 0x000fe20000010000 */
[----:B------:R-:W2:Y:S01]  /*3a10*/  MUFU.EX2 R54, R54 ;  /* 0x0000003600367308 */ /* 0x000ea20000000800 */
[C---:B-1----:R-:W-:Y:S01]  /*3a20*/  F2FP.SATFINITE.E4M3.F32.PACK_AB_MERGE_C R62, R105.reuse, R62, RZ ;  /* 0x0000003e693e723e */ /* 0x042fe200048070ff */
[----:B------:R-:W-:Y:S01]  /*3a30*/  FADD.FTZ R80, R10, R61 ;  /* 0x0000003d0a507221 */ /* 0x000fe20000010000 */
[----:B------:R-:W-:Y:S01]  /*3a40*/  @!P1 PRMT R21, RZ, 0x654, R21 ;  /* 0x00000654ff159816 */ /* 0x000fe20000000015 */
[----:B------:R-:W-:Y:S01]  /*3a50*/  FADD.FTZ R78, R105, R78 ;  /* 0x0000004e694e7221 */ /* 0x000fe20000010000 */
[----:B------:R-:W-:Y:S01]  /*3a60*/  F2FP.SATFINITE.E4M3.F32.PACK_AB_MERGE_C R186, R52, R11, R62 ;  /* 0x0000000b34ba723e */ /* 0x000fe2000480703e */
[--C-:B------:R-:W-:Y:S01]  /*3a70*/  IMAD.MOV.U32 R52, RZ, RZ, R25.reuse ;  /* 0x000000ffff347224 */ /* 0x100fe200078e0019 */
[----:B------:R1:W-:Y:S01]  /*3a80*/  @!P1 SYNCS.ARRIVE.TRANS64.RED.A1T0 RZ, [R21+URZ], RZ ;  /* 0x000000ff15ff99a7 */ /* 0x0003e2000810043f */
[----:B------:R-:W3:Y:S01]  /*3a90*/  MUFU.EX2 R81, R81 ;  /* 0x0000005100517308 */ /* 0x000ee20000000800 */
[----:B------:R-:W-:-:S02]  /*3aa0*/  IMAD.MOV.U32 R61, RZ, RZ, R25 ;  /* 0x000000ffff3d7224 */ /* 0x000fc400078e0019 */
[----:B------:R-:W-:Y:S02]  /*3ab0*/  IMAD.MOV.U32 R62, RZ, RZ, R25 ;  /* 0x000000ffff3e7224 */ /* 0x000fe400078e0019 */
[----:B-1----:R-:W-:-:S03]  /*3ac0*/  FADD.FTZ R21, R83, R80 ;  /* 0x0000005053157221 */ /* 0x002fc60000010000 */
[----:B------:R-:W1:Y:S01]  /*3ad0*/  MUFU.EX2 R15, R15 ;  /* 0x0000000f000f7308 */ /* 0x000e620000000800 */
[----:B------:R-:W-:Y:S01]  /*3ae0*/  F2FP.SATFINITE.E4M3.F32.PACK_AB_MERGE_C R83, R83, R10, RZ ;  /* 0x0000000a5353723e */ /* 0x000fe200048070ff */
[----:B------:R-:W-:Y:S01]  /*3af0*/  FADD.FTZ R80, R12, R21 ;  /* 0x000000150c507221 */ /* 0x000fe20000010000 */
[----:B0-----:R-:W-:Y:S02]  /*3b00*/  FADD.FTZ R21, R13, R78 ;  /* 0x0000004e0d157221 */ /* 0x001fe40000010000 */
[----:B------:R-:W-:Y:S01]  /*3b10*/  F2FP.SATFINITE.E4M3.F32.PACK_AB_MERGE_C R187, R79, R8, R83 ;  /* 0x000000084fbb723e */ /* 0x000fe20004807053 */
[----:B------:R-:W-:Y:S02]  /*3b20*/  IMAD.MOV.U32 R79, RZ, RZ, R25 ;  /* 0x000000ffff4f7224 */ /* 0x000fe400078e0019 */
[----:B------:R-:W-:Y:S01]  /*3b30*/  FADD.FTZ R23, R87, R80 ;  /* 0x0000005057177221 */ /* 0x000fe20000010000 */
[----:B------:R-:W0:Y:S01]  /*3b40*/  MUFU.EX2 R56, R56 ;  /* 0x0000003800387308 */ /* 0x000e220000000800 */
[----:B--2---:R-:W-:Y:S01]  /*3b50*/  FADD.FTZ R21, R54, R21 ;  /* 0x0000001536157221 */ /* 0x004fe20000010000 */
[----:B------:R-:W-:-:S02]  /*3b60*/  IMAD.MOV.U32 R83, RZ, RZ, R25 ;  /* 0x000000ffff537224 */ /* 0x000fc400078e0019 */
[----:B------:R-:W-:Y:S01]  /*3b70*/  FADD.FTZ R82, R14, R23 ;  /* 0x000000170e527221 */ /* 0x000fe20000010000 */
[----:B------:R-:W-:Y:S01]  /*3b80*/  FADD.FTZ R80, R64, R21 ;  /* 0x0000001540507221 */ /* 0x000fe20000010000 */
[----:B---3--:R-:W-:Y:S02]  /*3b90*/  F2FP.SATFINITE.E4M3.F32.PACK_AB_MERGE_C R64, R81, R64, RZ ;  /* 0x000000405140723e */ /* 0x008fe400048070ff */
[----:B------:R-:W-:Y:S01]  /*3ba0*/  FADD.FTZ R21, R91, R82 ;  /* 0x000000525b157221 */ /* 0x000fe20000010000 */
[----:B------:R-:W2:Y:S01]  /*3bb0*/  MUFU.EX2 R27, R27 ;  /* 0x0000001b001b7308 */ /* 0x000ea20000000800 */
[----:B------:R-:W-:Y:S01]  /*3bc0*/  FADD.FTZ R80, R81, R80 ;  /* 0x0000005051507221 */ /* 0x000fe20000010000 */
[----:B------:R-:W-:Y:S01]  /*3bd0*/  F2FP.SATFINITE.E4M3.F32.PACK_AB_MERGE_C R91, R91, R14, RZ ;  /* 0x0000000e5b5b723e */ /* 0x000fe200048070ff */
[----:B------:R-:W-:Y:S01]  /*3be0*/  FADD.FTZ R82, R20, R21 ;  /* 0x0000001514527221 */ /* 0x000fe20000010000 */
[----:B------:R-:W-:Y:S01]  /*3bf0*/  F2FP.SATFINITE.E4M3.F32.PACK_AB_MERGE_C R180, R54, R13, R64 ;  /* 0x0000000d36b4723e */ /* 0x000fe20004807040 */
[----:B-1----:R-:W-:Y:S01]  /*3c00*/  FADD.FTZ R21, R15, R80 ;  /* 0x000000500f157221 */ /* 0x002fe20000010000 */
[----:B------:R-:W-:Y:S01]  /*3c10*/  F2FP.SATFINITE.E4M3.F32.PACK_AB_MERGE_C R181, R87, R12, R91 ;  /* 0x0000000c57b5723e */ /* 0x000fe2000480705b */
[----:B------:R-:W-:Y:S01]  /*3c20*/  FADD.FTZ R23, R95, R82 ;  /* 0x000000525f177221 */ /* 0x000fe20000010000 */
[----:B------:R-:W1:Y:S01]  /*3c30*/  MUFU.EX2 R66, R89 ;  /* 0x0000005900427308 */ /* 0x000e620000000800 */
[----:B0-----:R-:W-:Y:S01]  /*3c40*/  FADD.FTZ R82, R56, R21 ;  /* 0x0000001538527221 */ /* 0x001fe20000010000 */
[----:B------:R-:W-:-:S02]  /*3c50*/  IMAD.MOV.U32 R54, RZ, RZ, R25 ;  /* 0x000000ffff367224 */ /* 0x000fc400078e0019 */
[----:B------:R-:W-:Y:S01]  /*3c60*/  FADD.FTZ R84, R24, R23 ;  /* 0x0000001718547221 */ /* 0x000fe20000010000 */
[--C-:B------:R-:W-:Y:S02]  /*3c70*/  IMAD.MOV.U32 R64, RZ, RZ, R25.reuse ;  /* 0x000000ffff407224 */ /* 0x100fe400078e0019 */
[----:B------:R-:W-:Y:S02]  /*3c80*/  IMAD.MOV.U32 R81, RZ, RZ, R25 ;  /* 0x000000ffff517224 */ /* 0x000fe400078e0019 */
[----:B------:R-:W-:Y:S01]  /*3c90*/  FADD.FTZ R23, R99, R84 ;  /* 0x0000005463177221 */ /* 0x000fe20000010000 */
[----:B------:R-:W0:Y:S01]  /*3ca0*/  MUFU.EX2 R19, R19 ;  /* 0x0000001300137308 */ /* 0x000e220000000800 */
[----:B--2---:R-:W-:Y:S01]  /*3cb0*/  FADD.FTZ R21, R27, R82 ;  /* 0x000000521b157221 */ /* 0x004fe20000010000 */
[----:B------:R-:W-:Y:S01]  /*3cc0*/  F2FP.SATFINITE.E4M3.F32.PACK_AB_MERGE_C R99, R99, R24, RZ ;  /* 0x000000186363723e */ /* 0x000fe200048070ff */
[----:B------:R-:W-:Y:S01]  /*3cd0*/  FADD.FTZ R82, R26, R23 ;  /* 0x000000171a527221 */ /* 0x000fe20000010000 */
[----:B------:R-:W-:-:S02]  /*3ce0*/  IMAD.MOV.U32 R84, RZ, RZ, R25 ;  /* 0x000000ffff547224 */ /* 0x000fc400078e0019 */
[----:B------:R-:W-:Y:S01]  /*3cf0*/  F2FP.SATFINITE.E4M3.F32.PACK_AB_MERGE_C R183, R95, R20, R99 ;  /* 0x000000145fb7723e */ /* 0x000fe20004807063 */
[----:B------:R-:W-:Y:S01]  /*3d00*/  FADD.FTZ R23, R103, R82 ;  /* 0x0000005267177221 */ /* 0x000fe20000010000 */
[----:B------:R-:W2:Y:S01]  /*3d10*/  MUFU.EX2 R67, R67 ;  /* 0x0000004300437308 */ /* 0x000ea20000000800 */
[C---:B-1----:R-:W-:Y:S01]  /*3d20*/  FADD.FTZ R6, R66.reuse, R21 ;  /* 0x0000001542067221 */ /* 0x042fe20000010000 */
[----:B------:R-:W-:Y:S01]  /*3d30*/  F2FP.SATFINITE.E4M3.F32.PACK_AB_MERGE_C R27, R66, R27, RZ ;  /* 0x0000001b421b723e */ /* 0x000fe200048070ff */
[----:B------:R-:W-:Y:S01]  /*3d40*/  FADD.FTZ R14, R28, R23 ;  /* 0x000000171c0e7221 */ /* 0x000fe20000010000 */
[C---:B------:R-:W-:Y:S01]  /*3d50*/  F2FP.SATFINITE.E4M3.F32.PACK_AB_MERGE_C R28, R107.reuse, R28, RZ ;  /* 0x0000001c6b1c723e */ /* 0x040fe200048070ff */
[----:B------:R-:W-:Y:S01]  /*3d60*/  IMAD.MOV.U32 R66, RZ, RZ, R25 ;  /* 0x000000ffff427224 */ /* 0x000fe200078e0019 */
[----:B------:R-:W-:Y:S01]  /*3d70*/  F2FP.SATFINITE.E4M3.F32.PACK_AB_MERGE_C R182, R56, R15, R27 ;  /* 0x0000000f38b6723e */ /* 0x000fe2000480701b */
[----:B------:R-:W-:Y:S01]  /*3d80*/  FADD.FTZ R107, R107, R14 ;  /* 0x0000000e6b6b7221 */ /* 0x000fe20000010000 */
[----:B------:R-:W1:Y:S01]  /*3d90*/  MUFU.EX2 R70, R65 ;  /* 0x0000004100467308 */ /* 0x000e620000000800 */
[----:B0-----:R-:W-:Y:S01]  /*3da0*/  FADD.FTZ R21, R19, R6 ;  /* 0x0000000613157221 */ /* 0x001fe20000010000 */
[----:B------:R-:W-:Y:S01]  /*3db0*/  F2FP.SATFINITE.E4M3.F32.PACK_AB_MERGE_C R177, R103, R26, R28 ;  /* 0x0000001a67b1723e */ /* 0x000fe2000480701c */
[----:B------:R-:W-:Y:S01]  /*3dc0*/  FADD.FTZ R14, R30, R107 ;  /* 0x0000006b1e0e7221 */ /* 0x000fe20000010000 */
[----:B------:R-:W-:-:S02]  /*3dd0*/  IMAD.MOV.U32 R27, RZ, RZ, R25 ;  /* 0x000000ffff1b7224 */ /* 0x000fc400078e0019 */
[----:B------:R-:W-:Y:S01]  /*3de0*/  FADD.FTZ R10, R68, R21 ;  /* 0x00000015440a7221 */ /* 0x000fe20000010000 */
[--C-:B------:R-:W-:Y:S02]  /*3df0*/  IMAD.MOV.U32 R26, RZ, RZ, R25.reuse ;  /* 0x000000ffff1a7224 */ /* 0x100fe400078e0019 */
[----:B------:R-:W-:Y:S01]  /*3e00*/  FADD.FTZ R23, R109, R14 ;  /* 0x0000000e6d177221 */ /* 0x000fe20000010000 */
[----:B------:R-:W0:Y:S01]  /*3e10*/  MUFU.EX2 R71, R71 ;  /* 0x0000004700477308 */ /* 0x000e220000000800 */
[----:B--2---:R-:W-:Y:S01]  /*3e20*/  FADD.FTZ R21, R67, R10 ;  /* 0x0000000a43157221 */ /* 0x004fe20000010000 */
[----:B------:R-:W-:Y:S02]  /*3e30*/  IMAD.MOV.U32 R28, RZ, RZ, R25 ;  /* 0x000000ffff1c7224 */ /* 0x000fe400078e0019 */
[----:B------:R-:W-:Y:S01]  /*3e40*/  FADD.FTZ R24, R32, R23 ;  /* 0x0000001720187221 */ /* 0x000fe20000010000 */
[----:B------:R-:W-:Y:S01]  /*3e50*/  F2FP.SATFINITE.E4M3.F32.PACK_AB_MERGE_C R32, R33, R32, RZ ;  /* 0x000000202120723e */ /* 0x000fe200048070ff */
[----:B------:R-:W-:-:S02]  /*3e60*/  IMAD.MOV.U32 R56, RZ, RZ, R25 ;  /* 0x000000ffff387224 */ /* 0x000fc400078e0019 */
[----:B------:R-:W-:Y:S01]  /*3e70*/  FADD.FTZ R33, R33, R24 ;  /* 0x0000001821217221 */ /* 0x000fe20000010000 */
[----:B------:R-:W2:Y:S01]  /*3e80*/  MUFU.EX2 R72, R69 ;  /* 0x0000004500487308 */ /* 0x000ea20000000800 */
[C---:B-1----:R-:W-:Y:S01]  /*3e90*/  FADD.FTZ R10, R70.reuse, R21 ;  /* 0x00000015460a7221 */ /* 0x042fe20000010000 */
[----:B------:R-:W-:Y:S01]  /*3ea0*/  F2FP.SATFINITE.E4M3.F32.PACK_AB_MERGE_C R67, R70, R67, RZ ;  /* 0x000000434643723e */ /* 0x000fe200048070ff */
[----:B------:R-:W-:Y:S01]  /*3eb0*/  FADD.FTZ R0, R34, R33 ;  /* 0x0000002122007221 */ /* 0x000fe20000010000 */
[----:B------:R-:W-:Y:S01]  /*3ec0*/  F2FP.SATFINITE.E4M3.F32.PACK_AB_MERGE_C R179, R109, R30, R32 ;  /* 0x0000001e6db3723e */ /* 0x000fe20004807020 */
[----:B------:R-:W-:Y:S01]  /*3ed0*/  IMAD.MOV.U32 R24, RZ, RZ, R25 ;  /* 0x000000ffff187224 */ /* 0x000fe200078e0019 */
[----:B------:R-:W-:Y:S01]  /*3ee0*/  F2FP.SATFINITE.E4M3.F32.PACK_AB_MERGE_C R176, R68, R19, R67 ;  /* 0x0000001344b0723e */ /* 0x000fe20004807043 */
[----:B------:R-:W-:Y:S01]  /*3ef0*/  FADD.FTZ R23, R37, R0 ;  /* 0x0000000025177221 */ /* 0x000fe20000010000 */
[----:B------:R-:W1:Y:S01]  /*3f00*/  MUFU.EX2 R47, R47 ;  /* 0x0000002f002f7308 */ /* 0x000e620000000800 */
[----:B0-----:R-:W-:Y:S01]  /*3f10*/  FADD.FTZ R21, R71, R10 ;  /* 0x0000000a47157221 */ /* 0x001fe20000010000 */
[----:B------:R-:W-:-:S02]  /*3f20*/  IMAD.MOV.U32 R30, RZ, RZ, R25 ;  /* 0x000000ffff1e7224 */ /* 0x000fc400078e0019 */
[----:B------:R-:W-:Y:S01]  /*3f30*/  FADD.FTZ R12, R36, R23 ;  /* 0x00000017240c7221 */ /* 0x000fe20000010000 */
[--C-:B------:R-:W-:Y:S02]  /*3f40*/  IMAD.MOV.U32 R33, RZ, RZ, R25.reuse ;  /* 0x000000ffff217224 */ /* 0x100fe400078e0019 */
[----:B------:R-:W-:Y:S01]  /*3f50*/  IMAD.MOV.U32 R32, RZ, RZ, R25 ;  /* 0x000000ffff207224 */ /* 0x000fe200078e0019 */
[----:B------:R0:W3:Y:S01]  /*3f60*/  MUFU.EX2 R74, R73 ;  /* 0x00000049004a7308 */ /* 0x0000e20000000800 */
[----:B--2---:R-:W-:Y:S01]  /*3f70*/  FADD.FTZ R14, R72, R21 ;  /* 0x00000015480e7221 */ /* 0x004fe20000010000 */
[--C-:B------:R-:W-:Y:S02]  /*3f80*/  IMAD.MOV.U32 R65, RZ, RZ, R25.reuse ;  /* 0x000000ffff417224 */ /* 0x100fe400078e0019 */
[--C-:B------:R-:W-:Y:S02]  /*3f90*/  IMAD.MOV.U32 R67, RZ, RZ, R25.reuse ;  /* 0x000000ffff437224 */ /* 0x100fe400078e0019 */
[----:B------:R-:W-:-:S02]  /*3fa0*/  IMAD.MOV.U32 R69, RZ, RZ, R25 ;  /* 0x000000ffff457224 */ /* 0x000fc400078e0019 */
[----:B------:R-:W2:Y:S01]  /*3fb0*/  MUFU.EX2 R51, R51 ;  /* 0x0000003300337308 */ /* 0x000ea20000000800 */
[----:B-1----:R-:W-:Y:S01]  /*3fc0*/  FADD.FTZ R21, R47, R14 ;  /* 0x0000000e2f157221 */ /* 0x002fe20000010000 */
[--C-:B------:R-:W-:Y:S02]  /*3fd0*/  IMAD.MOV.U32 R68, RZ, RZ, R25.reuse ;  /* 0x000000ffff447224 */ /* 0x100fe400078e0019 */
[--C-:B------:R-:W-:Y:S02]  /*3fe0*/  IMAD.MOV.U32 R70, RZ, RZ, R25.reuse ;  /* 0x000000ffff467224 */ /* 0x100fe400078e0019 */
[----:B0-----:R-:W-:Y:S02]  /*3ff0*/  IMAD.MOV.U32 R73, RZ, RZ, R25 ;  /* 0x000000ffff497224 */ /* 0x001fe400078e0019 */
[----:B------:R0:W1:Y:S01]  /*4000*/  MUFU.EX2 R76, R45 ;  /* 0x0000002d004c7308 */ /* 0x0000620000000800 */
[C---:B---3--:R-:W-:Y:S01]  /*4010*/  F2FP.SATFINITE.E4M3.F32.PACK_AB_MERGE_C R47, R74.reuse, R47, RZ ;  /* 0x0000002f4a2f723e */ /* 0x048fe200048070ff */
[----:B------:R-:W-:Y:S01]  /*4020*/  FADD.FTZ R74, R74, R21 ;  /* 0x000000154a4a7221 */ /* 0x000fe20000010000 */
[----:B------:R-:W-:-:S02]  /*4030*/  IMAD.MOV.U32 R82, RZ, RZ, R25 ;  /* 0x000000ffff527224 */ /* 0x000fc400078e0019 */
[----:B------:R-:W-:Y:S01]  /*4040*/  F2FP.SATFINITE.E4M3.F32.PACK_AB_MERGE_C R178, R72, R71, R47 ;  /* 0x0000004748b2723e */ /* 0x000fe2000480702f */
[--C-:B------:R-:W-:Y:S02]  /*4050*/  IMAD.MOV.U32 R47, RZ, RZ, R25.reuse ;  /* 0x000000ffff2f7224 */ /* 0x100fe400078e0019 */
[----:B------:R-:W3:Y:S01]  /*4060*/  MUFU.EX2 R55, R55 ;  /* 0x0000003700377308 */ /* 0x000ee20000000800 */
[----:B--2---:R-:W-:Y:S01]  /*4070*/  FADD.FTZ R21, R51, R74 ;  /* 0x0000004a33157221 */ /* 0x004fe20000010000 */
[--C-:B0-----:R-:W-:Y:S02]  /*4080*/  IMAD.MOV.U32 R45, RZ, RZ, R25.reuse ;  /* 0x000000ffff2d7224 */ /* 0x101fe400078e0019 */
[--C-:B------:R-:W-:Y:S02]  /*4090*/  IMAD.MOV.U32 R71, RZ, RZ, R25.reuse ;  /* 0x000000ffff477224 */ /* 0x100fe400078e0019 */
[----:B------:R-:W-:Y:S02]  /*40a0*/  IMAD.MOV.U32 R72, RZ, RZ, R25 ;  /* 0x000000ffff487224 */ /* 0x000fe400078e0019 */
[----:B------:R0:W2:Y:S01]  /*40b0*/  MUFU.EX2 R78, R49 ;  /* 0x00000031004e7308 */ /* 0x0000a20000000800 */
[----:B-1----:R-:W-:Y:S01]  /*40c0*/  FADD.FTZ R8, R76, R21 ;  /* 0x000000154c087221 */ /* 0x002fe20000010000 */
[----:B------:R-:W-:-:S02]  /*40d0*/  IMAD.MOV.U32 R74, RZ, RZ, R25 ;  /* 0x000000ffff4a7224 */ /* 0x000fc400078e0019 */
[----:B------:R-:W-:-:S04]  /*40e0*/  IMAD.MOV.U32 R87, RZ, RZ, R25 ;  /* 0x000000ffff577224 */ /* 0x000fc800078e0019 */
[----:B------:R-:W1:Y:S01]  /*40f0*/  MUFU.EX2 R59, R59 ;  /* 0x0000003b003b7308 */ /* 0x000e620000000800 */
[----:B---3--:R-:W-:Y:S01]  /*4100*/  FADD.FTZ R21, R55, R8 ;  /* 0x0000000837157221 */ /* 0x008fe20000010000 */
[----:B0-----:R-:W-:-:S06]  /*4110*/  IMAD.MOV.U32 R49, RZ, RZ, R25 ;  /* 0x000000ffff317224 */ /* 0x001fcc00078e0019 */
[----:B------:R-:W0:Y:S01]  /*4120*/  MUFU.EX2 R41, R41 ;  /* 0x0000002900297308 */ /* 0x000e220000000800 */
[C---:B--2---:R-:W-:Y:S01]  /*4130*/  F2FP.SATFINITE.E4M3.F32.PACK_AB_MERGE_C R55, R78.reuse, R55, RZ ;  /* 0x000000374e37723e */ /* 0x044fe200048070ff */
[----:B------:R-:W-:-:S03]  /*4140*/  FADD.FTZ R78, R78, R21 ;  /* 0x000000154e4e7221 */ /* 0x000fc60000010000 */
[----:B------:R-:W-:Y:S01]  /*4150*/  F2FP.SATFINITE.E4M3.F32.PACK_AB_MERGE_C R172, R76, R51, R55 ;  /* 0x000000334cac723e */ /* 0x000fe20004807037 */
[--C-:B------:R-:W-:Y:S02]  /*4160*/  IMAD.MOV.U32 R51, RZ, RZ, R25.reuse ;  /* 0x000000ffff337224 */ /* 0x100fe400078e0019 */
[----:B------:R2:W3:Y:S01]  /*4170*/  MUFU.EX2 R80, R53 ;  /* 0x0000003500507308 */ /* 0x0004e20000000800 */
[----:B-1----:R-:W-:Y:S01]  /*4180*/  FADD.FTZ R21, R59, R78 ;  /* 0x0000004e3b157221 */ /* 0x002fe20000010000 */
[--C-:B------:R-:W-:Y:S02]  /*4190*/  IMAD.MOV.U32 R55, RZ, RZ, R25.reuse ;  /* 0x000000ffff377224 */ /* 0x100fe400078e0019 */
[--C-:B------:R-:W-:Y:S02]  /*41a0*/  IMAD.MOV.U32 R76, RZ, RZ, R25.reuse ;  /* 0x000000ffff4c7224 */ /* 0x100fe400078e0019 */
[--C-:B------:R-:W-:Y:S02]  /*41b0*/  IMAD.MOV.U32 R78, RZ, RZ, R25.reuse ;  /* 0x000000ffff4e7224 */ /* 0x100fe400078e0019 */
[----:B------:R-:W1:Y:S01]  /*41c0*/  MUFU.EX2 R38, R38 ;  /* 0x0000002600267308 */ /* 0x000e620000000800 */
[C---:B0-----:R-:W-:Y:S01]  /*41d0*/  F2FP.SATFINITE.E4M3.F32.PACK_AB_MERGE_C R36, R41.reuse, R36, RZ ;  /* 0x000000242924723e */ /* 0x041fe200048070ff */
[----:B------:R-:W-:Y:S01]  /*41e0*/  FADD.FTZ R41, R41, R12 ;  /* 0x0000000c29297221 */ /* 0x000fe20000010000 */
[----:B--2---:R-:W-:-:S02]  /*41f0*/  IMAD.MOV.U32 R53, RZ, RZ, R25 ;  /* 0x000000ffff357224 */ /* 0x004fc400078e0019 */
[----:B------:R-:W-:Y:S01]  /*4200*/  F2FP.SATFINITE.E4M3.F32.PACK_AB_MERGE_C R173, R37, R34, R36 ;  /* 0x0000002225ad723e */ /* 0x000fe20004807024 */
[----:B------:R-:W-:Y:S02]  /*4210*/  IMAD.MOV.U32 R34, RZ, RZ, R25 ;  /* 0x000000ffff227224 */ /* 0x000fe400078e0019 */
[----:B------:R-:W0:Y:S01]  /*4220*/  MUFU.EX2 R31, R31 ;  /* 0x0000001f001f7308 */ /* 0x000e220000000800 */
[----:B---3--:R-:W-:Y:S01]  /*4230*/  FADD.FTZ R12, R80, R21 ;  /* 0x00000015500c7221 */ /* 0x008fe20000010000 */
[--C-:B------:R-:W-:Y:S02]  /*4240*/  IMAD.MOV.U32 R37, RZ, RZ, R25.reuse ;  /* 0x000000ffff257224 */ /* 0x100fe400078e0019 */
[----:B------:R-:W-:-:S04]  /*4250*/  IMAD.MOV.U32 R36, RZ, RZ, R25 ;  /* 0x000000ffff247224 */ /* 0x000fc800078e0019 */
[----:B------:R-:W2:Y:S01]  /*4260*/  MUFU.EX2 R111, R111 ;  /* 0x0000006f006f7308 */ /* 0x000ea20000000800 */
[----:B-1----:R-:W-:Y:S01]  /*4270*/  FADD.FTZ R8, R38, R41 ;  /* 0x0000002926087221 */ /* 0x002fe20000010000 */
[----:B------:R-:W-:-:S06]  /*4280*/  IMAD.MOV.U32 R41, RZ, RZ, R25 ;  /* 0x000000ffff297224 */ /* 0x000fcc00078e0019 */
[----:B------:R1:W3:Y:S01]  /*4290*/  MUFU.EX2 R6, R57 ;  /* 0x0000003900067308 */ /* 0x0002e20000000800 */
[----:B0-----:R-:W-:-:S07]  /*42a0*/  FADD.FTZ R21, R31, R12 ;  /* 0x0000000c1f157221 */ /* 0x001fce0000010000 */
[----:B------:R-:W-:Y:S01]  /*42b0*/  MUFU.EX2 R40, R40 ;  /* 0x0000002800287308 */ /* 0x000fe20000000800 */
[----:B--2---:R-:W-:Y:S01]  /*42c0*/  FADD.FTZ R23, R111, R8 ;  /* 0x000000086f177221 */ /* 0x004fe20000010000 */
[----:B-1----:R-:W-:-:S06]  /*42d0*/  IMAD.MOV.U32 R57, RZ, RZ, R25 ;  /* 0x000000ffff397224 */ /* 0x002fcc00078e0019 */
[----:B------:R-:W0:Y:S01]  /*42e0*/  MUFU.EX2 R113, R113 ;  /* 0x0000007100717308 */ /* 0x000e220000000800 */
[C---:B---3--:R-:W-:Y:S01]  /*42f0*/  F2FP.SATFINITE.E4M3.F32.PACK_AB_MERGE_C R31, R6.reuse, R31, RZ ;  /* 0x0000001f061f723e */ /* 0x048fe200048070ff */
[----:B------:R-:W-:-:S03]  /*4300*/  FADD.FTZ R6, R6, R21 ;  /* 0x0000001506067221 */ /* 0x000fc60000010000 */
[----:B------:R-:W-:Y:S01]  /*4310*/  F2FP.SATFINITE.E4M3.F32.PACK_AB_MERGE_C R174, R80, R59, R31 ;  /* 0x0000003b50ae723e */ /* 0x000fe2000480701f */
[--C-:B------:R-:W-:Y:S02]  /*4320*/  IMAD.MOV.U32 R31, RZ, RZ, R25.reuse ;  /* 0x000000ffff1f7224 */ /* 0x100fe400078e0019 */
[----:B------:R-:W1:Y:S01]  /*4330*/  MUFU.EX2 R35, R35 ;  /* 0x0000002300237308 */ /* 0x000e620000000800 */
[--C-:B------:R-:W-:Y:S02]  /*4340*/  IMAD.MOV.U32 R59, RZ, RZ, R25.reuse ;  /* 0x000000ffff3b7224 */ /* 0x100fe400078e0019 */
[----:B------:R-:W-:-:S05]  /*4350*/  IMAD.MOV.U32 R80, RZ, RZ, R25 ;  /* 0x000000ffff507224 */ /* 0x000fca00078e0019 */
[----:B------:R2:W3:Y:S01]  /*4360*/  MUFU.EX2 R10, R29 ;  /* 0x0000001d000a7308 */ /* 0x0004e20000000800 */
[----:B0-----:R-:W-:Y:S01]  /*4370*/  F2FP.SATFINITE.E4M3.F32.PACK_AB_MERGE_C R14, R113, R40, RZ ;  /* 0x00000028710e723e */ /* 0x001fe200048070ff */
[----:B------:R-:W-:-:S03]  /*4380*/  FADD.FTZ R40, R40, R23 ;  /* 0x0000001728287221 */ /* 0x000fc60000010000 */
[----:B------:R-:W-:Y:S01]  /*4390*/  F2FP.SATFINITE.E4M3.F32.PACK_AB_MERGE_C R175, R111, R38, R14 ;  /* 0x000000266faf723e */ /* 0x000fe2000480700e */
[----:B------:R-:W-:Y:S01]  /*43a0*/  FADD.FTZ R113, R113, R40 ;  /* 0x0000002871717221 */ /* 0x000fe20000010000 */
[--C-:B------:R-:W-:Y:S01]  /*43b0*/  IMAD.MOV.U32 R38, RZ, RZ, R25.reuse ;  /* 0x000000ffff267224 */ /* 0x100fe200078e0019 */
[----:B------:R-:W-:Y:S01]  /*43c0*/  MUFU.EX2 R44, R44 ;  /* 0x0000002c002c7308 */ /* 0x000fe20000000800 */
[----:B-1----:R-:W-:Y:S01]  /*43d0*/  FADD.FTZ R9, R35, R6 ;  /* 0x0000000623097221 */ /* 0x002fe20000010000 */
[--C-:B--2---:R-:W-:Y:S02]  /*43e0*/  IMAD.MOV.U32 R29, RZ, RZ, R25.reuse ;  /* 0x000000ffff1d7224 */ /* 0x104fe400078e0019 */
[----:B------:R-:W-:-:S04]  /*43f0*/  IMAD.MOV.U32 R40, RZ, RZ, R25 ;  /* 0x000000ffff287224 */ /* 0x000fc800078e0019 */
[----:B------:R-:W0:Y:S01]  /*4400*/  MUFU.EX2 R117, R117 ;  /* 0x0000007500757308 */ /* 0x000e220000000800 */
[----:B---3--:R-:W-:-:S07]  /*4410*/  FADD.FTZ R6, R10, R9 ;  /* 0x000000090a067221 */ /* 0x008fce0000010000 */
[----:B------:R-:W1:Y:S08]  /*4420*/  MUFU.EX2 R42, R42 ;  /* 0x0000002a002a7308 */ /* 0x000e700000000800 */
[----:B------:R-:W2:Y:S01]  /*4430*/  MUFU.EX2 R39, R39 ;  /* 0x0000002700277308 */ /* 0x000ea20000000800 */
[----:B0-----:R-:W-:-:S07]  /*4440*/  F2FP.SATFINITE.E4M3.F32.PACK_AB_MERGE_C R14, R117, R44, RZ ;  /* 0x0000002c750e723e */ /* 0x001fce00048070ff */
[----:B------:R-:W0:Y:S01]  /*4450*/  MUFU.EX2 R115, R115 ;  /* 0x0000007300737308 */ /* 0x000e220000000800 */
[----:B-1----:R-:W-:-:S07]  /*4460*/  FADD.FTZ R12, R42, R113 ;  /* 0x000000712a0c7221 */ /* 0x002fce0000010000 */
[----:B------:R-:W1:Y:S01]  /*4470*/  MUFU.EX2 R0, R123 ;  /* 0x0000007b00007308 */ /* 0x000e620000000800 */
[----:B--2---:R-:W-:-:S07]  /*4480*/  FADD.FTZ R9, R39, R6 ;  /* 0x0000000627097221 */ /* 0x004fce0000010000 */
[----:B------:R-:W-:Y:S01]  /*4490*/  MUFU.EX2 R48, R48 ;  /* 0x0000003000307308 */ /* 0x000fe20000000800 */
[C---:B0-----:R-:W-:Y:S01]  /*44a0*/  F2FP.SATFINITE.E4M3.F32.PACK_AB_MERGE_C R169, R115.reuse, R42, R14 ;  /* 0x0000002a73a9723e */ /* 0x041fe2000480700e */
[----:B------:R-:W-:Y:S01]  /*44b0*/  FADD.FTZ R115, R115, R12 ;  /* 0x0000000c73737221 */ /* 0x000fe20000010000 */
[----:B------:R-:W-:-:S03]  /*44c0*/  IMAD.MOV.U32 R42, RZ, RZ, R25 ;  /* 0x000000ffff2a7224 */ /* 0x000fc600078e0019 */
[----:B------:R-:W-:Y:S02]  /*44d0*/  FADD.FTZ R44, R44, R115 ;  /* 0x000000732c2c7221 */ /* 0x000fe40000010000 */
[----:B------:R-:W0:Y:S01]  /*44e0*/  MUFU.EX2 R121, R121 ;  /* 0x0000007900797308 */ /* 0x000e220000000800 */
[C---:B-1----:R-:W-:Y:S01]  /*44f0*/  F2FP.SATFINITE.E4M3.F32.PACK_AB_MERGE_C R39, R0.reuse, R39, RZ ;  /* 0x000000270027723e */ /* 0x042fe200048070ff */
[----:B------:R-:W-:Y:S01]  /*4500*/  FADD.FTZ R0, R0, R9 ;  /* 0x0000000900007221 */ /* 0x000fe20000010000 */
[----:B------:R-:W-:Y:S01]  /*4510*/  FADD.FTZ R117, R117, R44 ;  /* 0x0000002c75757221 */ /* 0x000fe20000010000 */
[----:B------:R-:W-:Y:S01]  /*4520*/  IMAD.MOV.U32 R44, RZ, RZ, R25 ;  /* 0x000000ffff2c7224 */ /* 0x000fe200078e0019 */
[----:B------:R-:W-:Y:S01]  /*4530*/  F2FP.SATFINITE.E4M3.F32.PACK_AB_MERGE_C R168, R10, R35, R39 ;  /* 0x000000230aa8723e */ /* 0x000fe20004807027 */
[----:B------:R-:W-:Y:S02]  /*4540*/  VIADD R10, R22, 0xfffffffe ;  /* 0xfffffffe160a7836 */ /* 0x000fe40000000000 */
[----:B------:R-:W1:Y:S01]  /*4550*/  MUFU.EX2 R125, R125 ;  /* 0x0000007d007d7308 */ /* 0x000e620000000800 */
[----:B------:R-:W-:-:S02]  /*4560*/  IMAD.MOV.U32 R35, RZ, RZ, R25 ;  /* 0x000000ffff237224 */ /* 0x000fc400078e0019 */
[----:B------:R-:W-:Y:S01]  /*4570*/  ISETP.GE.AND P2, PT, R10, R17, PT ;  /* 0x000000110a00720c */ /* 0x000fe20003f46270 */
[----:B------:R-:W-:-:S04]  /*4580*/  IMAD.MOV.U32 R39, RZ, RZ, R25 ;  /* 0x000000ffff277224 */ /* 0x000fc800078e0019 */
        /* <DEDUP_REMOVED lines=10> */
[----:B------:R-:W-:Y:S01]  /*4630*/  FADD.FTZ R6, R48, R119 ;  /* 0x0000007730067221 */ /* 0x000fe20000010000 */
[----:B------:R-:W-:Y:S01]  /*4640*/  IMAD.MOV.U32 R48, RZ, RZ, R25 ;  /* 0x000000ffff307224 */ /* 0x000fe200078e0019 */
[----:B------:R-:W0:Y:S01]  /*4650*/  MUFU.EX2 R58, R58 ;  /* 0x0000003a003a7308 */ /* 0x000e220000000800 */
[----:B-1----:R-:W-:Y:S01]  /*4660*/  FADD.FTZ R0, R8, R9 ;  /* 0x0000000908007221 */ /* 0x002fe20000010000 */
[----:B------:R-:W-:Y:S01]  /*4670*/  FADD.FTZ R6, R121, R6 ;  /* 0x0000000679067221 */ /* 0x000fe20000010000 */
[----:B0-----:R-:W-:Y:S02]  /*4680*/  F2FP.SATFINITE.E4M3.F32.PACK_AB_MERGE_C R9, R58, R129, RZ ;  /* 0x000000813a09723e */ /* 0x001fe400048070ff */
[----:B------:R-:W-:Y:S02]  /*4690*/  FADD.FTZ R129, R129, R0 ;  /* 0x0000000081817221 */ /* 0x000fe40000010000 */
[----:B------:R-:W-:Y:S02]  /*46a0*/  F2FP.SATFINITE.E4M3.F32.PACK_AB_MERGE_C R170, R8, R125, R9 ;  /* 0x0000007d08aa723e */ /* 0x000fe40004807009 */
[----:B------:R-:W-:Y:S01]  /*46b0*/  FADD.FTZ R0, R58, R129 ;  /* 0x000000813a007221 */ /* 0x000fe20000010000 */
[----:B------:R-:W-:-:S02]  /*46c0*/  IMAD.MOV.U32 R8, RZ, RZ, RZ ;  /* 0x000000ffff087224 */ /* 0x000fc400078e00ff */
[----:B------:R-:W-:Y:S01]  /*46d0*/  IMAD.MOV.U32 R58, RZ, RZ, R25 ;  /* 0x000000ffff3a7224 */ /* 0x000fe200078e0019 */
[----:B------:R-:W-:Y:S06]  /*46e0*/  @!P2 BRA `(.L_x_19) ;  /* 0x0000002c00c4a947 */ /* 0x000fec0003800000 */
[----:B------:R-:W-:Y:S01]  /*46f0*/  IMAD.MOV.U32 R11, RZ, RZ, R3 ;  /* 0x000000ffff0b7224 */ /* 0x000fe200078e0003 */
[----:B------:R-:W-:Y:S01]  /*4700*/  CS2R R86, SRZ ;  /* 0x0000000000567805 */ /* 0x000fe2000001ff00 */
[----:B------:R-:W-:Y:S01]  /*4710*/  IMAD.MOV.U32 R9, RZ, RZ, R7 ;  /* 0x000000ffff097224 */ /* 0x000fe200078e0007 */
[----:B------:R-:W-:Y:S01]  /*4720*/  CS2R R84, SRZ ;  /* 0x0000000000547805 */ /* 0x000fe2000001ff00 */
[----:B------:R-:W-:Y:S01]  /*4730*/  IMAD.MOV.U32 R12, RZ, RZ, RZ ;  /* 0x000000ffff0c7224 */ /* 0x000fe200078e00ff */
        /* <DEDUP_REMOVED lines=29> */
[----:B------:R-:W-:Y:S01]  /*4910*/  CS2R R24, SRZ ;  /* 0x0000000000187805 */ /* 0x000fe2000001ff00 */
[----:B------:R-:W-:-:S06]  /*4920*/  UMOV UR53, URZ ;  /* 0x0000003f00357c82 */ /* 0x000fcc0008000000 */
.L_x_29:
[----:B------:R-:W-:Y:S01]  /*4930*/  ISETP.NE.AND P3, PT, RZ, UR41, PT ;  /* 0x00000029ff007c0c */ /* 0x000fe2000bf65270 */
[----:B------:R-:W-:-:S04]  /*4940*/  UISETP.NE.AND UP0, UPT, UR53, 0x1, UPT ;  /* 0x000000013500788c */ /* 0x000fc8000bf05270 */
[----:B------:R-:W-:-:S06]  /*4950*/  USEL UR4, URZ, 0x1, UP0 ;  /* 0x000000013f047887 */ /* 0x000fcc0008000000 */
[----:B------:R-:W-:Y:S02]  /*4960*/  LOP3.LUT R8, R12, UR4, RZ, 0x3c, !PT ;  /* 0x000000040c087c12 */ /* 0x000fe4000f8e3cff */
[----:B------:R-:W-:Y:S05]  /*4970*/  @P3 BRA `(.L_x_20) ;  /* 0x0000000000343947 */ /* 0x000fea0003800000 */
[----:B------:R-:W-:Y:S05]  /*4980*/  @!P0 BRA `(.L_x_21) ;  /* 0x0000000000048947 */ /* 0x000fea0003800000 */
[----:B------:R-:W-:Y:S01]  /*4990*/  BPT.TRAP 0x1 ;  /* 0x000000040000795c */ /* 0x000fe20000300000 */
.L_x_21:
[----:B------:R-:W-:Y:S01]  /*49a0*/  UIADD3 UR4, UR53, 0x1, URZ ;  /* 0x0000000135047890 */ /* 0x000fe2000fffe03f */
[----:B------:R-:W-:-:S03]  /*49b0*/  SHF.L.U32 R3, R8, 0x1f, RZ ;  /* 0x0000001f08037819 */ /* 0x000fc600000006ff */
[----:B------:R-:W-:-:S04]  /*49c0*/  UISETP.NE.AND UP0, UPT, UR4, 0x2, UPT ;  /* 0x000000020400788c */ /* 0x000fc8000bf05270 */
[----:B------:R-:W-:-:S04]  /*49d0*/  USEL UR4, UR4, URZ, UP0 ;  /* 0x0000003f04047287 */ /* 0x000fc80008000000 */
[----:B------:R-:W-:-:S09]  /*49e0*/  ULEA UR4, UR4, UR40, 0x3 ;  /* 0x0000002804047291 */ /* 0x000fd2000f8e183f */
[----:B------:R0:W1:Y:S01]  /*49f0*/  SYNCS.PHASECHK.TRANS64.TRYWAIT P2, [UR4+0x29830], R3 ;  /* 0x02983003ff0075a7 */ /* 0x0000620008040144 */
[----:B------:R-:W-:Y:S05]  /*4a00*/  @!P0 BRA `(.L_x_22) ;  /* 0x0000000000048947 */ /* 0x000fea0003800000 */
[----:B------:R-:W-:Y:S01]  /*4a10*/  BPT.TRAP 0x1 ;  /* 0x000000040000795c */ /* 0x000fe20000300000 */
.L_x_22:
[----:B-1----:R-:W-:Y:S05]  /*4a20*/  @P2 BRA `(.L_x_20) ;  /* 0x0000000000082947 */ /* 0x002fea0003800000 */
[----:B------:R-:W1:Y:S02]  /*4a30*/  SYNCS.PHASECHK.TRANS64.TRYWAIT P2, [UR4+0x29830], R3 ;  /* 0x02983003ff0075a7 */ /* 0x000e640008040144 */
[----:B-1----:R-:W-:Y:S05]  /*4a40*/  @!P2 BRA `(.L_x_23) ;  /* 0x000000900078a947 */ /* 0x002fea0003800000 */
.L_x_20:
[----:B01----:R-:W-:Y:S01]  /*4a50*/  VIADD R3, R18, 0x8 ;  /* 0x0000000812037836 */ /* 0x003fe20000000000 */
[----:B------:R-:W-:Y:S01]  /*4a60*/  UIADD3 UR52, UR53, 0x1, URZ ;  /* 0x0000000135347890 */ /* 0x000fe2000fffe03f */
[C---:B------:R-:W-:Y:S01]  /*4a70*/  R2UR UR4, R4.reuse ;  /* 0x00000000040472ca */ /* 0x040fe200000e0000 */
[----:B------:R-:W-:Y:S01]  /*4a80*/  UMOV UR7, 0x80000020 ;  /* 0x8000002000077882 */ /* 0x000fe20000000000 */
[C---:B------:R-:W-:Y:S01]  /*4a90*/  R2UR UR5, R5.reuse ;  /* 0x00000000050572ca */ /* 0x040fe200000e0000 */
[----:B------:R0:W-:Y:S01]  /*4aa0*/  BAR.SYNC.DEFER_BLOCKING R3, 0x100 ;  /* 0x000400030000751d */ /* 0x0001e20000010000 */
[----:B------:R-:W-:Y:S01]  /*4ab0*/  UISETP.NE.AND UP0, UPT, UR52, 0x2, UPT ;  /* 0x000000023400788c */ /* 0x000fe2000bf05270 */
[C---:B------:R-:W-:Y:S02]  /*4ac0*/  R2UR UR8, R4.reuse ;  /* 0x00000000040872ca */ /* 0x040fe400000e0000 */
[C---:B------:R-:W-:Y:S01]  /*4ad0*/  R2UR UR9, R5.reuse ;  /* 0x00000000050972ca */ /* 0x040fe200000e0000 */
[----:B------:R-:W-:Y:S01]  /*4ae0*/  USEL UR52, UR52, URZ, UP0 ;  /* 0x0000003f34347287 */ /* 0x000fe20008000000 */
[C---:B------:R-:W-:Y:S01]  /*4af0*/  R2UR UR12, R4.reuse ;  /* 0x00000000040c72ca */ /* 0x040fe200000e0000 */
[----:B------:R-:W-:Y:S01]  /*4b00*/  UMOV UR11, 0x80000020 ;  /* 0x80000020000b7882 */ /* 0x000fe20000000000 */
[C---:B------:R-:W-:Y:S01]  /*4b10*/  R2UR UR13, R5.reuse ;  /* 0x00000000050d72ca */ /* 0x040fe200000e0000 */
[----:B------:R-:W-:Y:S01]  /*4b20*/  UIMAD UR54, UR52, 0x780, UR42 ;  /* 0x00000780343678a4 */ /* 0x000fe2000f8e022a */
[C---:B------:R-:W-:Y:S01]  /*4b30*/  R2UR UR16, R4.reuse ;  /* 0x00000000041072ca */ /* 0x040fe200000e0000 */
[----:B------:R-:W-:Y:S01]  /*4b40*/  UMOV UR15, 0x80000020 ;  /* 0x80000020000f7882 */ /* 0x000fe20000000000 */
[C---:B------:R-:W-:Y:S01]  /*4b50*/  R2UR UR17, R5.reuse ;  /* 0x00000000051172ca */ /* 0x040fe200000e0000 */
[----:B------:R-:W-:Y:S01]  /*4b60*/  UIADD3 UR10, UR54, 0x80, URZ ;  /* 0x00000080360a7890 */ /* 0x000fe2000fffe03f */
[----:B------:R-:W-:Y:S01]  /*4b70*/  R2UR UR20, R4 ;  /* 0x00000000041472ca */ /* 0x000fe200000e0000 */
[----:B------:R-:W-:Y:S01]  /*4b80*/  UIADD3 UR14, UR54, 0x100, URZ ;  /* 0x00000100360e7890 */ /* 0x000fe2000fffe03f */
[----:B------:R-:W-:Y:S01]  /*4b90*/  R2UR UR21, R5 ;  /* 0x00000000051572ca */ /* 0x000fe200000e0000 */
[----:B------:R-:W-:Y:S01]  /*4ba0*/  UMOV UR6, UR54 ;  /* 0x0000003600067c82 */ /* 0x000fe20008000000 */
[----:B------:R-:W-:Y:S01]  /*4bb0*/  UIADD3 UR18, UR54, 0x180, URZ ;  /* 0x0000018036127890 */ /* 0x000fe2000fffe03f */
[----:B------:R-:W-:Y:S01]  /*4bc0*/  UMOV UR19, 0x80000020 ;  /* 0x8000002000137882 */ /* 0x000fe20000000000 */
[----:B------:R-:W-:Y:S01]  /*4bd0*/  UIADD3 UR22, UR54, 0x200, URZ ;  /* 0x0000020036167890 */ /* 0x000fe2000fffe03f */
[----:B------:R-:W-:Y:S01]  /*4be0*/  UMOV UR23, 0x80000020 ;  /* 0x8000002000177882 */ /* 0x000fe20000000000 */
[----:B------:R-:W-:Y:S01]  /*4bf0*/  WARPGROUP.ARRIVE ;  /* 0x00000000000079c5 */ /* 0x000fe20000000000 */
[----:B------:R-:W-:Y:S01]  /*4c00*/  UIADD3 UR26, UR54, 0x2, URZ ;  /* 0x00000002361a7890 */ /* 0x000fe2000fffe03f */
[----:B------:R-:W-:Y:S01]  /*4c10*/  UMOV UR27, 0x80000020 ;  /* 0x80000020001b7882 */ /* 0x000fe20000000000 */
[----:B------:R-:W-:-:S03]  /*4c20*/  UIADD3 UR30, UR54, 0x280, URZ ;  /* 0x00000280361e7890 */ /* 0x000fc6000fffe03f */
[----:B------:R-:W-:Y:S01]  /*4c30*/  QGMMA.64x32x32.F32.E4M3.E4M3 R152, gdesc[UR4], RZ, !UPT, gsb0 ;  /* 0x00600000049879f3 */ /* 0x000fe2000c0008ff */
[----:B------:R-:W-:Y:S01]  /*4c40*/  UIADD3 UR6, UR54, 0x82, URZ ;  /* 0x0000008236067890 */ /* 0x000fe2000fffe03f */
[----:B------:R-:W-:Y:S01]  /*4c50*/  UMOV UR4, UR24 ;  /* 0x0000001800047c82 */ /* 0x000fe20008000000 */
[----:B------:R-:W-:Y:S01]  /*4c60*/  UMOV UR5, UR25 ;  /* 0x0000001900057c82 */ /* 0x000fe20008000000 */
[----:B------:R-:W-:Y:S01]  /*4c70*/  UMOV UR7, 0x80000020 ;  /* 0x8000002000077882 */ /* 0x000fe20000000000 */
[----:B------:R-:W-:Y:S01]  /*4c80*/  UMOV UR31, 0x80000020 ;  /* 0x80000020001f7882 */ /* 0x000fe20000000000 */
[----:B------:R-:W-:Y:S01]  /*4c90*/  UIADD3 UR34, UR54, 0x282, URZ ;  /* 0x0000028236227890 */ /* 0x000fe2000fffe03f */
[----:B------:R-:W-:Y:S01]  /*4ca0*/  UMOV UR35, 0x80000020 ;  /* 0x8000002000237882 */ /* 0x000fe20000000000 */
[----:B------:R-:W-:Y:S01]  /*4cb0*/  UIADD3 UR46, UR54, 0x500, URZ ;  /* 0x00000500362e7890 */ /* 0x000fe2000fffe03f */
[----:B------:R-:W-:Y:S01]  /*4cc0*/  UMOV UR47, 0x80000020 ;  /* 0x80000020002f7882 */ /* 0x000fe20000000000 */
[----:B------:R-:W-:Y:S01]  /*4cd0*/  UIADD3 UR50, UR54, 0x502, URZ ;  /* 0x0000050236327890 */ /* 0x000fe2000fffe03f */
[----:B------:R-:W-:Y:S01]  /*4ce0*/  UMOV UR51, 0x80000020 ;  /* 0x8000002000337882 */ /* 0x000fe20000000000 */
[----:B------:R-:W-:-:S02]  /*4cf0*/  WARPGROUP.DEPBAR.LE gsb0, 0x0 ;  /* 0x00008000000079c5 */ /* 0x000fc40000010000 */
[----:B------:R-:W-:-:S06]  /*4d00*/  WARPGROUP.ARRIVE ;  /* 0x00000000000079c5 */ /* 0x000fcc0000000000 */
[----:B------:R-:W-:Y:S01]  /*4d10*/  QGMMA.64x32x32.F32.E4M3.E4M3 R136, gdesc[UR8], RZ, !UPT, gsb0 ;  /* 0x00600000088879f3 */ /* 0x000fe2000c0008ff */
[----:B------:R-:W-:Y:S02]  /*4d20*/  UIADD3 UR8, UR54, 0x102, URZ ;  /* 0x0000010236087890 */ /* 0x000fe4000fffe03f */
[----:B------:R-:W-:Y:S02]  /*4d30*/  UIADD3 UR9, UR54, 0x182, URZ ;  /* 0x0000018236097890 */ /* 0x000fe4000fffe03f */
        /* <DEDUP_REMOVED lines=13> */
[----:B------:R-:W-:Y:S01]  /*4e10*/  UMOV UR26, UR6 ;  /* 0x00000006001a7c82 */ /* 0x000fe20008000000 */
[----:B------:R-:W-:Y:S01]  /*4e20*/  UMOV UR27, 0x80000020 ;  /* 0x80000020001b7882 */ /* 0x000fe20000000000 */
[----:B------:R-:W-:Y:S01]  /*4e30*/  UMOV UR6, UR8 ;  /* 0x0000000800067c82 */ /* 0x000fe20008000000 */
        /* <DEDUP_REMOVED lines=10> */
[----:B------:R-:W-:Y:S01]  /*4ee0*/  UIADD3 UR6, UR54, 0x300, URZ ;  /* 0x0000030036067890 */ /* 0x000fe2000fffe03f */
[----:B------:R-:W-:Y:S01]  /*4ef0*/  UMOV UR4, UR28 ;  /* 0x0000001c00047c82 */ /* 0x000fe20008000000 */
[----:B------:R-:W-:Y:S01]  /*4f00*/  UMOV UR5, UR29 ;  /* 0x0000001d00057c82 */ /* 0x000fe20008000000 */
        /* <DEDUP_REMOVED lines=120> */
[----:B0-----:R-:W-:Y:S05]  /*5690*/  @P3 BRA `(.L_x_24) ;  /* 0x0000000000283947 */ /* 0x001fea0003800000 */
[----:B------:R-:W-:Y:S05]  /*56a0*/  @!P0 BRA `(.L_x_25) ;  /* 0x0000000000048947 */ /* 0x000fea0003800000 */
[----:B------:R-:W-:Y:S01]  /*56b0*/  BPT.TRAP 0x1 ;  /* 0x000000040000795c */ /* 0x000fe20000300000 */
.L_x_25:
[----:B------:R-:W-:Y:S01]  /*56c0*/  ULEA UR4, UR53, UR40, 0x3 ;  /* 0x0000002835047291 */ /* 0x000fe2000f8e183f */
[----:B------:R-:W-:-:S08]  /*56d0*/  SHF.L.U32 R3, R12, 0x1f, RZ ;  /* 0x0000001f0c037819 */ /* 0x000fd000000006ff */
[----:B------:R0:W1:Y:S01]  /*56e0*/  SYNCS.PHASECHK.TRANS64.TRYWAIT P2, [UR4+0x29850], R3 ;  /* 0x02985003ff0075a7 */ /* 0x0000620008040144 */
[----:B------:R-:W-:Y:S05]  /*56f0*/  @!P0 BRA `(.L_x_26) ;  /* 0x0000000000048947 */ /* 0x000fea0003800000 */
[----:B------:R-:W-:Y:S01]  /*5700*/  BPT.TRAP 0x1 ;  /* 0x000000040000795c */ /* 0x000fe20000300000 */
.L_x_26:
[----:B-1----:R-:W-:Y:S05]  /*5710*/  @P2 BRA `(.L_x_24) ;  /* 0x0000000000082947 */ /* 0x002fea0003800000 */
[----:B------:R-:W1:Y:S02]  /*5720*/  SYNCS.PHASECHK.TRANS64.TRYWAIT P2, [UR4+0x29850], R3 ;  /* 0x02985003ff0075a7 */ /* 0x000e640008040144 */
[----:B-1----:R-:W-:Y:S05]  /*5730*/  @!P2 BRA `(.L_x_27) ;  /* 0x000000840054a947 */ /* 0x002fea0003800000 */
.L_x_24:
[----:B------:R-:W-:Y:S01]  /*5740*/  UIADD3 UR4, UR40, 0x400, URZ ;  /* 0x0000040028047890 */ /* 0x000fe2000fffe03f */
[----:B------:R-:W-:Y:S01]  /*5750*/  WARPGROUP.ARRIVE ;  /* 0x00000000000079c5 */ /* 0x000fe20000000000 */
[----:B------:R-:W-:Y:S01]  /*5760*/  UMOV UR7, 0xc0000010 ;  /* 0xc000001000077882 */ /* 0x000fe20000000000 */
[----:B-1----:R-:W-:Y:S01]  /*5770*/  FMNMX.FTZ R12, R152, R9, !PT ;  /* 0x00000009980c7209 */ /* 0x002fe20007810000 */
[----:B------:R-:W-:-:S03]  /*5780*/  USHF.R.U32.HI UR4, URZ, 0x4, UR4 ;  /* 0x000000043f047899 */ /* 0x000fc60008011604 */
[----:B0-----:R-:W-:Y:S01]  /*5790*/  FMNMX.FTZ R3, R153, R12, !PT ;  /* 0x0000000c99037209 */ /* 0x001fe20007810000 */
[----:B------:R-:W-:Y:S01]  /*57a0*/  ULOP3.LUT UR4, UR4, 0x3fff, URZ, 0xc0, !UPT ;  /* 0x00003fff04047892 */ /* 0x000fe2000f8ec03f */
[----:B------:R-:W-:Y:S02]  /*57b0*/  FMNMX.FTZ R12, R154, R11, !PT ;  /* 0x0000000b9a0c7209 */ /* 0x000fe40007810000 */
[----:B------:R-:W-:Y:S01]  /*57c0*/  FMNMX.FTZ R14, R156, R3, !PT ;  /* 0x000000039c0e7209 */ /* 0x000fe20007810000 */
[----:B------:R-:W-:Y:S01]  /*57d0*/  ULOP3.LUT UR4, UR4, 0x10000, URZ, 0xfc, !UPT ;  /* 0x0001000004047892 */ /* 0x000fe2000f8efc3f */
[----:B------:R-:W-:Y:S02]  /*57e0*/  FMNMX.FTZ R3, R155, R12, !PT ;  /* 0x0000000c9b037209 */ /* 0x000fe40007810000 */
[----:B------:R-:W-:Y:S01]  /*57f0*/  FMNMX.FTZ R7, R157, R14, !PT ;  /* 0x0000000e9d077209 */ /* 0x000fe20007810000 */
[----:B------:R-:W-:Y:S01]  /*5800*/  UIMAD UR4, UR53, 0x500, UR4 ;  /* 0x00000500350478a4 */ /* 0x000fe2000f8e0204 */
[----:B------:R-:W-:-:S02]  /*5810*/  FMNMX.FTZ R12, R158, R3, !PT ;  /* 0x000000039e0c7209 */ /* 0x000fc40007810000 */
[----:B------:R-:W-:Y:S02]  /*5820*/  FMNMX.FTZ R14, R160, R7, !PT ;  /* 0x00000007a00e7209 */ /* 0x000fe40007810000 */
[----:B------:R-:W-:Y:S02]  /*5830*/  FMNMX.FTZ R3, R159, R12, !PT ;  /* 0x0000000c9f037209 */ /* 0x000fe40007810000 */
[----:B------:R-:W-:Y:S01]  /*5840*/  UMOV UR6, UR4 ;  /* 0x0000000400067c82 */ /* 0x000fe20008000000 */
[----:B------:R-:W-:Y:S01]  /*5850*/  FMNMX.FTZ R7, R161, R14, !PT ;  /* 0x0000000ea1077209 */ /* 0x000fe20007810000 */
[----:B------:R-:W-:Y:S01]  /*5860*/  QGMMA.64x128x32.F32.E4M3.E4M3 R24, R184, gdesc[UR4], R24, gsb0 ;  /* 0x01e00004b8187df3 */ /* 0x000fe20008000818 */
[----:B------:R-:W-:Y:S01]  /*5870*/  UIADD3 UR6, UR4, 0x100, URZ ;  /* 0x0000010004067890 */ /* 0x000fe2000fffe03f */
[----:B------:R-:W-:Y:S01]  /*5880*/  FMNMX.FTZ R12, R162, R3, !PT ;  /* 0x00000003a20c7209 */ /* 0x000fe20007810000 */
[----:B------:R-:W-:Y:S01]  /*5890*/  UMOV UR7, 0xc0000010 ;  /* 0xc000001000077882 */ /* 0x000fe20000000000 */
[----:B------:R-:W-:-:S02]  /*58a0*/  FMNMX.FTZ R14, R164, R7, !PT ;  /* 0x00000007a40e7209 */ /* 0x000fc40007810000 */
[----:B------:R-:W-:Y:S02]  /*58b0*/  FMNMX.FTZ R3, R163, R12, !PT ;  /* 0x0000000ca3037209 */ /* 0x000fe40007810000 */
[----:B------:R-:W-:Y:S02]  /*58c0*/  FMNMX.FTZ R7, R165, R14, !PT ;  /* 0x0000000ea5077209 */ /* 0x000fe40007810000 */
[----:B------:R-:W-:Y:S02]  /*58d0*/  FMNMX.FTZ R12, R166, R3, !PT ;  /* 0x00000003a60c7209 */ /* 0x000fe40007810000 */
[----:B------:R-:W-:Y:S02]  /*58e0*/  FMNMX.FTZ R14, R136, R7, !PT ;  /* 0x00000007880e7209 */ /* 0x000fe40007810000 */
[----:B------:R-:W-:Y:S02]  /*58f0*/  FMNMX.FTZ R3, R167, R12, !PT ;  /* 0x0000000ca7037209 */ /* 0x000fe40007810000 */
        /* <DEDUP_REMOVED lines=61> */
[----:B------:R-:W-:-:S03]  /*5cd0*/  FMNMX.FTZ R12, R102, R3, !PT ;  /* 0x00000003660c7209 */ /* 0x000fc60007810000 */
[----:B------:R-:W0:Y:S01]  /*5ce0*/  SHFL.BFLY PT, R3, R14, 0x2, 0x1f ;  /* 0x0c401f000e037f89 */ /* 0x000e2200000e0000 */
[----:B------:R-:W-:Y:S02]  /*5cf0*/  WARPGROUP.DEPBAR.LE gsb0, 0x0 ;  /* 0x00008000000079c5 */ /* 0x000fe40000010000 */
[----:B------:R-:W-:Y:S01]  /*5d00*/  WARPGROUP.ARRIVE ;  /* 0x00000000000079c5 */ /* 0x000fe20000000000 */
[----:B------:R-:W-:-:S05]  /*5d10*/  FMNMX.FTZ R12, R103, R12, !PT ;  /* 0x0000000c670c7209 */ /* 0x000fca0007810000 */
[----:B------:R-:W-:Y:S01]  /*5d20*/  QGMMA.64x128x32.F32.E4M3.E4M3 R24, R180, gdesc[UR4], R24, gsb0 ;  /* 0x01e00004b4187df3 */ /* 0x000fe20008000818 */
[----:B------:R-:W-:Y:S01]  /*5d30*/  UIADD3 UR6, UR4, 0x200, URZ ;  /* 0x0000020004067890 */ /* 0x000fe2000fffe03f */
[----:B------:R-:W1:Y:S01]  /*5d40*/  SHFL.BFLY PT, R7, R12, 0x2, 0x1f ;  /* 0x0c401f000c077f89 */ /* 0x000e6200000e0000 */
[----:B------:R-:W-:Y:S01]  /*5d50*/  UMOV UR7, 0xc0000010 ;  /* 0xc000001000077882 */ /* 0x000fe20000000000 */
[----:B0-----:R-:W-:-:S05]  /*5d60*/  FMNMX.FTZ R13, R14, R3, !PT ;  /* 0x000000030e0d7209 */ /* 0x001fca0007810000 */
[----:B------:R-:W0:Y:S01]  /*5d70*/  SHFL.BFLY PT, R20, R13, 0x1, 0x1f ;  /* 0x0c201f000d147f89 */ /* 0x000e2200000e0000 */
[----:B-1----:R-:W-:-:S05]  /*5d80*/  FMNMX.FTZ R15, R12, R7, !PT ;  /* 0x000000070c0f7209 */ /* 0x002fca0007810000 */
[----:B------:R-:W1:Y:S01]  /*5d90*/  SHFL.BFLY PT, R22, R15, 0x1, 0x1f ;  /* 0x0c201f000f167f89 */ /* 0x000e6200000e0000 */
[----:B0-----:R-:W-:-:S05]  /*5da0*/  FMNMX.FTZ R7, R13, R20, !PT ;  /* 0x000000140d077209 */ /* 0x001fca0007810000 */
[----:B------:R-:W-:Y:S01]  /*5db0*/  FFMA.FTZ R189, R2, R7, -8 ;  /* 0xc100000002bd7423 */ /* 0x000fe20000010007 */
[----:B------:R-:W-:-:S03]  /*5dc0*/  FADD.FTZ R9, -R7, R9 ;  /* 0x0000000907097221 */ /* 0x000fc60000010100 */
[C-C-:B------:R-:W-:Y:S01]  /*5dd0*/  FFMA.FTZ R23, R2.reuse, R136, -R189.reuse ;  /* 0x0000008802177223 */ /* 0x140fe200000108bd */
[----:B------:R-:W-:-:S01]  /*5de0*/  FFMA.FTZ R136, R2, R137, -R189 ;  /* 0x0000008902887223 */ /* 0x000fc200000108bd */
[C-C-:B------:R-:W-:Y:S01]  /*5df0*/  FFMA.FTZ R137, R2.reuse, R140, -R189.reuse ;  /* 0x0000008c02897223 */ /* 0x140fe200000108bd */
[----:B------:R-:W-:-:S01]  /*5e00*/  FFMA.FTZ R140, R2, R141, -R189 ;  /* 0x0000008d028c7223 */ /* 0x000fc200000108bd */
[----:B-1----:R-:W-:Y:S01]  /*5e10*/  FMNMX.FTZ R3, R15, R22, !PT ;  /* 0x000000160f037209 */ /* 0x002fe20007810000 */
[----:B------:R-:W-:-:S01]  /*5e20*/  FFMA.FTZ R141, R2, R144, -R189 ;  /* 0x00000090028d7223 */ /* 0x000fc200000108bd */
[C-C-:B------:R-:W-:Y:S01]  /*5e30*/  FFMA.FTZ R144, R2.reuse, R145, -R189.reuse ;  /* 0x0000009102907223 */ /* 0x140fe200000108bd */
[----:B------:R-:W-:-:S01]  /*5e40*/  FFMA.FTZ R145, R2, R148, -R189 ;  /* 0x0000009402917223 */ /* 0x000fc200000108bd */
[C-C-:B------:R-:W-:Y:S01]  /*5e50*/  FFMA.FTZ R148, R2.reuse, R149, -R189.reuse ;  /* 0x0000009502947223 */ /* 0x140fe200000108bd */
[C---:B------:R-:W-:Y:S01]  /*5e60*/  FMUL.FTZ R14, R2.reuse, R9 ;  /* 0x00000009020e7220 */ /* 0x040fe20000410000 */
[----:B------:R-:W-:Y:S01]  /*5e70*/  FFMA.FTZ R149, R2, R101, -R189 ;  /* 0x0000006502957223 */ /* 0x000fe200000108bd */
[----:B------:R-:W-:-:S01]  /*5e80*/  FADD.FTZ R9, -R3, R11 ;  /* 0x0000000b03097221 */ /* 0x000fc20000010100 */
[C---:B------:R-:W-:Y:S01]  /*5e90*/  FFMA.FTZ R101, R2.reuse, R3, -8 ;  /* 0xc100000002657423 */ /* 0x040fe20000010003 */
[----:B------:R-:W-:-:S01]  /*5ea0*/  FFMA.FTZ R12, R2, R152, -R189 ;  /* 0x00000098020c7223 */ /* 0x000fc200000108bd */
[C---:B------:R-:W-:Y:S01]  /*5eb0*/  FFMA.FTZ R13, R2.reuse, R153, -R189 ;  /* 0x00000099020d7223 */ /* 0x040fe200000108bd */
[C---:B------:R-:W-:Y:S01]  /*5ec0*/  FMUL.FTZ R9, R2.reuse, R9 ;  /* 0x0000000902097220 */ /* 0x040fe20000410000 */
[C-C-:B------:R-:W-:Y:S01]  /*5ed0*/  FFMA.FTZ R152, R2.reuse, R154, -R101.reuse ;  /* 0x0000009a02987223 */ /* 0x140fe20000010865 */
[----:B------:R-:W-:-:S01]  /*5ee0*/  FFMA.FTZ R153, R2, R155, -R101 ;  /* 0x0000009b02997223 */ /* 0x000fc20000010865 */
[----:B------:R0:W-:Y:S01]  /*5ef0*/  MUFU.EX2 R11, R14 ;  /* 0x0000000e000b7308 */ /* 0x0001e20000000800 */
[----:B------:R-:W-:-:S01]  /*5f00*/  FFMA.FTZ R154, R2, R158, -R101 ;  /* 0x0000009e029a7223 */ /* 0x000fc20000010865 */
[C---:B------:R-:W-:Y:S01]  /*5f10*/  FFMA.FTZ R15, R2.reuse, R157, -R189 ;  /* 0x0000009d020f7223 */ /* 0x040fe200000108bd */
[----:B------:R-:W-:-:S01]  /*5f20*/  FFMA.FTZ R155, R2, R159, -R101 ;  /* 0x0000009f029b7223 */ /* 0x000fc20000010865 */
[C-C-:B------:R-:W-:Y:S01]  /*5f30*/  FFMA.FTZ R19, R2.reuse, R160, -R189.reuse ;  /* 0x000000a002137223 */ /* 0x140fe200000108bd */
[----:B------:R-:W-:-:S01]  /*5f40*/  FFMA.FTZ R20, R2, R161, -R189 ;  /* 0x000000a102147223 */ /* 0x000fc200000108bd */
[C---:B------:R-:W-:Y:S01]  /*5f50*/  FFMA.FTZ R157, R2.reuse, R163, -R101 ;  /* 0x000000a3029d7223 */ /* 0x040fe20000010865 */
[----:B------:R-:W-:-:S01]  /*5f60*/  FFMA.FTZ R21, R2, R164, -R189 ;  /* 0x000000a402157223 */ /* 0x000fc200000108bd */
[----:B------:R-:W1:Y:S01]  /*5f70*/  MUFU.EX2 R12, R12 ;  /* 0x0000000c000c7308 */ /* 0x000e620000000800 */
[----:B0-----:R-:W-:-:S01]  /*5f80*/  FFMA.FTZ R14, R2, R156, -R189 ;  /* 0x0000009c020e7223 */ /* 0x001fc200000108bd */
[C-C-:B------:R-:W-:Y:S01]  /*5f90*/  FFMA.FTZ R156, R2.reuse, R162, -R101.reuse ;  /* 0x000000a2029c7223 */ /* 0x140fe20000010865 */
[----:B------:R-:W-:-:S01]  /*5fa0*/  FFMA.FTZ R158, R2, R166, -R101 ;  /* 0x000000a6029e7223 */ /* 0x000fc20000010865 */
[C---:B------:R-:W-:Y:S01]  /*5fb0*/  FFMA.FTZ R22, R2.reuse, R165, -R189 ;  /* 0x000000a502167223 */ /* 0x040fe200000108bd */
[----:B------:R-:W-:-:S01]  /*5fc0*/  FFMA.FTZ R159, R2, R167, -R101 ;  /* 0x000000a7029f7223 */ /* 0x000fc20000010865 */
[C-C-:B------:R-:W-:Y:S01]  /*5fd0*/  FFMA.FTZ R138, R2.reuse, R138, -R101.reuse ;  /* 0x0000008a028a7223 */ /* 0x140fe20000010865 */
[----:B------:R-:W-:-:S01]  /*5fe0*/  FFMA.FTZ R139, R2, R139, -R101 ;  /* 0x0000008b028b7223 */ /* 0x000fc20000010865 */
[----:B------:R-:W-:Y:S01]  /*5ff0*/  MUFU.EX2 R9, R9 ;  /* 0x0000000900097308 */ /* 0x000fe20000000800 */
[----:B------:R-:W-:-:S01]  /*6000*/  FFMA.FTZ R142, R2, R142, -R101 ;  /* 0x0000008e028e7223 */ /* 0x000fc20000010865 */
[C-C-:B------:R-:W-:Y:S01]  /*6010*/  FFMA.FTZ R143, R2.reuse, R143, -R101.reuse ;  /* 0x0000008f028f7223 */ /* 0x140fe20000010865 */
[----:B------:R-:W-:-:S01]  /*6020*/  FFMA.FTZ R146, R2, R146, -R101 ;  /* 0x0000009202927223 */ /* 0x000fc20000010865 */
[C-C-:B------:R-:W-:Y:S01]  /*6030*/  FFMA.FTZ R147, R2.reuse, R147, -R101.reuse ;  /* 0x0000009302937223 */ /* 0x140fe20000010865 */
[----:B------:R-:W-:-:S01]  /*6040*/  FFMA.FTZ R150, R2, R150, -R101 ;  /* 0x0000009602967223 */ /* 0x000fc20000010865 */
[C---:B------:R-:W-:Y:S01]  /*6050*/  FFMA.FTZ R151, R2.reuse, R151, -R101 ;  /* 0x0000009702977223 */ /* 0x040fe20000010865 */
[----:B------:R-:W-:-:S01]  /*6060*/  FFMA.FTZ R120, R2, R120, -R189 ;  /* 0x0000007802787223 */ /* 0x000fc200000108bd */
[----:B------:R-:W0:Y:S01]  /*6070*/  MUFU.EX2 R152, R152 ;  /* 0x0000009800987308 */ /* 0x000e220000000800 */
[----:B-1----:R-:W-:-:S01]  /*6080*/  FFMA.FTZ R0, R11, R0, R12 ;  /* 0x000000000b007223 */ /* 0x002fc2000001000c */
[C---:B------:R-:W-:Y:S01]  /*6090*/  FFMA.FTZ R122, R2.reuse, R122, -R101 ;  /* 0x0000007a027a7223 */ /* 0x040fe20000010865 */
[----:B------:R-:W-:-:S01]  /*60a0*/  FFMA.FTZ R121, R2, R121, -R189 ;  /* 0x0000007902797223 */ /* 0x000fc200000108bd */
[C---:B------:R-:W-:Y:S01]  /*60b0*/  FFMA.FTZ R123, R2.reuse, R123, -R101 ;  /* 0x0000007b027b7223 */ /* 0x040fe20000010865 */
[----:B------:R-:W-:-:S01]  /*60c0*/  FFMA.FTZ R124, R2, R124, -R189 ;  /* 0x0000007c027c7223 */ /* 0x000fc200000108bd */
[C---:B------:R-:W-:Y:S01]  /*60d0*/  FFMA.FTZ R126, R2.reuse, R126, -R101 ;  /* 0x0000007e027e7223 */ /* 0x040fe20000010865 */
[----:B------:R-:W-:-:S01]  /*60e0*/  FFMA.FTZ R125, R2, R125, -R189 ;  /* 0x0000007d027d7223 */ /* 0x000fc200000108bd */
[----:B------:R-:W1:Y:S01]  /*60f0*/  MUFU.EX2 R13, R13 ;  /* 0x0000000d000d7308 */ /* 0x000e620000000800 */
[----:B------:R-:W-:-:S01]  /*6100*/  FFMA.FTZ R127, R2, R127, -R101 ;  /* 0x0000007f027f7223 */ /* 0x000fc20000010865 */
[C---:B------:R-:W-:Y:S01]  /*6110*/  FFMA.FTZ R128, R2.reuse, R128, -R189 ;  /* 0x0000008002807223 */ /* 0x040fe200000108bd */
[----:B------:R-:W-:-:S01]  /*6120*/  FFMA.FTZ R130, R2, R130, -R101 ;  /* 0x0000008202827223 */ /* 0x000fc20000010865 */
[C---:B------:R-:W-:Y:S01]  /*6130*/  FFMA.FTZ R129, R2.reuse, R129, -R189 ;  /* 0x0000008102817223 */ /* 0x040fe200000108bd */
[----:B------:R-:W-:-:S01]  /*6140*/  FFMA.FTZ R131, R2, R131, -R101 ;  /* 0x0000008302837223 */ /* 0x000fc20000010865 */
[C---:B------:R-:W-:Y:S01]  /*6150*/  FFMA.FTZ R132, R2.reuse, R132, -R189 ;  /* 0x0000008402847223 */ /* 0x040fe200000108bd */
[----:B------:R-:W-:-:S01]  /*6160*/  FFMA.FTZ R134, R2, R134, -R101 ;  /* 0x0000008602867223 */ /* 0x000fc20000010865 */
[----:B------:R-:W2:Y:S01]  /*6170*/  MUFU.EX2 R153, R153 ;  /* 0x0000009900997308 */ /* 0x000ea20000000800 */
[----:B0-----:R-:W-:-:S01]  /*6180*/  FFMA.FTZ R6, R9, R6, R152 ;  /* 0x0000000609067223 */ /* 0x001fc20000010098 */
[C---:B------:R-:W-:Y:S01]  /*6190*/  FFMA.FTZ R133, R2.reuse, R133, -R189 ;  /* 0x0000008502857223 */ /* 0x040fe200000108bd */
[----:B------:R-:W-:-:S01]  /*61a0*/  FFMA.FTZ R135, R2, R135, -R101 ;  /* 0x0000008702877223 */ /* 0x000fc20000010865 */
[C---:B------:R-:W-:Y:S01]  /*61b0*/  FFMA.FTZ R104, R2.reuse, R104, -R189 ;  /* 0x0000006802687223 */ /* 0x040fe200000108bd */
[----:B------:R-:W-:-:S01]  /*61c0*/  FFMA.FTZ R106, R2, R106, -R101 ;  /* 0x0000006a026a7223 */ /* 0x000fc20000010865 */
[C---:B------:R-:W-:Y:S01]  /*61d0*/  FFMA.FTZ R105, R2.reuse, R105, -R189 ;  /* 0x0000006902697223 */ /* 0x040fe200000108bd */
[----:B------:R-:W-:-:S01]  /*61e0*/  FFMA.FTZ R107, R2, R107, -R101 ;  /* 0x0000006b026b7223 */ /* 0x000fc20000010865 */
[----:B------:R-:W0:Y:S01]  /*61f0*/  MUFU.EX2 R14, R14 ;  /* 0x0000000e000e7308 */ /* 0x000e220000000800 */
[----:B-1----:R-:W-:-:S01]  /*6200*/  FADD.FTZ R161, R13, R0 ;  /* 0x000000000da17221 */ /* 0x002fc20000010000 */
[C---:B------:R-:W-:Y:S01]  /*6210*/  FFMA.FTZ R108, R2.reuse, R108, -R189 ;  /* 0x0000006c026c7223 */ /* 0x040fe200000108bd */
[----:B------:R-:W-:-:S01]  /*6220*/  FFMA.FTZ R110, R2, R110, -R101 ;  /* 0x0000006e026e7223 */ /* 0x000fc20000010865 */
[C---:B------:R-:W-:Y:S01]  /*6230*/  FFMA.FTZ R109, R2.reuse, R109, -R189 ;  /* 0x0000006d026d7223 */ /* 0x040fe200000108bd */
[----:B------:R-:W-:-:S01]  /*6240*/  FFMA.FTZ R111, R2, R111, -R101 ;  /* 0x0000006f026f7223 */ /* 0x000fc20000010865 */
[C---:B------:R-:W-:Y:S01]  /*6250*/  FFMA.FTZ R119, R2.reuse, R119, -R101 ;  /* 0x0000007702777223 */ /* 0x040fe20000010865 */
[----:B------:R-:W-:-:S01]  /*6260*/  FFMA.FTZ R112, R2, R112, -R189 ;  /* 0x0000007002707223 */ /* 0x000fc200000108bd */
[----:B------:R-:W1:Y:S01]  /*6270*/  MUFU.EX2 R154, R154 ;  /* 0x0000009a009a7308 */ /* 0x000e620000000800 */
[----:B--2---:R-:W-:-:S01]  /*6280*/  FADD.FTZ R163, R153, R6 ;  /* 0x0000000699a37221 */ /* 0x004fc20000010000 */
[C---:B------:R-:W-:Y:S01]  /*6290*/  FFMA.FTZ R114, R2.reuse, R114, -R101 ;  /* 0x0000007202727223 */ /* 0x040fe20000010865 */
[----:B------:R-:W-:-:S01]  /*62a0*/  FFMA.FTZ R113, R2, R113, -R189 ;  /* 0x0000007102717223 */ /* 0x000fc200000108bd */
[C---:B------:R-:W-:Y:S01]  /*62b0*/  FFMA.FTZ R115, R2.reuse, R115, -R101 ;  /* 0x0000007302737223 */ /* 0x040fe20000010865 */
[----:B------:R-:W-:-:S01]  /*62c0*/  FFMA.FTZ R116, R2, R116, -R189 ;  /* 0x0000007402747223 */ /* 0x000fc200000108bd */
[C---:B------:R-:W-:Y:S01]  /*62d0*/  FFMA.FTZ R118, R2.reuse, R118, -R101 ;  /* 0x0000007602767223 */ /* 0x040fe20000010865 */
[----:B------:R-:W-:-:S01]  /*62e0*/  FFMA.FTZ R117, R2, R117, -R189 ;  /* 0x0000007502757223 */ /* 0x000fc200000108bd */
[----:B------:R-:W2:Y:S01]  /*62f0*/  MUFU.EX2 R15, R15 ;  /* 0x0000000f000f7308 */ /* 0x000ea20000000800 */
[----:B0-----:R-:W-:-:S01]  /*6300*/  FADD.FTZ R0, R14, R161 ;  /* 0x000000a10e007221 */ /* 0x001fc20000010000 */
[C---:B------:R-:W-:Y:S01]  /*6310*/  FFMA.FTZ R88, R2.reuse, R88, -R189 ;  /* 0x0000005802587223 */ /* 0x040fe200000108bd */
[----:B------:R-:W-:-:S01]  /*6320*/  FFMA.FTZ R90, R2, R90, -R101 ;  /* 0x0000005a025a7223 */ /* 0x000fc20000010865 */
[C---:B------:R-:W-:Y:S01]  /*6330*/  FFMA.FTZ R94, R2.reuse, R94, -R101 ;  /* 0x0000005e025e7223 */ /* 0x040fe20000010865 */
[----:B------:R-:W-:-:S01]  /*6340*/  FFMA.FTZ R89, R2, R89, -R189 ;  /* 0x0000005902597223 */ /* 0x000fc200000108bd */
[----:B------:R-:W-:Y:S01]  /*6350*/  FFMA.FTZ R91, R2, R91, -R101 ;  /* 0x0000005b025b7223 */ /* 0x000fe20000010865 */
[----:B------:R-:W-:-:S02]  /*6360*/  WARPGROUP.DEPBAR.LE gsb0, 0x0 ;  /* 0x00008000000079c5 */ /* 0x000fc40000010000 */
[----:B------:R-:W-:Y:S01]  /*6370*/  WARPGROUP.ARRIVE ;  /* 0x00000000000079c5 */ /* 0x000fe20000000000 */
[----:B------:R-:W0:Y:S01]  /*6380*/  MUFU.EX2 R155, R155 ;  /* 0x0000009b009b7308 */ /* 0x000e220000000800 */
[----:B-1----:R-:W-:-:S01]  /*6390*/  FADD.FTZ R6, R154, R163 ;  /* 0x000000a39a067221 */ /* 0x002fc20000010000 */
[C-C-:B------:R-:W-:Y:S01]  /*63a0*/  FFMA.FTZ R92, R2.reuse, R92, -R189.reuse ;  /* 0x0000005c025c7223 */ /* 0x140fe200000108bd */
[----:B------:R-:W-:-:S01]  /*63b0*/  FFMA.FTZ R93, R2, R93, -R189 ;  /* 0x0000005d025d7223 */ /* 0x000fc200000108bd */
[C---:B------:R-:W-:Y:S01]  /*63c0*/  FFMA.FTZ R95, R2.reuse, R95, -R101 ;  /* 0x0000005f025f7223 */ /* 0x040fe20000010865 */
[----:B------:R-:W-:Y:S01]  /*63d0*/  QGMMA.64x128x32.F32.E4M3.E4M3 R24, R176, gdesc[UR4], R24, gsb0 ;  /* 0x01e00004b0187df3 */ /* 0x000fe20008000818 */
[----:B------:R-:W-:Y:S01]  /*63e0*/  UIADD3 UR6, UR4, 0x300, URZ ;  /* 0x0000030004067890 */ /* 0x000fe2000fffe03f */
[----:B--2---:R-:W-:Y:S01]  /*63f0*/  FADD.FTZ R0, R15, R0 ;  /* 0x000000000f007221 */ /* 0x004fe20000010000 */
[----:B------:R-:W-:Y:S01]  /*6400*/  UMOV UR7, 0xc0000010 ;  /* 0xc000001000077882 */ /* 0x000fe20000000000 */
[----:B------:R-:W1:Y:S01]  /*6410*/  MUFU.EX2 R19, R19 ;  /* 0x0000001300137308 */ /* 0x000e620000000800 */
[----:B------:R-:W-:Y:S01]  /*6420*/  UIADD3 UR4, UR4, 0x400, URZ ;  /* 0x0000040004047890 */ /* 0x000fe2000fffe03f */
        /* <DEDUP_REMOVED lines=8> */
[----:B------:R-:W-:-:S06]  /*64b0*/  FFMA.FTZ R101, R2, R103, -R101 ;  /* 0x0000006702657223 */ /* 0x000fcc0000010865 */
[----:B------:R-:W0:Y:S01]  /*64c0*/  MUFU.EX2 R20, R20 ;  /* 0x0000001400147308 */ /* 0x000e220000000800 */
[----:B-1----:R-:W-:-:S07]  /*64d0*/  FADD.FTZ R163, R19, R0 ;  /* 0x0000000013a37221 */ /* 0x002fce0000010000 */
[----:B------:R-:W1:Y:S01]  /*64e0*/  MUFU.EX2 R157, R157 ;  /* 0x0000009d009d7308 */ /* 0x000e620000000800 */
[----:B--2---:R-:W-:-:S07]  /*64f0*/  FADD.FTZ R0, R156, R161 ;  /* 0x000000a19c007221 */ /* 0x004fce0000010000 */
[----:B------:R-:W2:Y:S01]  /*6500*/  MUFU.EX2 R21, R21 ;  /* 0x0000001500157308 */ /* 0x000ea20000000800 */
[----:B0-----:R-:W-:-:S07]  /*6510*/  FADD.FTZ R6, R20, R163 ;  /* 0x000000a314067221 */ /* 0x001fce0000010000 */
        /* <DEDUP_REMOVED lines=25> */
[----:B-1----:R-:W-:-:S01]  /*66b0*/  FADD.FTZ R161, R143, R0 ;  /* 0x000000008fa17221 */ /* 0x002fc20000010000 */
[----:B------:R-:W-:Y:S02]  /*66c0*/  WARPGROUP.DEPBAR.LE gsb0, 0x0 ;  /* 0x00008000000079c5 */ /* 0x000fe40000010000 */
[----:B------:R-:W-:-:S04]  /*66d0*/  WARPGROUP.ARRIVE ;  /* 0x00000000000079c5 */ /* 0x000fc80000000000 */
[----:B------:R-:W1:Y:S01]  /*66e0*/  MUFU.EX2 R144, R144 ;  /* 0x0000009000907308 */ /* 0x000e620000000800 */
[----:B--2---:R-:W-:-:S01]  /*66f0*/  FADD.FTZ R163, R141, R6 ;  /* 0x000000068da37221 */ /* 0x004fc20000010000 */
[----:B------:R-:W-:Y:S01]  /*6700*/  QGMMA.64x128x32.F32.E4M3.E4M3 R24, R172, gdesc[UR4], R24, gsb0 ;  /* 0x01e00004ac187df3 */ /* 0x000fe20008000818 */
[----:B------:R-:W-:Y:S01]  /*6710*/  UMOV UR6, UR4 ;  /* 0x0000000400067c82 */ /* 0x000fe20008000000 */
[----:B------:R-:W-:-:S04]  /*6720*/  UMOV UR7, 0xc0000010 ;  /* 0xc000001000077882 */ /* 0x000fc80000000000 */
        /* <DEDUP_REMOVED lines=39> */
[----:B0-----:R-:W-:-:S05]  /*69a0*/  FADD.FTZ R163, R131, R6 ;  /* 0x0000000683a37221 */ /* 0x001fca0000010000 */
[----:B------:R-:W0:Y:S08]  /*69b0*/  MUFU.EX2 R134, R134 ;  /* 0x0000008600867308 */ /* 0x000e300000000800 */
[----:B------:R-:W-:Y:S01]  /*69c0*/  MUFU.EX2 R133, R133 ;  /* 0x0000008500857308 */ /* 0x000fe20000000800 */
[----:B-1----:R-:W-:-:S07]  /*69d0*/  FADD.FTZ R0, R132, R161 ;  /* 0x000000a184007221 */ /* 0x002fce0000010000 */
[----:B------:R-:W1:Y:S01]  /*69e0*/  MUFU.EX2 R135, R135 ;  /* 0x0000008700877308 */ /* 0x000e620000000800 */
[----:B0-----:R-:W-:-:S07]  /*69f0*/  FADD.FTZ R6, R134, R163 ;  /* 0x000000a386067221 */ /* 0x001fce0000010000 */
[----:B------:R-:W-:Y:S08]  /*6a00*/  MUFU.EX2 R104, R104 ;  /* 0x0000006800687308 */ /* 0x000ff00000000800 */
[----:B------:R-:W0:Y:S01]  /*6a10*/  MUFU.EX2 R106, R106 ;  /* 0x0000006a006a7308 */ /* 0x000e220000000800 */
[----:B-1----:R-:W-:-:S07]  /*6a20*/  FADD.FTZ R161, R135, R6 ;  /* 0x0000000687a17221 */ /* 0x002fce0000010000 */
[----:B------:R-:W-:Y:S08]  /*6a30*/  MUFU.EX2 R105, R105 ;  /* 0x0000006900697308 */ /* 0x000ff00000000800 */
        /* <DEDUP_REMOVED lines=8> */
[----:B------:R0:W-:Y:S08]  /*6ac0*/  MUFU.EX2 R160, R119 ;  /* 0x0000007700a07308 */ /* 0x0001f00000000800 */
[----:B------:R-:W2:Y:S01]  /*6ad0*/  MUFU.EX2 R112, R112 ;  /* 0x0000007000707308 */ /* 0x000ea20000000800 */
[----:B0-----:R-:W-:-:S01]  /*6ae0*/  FADD.FTZ R119, R133, R0 ;  /* 0x0000000085777221 */ /* 0x001fc20000010000 */
[----:B-1----:R-:W-:-:S03]  /*6af0*/  FADD.FTZ R161, R111, R6 ;  /* 0x000000066fa17221 */ /* 0x002fc60000010000 */
[----:B------:R-:W-:-:S03]  /*6b00*/  FADD.FTZ R0, R104, R119 ;  /* 0x0000007768007221 */ /* 0x000fc60000010000 */
[----:B------:R-:W-:Y:S01]  /*6b10*/  MUFU.EX2 R114, R114 ;  /* 0x0000007200727308 */ /* 0x000fe20000000800 */
[----:B------:R-:W-:-:S04]  /*6b20*/  FADD.FTZ R119, R105, R0 ;  /* 0x0000000069777221 */ /* 0x000fc80000010000 */
[----:B------:R-:W-:-:S03]  /*6b30*/  FADD.FTZ R0, R108, R119 ;  /* 0x000000776c007221 */ /* 0x000fc60000010000 */
[----:B------:R-:W0:Y:S01]  /*6b40*/  MUFU.EX2 R113, R113 ;  /* 0x0000007100717308 */ /* 0x000e220000000800 */
[----:B------:R-:W-:-:S01]  /*6b50*/  FADD.FTZ R119, R109, R0 ;  /* 0x000000006d777221 */ /* 0x000fc20000010000 */
[----:B------:R-:W-:-:S03]  /*6b60*/  IADD3 R0, -R18, 0xb, RZ ;  /* 0x0000000b12007810 */ /* 0x000fc60007ffe1ff */
[----:B--2---:R-:W-:-:S03]  /*6b70*/  FADD.FTZ R6, R112, R119 ;  /* 0x0000007770067221 */ /* 0x004fc60000010000 */
[----:B------:R-:W-:Y:S08]  /*6b80*/  MUFU.EX2 R115, R115 ;  /* 0x0000007300737308 */ /* 0x000ff00000000800 */
[----:B------:R-:W1:Y:S01]  /*6b90*/  MUFU.EX2 R116, R116 ;  /* 0x0000007400747308 */ /* 0x000e620000000800 */
[----:B0-----:R-:W-:-:S07]  /*6ba0*/  FADD.FTZ R119, R113, R6 ;  /* 0x0000000671777221 */ /* 0x001fce0000010000 */
[----:B------:R-:W0:Y:S01]  /*6bb0*/  MUFU.EX2 R118, R118 ;  /* 0x0000007600767308 */ /* 0x000e220000000800 */
[----:B------:R-:W-:-:S07]  /*6bc0*/  WARPGROUP.DEPBAR.LE gsb0, 0x0 ;  /* 0x00008000000079c5 */ /* 0x000fce0000010000 */
[----:B------:R-:W2:Y:S01]  /*6bd0*/  MUFU.EX2 R117, R117 ;  /* 0x0000007500757308 */ /* 0x000ea20000000800 */
[----:B-1----:R-:W-:-:S07]  /*6be0*/  FADD.FTZ R6, R116, R119 ;  /* 0x0000007774067221 */ /* 0x002fce0000010000 */
[----:B------:R-:W1:Y:S08]  /*6bf0*/  MUFU.EX2 R88, R88 ;  /* 0x0000005800587308 */ /* 0x000e700000000800 */
[----:B------:R-:W3:Y:S08]  /*6c00*/  MUFU.EX2 R90, R90 ;  /* 0x0000005a005a7308 */ /* 0x000ef00000000800 */
[----:B------:R4:W-:Y:S08]  /*6c10*/  MUFU.EX2 R163, R94 ;  /* 0x0000005e00a37308 */ /* 0x0009f00000000800 */
[----:B------:R-:W5:Y:S01]  /*6c20*/  MUFU.EX2 R89, R89 ;  /* 0x0000005900597308 */ /* 0x000f620000000800 */
[----:B----4-:R-:W-:-:S04]  /*6c30*/  FADD.FTZ R94, R114, R161 ;  /* 0x000000a1725e7221 */ /* 0x010fc80000010000 */
[----:B------:R-:W-:Y:S01]  /*6c40*/  FADD.FTZ R161, R115, R94 ;  /* 0x0000005e73a17221 */ /* 0x000fe20000010000 */
[----:B------:R-:W-:Y:S02]  /*6c50*/  IMAD.U32 R94, RZ, RZ, UR52 ;  /* 0x00000034ff5e7e24 */ /* 0x000fe4000f8e00ff */
[----:B------:R-:W4:Y:S01]  /*6c60*/  MUFU.EX2 R91, R91 ;  /* 0x0000005b005b7308 */ /* 0x000f220000000800 */
[----:B0-----:R-:W-:-:S04]  /*6c70*/  FADD.FTZ R161, R118, R161 ;  /* 0x000000a176a17221 */ /* 0x001fc80000010000 */
[----:B------:R-:W-:-:S03]  /*6c80*/  FADD.FTZ R161, R160, R161 ;  /* 0x000000a1a0a17221 */ /* 0x000fc60000010000 */
[----:B------:R-:W0:Y:S08]  /*6c90*/  MUFU.EX2 R92, R92 ;  /* 0x0000005c005c7308 */ /* 0x000e300000000800 */
[----:B------:R-:W0:Y:S08]  /*6ca0*/  MUFU.EX2 R93, R93 ;  /* 0x0000005d005d7308 */ /* 0x000e300000000800 */
[----:B------:R2:W0:Y:S08]  /*6cb0*/  MUFU.EX2 R162, R95 ;  /* 0x0000005f00a27308 */ /* 0x0004300000000800 */
[----:B------:R3:W0:Y:S01]  /*6cc0*/  MUFU.EX2 R171, R98 ;  /* 0x0000006200ab7308 */ /* 0x0006220000000800 */
[----:B--2---:R-:W-:-:S04]  /*6cd0*/  FADD.FTZ R95, R117, R6 ;  /* 0x00000006755f7221 */ /* 0x004fc80000010000 */
[----:B-1----:R-:W-:-:S03]  /*6ce0*/  FADD.FTZ R6, R88, R95 ;  /* 0x0000005f58067221 */ /* 0x002fc60000010000 */
[----:B------:R-:W1:Y:S01]  /*6cf0*/  MUFU.EX2 R96, R96 ;  /* 0x0000006000607308 */ /* 0x000e620000000800 */
[----:B---3--:R-:W-:Y:S01]  /*6d00*/  @!P1 LEA R98, R94, UR40, 0x3 ;  /* 0x000000285e629c11 */ /* 0x008fe2000f8e18ff */
[----:B------:R-:W-:Y:S01]  /*6d10*/  FADD.FTZ R94, R90, R161 ;  /* 0x000000a15a5e7221 */ /* 0x000fe20000010000 */
[----:B-----5:R-:W-:-:S01]  /*6d20*/  FADD.FTZ R95, R89, R6 ;  /* 0x00000006595f7221 */ /* 0x020fc20000010000 */
[----:B------:R2:W-:Y:S06]  /*6d30*/  BAR.ARV R0, 0x100 ;  /* 0x000400000000751d */ /* 0x0005ec0000002000 */
[----:B------:R-:W3:Y:S01]  /*6d40*/  MUFU.EX2 R97, R97 ;  /* 0x0000006100617308 */ /* 0x000ee20000000800 */
[----:B----4-:R-:W-:-:S01]  /*6d50*/  FADD.FTZ R94, R91, R94 ;  /* 0x0000005e5b5e7221 */ /* 0x010fc20000010000 */
[----:B--2---:R-:W-:-:S02]  /*6d60*/  @!P1 VIADD R0, R98, 0x29840 ;  /* 0x0002984062009836 */ /* 0x004fc40000000000 */
[----:B0-----:R-:W-:-:S01]  /*6d70*/  FADD.FTZ R6, R92, R95 ;  /* 0x0000005f5c067221 */ /* 0x001fc20000010000 */
[----:B------:R-:W-:Y:S02]  /*6d80*/  FADD.FTZ R94, R163, R94 ;  /* 0x0000005ea35e7221 */ /* 0x000fe40000010000 */
[----:B------:R-:W-:Y:S01]  /*6d90*/  @!P1 PRMT R0, RZ, 0x654, R0 ;  /* 0x00000654ff009816 */ /* 0x000fe20000000000 */
[----:B------:R-:W0:Y:S01]  /*6da0*/  MUFU.EX2 R99, R99 ;  /* 0x0000006300637308 */ /* 0x000e220000000800 */
[----:B------:R-:W-:-:S01]  /*6db0*/  FADD.FTZ R95, R93, R6 ;  /* 0x000000065d5f7221 */ /* 0x000fc20000010000 */
[----:B------:R-:W-:Y:S01]  /*6dc0*/  FADD.FTZ R94, R162, R94 ;  /* 0x0000005ea25e7221 */ /* 0x000fe20000010000 */
[----:B------:R1:W-:Y:S03]  /*6dd0*/  @!P1 SYNCS.ARRIVE.TRANS64.RED.A1T0 RZ, [R0+URZ], RZ ;  /* 0x000000ff00ff99a7 */ /* 0x0003e6000810043f */
[----:B------:R-:W-:-:S02]  /*6de0*/  FADD.FTZ R94, R171, R94 ;  /* 0x0000005eab5e7221 */ /* 0x000fc40000010000 */
[----:B------:R-:W2:Y:S01]  /*6df0*/  MUFU.EX2 R100, R100 ;  /* 0x0000006400647308 */ /* 0x000ea20000000800 */
[----:B-1----:R-:W-:-:S04]  /*6e00*/  FADD.FTZ R0, R96, R95 ;  /* 0x0000005f60007221 */ /* 0x002fc80000010000 */
[----:B---3--:R-:W-:-:S03]  /*6e10*/  FADD.FTZ R95, R97, R0 ;  /* 0x00000000615f7221 */ /* 0x008fc60000010000 */
[----:B------:R-:W1:Y:S01]  /*6e20*/  MUFU.EX2 R119, R102 ;  /* 0x0000006600777308 */ /* 0x000e620000000800 */
[----:B0-----:R-:W-:-:S07]  /*6e30*/  FADD.FTZ R94, R99, R94 ;  /* 0x0000005e635e7221 */ /* 0x001fce0000010000 */
[----:B------:R-:W0:Y:S01]  /*6e40*/  MUFU.EX2 R149, R149 ;  /* 0x0000009500957308 */ /* 0x000e220000000800 */
[----:B--2---:R-:W-:-:S07]  /*6e50*/  FADD.FTZ R0, R100, R95 ;  /* 0x0000005f64007221 */ /* 0x004fce0000010000 */
[----:B------:R-:W2:Y:S01]  /*6e60*/  MUFU.EX2 R101, R101 ;  /* 0x0000006500657308 */ /* 0x000ea20000000800 */
[----:B-1----:R-:W-:-:S01]  /*6e70*/  FADD.FTZ R94, R119, R94 ;  /* 0x0000005e775e7221 */ /* 0x002fc20000010000 */
[----:B0-----:R-:W-:-:S03]  /*6e80*/  FADD.FTZ R0, R149, R0 ;  /* 0x0000000095007221 */ /* 0x001fc60000010000 */
[----:B--2---:R-:W-:Y:S01]  /*6e90*/  FADD.FTZ R6, R101, R94 ;  /* 0x0000005e65067221 */ /* 0x004fe20000010000 */
[----:B------:R-:W-:Y:S06]  /*6ea0*/  @!P0 BRA `(.L_x_28) ;  /* 0x0000000000048947 */ /* 0x000fec0003800000 */
[----:B------:R-:W-:Y:S01]  /*6eb0*/  BPT.TRAP 0x1 ;  /* 0x000000040000795c */ /* 0x000fe20000300000 */
.L_x_28:
[----:B------:R-:W-:Y:S01]  /*6ec0*/  ULEA UR4, UR53, UR40, 0x3 ;  /* 0x0000002835047291 */ /* 0x000fe2000f8e183f */
[----:B------:R-:W-:Y:S01]  /*6ed0*/  ISETP.GT.AND P2, PT, R10, R17, PT ;  /* 0x000000110a00720c */ /* 0x000fe20003f44270 */
[----:B------:R-:W-:Y:S01]  /*6ee0*/  FMUL.FTZ R24, R24, R11 ;  /* 0x0000000b18187220 */ /* 0x000fe20000410000 */
[----:B------:R-:W-:Y:S01]  /*6ef0*/  F2FP.SATFINITE.E4M3.F32.PACK_AB_MERGE_C R14, R15, R14, RZ ;  /* 0x0000000e0f0e723e */ /* 0x000fe200048070ff */
[----:B------:R-:W-:Y:S01]  /*6f00*/  UIADD3 UR4, UR4, 0x29860, URZ ;  /* 0x0002986004047890 */ /* 0x000fe2000fffe03f */
[----:B------:R-:W-:Y:S01]  /*6f10*/  F2FP.SATFINITE.E4M3.F32.PACK_AB_MERGE_C R21, R22, R21, RZ ;  /* 0x000000151615723e */ /* 0x000fe200048070ff */
[----:B------:R-:W-:Y:S01]  /*6f20*/  UMOV UR53, UR52 ;  /* 0x0000003400357c82 */ /* 0x000fe20008000000 */
[----:B------:R-:W-:Y:S01]  /*6f30*/  F2FP.SATFINITE.E4M3.F32.PACK_AB_MERGE_C R154, R155, R154, RZ ;  /* 0x0000009a9b9a723e */ /* 0x000fe200048070ff */
[----:B------:R-:W-:Y:S01]  /*6f40*/  UPRMT UR4, UR43, 0x654, UR4 ;  /* 0x000006542b047896 */ /* 0x000fe20008000004 */
[----:B------:R-:W-:Y:S01]  /*6f50*/  F2FP.SATFINITE.E4M3.F32.PACK_AB_MERGE_C R158, R159, R158, RZ ;  /* 0x0000009e9f9e723e */ /* 0x000fe200048070ff */
[----:B------:R-:W-:Y:S01]  /*6f60*/  FMUL.FTZ R25, R25, R11 ;  /* 0x0000000b19197220 */ /* 0x000fe20000410000 */
[----:B------:R-:W-:Y:S01]  /*6f70*/  F2FP.SATFINITE.E4M3.F32.PACK_AB_MERGE_C R137, R140, R137, RZ ;  /* 0x000000898c89723e */ /* 0x000fe200048070ff */
[-C--:B------:R-:W-:Y:S01]  /*6f80*/  FMUL.FTZ R28, R28, R11.reuse ;  /* 0x0000000b1c1c7220 */ /* 0x080fe20000410000 */
[----:B------:R-:W-:Y:S01]  /*6f90*/  F2FP.SATFINITE.E4M3.F32.PACK_AB_MERGE_C R142, R143, R142, RZ ;  /* 0x0000008e8f8e723e */ /* 0x000fe200048070ff */
[----:B------:R-:W-:Y:S01]  /*6fa0*/  FMUL.FTZ R29, R29, R11 ;  /* 0x0000000b1d1d7220 */ /* 0x000fe20000410000 */
[----:B------:R-:W-:Y:S01]  /*6fb0*/  F2FP.SATFINITE.E4M3.F32.PACK_AB_MERGE_C R145, R148, R145, RZ ;  /* 0x000000919491723e */ /* 0x000fe200048070ff */
[-C--:B------:R-:W-:Y:S01]  /*6fc0*/  FMUL.FTZ R32, R32, R11.reuse ;  /* 0x0000000b20207220 */ /* 0x080fe20000410000 */
[----:B------:R-:W-:Y:S01]  /*6fd0*/  F2FP.SATFINITE.E4M3.F32.PACK_AB_MERGE_C R150, R151, R150, RZ ;  /* 0x000000969796723e */ /* 0x000fe200048070ff */
[----:B------:R-:W-:Y:S01]  /*6fe0*/  SYNCS.ARRIVE.TRANS64.RED.A1T0 RZ, [UR4], RZ ;  /* 0x000000ffffff79a7 */ /* 0x000fe20008100404 */
[----:B------:R-:W-:Y:S01]  /*6ff0*/  F2FP.SATFINITE.E4M3.F32.PACK_AB_MERGE_C R124, R125, R124, RZ ;  /* 0x0000007c7d7c723e */ /* 0x000fe200048070ff */
[-C--:B------:R-:W-:Y:S01]  /*7000*/  FMUL.FTZ R33, R33, R11.reuse ;  /* 0x0000000b21217220 */ /* 0x080fe20000410000 */
        /* <DEDUP_REMOVED lines=22> */
[----:B------:R-:W-:Y:S01]  /*7170*/  F2FP.SATFINITE.E4M3.F32.PACK_AB_MERGE_C R184, R13, R12, R14 ;  /* 0x0000000c0db8723e */ /* 0x000fe2000480700e */
[-C--:B------:R-:W-:Y:S01]  /*7180*/  FMUL.FTZ R57, R57, R11.reuse ;  /* 0x0000000b39397220 */ /* 0x080fe20000410000 */
        /* <DEDUP_REMOVED lines=13> */
[----:B------:R-:W-:Y:S01]  /*7260*/  FMUL.FTZ R85, R85, R11 ;  /* 0x0000000b55557220 */ /* 0x000fe20000410000 */
        /* <DEDUP_REMOVED lines=32> */
[----:B------:R-:W-:Y:S01]  /*7470*/  F2FP.SATFINITE.E4M3.F32.PACK_AB_MERGE_C R185, R153, R152, R154 ;  /* 0x0000009899b9723e */ /* 0x000fe2000480709a */
[----:B------:R-:W-:Y:S01]  /*7480*/  VIADD R10, R10, 0xffffffff ;  /* 0xffffffff0a0a7836 */ /* 0x000fe20000000000 */
[----:B------:R-:W-:Y:S01]  /*7490*/  F2FP.SATFINITE.E4M3.F32.PACK_AB_MERGE_C R186, R20, R19, R21 ;  /* 0x0000001314ba723e */ /* 0x000fe20004807015 */
[----:B------:R-:W-:Y:S01]  /*74a0*/  IMAD.MOV.U32 R11, RZ, RZ, R3 ;  /* 0x000000ffff0b7224 */ /* 0x000fe200078e0003 */
[----:B------:R-:W-:Y:S01]  /*74b0*/  F2FP.SATFINITE.E4M3.F32.PACK_AB_MERGE_C R187, R157, R156, R158 ;  /* 0x0000009c9dbb723e */ /* 0x000fe2000480709e */
[----:B------:R-:W-:Y:S01]  /*74c0*/  IMAD.MOV.U32 R9, RZ, RZ, R7 ;  /* 0x000000ffff097224 */ /* 0x000fe200078e0007 */
[----:B------:R-:W-:Y:S01]  /*74d0*/  F2FP.SATFINITE.E4M3.F32.PACK_AB_MERGE_C R180, R136, R23, R137 ;  /* 0x0000001788b4723e */ /* 0x000fe20004807089 */
[----:B------:R-:W-:Y:S01]  /*74e0*/  IMAD.MOV.U32 R12, RZ, RZ, R8 ;  /* 0x000000ffff0c7224 */ /* 0x000fe200078e0008 */
[----:B------:R-:W-:-:S02]  /*74f0*/  F2FP.SATFINITE.E4M3.F32.PACK_AB_MERGE_C R181, R139, R138, R142 ;  /* 0x0000008a8bb5723e */ /* 0x000fc4000480708e */
[----:B------:R-:W-:Y:S02]  /*7500*/  F2FP.SATFINITE.E4M3.F32.PACK_AB_MERGE_C R182, R144, R141, R145 ;  /* 0x0000008d90b6723e */ /* 0x000fe40004807091 */
[----:B------:R-:W-:Y:S02]  /*7510*/  F2FP.SATFINITE.E4M3.F32.PACK_AB_MERGE_C R183, R147, R146, R150 ;  /* 0x0000009293b7723e */ /* 0x000fe40004807096 */
[----:B------:R-:W-:Y:S02]  /*7520*/  F2FP.SATFINITE.E4M3.F32.PACK_AB_MERGE_C R176, R121, R120, R124 ;  /* 0x0000007879b0723e */ /* 0x000fe4000480707c */
[----:B------:R-:W-:Y:S02]  /*7530*/  F2FP.SATFINITE.E4M3.F32.PACK_AB_MERGE_C R177, R123, R122, R126 ;  /* 0x0000007a7bb1723e */ /* 0x000fe4000480707e */
[----:B------:R-:W-:Y:S02]  /*7540*/  F2FP.SATFINITE.E4M3.F32.PACK_AB_MERGE_C R178, R129, R128, R132 ;  /* 0x0000008081b2723e */ /* 0x000fe40004807084 */
        /* <DEDUP_REMOVED lines=8> */
[----:B------:R-:W-:Y:S01]  /*75d0*/  F2FP.SATFINITE.E4M3.F32.PACK_AB_MERGE_C R171, R99, R171, R22 ;  /* 0x000000ab63ab723e */ /* 0x000fe20004807016 */
[----:B------:R-:W-:Y:S06]  /*75e0*/  @P2 BRA `(.L_x_29) ;  /* 0xffffffd000d02947 */ /* 0x000fec000383ffff */
[----:B------:R-:W-:-:S07]  /*75f0*/  IMAD.U32 R108, RZ, RZ, UR52 ;  /* 0x00000034ff6c7e24 */ /* 0x000fce000f8e00ff */
.L_x_19:
[----:B------:R-:W-:Y:S06]  /*7600*/  BAR.ARV 0x8, 0x180 ;  /* 0x0206000000007b1d */ /* 0x000fec0000002000 */
[----:B------:R-:W-:Y:S05]  /*7610*/  @!P0 BRA `(.L_x_30) ;  /* 0x0000000000048947 */ /* 0x000fea0003800000 */
[----:B------:R-:W-:Y:S01]  /*7620*/  BPT.TRAP 0x1 ;  /* 0x000000040000795c */ /* 0x000fe20000300000 */
.L_x_30:
[----:B------:R-:W-:Y:S02]  /*7630*/  R2UR UR5, R108 ;  /* 0x000000006c0572ca */ /* 0x000fe400000e0000 */
[----:B------:R-:W-:-:S11]  /*7640*/  SHF.L.U32 R8, R8, 0x1f, RZ ;  /* 0x0000001f08087819 */ /* 0x000fd600000006ff */
[----:B------:R-:W-:-:S09]  /*7650*/  ULEA UR5, UR5, UR40, 0x3 ;  /* 0x0000002805057291 */ /* 0x000fd2000f8e183f */
[----:B------:R0:W1:Y:S01]  /*7660*/  SYNCS.PHASECHK.TRANS64.TRYWAIT P1, [UR5+0x29850], R8 ;  /* 0x02985008ff0075a7 */ /* 0x0000620008020145 */
[----:B------:R-:W-:Y:S05]  /*7670*/  @!P0 BRA `(.L_x_31) ;  /* 0x0000000000048947 */ /* 0x000fea0003800000 */
[----:B------:R-:W-:Y:S01]  /*7680*/  BPT.TRAP 0x1 ;  /* 0x000000040000795c */ /* 0x000fe20000300000 */
.L_x_31:
[----:B-1----:R-:W-:Y:S05]  /*7690*/  @P1 BRA `(.L_x_32) ;  /* 0x0000000000081947 */ /* 0x002fea0003800000 */
[----:B------:R-:W1:Y:S02]  /*76a0*/  SYNCS.PHASECHK.TRANS64.TRYWAIT P1, [UR5+0x29850], R8 ;  /* 0x02985008ff0075a7 */ /* 0x000e640008020145 */
[----:B-1----:R-:W-:Y:S05]  /*76b0*/  @!P1 BRA `(.L_x_33) ;  /* 0x00000064008c9947 */ /* 0x002fea0003800000 */
.L_x_32:
[----:B------:R-:W-:Y:S01]  /*76c0*/  UIADD3 UR40, UR40, 0x400, URZ ;  /* 0x0000040028287890 */ /* 0x000fe2000fffe03f */
[----:B------:R-:W-:Y:S01]  /*76d0*/  R2UR UR6, R108 ;  /* 0x000000006c0672ca */ /* 0x000fe200000e0000 */
[----:B------:R-:W-:Y:S01]  /*76e0*/  WARPGROUP.ARRIVE ;  /* 0x00000000000079c5 */ /* 0x000fe20000000000 */
[----:B------:R-:W-:Y:S01]  /*76f0*/  UMOV UR7, 0xc0000010 ;  /* 0xc000001000077882 */ /* 0x000fe20000000000 */
[----:B------:R-:W-:Y:S01]  /*7700*/  USHF.R.U32.HI UR40, URZ, 0x4, UR40 ;  /* 0x000000043f287899 */ /* 0x000fe20008011628 */
[----:B------:R-:W2:Y:S03]  /*7710*/  LDC.64 R10, c[0x0][0x9a0] ;  /* 0x00026800ff0a7b82 */ /* 0x000ea60000000a00 */
[----:B------:R-:W-:-:S04]  /*7720*/  ULOP3.LUT UR40, UR40, 0x3fff, URZ, 0xc0, !UPT ;  /* 0x00003fff28287892 */ /* 0x000fc8000f8ec03f */
[----:B------:R-:W-:-:S04]  /*7730*/  ULOP3.LUT UR4, UR40, 0x10000, URZ, 0xfc, !UPT ;  /* 0x0001000028047892 */ /* 0x000fc8000f8efc3f */
[----:B------:R-:W-:-:S07]  /*7740*/  UIMAD UR4, UR6, 0x500, UR4 ;  /* 0x00000500060478a4 */ /* 0x000fce000f8e0204 */
[----:B------:R-:W-:Y:S02]  /*7750*/  UMOV UR6, UR4 ;  /* 0x0000000400067c82 */ /* 0x000fe40008000000 */
[----:B------:R-:W-:Y:S01]  /*7760*/  QGMMA.64x128x32.F32.E4M3.E4M3 R24, R184, gdesc[UR4], R24, gsb0 ;  /* 0x01e00004b8187df3 */ /* 0x000fe20008000818 */
[----:B------:R-:W-:Y:S01]  /*7770*/  UIADD3 UR6, UR4, 0x100, URZ ;  /* 0x0000010004067890 */ /* 0x000fe2000fffe03f */
[----:B------:R-:W-:Y:S01]  /*7780*/  UMOV UR7, 0xc0000010 ;  /* 0xc000001000077882 */ /* 0x000fe20000000000 */
[----:B--2---:R-:W-:-:S04]  /*7790*/  ISETP.NE.U32.AND P1, PT, R10, RZ, PT ;  /* 0x000000ff0a00720c */ /* 0x004fc80003f25070 */
[----:B------:R-:W-:-:S13]  /*77a0*/  ISETP.NE.AND.EX P1, PT, R11, RZ, PT, P1 ;  /* 0x000000ff0b00720c */ /* 0x000fda0003f25310 */
[----:B01----:R-:W0:Y:S01]  /*77b0*/  @P1 LDC.64 R8, c[0x0][0x9c8] ;  /* 0x00027200ff081b82 */ /* 0x003e220000000a00 */
[----:B------:R-:W-:-:S07]  /*77c0*/  @P1 SHF.R.S32.HI R15, RZ, 0x1f, R16 ;  /* 0x0000001fff0f1819 */ /* 0x000fce0000011410 */
[----:B------:R-:W1:Y:S01]  /*77d0*/  @P1 LDC.64 R12, c[0x0][0x9d0] ;  /* 0x00027400ff0c1b82 */ /* 0x000e620000000a00 */
[----:B0-----:R-:W-:-:S04]  /*77e0*/  @P1 IMAD R4, R8, UR37, RZ ;  /* 0x0000002508041c24 */ /* 0x001fc8000f8e02ff */
[----:B------:R-:W-:Y:S02]  /*77f0*/  @P1 IMAD R9, R9, UR36, R4 ;  /* 0x0000002409091c24 */ /* 0x000fe4000f8e0204 */
[----:B------:R-:W-:-:S04]  /*7800*/  @P1 IMAD.WIDE.U32 R4, R8, UR36, RZ ;  /* 0x0000002408041c25 */ /* 0x000fc8000f8e00ff */
[-C--:B-1----:R-:W-:Y:S02]  /*7810*/  @P1 IMAD R8, R15, R12.reuse, RZ ;  /* 0x0000000c0f081224 */ /* 0x082fe400078e02ff */
[----:B------:R-:W-:Y:S02]  /*7820*/  @P1 IMAD.IADD R5, R5, 0x1, R9 ;  /* 0x0000000105051824 */ /* 0x000fe400078e0209 */
[C---:B------:R-:W-:Y:S02]  /*7830*/  @P1 IMAD R9, R16.reuse, R13, R8 ;  /* 0x0000000d10091224 */ /* 0x040fe400078e0208 */
[----:B------:R-:W-:-:S04]  /*7840*/  @P1 IMAD.WIDE.U32 R4, R16, R12, R4 ;  /* 0x0000000c10041225 */ /* 0x000fc800078e0004 */
[----:B------:R-:W-:Y:S01]  /*7850*/  @P1 IMAD.IADD R5, R5, 0x1, R9 ;  /* 0x0000000105051824 */ /* 0x000fe200078e0209 */
[----:B------:R-:W-:-:S04]  /*7860*/  @P1 LEA R8, P2, R4, R10, 0x2 ;  /* 0x0000000a04081211 */ /* 0x000fc800078410ff */
[----:B------:R-:W-:Y:S01]  /*7870*/  @P1 LEA.HI.X R9, R4, R11, R5, 0x2, P2 ;  /* 0x0000000b04091211 */ /* 0x000fe200010f1405 */
[----:B------:R-:W-:-:S06]  /*7880*/  IMAD.MOV.U32 R5, RZ, RZ, 0x3f800000 ;  /* 0x3f800000ff057424 */ /* 0x000fcc00078e00ff */
[----:B------:R0:W2:Y:S01]  /*7890*/  @P1 LDG.E R5, desc[UR38][R8.64] ;  /* 0x0000002608051981 */ /* 0x0000a2000c1e1900 */
[----:B------:R-:W-:Y:S02]  /*78a0*/  WARPGROUP.DEPBAR.LE gsb0, 0x0 ;  /* 0x00008000000079c5 */ /* 0x000fe40000010000 */
[----:B------:R-:W-:-:S06]  /*78b0*/  WARPGROUP.ARRIVE ;  /* 0x00000000000079c5 */ /* 0x000fcc0000000000 */
[----:B------:R-:W-:Y:S01]  /*78c0*/  QGMMA.64x128x32.F32.E4M3.E4M3 R24, R180, gdesc[UR4], R24, gsb0 ;  /* 0x01e00004b4187df3 */ /* 0x000fe20008000818 */
[----:B------:R-:W-:Y:S01]  /*78d0*/  UIADD3 UR6, UR4, 0x200, URZ ;  /* 0x0000020004067890 */ /* 0x000fe2000fffe03f */
[----:B------:R-:W-:Y:S01]  /*78e0*/  UMOV UR7, 0xc0000010 ;  /* 0xc000001000077882 */ /* 0x000fe20000000000 */
[----:B------:R-:W-:Y:S02]  /*78f0*/  WARPGROUP.DEPBAR.LE gsb0, 0x0 ;  /* 0x00008000000079c5 */ /* 0x000fe40000010000 */
[----:B------:R-:W-:-:S07]  /*7900*/  WARPGROUP.ARRIVE ;  /* 0x00000000000079c5 */ /* 0x000fce0000000000 */
[----:B------:R-:W-:Y:S01]  /*7910*/  QGMMA.64x128x32.F32.E4M3.E4M3 R24, R176, gdesc[UR4], R24, gsb0 ;  /* 0x01e00004b0187df3 */ /* 0x000fe20008000818 */
[----:B------:R-:W-:Y:S01]  /*7920*/  UIADD3 UR6, UR4, 0x300, URZ ;  /* 0x0000030004067890 */ /* 0x000fe2000fffe03f */
[----:B------:R-:W-:Y:S01]  /*7930*/  UMOV UR7, 0xc0000010 ;  /* 0xc000001000077882 */ /* 0x000fe20000000000 */
[----:B------:R-:W-:Y:S01]  /*7940*/  UIADD3 UR4, UR4, 0x400, URZ ;  /* 0x0000040004047890 */ /* 0x000fe2000fffe03f */
[----:B------:R-:W1:Y:S04]  /*7950*/  SHFL.BFLY PT, R11, R0, 0x2, 0x1f ;  /* 0x0c401f00000b7f89 */ /* 0x000e6800000e0000 */
[----:B------:R-:W3:Y:S01]  /*7960*/  SHFL.BFLY PT, R13, R6, 0x2, 0x1f ;  /* 0x0c401f00060d7f89 */ /* 0x000ee200000e0000 */
[----:B------:R-:W-:Y:S02]  /*7970*/  WARPGROUP.DEPBAR.LE gsb0, 0x0 ;  /* 0x00008000000079c5 */ /* 0x000fe40000010000 */
[----:B------:R-:W-:-:S06]  /*7980*/  WARPGROUP.ARRIVE ;  /* 0x00000000000079c5 */ /* 0x000fcc0000000000 */
[----:B------:R-:W-:Y:S01]  /*7990*/  QGMMA.64x128x32.F32.E4M3.E4M3 R24, R172, gdesc[UR4], R24, gsb0 ;  /* 0x01e00004ac187df3 */ /* 0x000fe20008000818 */
[----:B------:R-:W-:Y:S01]  /*79a0*/  UMOV UR6, UR4 ;  /* 0x0000000400067c82 */ /* 0x000fe20008000000 */
[----:B------:R-:W-:Y:S01]  /*79b0*/  UMOV UR7, 0xc0000010 ;  /* 0xc000001000077882 */ /* 0x000fe20000000000 */
[----:B-1----:R-:W-:Y:S01]  /*79c0*/  FADD.FTZ R11, R11, R0 ;  /* 0x000000000b0b7221 */ /* 0x002fe20000010000 */
[----:B---3--:R-:W-:-:S04]  /*79d0*/  FADD.FTZ R13, R13, R6 ;  /* 0x000000060d0d7221 */ /* 0x008fc80000010000 */
[----:B------:R-:W1:Y:S04]  /*79e0*/  SHFL.BFLY PT, R4, R11, 0x1, 0x1f ;  /* 0x0c201f000b047f89 */ /* 0x000e6800000e0000 */
[----:B0-----:R-:W0:Y:S01]  /*79f0*/  SHFL.BFLY PT, R8, R13, 0x1, 0x1f ;  /* 0x0c201f000d087f89 */ /* 0x001e2200000e0000 */
[----:B------:R-:W-:Y:S02]  /*7a00*/  IMAD.MOV.U32 R6, RZ, RZ, RZ ;  /* 0x000000ffff067224 */ /* 0x000fe400078e00ff */
[----:B-1----:R-:W-:Y:S01]  /*7a10*/  FADD.FTZ R12, R11, R4 ;  /* 0x000000040b0c7221 */ /* 0x002fe20000010000 */
[----:B0-----:R-:W-:-:S04]  /*7a20*/  FADD.FTZ R14, R13, R8 ;  /* 0x000000080d0e7221 */ /* 0x001fc80000010000 */
[C---:B------:R-:W-:Y:S01]  /*7a30*/  FSETP.NE.FTZ.AND P1, PT, R12.reuse, RZ, PT ;  /* 0x000000ff0c00720b */ /* 0x040fe20003f35000 */
[----:B------:R-:W-:Y:S01]  /*7a40*/  FMUL.FTZ R15, R12, 0.00390625 ;  /* 0x3b8000000c0f7820 */ /* 0x000fe20000410000 */
[----:B------:R-:W-:-:S04]  /*7a50*/  FMUL.FTZ R17, R14, 0.00390625 ;  /* 0x3b8000000e117820 */ /* 0x000fc80000410000 */
[----:B------:R-:W-:Y:S02]  /*7a60*/  FSETP.NE.FTZ.AND P2, PT, R15, RZ, PT ;  /* 0x000000ff0f00720b */ /* 0x000fe40003f55000 */
[----:B------:R-:W-:-:S05]  /*7a70*/  FSETP.NE.FTZ.AND P3, PT, R17, RZ, PT ;  /* 0x000000ff1100720b */ /* 0x000fca0003f75000 */
[----:B------:R-:W-:Y:S01]  /*7a80*/  @P1 MUFU.RCP R6, R12 ;  /* 0x0000000c00061308 */ /* 0x000fe20000001000 */
[----:B------:R-:W-:Y:S01]  /*7a90*/  FSETP.NE.FTZ.AND P1, PT, R14, RZ, PT ;  /* 0x000000ff0e00720b */ /* 0x000fe20003f35000 */
[----:B------:R-:W-:Y:S01]  /*7aa0*/  IMAD.MOV.U32 R10, RZ, RZ, RZ ;  /* 0x000000ffff0a7224 */ /* 0x000fe200078e00ff */
[----:B------:R-:W-:Y:S02]  /*7ab0*/  WARPGROUP.DEPBAR.LE gsb0, 0x0 ;  /* 0x00008000000079c5 */ /* 0x000fe40000010000 */
[----:B------:R-:W-:-:S06]  /*7ac0*/  WARPGROUP.ARRIVE ;  /* 0x00000000000079c5 */ /* 0x000fcc0000000000 */
[----:B------:R-:W-:Y:S01]  /*7ad0*/  QGMMA.64x128x32.F32.E4M3.E4M3 R24, R168, gdesc[UR4], R24, gsb0 ;  /* 0x01e00004a8187df3 */ /* 0x000fe20008000818 */
[----:B------:R-:W0:Y:S08]  /*7ae0*/  @P3 MUFU.LG2 R11, R17 ;  /* 0x00000011000b3308 */ /* 0x000e300000000c00 */
[----:B------:R-:W1:Y:S08]  /*7af0*/  @P2 MUFU.LG2 R9, R15 ;  /* 0x0000000f00092308 */ /* 0x000e700000000c00 */
[----:B------:R-:W3:Y:S01]  /*7b00*/  @P1 MUFU.RCP R10, R14 ;  /* 0x0000000e000a1308 */ /* 0x000ee20000001000 */
[C---:B------:R-:W-:Y:S01]  /*7b10*/  @P2 FMUL.FTZ R8, R2.reuse, 0.69314718246459960938 ;  /* 0x3f31721802082820 */ /* 0x040fe20000410000 */
[----:B------:R-:W-:Y:S01]  /*7b20*/  @P3 FMUL.FTZ R13, R2, 0.69314718246459960938 ;  /* 0x3f317218020d3820 */ /* 0x000fe20000410000 */
[----:B0-----:R-:W-:Y:S01]  /*7b30*/  @P3 FMUL.FTZ R2, R11, 0.69314718246459960938 ;  /* 0x3f3172180b023820 */ /* 0x001fe20000410000 */
[----:B------:R-:W-:-:S02]  /*7b40*/  IMAD.MOV.U32 R4, RZ, RZ, -0x800000 ;  /* 0xff800000ff047424 */ /* 0x000fc400078e00ff */
[----:B------:R-:W-:Y:S02]  /*7b50*/  IMAD.MOV.U32 R0, RZ, RZ, -0x800000 ;  /* 0xff800000ff007424 */ /* 0x000fe400078e00ff */
[----:B-1----:R-:W-:Y:S01]  /*7b60*/  @P2 FMUL.FTZ R9, R9, 0.69314718246459960938 ;  /* 0x3f31721809092820 */ /* 0x002fe20000410000 */
[----:B------:R-:W-:Y:S01]  /*7b70*/  @P3 FFMA.FTZ R4, R13, R3, R2 ;  /* 0x000000030d043223 */ /* 0x000fe20000010002 */
[----:B--2---:R-:W-:Y:S02]  /*7b80*/  FMUL.FTZ R2, R6, R5 ;  /* 0x0000000506027220 */ /* 0x004fe40000410000 */
[----:B------:R-:W-:Y:S01]  /*7b90*/  @P2 FFMA.FTZ R0, R8, R7, R9 ;  /* 0x0000000708002223 */ /* 0x000fe20000010009 */
[----:B---3--:R-:W-:Y:S01]  /*7ba0*/  FMUL.FTZ R3, R10, R5 ;  /* 0x000000050a037220 */ /* 0x008fe20000410000 */
[----:B------:R-:W-:Y:S02]  /*7bb0*/  WARPGROUP.DEPBAR.LE gsb0, 0x0 ;  /* 0x00008000000079c5 */ /* 0x000fe40000010000 */
[----:B------:R-:W-:Y:S05]  /*7bc0*/  @!P0 BRA `(.L_x_34) ;  /* 0x0000000000048947 */ /* 0x000fea0003800000 */
[----:B------:R-:W-:Y:S01]  /*7bd0*/  BPT.TRAP 0x1 ;  /* 0x000000040000795c */ /* 0x000fe20000300000 */
.L_x_34:
[----:B------:R-:W-:Y:S01]  /*7be0*/  UIADD3 UR4, UR5, 0x29860, URZ ;  /* 0x0002986005047890 */ /* 0x000fe2000fffe03f */
[-C--:B------:R-:W-:Y:S01]  /*7bf0*/  FMUL.FTZ R6, R24, R2.reuse ;  /* 0x0000000218067220 */ /* 0x080fe20000410000 */
[-C--:B------:R-:W-:Y:S01]  /*7c00*/  FMUL.FTZ R8, R29, R2.reuse ;  /* 0x000000021d087220 */ /* 0x080fe20000410000 */
[-C--:B------:R-:W-:Y:S01]  /*7c10*/  FMUL.FTZ R9, R32, R2.reuse ;  /* 0x0000000220097220 */ /* 0x080fe20000410000 */
[----:B------:R-:W-:Y:S01]  /*7c20*/  UPRMT UR4, UR43, 0x654, UR4 ;  /* 0x000006542b047896 */ /* 0x000fe20008000004 */
        /* <DEDUP_REMOVED lines=8> */
[----:B------:R-:W-:Y:S01]  /*7cb0*/  SYNCS.ARRIVE.TRANS64.RED.A1T0 RZ, [UR4], RZ ;  /* 0x000000ffffff79a7 */ /* 0x000fe20008100404 */
        /* <DEDUP_REMOVED lines=47> */
[----:B------:R-:W-:Y:S01]  /*7fb0*/  PLOP3.LUT P0, PT, PT, PT, PT, 0x8, 0x0 ;  /* 0x000000000000781c */ /* 0x000fe20003f0e170 */
[-C--:B------:R-:W-:Y:S01]  /*7fc0*/  FMUL.FTZ R70, R70, R3.reuse ;  /* 0x0000000346467220 */ /* 0x080fe20000410000 */
[-C--:B------:R-:W-:Y:S01]  /*7fd0*/  FMUL.FTZ R67, R67, R3.reuse ;  /* 0x0000000343437220 */ /* 0x080fe20000410000 */
[-C--:B------:R-:W-:Y:S01]  /*7fe0*/  FMUL.FTZ R78, R78, R3.reuse ;  /* 0x000000034e4e7220 */ /* 0x080fe20000410000 */
[-C--:B------:R-:W-:Y:S01]  /*7ff0*/  FMUL.FTZ R75, R75, R3.reuse ;  /* 0x000000034b4b7220 */ /* 0x080fe20000410000 */
[-C--:B------:R-:W-:Y:S01]  /*8000*/  FMUL.FTZ R86, R86, R3.reuse ;  /* 0x0000000356567220 */ /* 0x080fe20000410000 */
[----:B------:R-:W-:-:S07]  /*8010*/  FMUL.FTZ R83, R83, R3 ;  /* 0x0000000353537220 */ /* 0x000fce0000410000 */
.L_x_12:
[----:B------:R-:W-:Y:S05]  /*8020*/  @P0 BRA `(.L_x_35) ;  /* 0x0000002000540947 */ /* 0x000fea0003800000 */
[----:B------:R-:W0:Y:S01]  /*8030*/  S2R R18, SR_TID.X ;  /* 0x0000000000127919 */ /* 0x000e220000002100 */
[----:B------:R-:W-:Y:S01]  /*8040*/  ULDC.64 UR4, c[0x4][0x40] ;  /* 0x0100100000047ab9 */ /* 0x000fe20000000a00 */
[----:B------:R-:W-:Y:S01]  /*8050*/  ULDC.64 UR6, c[0x0][0xb38] ;  /* 0x0002ce0000067ab9 */ /* 0x000fe20000000a00 */
[----:B------:R-:W-:Y:S01]  /*8060*/  ULDC.64 UR8, c[0x0][0xb28] ;  /* 0x0002ca0000087ab9 */ /* 0x000fe20000000a00 */
[----:B0-----:R-:W-:-:S05]  /*8070*/  IMAD.SHL.U32 R2, R18, 0x4, RZ ;  /* 0x0000000412027824 */ /* 0x001fca00078e00ff */
[----:B------:R-:W-:Y:S01]  /*8080*/  LOP3.LUT R2, R2, 0xc, RZ, 0xc0, !PT ;  /* 0x0000000c02027812 */ /* 0x000fe200078ec0ff */
[----:B------:R-:W-:Y:S03]  /*8090*/  BAR.SYNC.DEFER_BLOCKING 0x1, 0x100 ;  /* 0x0044000000007b1d */ /* 0x000fe60000010000 */
[----:B------:R-:W-:-:S05]  /*80a0*/  IADD3 R2, P0, R2, UR4, RZ ;  /* 0x0000000402027c10 */ /* 0x000fca000ff1e0ff */
[----:B------:R-:W-:Y:S01]  /*80b0*/  IMAD.X R3, RZ, RZ, UR5, P0 ;  /* 0x00000005ff037e24 */ /* 0x000fe200080e06ff */
[----:B------:R-:W-:-:S05]  /*80c0*/  ULDC.64 UR4, c[0x0][0xbd0] ;  /* 0x0002f40000047ab9 */ /* 0x000fca0000000a00 */
[----:B------:R0:W2:Y:S01]  /*80d0*/  LDG.E.CONSTANT R3, desc[UR38][R2.64] ;  /* 0x0000002602037981 */ /* 0x0000a2000c1e9900 */
[----:B------:R-:W-:Y:S01]  /*80e0*/  LOP3.LUT P0, R17, R18, 0x3, RZ, 0xc0, !PT ;  /* 0x0000000312117812 */ /* 0x000fe2000780c0ff */
[----:B------:R-:W-:Y:S03]  /*80f0*/  BSSY B0, `(.L_x_36) ;  /* 0x000018e000007945 */ /* 0x000fe60003800000 */
[----:B------:R-:W-:-:S04]  /*8100*/  ISETP.EQ.OR P0, PT, R17, 0x3, !P0 ;  /* 0x000000031100780c */ /* 0x000fc80004702670 */
[----:B------:R-:W-:Y:S02]  /*8110*/  SEL R108, R5, R8, P0 ;  /* 0x00000008056c7207 */ /* 0x000fe40000000000 */
[----:B------:R-:W-:Y:S01]  /*8120*/  SEL R123, R8, R5, P0 ;  /* 0x00000005087b7207 */ /* 0x000fe20000000000 */
[----:B------:R-:W-:Y:S01]  /*8130*/  VIADD R8, R18, 0xffffff80 ;  /* 0xffffff8012087836 */ /* 0x000fe20000000000 */
[----:B------:R-:W-:Y:S02]  /*8140*/  SEL R106, R6, R7, P0 ;  /* 0x00000007066a7207 */ /* 0x000fe40000000000 */
[----:B------:R-:W-:Y:S02]  /*8150*/  SEL R121, R7, R6, P0 ;  /* 0x0000000607797207 */ /* 0x000fe40000000000 */
[----:B------:R-:W-:Y:S02]  /*8160*/  SHF.R.S32.HI R7, RZ, 0x1f, R8 ;  /* 0x0000001fff077819 */ /* 0x000fe40000011408 */
[----:B------:R-:W-:-:S02]  /*8170*/  SEL R96, R14, R49, P0 ;  /* 0x000000310e607207 */ /* 0x000fc40000000000 */
[----:B0-----:R-:W-:Y:S02]  /*8180*/  LEA.HI R2, R7, R8, RZ, 0x7 ;  /* 0x0000000807027211 */ /* 0x001fe400078f38ff */
[----:B------:R-:W-:Y:S02]  /*8190*/  SEL R109, R49, R14, P0 ;  /* 0x0000000e316d7207 */ /* 0x000fe40000000000 */
[----:B------:R-:W-:Y:S02]  /*81a0*/  LOP3.LUT R5, R2, 0xffffff80, RZ, 0xc0, !PT ;  /* 0xffffff8002057812 */ /* 0x000fe400078ec0ff */
[----:B------:R-:W-:Y:S02]  /*81b0*/  SEL R100, R44, R13, P0 ;  /* 0x0000000d2c647207 */ /* 0x000fe40000000000 */
[----:B------:R-:W-:Y:S01]  /*81c0*/  SEL R115, R13, R44, P0 ;  /* 0x0000002c0d737207 */ /* 0x000fe20000000000 */
[----:B------:R-:W-:Y:S01]  /*81d0*/  IMAD.IADD R14, R8, 0x1, -R5 ;  /* 0x00000001080e7824 */ /* 0x000fe200078e0a05 */
[----:B------:R-:W-:-:S02]  /*81e0*/  SEL R98, R52, R15, P0 ;  /* 0x0000000f34627207 */ /* 0x000fc40000000000 */
[----:B------:R-:W-:Y:S02]  /*81f0*/  SEL R111, R15, R52, P0 ;  /* 0x000000340f6f7207 */ /* 0x000fe40000000000 */
[----:B------:R-:W-:Y:S02]  /*8200*/  SHF.R.S32.HI R13, RZ, 0x1f, R14 ;  /* 0x0000001fff0d7819 */ /* 0x000fe4000001140e */
[----:B------:R-:W-:Y:S02]  /*8210*/  LEA.HI R7, R7, R8, RZ, 0x2 ;  /* 0x0000000807077211 */ /* 0x000fe400078f10ff */
[----:B------:R-:W-:Y:S02]  /*8220*/  LEA.HI R15, R13, R14, RZ, 0x2 ;  /* 0x0000000e0d0f7211 */ /* 0x000fe400078f10ff */
[----:B------:R-:W-:Y:S02]  /*8230*/  SEL R72, R32, R73, P0 ;  /* 0x0000004920487207 */ /* 0x000fe40000000000 */
[----:B------:R-:W-:-:S02]  /*8240*/  SHF.R.S32.HI R5, RZ, 0x2, R15 ;  /* 0x00000002ff057819 */ /* 0x000fc4000001140f */
[----:B------:R-:W-:Y:S02]  /*8250*/  SHF.R.S32.HI R6, RZ, 0x1f, R15 ;  /* 0x0000001fff067819 */ /* 0x000fe4000001140f */
[----:B------:R-:W-:Y:S01]  /*8260*/  SEL R97, R73, R32, P0 ;  /* 0x0000002049617207 */ /* 0x000fe20000000000 */
[----:B------:R-:W-:Y:S01]  /*8270*/  IMAD.WIDE.U32 R32, R16, UR4, RZ ;  /* 0x0000000410207c25 */ /* 0x000fe2000f8e00ff */
[----:B------:R-:W-:Y:S01]  /*8280*/  LOP3.LUT R7, R7, 0xfffffffc, RZ, 0xc0, !PT ;  /* 0xfffffffc07077812 */ /* 0x000fe200078ec0ff */
[----:B------:R-:W0:Y:S01]  /*8290*/  S2R R73, SR_CTAID.X ;  /* 0x0000000000497919 */ /* 0x000e220000002500 */
[----:B------:R-:W-:Y:S02]  /*82a0*/  LEA.HI R6, R6, R5, RZ, 0x3 ;  /* 0x0000000506067211 */ /* 0x000fe400078f18ff */
[----:B------:R-:W-:Y:S01]  /*82b0*/  SEL R102, R9, R10, P0 ;  /* 0x0000000a09667207 */ /* 0x000fe20000000000 */
[----:B------:R-:W-:Y:S01]  /*82c0*/  IMAD.IADD R7, R8, 0x1, -R7 ;  /* 0x0000000108077824 */ /* 0x000fe200078e0a07 */
[----:B------:R-:W-:-:S02]  /*82d0*/  SEL R117, R10, R9, P0 ;  /* 0x000000090a757207 */ /* 0x000fc40000000000 */
[----:B------:R-:W-:Y:S02]  /*82e0*/  LOP3.LUT R8, R6, 0xfffffff8, RZ, 0xc0, !PT ;  /* 0xfffffff806087812 */ /* 0x000fe400078ec0ff */
[----:B------:R-:W-:Y:S02]  /*82f0*/  SHF.R.S32.HI R9, RZ, 0x7, R2 ;  /* 0x00000007ff097819 */ /* 0x000fe40000011402 */
[----:B------:R-:W-:Y:S01]  /*8300*/  LEA.HI R6, R13, R14, RZ, 0x5 ;  /* 0x0000000e0d067211 */ /* 0x000fe200078f28ff */
[----:B------:R-:W-:Y:S01]  /*8310*/  IMAD.IADD R5, R5, 0x1, -R8 ;  /* 0x0000000105057824 */ /* 0x000fe200078e0a08 */
[----:B------:R-:W-:Y:S02]  /*8320*/  LEA.HI R2, R2, R9, RZ, 0x1 ;  /* 0x0000000902027211 */ /* 0x000fe400078f08ff */
[----:B------:R-:W-:Y:S02]  /*8330*/  SHF.R.S32.HI R6, RZ, 0x5, R6 ;  /* 0x00000005ff067819 */ /* 0x000fe40000011406 */
[----:B------:R-:W-:-:S02]  /*8340*/  SEL R104, R36, R11, P0 ;  /* 0x0000000b24687207 */ /* 0x000fc40000000000 */
[----:B------:R-:W-:Y:S01]  /*8350*/  SEL R119, R11, R36, P0 ;  /* 0x000000240b777207 */ /* 0x000fe20000000000 */
[----:B------:R-:W-:Y:S01]  /*8360*/  IMAD R5, R6, 0x10, R5 ;  /* 0x0000001006057824 */ /* 0x000fe200078e0205 */
[----:B------:R-:W-:Y:S02]  /*8370*/  LOP3.LUT R2, R2, 0x3fffffe, RZ, 0xc0, !PT ;  /* 0x03fffffe02027812 */ /* 0x000fe400078ec0ff */
[----:B------:R-:W-:Y:S02]  /*8380*/  SHF.R.S32.HI R11, RZ, 0x1f, R16 ;  /* 0x0000001fff0b7819 */ /* 0x000fe40000011410 */
[----:B------:R-:W-:Y:S01]  /*8390*/  LEA.HI R6, R7, R7, RZ, 0x1 ;  /* 0x0000000707067211 */ /* 0x000fe200078f08ff */
[----:B------:R-:W-:Y:S01]  /*83a0*/  IMAD.IADD R2, R9, 0x1, -R2 ;  /* 0x0000000109027824 */ /* 0x000fe200078e0a02 */
[----:B------:R-:W-:Y:S01]  /*83b0*/  SEL R28, R82, R83, P0 ;  /* 0x00000053521c7207 */ /* 0x000fe20000000000 */
[----:B------:R-:W-:Y:S01]  /*83c0*/  IMAD R9, R11, UR4, RZ ;  /* 0x000000040b097c24 */ /* 0x000fe2000f8e02ff */
[----:B------:R-:W-:Y:S01]  /*83d0*/  SEL R83, R83, R82, P0 ;  /* 0x0000005253537207 */ /* 0x000fe20000000000 */
[----:B------:R-:W-:Y:S01]  /*83e0*/  IMAD R11, R11, UR6, RZ ;  /* 0x000000060b0b7c24 */ /* 0x000fe2000f8e02ff */
[----:B------:R-:W-:Y:S01]  /*83f0*/  SEL R22, R12, R41, P0 ;  /* 0x000000290c167207 */ /* 0x000fe20000000000 */
[----:B------:R-:W1:Y:S01]  /*8400*/  LDC R82, c[0x0][0xbe8] ;  /* 0x0002fa00ff527b82 */ /* 0x000e620000000800 */
[----:B------:R-:W-:Y:S01]  /*8410*/  SEL R113, R41, R12, P0 ;  /* 0x0000000c29717207 */ /* 0x000fe20000000000 */
[----:B------:R-:W-:Y:S01]  /*8420*/  IMAD R13, R16, UR7, R11 ;  /* 0x00000007100d7c24 */ /* 0x000fe2000f8e020b */
[----:B------:R-:W-:Y:S01]  /*8430*/  SEL R12, R30, R31, P0 ;  /* 0x0000001f1e0c7207 */ /* 0x000fe20000000000 */
[----:B------:R-:W-:Y:S01]  /*8440*/  IMAD R2, R2, 0x40, R5 ;  /* 0x0000004002027824 */ /* 0x000fe200078e0205 */
[----:B------:R-:W-:Y:S01]  /*8450*/  LOP3.LUT R6, R6, 0x1ffffffe, RZ, 0xc0, !PT ;  /* 0x1ffffffe06067812 */ /* 0x000fe200078ec0ff */
[----:B------:R-:W-:Y:S01]  /*8460*/  IMAD R9, R16, UR5, R9 ;  /* 0x0000000510097c24 */ /* 0x000fe2000f8e0209 */
[----:B------:R-:W-:Y:S01]  /*8470*/  SEL R80, R76, R37, P0 ;  /* 0x000000254c507207 */ /* 0x000fe20000000000 */
[----:B------:R-:W3:Y:S01]  /*8480*/  S2UR UR4, SR_CTAID.Y ;  /* 0x00000000000479c3 */ /* 0x000ee20000002600 */
[----:B------:R-:W-:Y:S01]  /*8490*/  SEL R99, R37, R76, P0 ;  /* 0x0000004c25637207 */ /* 0x000fe20000000000 */
[----:B------:R-:W-:Y:S01]  /*84a0*/  IMAD.IADD R7, R7, 0x1, -R6 ;  /* 0x0000000107077824 */ /* 0x000fe200078e0a06 */
[----:B------:R-:W-:Y:S01]  /*84b0*/  SEL R76, R84, R45, P0 ;  /* 0x0000002d544c7207 */ /* 0x000fe20000000000 */
[----:B------:R-:W-:Y:S01]  /*84c0*/  IMAD.IADD R33, R33, 0x1, R9 ;  /* 0x0000000121217824 */ /* 0x000fe200078e0209 */
[----:B------:R-:W-:Y:S01]  /*84d0*/  SEL R77, R45, R84, P0 ;  /* 0x000000542d4d7207 */ /* 0x000fe20000000000 */
[----:B------:R-:W-:Y:S01]  /*84e0*/  IMAD R7, R7, 0x8, R2 ;  /* 0x0000000807077824 */ /* 0x000fe200078e0202 */
[----:B------:R-:W-:-:S02]  /*84f0*/  SEL R64, R40, R81, P0 ;  /* 0x0000005128407207 */ /* 0x000fc40000000000 */
[----:B------:R-:W-:Y:S01]  /*8500*/  SEL R95, R81, R40, P0 ;  /* 0x00000028515f7207 */ /* 0x000fe20000000000 */
[----:B------:R-:W-:Y:S01]  /*8510*/  IMAD.WIDE.U32 R40, R16, UR6, RZ ;  /* 0x0000000610287c25 */ /* 0x000fe2000f8e00ff */
[----:B------:R-:W-:Y:S01]  /*8520*/  SEL R92, R20, R57, P0 ;  /* 0x00000039145c7207 */ /* 0x000fe20000000000 */
[----:B------:R-:W-:Y:S01]  /*8530*/  ULDC.64 UR6, c[0x0][0xb48] ;  /* 0x0002d20000067ab9 */ /* 0x000fe20000000a00 */
[----:B------:R-:W-:Y:S01]  /*8540*/  SEL R105, R57, R20, P0 ;  /* 0x0000001439697207 */ /* 0x000fe20000000000 */
[----:B------:R-:W-:Y:S01]  /*8550*/  IMAD.IADD R41, R41, 0x1, R13 ;  /* 0x0000000129297824 */ /* 0x000fe200078e020d */
[----:B------:R-:W-:Y:S02]  /*8560*/  SEL R48, R34, R35, P0 ;  /* 0x0000002322307207 */ /* 0x000fe40000000000 */
[----:B------:R-:W-:Y:S02]  /*8570*/  SEL R81, R35, R34, P0 ;  /* 0x0000002223517207 */ /* 0x000fe40000000000 */
[----:B------:R-:W-:-:S02]  /*8580*/  SEL R8, R86, R87, P0 ;  /* 0x0000005756087207 */ /* 0x000fc40000000000 */
[----:B------:R-:W-:Y:S02]  /*8590*/  SEL R11, R87, R86, P0 ;  /* 0x00000056570b7207 */ /* 0x000fe40000000000 */
[----:B------:R-:W-:Y:S01]  /*85a0*/  SEL R34, R78, R79, P0 ;  /* 0x0000004f4e227207 */ /* 0x000fe20000000000 */
[----:B------:R-:W4:Y:S01]  /*85b0*/  LDC.64 R86, c[0x0][0xb40] ;  /* 0x0002d000ff567b82 */ /* 0x000f220000000a00 */
[----:B------:R-:W-:Y:S02]  /*85c0*/  SEL R94, R60, R21, P0 ;  /* 0x000000153c5e7207 */ /* 0x000fe40000000000 */
[----:B------:R-:W-:Y:S02]  /*85d0*/  SEL R107, R21, R60, P0 ;  /* 0x0000003c156b7207 */ /* 0x000fe40000000000 */
[----:B------:R-:W-:Y:S02]  /*85e0*/  SEL R90, R68, R29, P0 ;  /* 0x0000001d445a7207 */ /* 0x000fe40000000000 */
[----:B------:R-:W-:-:S02]  /*85f0*/  SEL R103, R29, R68, P0 ;  /* 0x000000441d677207 */ /* 0x000fc40000000000 */
[----:B------:R-:W-:Y:S02]  /*8600*/  SEL R85, R47, R46, P0 ;  /* 0x0000002e2f557207 */ /* 0x000fe40000000000 */
[----:B------:R-:W-:Y:S02]  /*8610*/  SEL R68, R42, R43, P0 ;  /* 0x0000002b2a447207 */ /* 0x000fe40000000000 */
[----:B------:R-:W-:Y:S02]  /*8620*/  SEL R69, R43, R42, P0 ;  /* 0x0000002a2b457207 */ /* 0x000fe40000000000 */
[----:B------:R-:W-:Y:S02]  /*8630*/  SEL R10, R50, R51, P0 ;  /* 0x00000033320a7207 */ /* 0x000fe40000000000 */
[----:B------:R-:W-:Y:S02]  /*8640*/  SEL R93, R31, R30, P0 ;  /* 0x0000001e1f5d7207 */ /* 0x000fe40000000000 */
[----:B------:R-:W-:-:S02]  /*8650*/  SEL R42, R70, R71, P0 ;  /* 0x00000047462a7207 */ /* 0x000fc40000000000 */
[----:B------:R-:W-:Y:S01]  /*8660*/  SEL R43, R71, R70, P0 ;  /* 0x00000046472b7207 */ /* 0x000fe20000000000 */
[----:B0-----:R-:W-:Y:S01]  /*8670*/  IMAD R71, R73, 0x80, R2 ;  /* 0x0000008049477824 */ /* 0x001fe200078e0202 */
[----:B------:R-:W-:Y:S01]  /*8680*/  SEL R29, R51, R50, P0 ;  /* 0x00000032331d7207 */ /* 0x000fe20000000000 */
[----:B------:R-:W-:Y:S01]  /*8690*/  IMAD R73, R73, 0x80, R7 ;  /* 0x0000008049497824 */ /* 0x000fe200078e0207 */
[----:B------:R-:W-:Y:S01]  /*86a0*/  LOP3.LUT R15, R15, 0x7ffffffc, RZ, 0xc0, !PT ;  /* 0x7ffffffc0f0f7812 */ /* 0x000fe200078ec0ff */
[----:B----4-:R-:W-:Y:S01]  /*86b0*/  IMAD.WIDE.U32 R40, R86, UR36, R40 ;  /* 0x0000002456287c25 */ /* 0x010fe2000f8e0028 */
[----:B------:R-:W-:Y:S02]  /*86c0*/  SEL R44, R26, R27, P0 ;  /* 0x0000001b1a2c7207 */ /* 0x000fe40000000000 */
[----:B------:R-:W-:Y:S01]  /*86d0*/  SEL R91, R27, R26, P0 ;  /* 0x0000001a1b5b7207 */ /* 0x000fe20000000000 */
[----:B------:R-:W-:Y:S01]  /*86e0*/  IMAD.IADD R70, R14, 0x1, -R15 ;  /* 0x000000010e467824 */ /* 0x000fe200078e0a0f */
[----:B------:R-:W-:-:S02]  /*86f0*/  SEL R50, R66, R67, P0 ;  /* 0x0000004342327207 */ /* 0x000fc40000000000 */
[----:B------:R-:W-:Y:S02]  /*8700*/  SEL R51, R67, R66, P0 ;  /* 0x0000004243337207 */ /* 0x000fe40000000000 */
[----:B------:R-:W-:Y:S02]  /*8710*/  SEL R18, R46, R47, P0 ;  /* 0x0000002f2e127207 */ /* 0x000fe40000000000 */
[----:B------:R-:W-:Y:S02]  /*8720*/  SEL R52, R62, R63, P0 ;  /* 0x0000003f3e347207 */ /* 0x000fe40000000000 */
[----:B------:R-:W-:Y:S02]  /*8730*/  SEL R53, R63, R62, P0 ;  /* 0x0000003e3f357207 */ /* 0x000fe40000000000 */
[----:B------:R-:W-:Y:S02]  /*8740*/  SEL R20, R38, R39, P0 ;  /* 0x0000002726147207 */ /* 0x000fe40000000000 */
[----:B------:R-:W-:-:S02]  /*8750*/  LOP3.LUT P1, RZ, R14, 0x3, RZ, 0xc0, !PT ;  /* 0x000000030eff7812 */ /* 0x000fc4000782c0ff */
[----:B------:R-:W-:Y:S02]  /*8760*/  SEL R88, R23, R24, P0 ;  /* 0x0000001817587207 */ /* 0x000fe40000000000 */
[----:B------:R-:W-:Y:S02]  /*8770*/  SEL R101, R24, R23, P0 ;  /* 0x0000001718657207 */ /* 0x000fe40000000000 */
[----:B-1----:R-:W-:Y:S02]  /*8780*/  ISETP.NE.AND P2, PT, R82, 0x1, PT ;  /* 0x000000015200780c */ /* 0x002fe40003f45270 */
[----:B------:R-:W-:Y:S02]  /*8790*/  SEL R89, R39, R38, P0 ;  /* 0x0000002627597207 */ /* 0x000fe40000000000 */
[----:B------:R-:W-:Y:S02]  /*87a0*/  SEL R56, R58, R59, P0 ;  /* 0x0000003b3a387207 */ /* 0x000fe40000000000 */
[----:B------:R-:W-:-:S02]  /*87b0*/  SEL R57, R59, R58, P0 ;  /* 0x0000003a3b397207 */ /* 0x000fc40000000000 */
[----:B------:R-:W-:Y:S02]  /*87c0*/  SEL R60, R54, R55, P0 ;  /* 0x00000037363c7207 */ /* 0x000fe40000000000 */
[----:B------:R-:W-:Y:S02]  /*87d0*/  SEL R61, R55, R54, P0 ;  /* 0x00000036373d7207 */ /* 0x000fe40000000000 */
[----:B------:R-:W-:Y:S02]  /*87e0*/  SEL R36, R74, R75, P0 ;  /* 0x0000004b4a247207 */ /* 0x000fe40000000000 */
[----:B------:R-:W-:Y:S02]  /*87f0*/  SEL R39, R75, R74, P0 ;  /* 0x0000004a4b277207 */ /* 0x000fe40000000000 */
[----:B------:R-:W-:Y:S01]  /*8800*/  SEL R37, R79, R78, P0 ;  /* 0x0000004e4f257207 */ /* 0x000fe20000000000 */
[----:B------:R-:W0:Y:S01]  /*8810*/  @P2 LDC R74, c[0x0][0xbec] ;  /* 0x0002fb00ff4a2b82 */ /* 0x000e220000000800 */
[----:B--2---:R1:W-:Y:S04]  /*8820*/  SHFL.IDX PT, R45, R12, R3, 0x1c1f ;  /* 0x001c1f030c2d7589 */ /* 0x0043e800000e0000 */
[----:B------:R-:W-:Y:S04]  /*8830*/  SHFL.IDX PT, R30, R92, R3, 0x1c1f ;  /* 0x001c1f035c1e7589 */ /* 0x000fe800000e0000 */
[----:B------:R-:W-:Y:S01]  /*8840*/  SHFL.IDX PT, R2, R34, R3, 0x1c1f ;  /* 0x001c1f0322027589 */ /* 0x000fe200000e0000 */
[----:B-1----:R-:W-:-:S03]  /*8850*/  LOP3.LUT R12, R3, 0x2, RZ, 0x3c, !PT ;  /* 0x00000002030c7812 */ /* 0x002fc600078e3cff */
[----:B------:R-:W-:Y:S04]  /*8860*/  SHFL.IDX PT, R8, R8, R3, 0x1c1f ;  /* 0x001c1f0308087589 */ /* 0x000fe800000e0000 */
[----:B------:R-:W-:Y:S04]  /*8870*/  SHFL.IDX PT, R31, R105, R12, 0x1c1f ;  /* 0x001c1f0c691f7589 */ /* 0x000fe800000e0000 */
[----:B------:R-:W1:Y:S04]  /*8880*/  SHFL.IDX PT, R11, R11, R12, 0x1c1f ;  /* 0x001c1f0c0b0b7589 */ /* 0x000e6800000e0000 */
[----:B------:R-:W-:Y:S04]  /*8890*/  SHFL.IDX PT, R6, R106, R3, 0x1c1f ;  /* 0x001c1f036a067589 */ /* 0x000fe800000e0000 */
[----:B------:R-:W-:Y:S04]  /*88a0*/  SHFL.IDX PT, R27, R94, R3, 0x1c1f ;  /* 0x001c1f035e1b7589 */ /* 0x000fe800000e0000 */
[----:B------:R-:W-:Y:S04]  /*88b0*/  SHFL.IDX PT, R9, R121, R12, 0x1c1f ;  /* 0x001c1f0c79097589 */ /* 0x000fe800000e0000 */
[----:B------:R-:W2:Y:S04]  /*88c0*/  SHFL.IDX PT, R34, R107, R12, 0x1c1f ;  /* 0x001c1f0c6b227589 */ /* 0x000ea800000e0000 */
[----:B------:R4:W-:Y:S04]  /*88d0*/  SHFL.IDX PT, R67, R85, R12, 0x1c1f ;  /* 0x001c1f0c55437589 */ /* 0x0009e800000e0000 */
[----:B------:R-:W-:Y:S01]  /*88e0*/  SHFL.IDX PT, R62, R10, R3, 0x1c1f ;  /* 0x001c1f030a3e7589 */ /* 0x000fe200000e0000 */
[----:B-1----:R-:W-:-:S03]  /*88f0*/  SEL R5, R8, R11, P0 ;  /* 0x0000000b08057207 */ /* 0x002fc60000000000 */
[----:B------:R-:W-:Y:S01]  /*8900*/  SHFL.IDX PT, R7, R108, R3, 0x1c1f ;  /* 0x001c1f036c077589 */ /* 0x000fe200000e0000 */
[----:B----4-:R-:W1:Y:S03]  /*8910*/  LDC.64 R84, c[0x0][0xbd8] ;  /* 0x0002f600ff547b82 */ /* 0x010e660000000a00 */
[----:B------:R-:W4:Y:S04]  /*8920*/  SHFL.IDX PT, R10, R123, R12, 0x1c1f ;  /* 0x001c1f0c7b0a7589 */ /* 0x000f2800000e0000 */
[----:B------:R-:W-:Y:S04]  /*8930*/  SHFL.IDX PT, R14, R102, R3, 0x1c1f ;  /* 0x001c1f03660e7589 */ /* 0x000fe800000e0000 */
[----:B------:R-:W5:Y:S04]  /*8940*/  SHFL.IDX PT, R15, R117, R12, 0x1c1f ;  /* 0x001c1f0c750f7589 */ /* 0x000f6800000e0000 */
[----:B------:R-:W-:Y:S04]  /*8950*/  SHFL.IDX PT, R22, R22, R3, 0x1c1f ;  /* 0x001c1f0316167589 */ /* 0x000fe800000e0000 */
[----:B------:R-:W-:Y:S04]  /*8960*/  SHFL.IDX PT, R66, R18, R3, 0x1c1f ;  /* 0x001c1f0312427589 */ /* 0x000fe800000e0000 */
[----:B------:R-:W-:Y:S04]  /*8970*/  SHFL.IDX PT, R23, R113, R12, 0x1c1f ;  /* 0x001c1f0c71177589 */ /* 0x000fe800000e0000 */
[----:B------:R-:W-:Y:S04]  /*8980*/  SHFL.IDX PT, R13, R104, R3, 0x1c1f ;  /* 0x001c1f03680d7589 */ /* 0x000fe800000e0000 */
[----:B------:R-:W-:Y:S04]  /*8990*/  SHFL.IDX PT, R49, R20, R3, 0x1c1f ;  /* 0x001c1f0314317589 */ /* 0x000fe800000e0000 */
[----:B------:R-:W3:Y:S04]  /*89a0*/  SHFL.IDX PT, R18, R119, R12, 0x1c1f ;  /* 0x001c1f0c77127589 */ /* 0x000ee800000e0000 */
[----:B------:R-:W-:Y:S04]  /*89b0*/  SHFL.IDX PT, R19, R100, R3, 0x1c1f ;  /* 0x001c1f0364137589 */ /* 0x000fe800000e0000 */
[----:B------:R-:W0:Y:S04]  /*89c0*/  SHFL.IDX PT, R20, R115, R12, 0x1c1f ;  /* 0x001c1f0c73147589 */ /* 0x000e2800000e0000 */
[----:B------:R-:W-:Y:S04]  /*89d0*/  SHFL.IDX PT, R24, R96, R3, 0x1c1f ;  /* 0x001c1f0360187589 */ /* 0x000fe800000e0000 */
[----:B------:R-:W-:Y:S04]  /*89e0*/  SHFL.IDX PT, R21, R109, R12, 0x1c1f ;  /* 0x001c1f0c6d157589 */ /* 0x000fe800000e0000 */
[----:B------:R-:W-:Y:S04]  /*89f0*/  SHFL.IDX PT, R25, R98, R3, 0x1c1f ;  /* 0x001c1f0362197589 */ /* 0x000fe800000e0000 */
[----:B------:R-:W-:Y:S04]  /*8a00*/  SHFL.IDX PT, R26, R111, R12, 0x1c1f ;  /* 0x001c1f0c6f1a7589 */ /* 0x000fe800000e0000 */
[----:B------:R2:W-:Y:S04]  /*8a10*/  SHFL.IDX PT, R46, R88, R3, 0x1c1f ;  /* 0x001c1f03582e7589 */ /* 0x0005e800000e0000 */
[----:B------:R-:W0:Y:S04]  /*8a20*/  SHFL.IDX PT, R47, R101, R12, 0x1c1f ;  /* 0x001c1f0c652f7589 */ /* 0x000e2800000e0000 */
[----:B------:R-:W-:Y:S01]  /*8a30*/  SHFL.IDX PT, R58, R72, R3, 0x1c1f ;  /* 0x001c1f03483a7589 */ /* 0x000fe200000e0000 */
[----:B--2---:R-:W2:Y:S03]  /*8a40*/  @P2 LDC R88, c[0x0][0xbec] ;  /* 0x0002fb00ff582b82 */ /* 0x004ea60000000800 */
[----:B------:R-:W0:Y:S04]  /*8a50*/  SHFL.IDX PT, R59, R97, R12, 0x1c1f ;  /* 0x001c1f0c613b7589 */ /* 0x000e2800000e0000 */
[----:B------:R-:W-:Y:S04]  /*8a60*/  SHFL.IDX PT, R55, R80, R3, 0x1c1f ;  /* 0x001c1f0350377589 */ /* 0x000fe800000e0000 */
[----:B------:R4:W-:Y:S04]  /*8a70*/  SHFL.IDX PT, R80, R89, R12, 0x1c1f ;  /* 0x001c1f0c59507589 */ /* 0x0009e800000e0000 */
[----:B------:R-:W-:Y:S04]  /*8a80*/  SHFL.IDX PT, R35, R90, R3, 0x1c1f ;  /* 0x001c1f035a237589 */ /* 0x000fe800000e0000 */
[----:B------:R-:W0:Y:S01]  /*8a90*/  SHFL.IDX PT, R54, R103, R12, 0x1c1f ;  /* 0x001c1f0c67367589 */ /* 0x000e2200000e0000 */
[----:B----4-:R-:W4:Y:S03]  /*8aa0*/  LDC R89, c[0x0][0xc50] ;  /* 0x00031400ff597b82 */ /* 0x010f260000000800 */
[----:B------:R5:W-:Y:S01]  /*8ab0*/  SHFL.IDX PT, R17, R28, R3, 0x1c1f ;  /* 0x001c1f031c117589 */ /* 0x000be200000e0000 */
[----:B--2---:R-:W-:-:S03]  /*8ac0*/  @P2 IMAD.HI.U32 R88, R73, R88, RZ ;  /* 0x0000005849582227 */ /* 0x004fc600078e00ff */
[----:B------:R-:W-:Y:S04]  /*8ad0*/  SHFL.IDX PT, R65, R64, R3, 0x1c1f ;  /* 0x001c1f0340417589 */ /* 0x000fe800000e0000 */
[----:B------:R-:W-:Y:S01]  /*8ae0*/  SHFL.IDX PT, R76, R76, R3, 0x1c1f ;  /* 0x001c1f034c4c7589 */ /* 0x000fe200000e0000 */
[----:B-----5:R-:W-:-:S03]  /*8af0*/  SEL R28, R30, R31, P0 ;  /* 0x0000001f1e1c7207 */ /* 0x020fc60000000000 */
[----:B------:R-:W-:Y:S01]  /*8b00*/  SHFL.IDX PT, R44, R44, R3, 0x1c1f ;  /* 0x001c1f032c2c7589 */ /* 0x000fe200000e0000 */
[----:B------:R-:W-:Y:S02]  /*8b10*/  SEL R30, R31, R30, P0 ;  /* 0x0000001e1f1e7207 */ /* 0x000fe40000000000 */
[----:B------:R-:W-:Y:S01]  /*8b20*/  SEL R31, R34, R27, P0 ;  /* 0x0000001b221f7207 */ /* 0x000fe20000000000 */
[----:B------:R-:W-:Y:S04]  /*8b30*/  SHFL.IDX PT, R48, R48, R3, 0x1c1f ;  /* 0x001c1f0330307589 */ /* 0x000fe800000e0000 */
[----:B------:R-:W-:Y:S04]  /*8b40*/  SHFL.IDX PT, R68, R68, R3, 0x1c1f ;  /* 0x001c1f0344447589 */ /* 0x000fe800000e0000 */
[----:B------:R-:W-:Y:S04]  /*8b50*/  SHFL.IDX PT, R60, R60, R3, 0x1c1f ;  /* 0x001c1f033c3c7589 */ /* 0x000fe800000e0000 */
[----:B------:R-:W-:Y:S04]  /*8b60*/  SHFL.IDX PT, R56, R56, R3, 0x1c1f ;  /* 0x001c1f0338387589 */ /* 0x000fe800000e0000 */
[----:B------:R-:W-:Y:S04]  /*8b70*/  SHFL.IDX PT, R52, R52, R3, 0x1c1f ;  /* 0x001c1f0334347589 */ /* 0x000fe800000e0000 */
[----:B------:R-:W-:Y:S04]  /*8b80*/  SHFL.IDX PT, R50, R50, R3, 0x1c1f ;  /* 0x001c1f0332327589 */ /* 0x000fe800000e0000 */
[----:B------:R-:W-:Y:S04]  /*8b90*/  SHFL.IDX PT, R42, R42, R3, 0x1c1f ;  /* 0x001c1f032a2a7589 */ /* 0x000fe800000e0000 */
[----:B------:R2:W-:Y:S04]  /*8ba0*/  SHFL.IDX PT, R36, R36, R3, 0x1c1f ;  /* 0x001c1f0324247589 */ /* 0x0005e800000e0000 */
[----:B------:R-:W5:Y:S04]  /*8bb0*/  SHFL.IDX PT, R64, R99, R12, 0x1c1f ;  /* 0x001c1f0c63407589 */ /* 0x000f6800000e0000 */
[----:B------:R1:W-:Y:S01]  /*8bc0*/  SHFL.IDX PT, R63, R29, R12, 0x1c1f ;  /* 0x001c1f0c1d3f7589 */ /* 0x0003e200000e0000 */
[----:B--2---:R-:W-:-:S02]  /*8bd0*/  SEL R3, R11, R8, P0 ;  /* 0x000000080b037207 */ /* 0x004fc40000000000 */
[----:B------:R-:W-:Y:S01]  /*8be0*/  SEL R8, R6, R9, P0 ;  /* 0x0000000906087207 */ /* 0x000fe20000000000 */
[----:B------:R2:W-:Y:S01]  /*8bf0*/  SHFL.IDX PT, R38, R83, R12, 0x1c1f ;  /* 0x001c1f0c53267589 */ /* 0x0005e200000e0000 */
[----:B------:R-:W-:Y:S02]  /*8c00*/  SEL R6, R9, R6, P0 ;  /* 0x0000000609067207 */ /* 0x000fe40000000000 */
[----:B------:R-:W-:Y:S01]  /*8c10*/  SEL R9, R7, R10, P0 ;  /* 0x0000000a07097207 */ /* 0x000fe20000000000 */
[----:B------:R-:W-:Y:S01]  /*8c20*/  SHFL.IDX PT, R77, R77, R12, 0x1c1f ;  /* 0x001c1f0c4d4d7589 */ /* 0x000fe200000e0000 */
[----:B-1----:R-:W-:Y:S01]  /*8c30*/  SEL R29, R27, R34, P0 ;  /* 0x000000221b1d7207 */ /* 0x002fe20000000000 */
[----:B------:R-:W-:Y:S01]  /*8c40*/  IMAD R34, R84, UR37, RZ ;  /* 0x0000002554227c24 */ /* 0x000fe2000f8e02ff */
[----:B------:R-:W-:Y:S01]  /*8c50*/  SEL R7, R10, R7, P0 ;  /* 0x000000070a077207 */ /* 0x000fe20000000000 */
[----:B------:R-:W1:Y:S01]  /*8c60*/  SHFL.IDX PT, R72, R95, R12, 0x1c1f ;  /* 0x001c1f0c5f487589 */ /* 0x000e6200000e0000 */
[----:B------:R-:W-:Y:S01]  /*8c70*/  SEL R10, R14, R15, P0 ;  /* 0x0000000f0e0a7207 */ /* 0x000fe20000000000 */
[----:B--2---:R-:W2:Y:S01]  /*8c80*/  @P2 LDC R83, c[0x0][0xbf0] ;  /* 0x0002fc00ff532b82 */ /* 0x004ea20000000800 */
[----:B------:R-:W-:Y:S01]  /*8c90*/  SEL R14, R15, R14, P0 ;  /* 0x0000000e0f0e7207 */ /* 0x000fe20000000000 */
[----:B------:R-:W-:Y:S01]  /*8ca0*/  SHFL.IDX PT, R78, R93, R12, 0x1c1f ;  /* 0x001c1f0c5d4e7589 */ /* 0x000fe200000e0000 */
[----:B------:R-:W-:Y:S01]  /*8cb0*/  IMAD R75, R85, UR36, R34 ;  /* 0x00000024554b7c24 */ /* 0x000fe2000f8e0222 */
[----:B---3--:R-:W-:-:S02]  /*8cc0*/  SEL R11, R13, R18, P0 ;  /* 0x000000120d0b7207 */ /* 0x008fc40000000000 */
[----:B------:R-:W3:Y:S01]  /*8cd0*/  SHFL.IDX PT, R79, R91, R12, 0x1c1f ;  /* 0x001c1f0c5b4f7589 */ /* 0x000ee200000e0000 */
[----:B------:R-:W-:Y:S01]  /*8ce0*/  SEL R15, R18, R13, P0 ;  /* 0x0000000d120f7207 */ /* 0x000fe20000000000 */
[----:B------:R-:W1:Y:S01]  /*8cf0*/  @P2 LDC R85, c[0x0][0xbf0] ;  /* 0x0002fc00ff552b82 */ /* 0x000e620000000800 */
[----:B0-----:R-:W-:Y:S01]  /*8d00*/  SEL R13, R19, R20, P0 ;  /* 0x00000014130d7207 */ /* 0x001fe20000000000 */
[----:B------:R-:W0:Y:S01]  /*8d10*/  SHFL.IDX PT, R81, R81, R12, 0x1c1f ;  /* 0x001c1f0c51517589 */ /* 0x000e2200000e0000 */
[----:B------:R-:W-:Y:S02]  /*8d20*/  SEL R18, R46, R47, P0 ;  /* 0x0000002f2e127207 */ /* 0x000fe40000000000 */
[----:B------:R-:W-:Y:S01]  /*8d30*/  SEL R34, R59, R58, P0 ;  /* 0x0000003a3b227207 */ /* 0x000fe20000000000 */
[----:B------:R-:W-:Y:S01]  /*8d40*/  SHFL.IDX PT, R69, R69, R12, 0x1c1f ;  /* 0x001c1f0c45457589 */ /* 0x000fe200000e0000 */
[----:B------:R-:W-:-:S03]  /*8d50*/  SEL R27, R54, R35, P0 ;  /* 0x00000023361b7207 */ /* 0x000fc60000000000 */
[----:B------:R-:W-:Y:S04]  /*8d60*/  SHFL.IDX PT, R61, R61, R12, 0x1c1f ;  /* 0x001c1f0c3d3d7589 */ /* 0x000fe800000e0000 */
[----:B------:R-:W-:Y:S04]  /*8d70*/  SHFL.IDX PT, R53, R53, R12, 0x1c1f ;  /* 0x001c1f0c35357589 */ /* 0x000fe800000e0000 */
[----:B------:R-:W-:Y:S04]  /*8d80*/  SHFL.IDX PT, R57, R57, R12, 0x1c1f ;  /* 0x001c1f0c39397589 */ /* 0x000fe800000e0000 */
[----:B------:R-:W-:Y:S04]  /*8d90*/  SHFL.IDX PT, R43, R43, R12, 0x1c1f ;  /* 0x001c1f0c2b2b7589 */ /* 0x000fe800000e0000 */
[----:B------:R-:W-:Y:S04]  /*8da0*/  SHFL.IDX PT, R51, R51, R12, 0x1c1f ;  /* 0x001c1f0c33337589 */ /* 0x000fe800000e0000 */
[----:B------:R-:W-:Y:S04]  /*8db0*/  SHFL.IDX PT, R37, R37, R12, 0x1c1f ;  /* 0x001c1f0c25257589 */ /* 0x000fe800000e0000 */
[----:B------:R4:W-:Y:S02]  /*8dc0*/  SHFL.IDX PT, R39, R39, R12, 0x1c1f ;  /* 0x001c1f0c27277589 */ /* 0x0009e400000e0000 */
[----:B----4-:R-:W-:-:S02]  /*8dd0*/  SEL R12, R22, R23, P0 ;  /* 0x00000017160c7207 */ /* 0x010fc40000000000 */
[----:B------:R-:W-:Y:S02]  /*8de0*/  SEL R22, R23, R22, P0 ;  /* 0x0000001617167207 */ /* 0x000fe40000000000 */
[----:B------:R-:W-:Y:S02]  /*8df0*/  SEL R23, R20, R19, P0 ;  /* 0x0000001314177207 */ /* 0x000fe40000000000 */
[----:B------:R-:W-:Y:S02]  /*8e00*/  SEL R20, R24, R21, P0 ;  /* 0x0000001518147207 */ /* 0x000fe40000000000 */
[----:B------:R-:W-:Y:S02]  /*8e10*/  SEL R24, R21, R24, P0 ;  /* 0x0000001815187207 */ /* 0x000fe40000000000 */
[----:B------:R-:W-:Y:S02]  /*8e20*/  SEL R21, R25, R26, P0 ;  /* 0x0000001a19157207 */ /* 0x000fe40000000000 */
[----:B------:R-:W-:-:S02]  /*8e30*/  SEL R25, R26, R25, P0 ;  /* 0x000000191a197207 */ /* 0x000fc40000000000 */
[----:B------:R-:W-:Y:S01]  /*8e40*/  SEL R26, R47, R46, P0 ;  /* 0x0000002e2f1a7207 */ /* 0x000fe20000000000 */
[----:B------:R-:W-:Y:S01]  /*8e50*/  IMAD.WIDE.U32 R46, R84, UR36, R32 ;  /* 0x00000024542e7c25 */ /* 0x000fe2000f8e0020 */
[----:B------:R-:W-:Y:S02]  /*8e60*/  SEL R32, R58, R59, P0 ;  /* 0x0000003b3a207207 */ /* 0x000fe40000000000 */
[----:B------:R-:W-:Y:S01]  /*8e70*/  SEL R19, R35, R54, P0 ;  /* 0x0000003623137207 */ /* 0x000fe20000000000 */
[----:B------:R-:W-:Y:S01]  /*8e80*/  IMAD.MOV R58, RZ, RZ, -R16 ;  /* 0x000000ffff3a7224 */ /* 0x000fe200078e0a10 */
[----:B-----5:R-:W-:Y:S01]  /*8e90*/  SEL R33, R55, R64, P0 ;  /* 0x0000004037217207 */ /* 0x020fe20000000000 */
[----:B------:R-:W-:Y:S01]  /*8ea0*/  IMAD R54, R86, UR37, RZ ;  /* 0x0000002556367c24 */ /* 0x000fe2000f8e02ff */
[----:B------:R-:W-:Y:S01]  /*8eb0*/  SEL R35, R64, R55, P0 ;  /* 0x0000003740237207 */ /* 0x000fe20000000000 */
[----:B------:R-:W-:Y:S01]  /*8ec0*/  IMAD R89, R89, R58, UR4 ;  /* 0x0000000459597e24 */ /* 0x000fe2000f8e023a */
[----:B------:R-:W-:Y:S01]  /*8ed0*/  ULDC.64 UR4, c[0x0][0xbe0] ;  /* 0x0002f80000047ab9 */ /* 0x000fe20000000a00 */
[----:B------:R-:W-:-:S03]  /*8ee0*/  @P2 IMAD.HI.U32 R16, R73, R74, RZ ;  /* 0x0000004a49102227 */ /* 0x000fc600078e00ff */
[----:B------:R-:W-:Y:S01]  /*8ef0*/  SHF.R.S32.HI R64, RZ, 0x1f, R89 ;  /* 0x0000001fff407819 */ /* 0x000fe20000011459 */
[----:B------:R-:W-:Y:S02]  /*8f00*/  IMAD R55, R87, UR36, R54 ;  /* 0x0000002457377c24 */ /* 0x000fe4000f8e0236 */
[----:B------:R-:W-:Y:S02]  /*8f10*/  IMAD.IADD R47, R47, 0x1, R75 ;  /* 0x000000012f2f7824 */ /* 0x000fe400078e024b */
[----:B------:R-:W-:Y:S01]  /*8f20*/  IMAD.MOV.U32 R59, RZ, RZ, R73 ;  /* 0x000000ffff3b7224 */ /* 0x000fe200078e0049 */
[----:B--2---:R-:W-:Y:S01]  /*8f30*/  @P2 SHF.R.U32.HI R59, RZ, R83, R16 ;  /* 0x00000053ff3b2219 */ /* 0x004fe20000011610 */
[----:B------:R-:W-:Y:S02]  /*8f40*/  IMAD.IADD R55, R41, 0x1, R55 ;  /* 0x0000000129377824 */ /* 0x000fe400078e0237 */
[----:B------:R-:W-:Y:S02]  /*8f50*/  IMAD.MOV.U32 R54, RZ, RZ, R40 ;  /* 0x000000ffff367224 */ /* 0x000fe400078e0028 */
[----:B------:R-:W-:Y:S01]  /*8f60*/  IMAD.MOV.U32 R75, RZ, RZ, R73 ;  /* 0x000000ffff4b7224 */ /* 0x000fe200078e0049 */
[----:B-1----:R-:W-:Y:S01]  /*8f70*/  @P2 SHF.R.U32.HI R75, RZ, R85, R88 ;  /* 0x00000055ff4b2219 */ /* 0x002fe20000011658 */
[----:B------:R-:W-:-:S02]  /*8f80*/  IMAD R16, R64, UR4, RZ ;  /* 0x0000000440107c24 */ /* 0x000fc4000f8e02ff */
[----:B------:R-:W-:-:S04]  /*8f90*/  IMAD.WIDE.U32 R40, R89, UR4, R46 ;  /* 0x0000000459287c25 */ /* 0x000fc8000f8e002e */
[----:B------:R-:W-:Y:S01]  /*8fa0*/  IMAD R58, R89, UR5, R16 ;  /* 0x00000005593a7c24 */ /* 0x000fe2000f8e0210 */
[----:B------:R-:W-:Y:S01]  /*8fb0*/  IADD3 R40, P2, R59, R40, RZ ;  /* 0x000000283b287210 */ /* 0x000fe20007f5e0ff */
[----:B------:R-:W-:Y:S01]  /*8fc0*/  IMAD.WIDE.U32 R46, R89, UR6, R54 ;  /* 0x00000006592e7c25 */ /* 0x000fe2000f8e0036 */
[----:B------:R-:W-:Y:S01]  /*8fd0*/  SHF.R.S32.HI R55, RZ, 0x1f, R59 ;  /* 0x0000001fff377819 */ /* 0x000fe2000001143b */
[----:B------:R-:W-:Y:S01]  /*8fe0*/  ULDC.64 UR4, c[0x0][0xb30] ;  /* 0x0002cc0000047ab9 */ /* 0x000fe20000000a00 */
[----:B------:R-:W-:Y:S01]  /*8ff0*/  SHF.R.S32.HI R16, RZ, 0x1f, R75 ;  /* 0x0000001fff107819 */ /* 0x000fe2000001144b */
[----:B------:R-:W-:Y:S01]  /*9000*/  IMAD.MOV R54, RZ, RZ, -R59 ;  /* 0x000000ffff367224 */ /* 0x000fe200078e0a3b */
[----:B------:R-:W-:Y:S01]  /*9010*/  IADD3.X R41, R55, R41, R58, P2, !PT ;  /* 0x0000002937297210 */ /* 0x000fe200017fe43a */
[----:B------:R-:W-:Y:S01]  /*9020*/  IMAD R64, R64, UR6, RZ ;  /* 0x0000000640407c24 */ /* 0x000fe2000f8e02ff */
[----:B------:R-:W-:Y:S01]  /*9030*/  SEL R58, R72, R65, P0 ;  /* 0x00000041483a7207 */ /* 0x000fe20000000000 */
[----:B------:R-:W-:-:S02]  /*9040*/  IMAD.MOV R59, RZ, RZ, -R75 ;  /* 0x000000ffff3b7224 */ /* 0x000fc400078e0a4b */
[----:B------:R-:W-:Y:S02]  /*9050*/  IMAD R16, R16, UR4, RZ ;  /* 0x0000000410107c24 */ /* 0x000fe4000f8e02ff */
[C-C-:B------:R-:W-:Y:S02]  /*9060*/  IMAD R55, R82.reuse, R54, R73.reuse ;  /* 0x0000003652377224 */ /* 0x140fe400078e0249 */
[----:B------:R-:W-:Y:S01]  /*9070*/  IMAD R83, R89, UR7, R64 ;  /* 0x0000000759537c24 */ /* 0x000fe2000f8e0240 */
[----:B------:R-:W-:Y:S01]  /*9080*/  ULDC.64 UR6, c[0x0][0xbc8] ;  /* 0x0002f20000067ab9 */ /* 0x000fe20000000a00 */
[----:B------:R-:W-:Y:S02]  /*9090*/  IMAD R59, R82, R59, R73 ;  /* 0x0000003b523b7224 */ /* 0x000fe400078e0249 */
[----:B------:R-:W-:Y:S01]  /*90a0*/  IMAD R73, R75, UR5, R16 ;  /* 0x000000054b497c24 */ /* 0x000fe2000f8e0210 */
[----:B------:R-:W-:Y:S01]  /*90b0*/  SHF.R.S32.HI R16, RZ, 0x1f, R55 ;  /* 0x0000001fff107819 */ /* 0x000fe20000011437 */
[----:B------:R-:W-:Y:S01]  /*90c0*/  IMAD.IADD R47, R47, 0x1, R83 ;  /* 0x000000012f2f7824 */ /* 0x000fe200078e0253 */
[----:B------:R-:W-:Y:S01]  /*90d0*/  SHF.R.S32.HI R54, RZ, 0x1f, R59 ;  /* 0x0000001fff367819 */ /* 0x000fe2000001143b */
[----:B------:R-:W1:Y:S01]  /*90e0*/  S2UR UR5, SR_CgaCtaId ;  /* 0x00000000000579c3 */ /* 0x000e620000008800 */
[----:B------:R-:W-:-:S04]  /*90f0*/  IMAD.WIDE.U32 R40, R55, UR6, R40 ;  /* 0x0000000637287c25 */ /* 0x000fc8000f8e0028 */
[----:B------:R-:W-:Y:S01]  /*9100*/  IMAD.WIDE.U32 R46, R75, UR4, R46 ;  /* 0x000000044b2e7c25 */ /* 0x000fe2000f8e002e */
[----:B------:R-:W-:-:S03]  /*9110*/  UMOV UR4, 0x400 ;  /* 0x0000040000047882 */ /* 0x000fc60000000000 */
[----:B------:R-:W-:Y:S02]  /*9120*/  IMAD R16, R16, UR6, RZ ;  /* 0x0000000610107c24 */ /* 0x000fe4000f8e02ff */
[----:B------:R-:W-:Y:S02]  /*9130*/  IMAD.IADD R47, R47, 0x1, R73 ;  /* 0x000000012f2f7824 */ /* 0x000fe400078e0249 */
[----:B------:R-:W-:Y:S02]  /*9140*/  IMAD R54, R54, UR8, RZ ;  /* 0x0000000836367c24 */ /* 0x000fe4000f8e02ff */
[----:B------:R-:W-:Y:S01]  /*9150*/  IMAD R73, R55, UR7, R16 ;  /* 0x0000000737497c24 */ /* 0x000fe2000f8e0210 */
[----:B------:R-:W-:Y:S01]  /*9160*/  ULDC.64 UR6, c[0x0][0xba8] ;  /* 0x0002ea0000067ab9 */ /* 0x000fe20000000a00 */
[C---:B------:R-:W-:Y:S01]  /*9170*/  IMAD R75, R59.reuse, UR9, R54 ;  /* 0x000000093b4b7c24 */ /* 0x040fe2000f8e0236 */
[----:B------:R-:W-:Y:S01]  /*9180*/  LEA R84, P2, R40, UR6, 0x2 ;  /* 0x0000000628547c11 */ /* 0x000fe2000f8410ff */
[----:B------:R-:W-:Y:S01]  /*9190*/  IMAD.WIDE.U32 R46, R59, UR8, R46 ;  /* 0x000000083b2e7c25 */ /* 0x000fe2000f8e002e */
[----:B------:R-:W-:Y:S01]  /*91a0*/  SEL R54, R65, R72, P0 ;  /* 0x0000004841367207 */ /* 0x000fe20000000000 */
[----:B------:R-:W-:Y:S01]  /*91b0*/  ULDC UR6, c[0x0][0xa88] ;  /* 0x0002a20000067ab9 */ /* 0x000fe20000000800 */
[----:B------:R-:W-:Y:S01]  /*91c0*/  ULDC.64 UR8, c[0x0][0xb00] ;  /* 0x0002c00000087ab9 */ /* 0x000fe20000000a00 */
[----:B------:R-:W-:Y:S01]  /*91d0*/  IMAD.IADD R55, R41, 0x1, R73 ;  /* 0x0000000129377824 */ /* 0x000fe200078e0249 */
[----:B------:R-:W-:Y:S01]  /*91e0*/  SHFL.IDX PT, R72, R84, RZ, 0x1c1f ;  /* 0x001c1fff54487589 */ /* 0x000fe200000e0000 */
[----:B------:R-:W-:Y:S01]  /*91f0*/  IMAD.IADD R41, R47, 0x1, R75 ;  /* 0x000000012f297824 */ /* 0x000fe200078e024b */
[----:B-1----:R-:W-:Y:S01]  /*9200*/  ULEA UR4, UR5, UR4, 0x18 ;  /* 0x0000000405047291 */ /* 0x002fe2000f8ec03f */
[----:B------:R-:W-:Y:S01]  /*9210*/  IMAD R16, R82, UR6, RZ ;  /* 0x0000000652107c24 */ /* 0x000fe2000f8e02ff */
[----:B------:R-:W-:Y:S01]  /*9220*/  LEA.HI.X R47, R40, UR7, R55, 0x2, P2 ;  /* 0x00000007282f7c11 */ /* 0x000fe200090f1437 */
[----:B------:R-:W-:Y:S01]  /*9230*/  SHFL.IDX PT, R74, R84, 0x1, 0x1c1f ;  /* 0x003c1f00544a7f89 */ /* 0x000fe200000e0000 */
[C---:B------:R-:W-:Y:S01]  /*9240*/  VIADD R83, R71.reuse, 0x8 ;  /* 0x0000000847537836 */ /* 0x040fe20000000000 */
[----:B------:R-:W-:Y:S01]  /*9250*/  UIADD3 UR4, UR4, 0x29820, URZ ;  /* 0x0002982004047890 */ /* 0x000fe2000fffe03f */
[-C--:B------:R-:W-:Y:S01]  /*9260*/  ISETP.GE.OR P2, PT, R71, R16.reuse, P1 ;  /* 0x000000104700720c */ /* 0x080fe20000f46670 */
[----:B------:R-:W1:Y:S01]  /*9270*/  SHFL.IDX PT, R73, R47, RZ, 0x1c1f ;  /* 0x001c1fff2f497589 */ /* 0x000e6200000e0000 */
[C---:B------:R-:W-:Y:S01]  /*9280*/  LEA R85, P3, R46.reuse, UR8, 0x2 ;  /* 0x000000082e557c11 */ /* 0x040fe2000f8610ff */
[----:B------:R-:W-:Y:S01]  /*9290*/  UPRMT UR4, URZ, 0x654, UR4 ;  /* 0x000006543f047896 */ /* 0x000fe20008000004 */
[----:B------:R-:W-:Y:S01]  /*92a0*/  ISETP.GE.OR P1, PT, R83, R16, P1 ;  /* 0x000000105300720c */ /* 0x000fe20000f26670 */
[----:B------:R2:W4:Y:S01]  /*92b0*/  SHFL.IDX PT, R75, R47, 0x1, 0x1c1f ;  /* 0x003c1f002f4b7f89 */ /* 0x00052200000e0000 */
[----:B------:R-:W-:-:S02]  /*92c0*/  LEA.HI.X R86, R46, UR9, R41, 0x2, P3 ;  /* 0x000000092e567c11 */ /* 0x000fc400098f1429 */
[----:B------:R-:W-:Y:S01]  /*92d0*/  ISETP.GE.AND P3, PT, R71, R16, PT ;  /* 0x000000104700720c */ /* 0x000fe20003f66270 */
[----:B------:R1:W4:Y:S01]  /*92e0*/  SHFL.IDX PT, R64, R85, RZ, 0x1c1f ;  /* 0x001c1fff55407589 */ /* 0x00032200000e0000 */
[----:B---3--:R-:W-:Y:S01]  /*92f0*/  SEL R40, R44, R79, P0 ;  /* 0x0000004f2c287207 */ /* 0x008fe20000000000 */
[----:B------:R-:W-:Y:S01]  /*9300*/  IMAD.SHL.U32 R71, R70, 0x2, RZ ;  /* 0x0000000246477824 */ /* 0x000fe200078e00ff */
[----:B------:R-:W-:Y:S01]  /*9310*/  SYNCS.ARRIVE.TRANS64.RED.A1T0 RZ, [UR4], RZ ;  /* 0x000000ffffff79a7 */ /* 0x000fe20008100404 */
[----:B------:R3:W3:Y:S01]  /*9320*/  SHFL.IDX PT, R65, R86, RZ, 0x1c1f ;  /* 0x001c1fff56417589 */ /* 0x0006e200000e0000 */
[----:B------:R-:W-:Y:S02]  /*9330*/  SEL R41, R45, R78, P0 ;  /* 0x0000004e2d297207 */ /* 0x000fe40000000000 */
[----:B0-----:R-:W-:Y:S02]  /*9340*/  SEL R46, R48, R81, P0 ;  /* 0x00000051302e7207 */ /* 0x001fe40000000000 */
[----:B--2---:R-:W-:-:S02]  /*9350*/  SEL R47, R49, R80, P0 ;  /* 0x00000050312f7207 */ /* 0x004fc40000000000 */
[----:B------:R-:W-:Y:S02]  /*9360*/  SEL R55, R76, R77, P0 ;  /* 0x0000004d4c377207 */ /* 0x000fe40000000000 */
[----:B------:R-:W-:Y:S02]  /*9370*/  SEL R59, R77, R76, P0 ;  /* 0x0000004c4d3b7207 */ /* 0x000fe40000000000 */
[----:B------:R-:W-:Y:S01]  /*9380*/  SEL R44, R79, R44, P0 ;  /* 0x0000002c4f2c7207 */ /* 0x000fe20000000000 */
[----:B-1----:R0:W-:Y:S01]  /*9390*/  @!P2 ST.E desc[UR38][R72.64], R0 ;  /* 0x000000004800a985 */ /* 0x0021e2000c101926 */
[----:B------:R-:W-:Y:S02]  /*93a0*/  SEL R45, R78, R45, P0 ;  /* 0x0000002d4e2d7207 */ /* 0x000fe40000000000 */
[----:B------:R-:W-:Y:S01]  /*93b0*/  SEL R48, R81, R48, P0 ;  /* 0x0000003051307207 */ /* 0x000fe20000000000 */
[----:B----4-:R0:W-:Y:S01]  /*93c0*/  @!P1 ST.E desc[UR38][R74.64], R4 ;  /* 0x000000044a009985 */ /* 0x0101e2000c101926 */
[----:B------:R-:W-:Y:S01]  /*93d0*/  SEL R49, R80, R49, P0 ;  /* 0x0000003150317207 */ /* 0x000fe20000000000 */
[----:B------:R-:W-:Y:S06]  /*93e0*/  @P3 BRA `(.L_x_37) ;  /* 0x0000000400783947 */ /* 0x000fec0003800000 */
[C---:B0-----:R-:W-:Y:S01]  /*93f0*/  VIADD R0, R71.reuse, 0x8 ;  /* 0x0000000847007836 */ /* 0x041fe20000000000 */
[----:B------:R-:W-:Y:S01]  /*9400*/  ULDC UR4, c[0x0][0xac8] ;  /* 0x0002b20000047ab9 */ /* 0x000fe20000000800 */
[C---:B------:R-:W-:Y:S01]  /*9410*/  VIADD R70, R71.reuse, 0x10 ;  /* 0x0000001047467836 */ /* 0x040fe20000000000 */
[C---:B------:R-:W-:Y:S01]  /*9420*/  ISETP.GE.AND P2, PT, R71.reuse, UR4, PT ;  /* 0x0000000447007c0c */ /* 0x040fe2000bf46270 */
[C---:B------:R-:W-:Y:S01]  /*9430*/  VIADD R78, R71.reuse, 0x18 ;  /* 0x00000018474e7836 */ /* 0x040fe20000000000 */
[----:B------:R-:W-:Y:S01]  /*9440*/  ISETP.GE.AND P3, PT, R0, UR4, PT ;  /* 0x0000000400007c0c */ /* 0x000fe2000bf66270 */
[C---:B------:R-:W-:Y:S01]  /*9450*/  VIADD R79, R71.reuse, 0x20 ;  /* 0x00000020474f7836 */ /* 0x040fe20000000000 */
[----:B------:R-:W-:Y:S01]  /*9460*/  ISETP.GE.AND P4, PT, R70, UR4, PT ;  /* 0x0000000446007c0c */ /* 0x000fe2000bf86270 */
[----:B------:R-:W-:Y:S01]  /*9470*/  VIADD R80, R71, 0x38 ;  /* 0x0000003847507836 */ /* 0x000fe20000000000 */
[----:B------:R-:W-:-:S04]  /*9480*/  ISETP.GE.AND P1, PT, R78, UR4, PT ;  /* 0x000000044e007c0c */ /* 0x000fc8000bf26270 */
[----:B------:R-:W-:-:S03]  /*9490*/  ISETP.GE.AND P5, PT, R80, UR4, PT ;  /* 0x0000000450007c0c */ /* 0x000fc6000bfa6270 */
[C-C-:B---3--:R-:W-:Y:S02]  /*94a0*/  @!P2 IMAD.WIDE R72, R71.reuse, 0x4, R64.reuse ;  /* 0x000000044748a825 */ /* 0x148fe400078e0240 */
[----:B------:R-:W-:Y:S02]  /*94b0*/  @!P3 LEA.HI R0, R0, R0, RZ, 0x1 ;  /* 0x000000000000b211 */ /* 0x000fe400078f08ff */
[----:B------:R-:W-:Y:S01]  /*94c0*/  @!P4 LEA.HI R70, R70, R70, RZ, 0x1 ;  /* 0x000000464646c211 */ /* 0x000fe200078f08ff */
[----:B------:R0:W-:Y:S01]  /*94d0*/  @!P2 ST.E.64 desc[UR38][R72.64], R8 ;  /* 0x000000084800a985 */ /* 0x0001e2000c101b26 */
[----:B------:R-:W-:Y:S01]  /*94e0*/  @!P3 LOP3.LUT R75, R0, 0xfffffffe, RZ, 0xc0, !PT ;  /* 0xfffffffe004bb812 */ /* 0x000fe200078ec0ff */
[----:B------:R-:W-:Y:S01]  /*94f0*/  VIADD R0, R71, 0x28 ;  /* 0x0000002847007836 */ /* 0x000fe20000000000 */
[----:B------:R-:W-:Y:S02]  /*9500*/  @!P1 LEA.HI R78, R78, R78, RZ, 0x1 ;  /* 0x0000004e4e4e9211 */ /* 0x000fe400078f08ff */
[----:B------:R-:W-:Y:S01]  /*9510*/  @!P4 LOP3.LUT R77, R70, 0xfffffffe, RZ, 0xc0, !PT ;  /* 0xfffffffe464dc812 */ /* 0x000fe200078ec0ff */
[----:B------:R-:W-:Y:S01]  /*9520*/  @!P3 IMAD.WIDE R74, R75, 0x4, R64 ;  /* 0x000000044b4ab825 */ /* 0x000fe200078e0240 */
[----:B------:R-:W-:-:S02]  /*9530*/  ISETP.GE.AND P2, PT, R79, UR4, PT ;  /* 0x000000044f007c0c */ /* 0x000fc4000bf46270 */
[----:B------:R-:W-:Y:S01]  /*9540*/  @!P5 LEA.HI R80, R80, R80, RZ, 0x1 ;  /* 0x000000505050d211 */ /* 0x000fe200078f08ff */
[----:B------:R-:W-:Y:S01]  /*9550*/  VIADD R70, R71, 0x30 ;  /* 0x0000003047467836 */ /* 0x000fe20000000000 */
[----:B------:R1:W-:Y:S01]  /*9560*/  @!P3 ST.E.64 desc[UR38][R74.64], R6 ;  /* 0x000000064a00b985 */ /* 0x0003e2000c101b26 */
[----:B------:R-:W-:Y:S01]  /*9570*/  @!P4 IMAD.WIDE R76, R77, 0x4, R64 ;  /* 0x000000044d4cc825 */ /* 0x000fe200078e0240 */
[----:B------:R-:W-:Y:S02]  /*9580*/  ISETP.GE.AND P3, PT, R0, UR4, PT ;  /* 0x0000000400007c0c */ /* 0x000fe4000bf66270 */
[----:B0-----:R-:W-:Y:S01]  /*9590*/  @!P1 LOP3.LUT R9, R78, 0xfffffffe, RZ, 0xc0, !PT ;  /* 0xfffffffe4e099812 */ /* 0x001fe200078ec0ff */
[C---:B------:R-:W-:Y:S01]  /*95a0*/  VIADD R72, R71.reuse, 0x40 ;  /* 0x0000004047487836 */ /* 0x040fe20000000000 */
[----:B------:R-:W-:Y:S01]  /*95b0*/  ISETP.GE.AND P6, PT, R70, UR4, PT ;  /* 0x0000000446007c0c */ /* 0x000fe2000bfc6270 */
[----:B------:R-:W-:Y:S01]  /*95c0*/  VIADD R78, R71, 0x48 ;  /* 0x00000048474e7836 */ /* 0x000fe20000000000 */
[----:B------:R0:W-:Y:S01]  /*95d0*/  @!P4 ST.E.64 desc[UR38][R76.64], R10 ;  /* 0x0000000a4c00c985 */ /* 0x0001e2000c101b26 */
[----:B------:R-:W-:-:S02]  /*95e0*/  @!P2 LEA.HI R79, R79, R79, RZ, 0x1 ;  /* 0x0000004f4f4fa211 */ /* 0x000fc400078f08ff */
[----:B------:R-:W-:Y:S01]  /*95f0*/  ISETP.GE.AND P4, PT, R72, UR4, PT ;  /* 0x0000000448007c0c */ /* 0x000fe2000bf86270 */
[--C-:B-1----:R-:W-:Y:S01]  /*9600*/  @!P1 IMAD.WIDE R6, R9, 0x4, R64.reuse ;  /* 0x0000000409069825 */ /* 0x102fe200078e0240 */
[----:B------:R-:W-:Y:S02]  /*9610*/  @!P2 LOP3.LUT R9, R79, 0xfffffffe, RZ, 0xc0, !PT ;  /* 0xfffffffe4f09a812 */ /* 0x000fe400078ec0ff */
[----:B------:R-:W-:Y:S02]  /*9620*/  @!P3 LEA.HI R0, R0, R0, RZ, 0x1 ;  /* 0x000000000000b211 */ /* 0x000fe400078f08ff */
[----:B------:R1:W-:Y:S01]  /*9630*/  @!P1 ST.E.64 desc[UR38][R6.64], R14 ;  /* 0x0000000e06009985 */ /* 0x0003e2000c101b26 */
[----:B------:R-:W-:Y:S01]  /*9640*/  ISETP.GE.AND P1, PT, R78, UR4, PT ;  /* 0x000000044e007c0c */ /* 0x000fe2000bf26270 */
[--C-:B------:R-:W-:Y:S01]  /*9650*/  @!P2 IMAD.WIDE R8, R9, 0x4, R64.reuse ;  /* 0x000000040908a825 */ /* 0x100fe200078e0240 */
[----:B------:R-:W-:Y:S02]  /*9660*/  @!P6 LEA.HI R70, R70, R70, RZ, 0x1 ;  /* 0x000000464646e211 */ /* 0x000fe400078f08ff */
[----:B0-----:R-:W-:Y:S01]  /*9670*/  @!P3 LOP3.LUT R11, R0, 0xfffffffe, RZ, 0xc0, !PT ;  /* 0xfffffffe000bb812 */ /* 0x001fe200078ec0ff */
[----:B------:R-:W-:Y:S01]  /*9680*/  VIADD R0, R71, 0x50 ;  /* 0x0000005047007836 */ /* 0x000fe20000000000 */
[----:B------:R-:W-:Y:S01]  /*9690*/  @!P6 LOP3.LUT R73, R70, 0xfffffffe, RZ, 0xc0, !PT ;  /* 0xfffffffe4649e812 */ /* 0x000fe200078ec0ff */
[----:B------:R0:W-:Y:S01]  /*96a0*/  @!P2 ST.E.64 desc[UR38][R8.64], R12 ;  /* 0x0000000c0800a985 */ /* 0x0001e2000c101b26 */
[----:B------:R-:W-:Y:S01]  /*96b0*/  @!P4 LEA.HI R72, R72, R72, RZ, 0x1 ;  /* 0x000000484848c211 */ /* 0x000fe200078f08ff */
[----:B------:R-:W-:-:S04]  /*96c0*/  @!P3 IMAD.WIDE R10, R11, 0x4, R64 ;  /* 0x000000040b0ab825 */ /* 0x000fc800078e0240 */
[----:B------:R-:W-:Y:S01]  /*96d0*/  @!P1 LEA.HI R78, R78, R78, RZ, 0x1 ;  /* 0x0000004e4e4e9211 */ /* 0x000fe200078f08ff */
[----:B-1----:R-:W-:Y:S01]  /*96e0*/  @!P6 IMAD.WIDE R6, R73, 0x4, R64 ;  /* 0x000000044906e825 */ /* 0x002fe200078e0240 */
[----:B------:R-:W-:Y:S01]  /*96f0*/  @!P5 LOP3.LUT R15, R80, 0xfffffffe, RZ, 0xc0, !PT ;  /* 0xfffffffe500fd812 */ /* 0x000fe200078ec0ff */
[----:B------:R1:W-:Y:S01]  /*9700*/  @!P3 ST.E.64 desc[UR38][R10.64], R22 ;  /* 0x000000160a00b985 */ /* 0x0003e2000c101b26 */
[----:B------:R-:W-:-:S03]  /*9710*/  @!P4 LOP3.LUT R73, R72, 0xfffffffe, RZ, 0xc0, !PT ;  /* 0xfffffffe4849c812 */ /* 0x000fc600078ec0ff */
[--C-:B------:R-:W-:Y:S01]  /*9720*/  @!P5 IMAD.WIDE R14, R15, 0x4, R64.reuse ;  /* 0x000000040f0ed825 */ /* 0x100fe200078e0240 */
[----:B0-----:R-:W-:Y:S01]  /*9730*/  @!P1 LOP3.LUT R13, R78, 0xfffffffe, RZ, 0xc0, !PT ;  /* 0xfffffffe4e0d9812 */ /* 0x001fe200078ec0ff */
[----:B------:R0:W-:Y:S02]  /*9740*/  @!P6 ST.E.64 desc[UR38][R6.64], R20 ;  /* 0x000000140600e985 */ /* 0x0001e4000c101b26 */
[--C-:B------:R-:W-:Y:S02]  /*9750*/  @!P4 IMAD.WIDE R8, R73, 0x4, R64.reuse ;  /* 0x000000044908c825 */ /* 0x100fe400078e0240 */
[----:B------:R-:W-:Y:S02]  /*9760*/  @!P5 ST.E.64 desc[UR38][R14.64], R24 ;  /* 0x000000180e00d985 */ /* 0x000fe4000c101b26 */
[----:B------:R-:W-:Y:S02]  /*9770*/  VIADD R12, R71, 0x58 ;  /* 0x00000058470c7836 */ /* 0x000fe40000000000 */
[----:B-1----:R-:W-:Y:S01]  /*9780*/  @!P1 IMAD.WIDE R10, R13, 0x4, R64 ;  /* 0x000000040d0a9825 */ /* 0x002fe200078e0240 */
[----:B------:R1:W-:Y:S02]  /*9790*/  @!P4 ST.E.64 desc[UR38][R8.64], R28 ;  /* 0x0000001c0800c985 */ /* 0x0003e4000c101b26 */
[----:B------:R-:W-:Y:S01]  /*97a0*/  ISETP.GE.AND P2, PT, R12, UR4, PT ;  /* 0x000000040c007c0c */ /* 0x000fe2000bf46270 */
[C---:B------:R-:W-:Y:S01]  /*97b0*/  VIADD R13, R71.reuse, 0x60 ;  /* 0x00000060470d7836 */ /* 0x040fe20000000000 */
[----:B------:R2:W-:Y:S01]  /*97c0*/  @!P1 ST.E.64 desc[UR38][R10.64], R30 ;  /* 0x0000001e0a009985 */ /* 0x0005e2000c101b26 */
[C---:B------:R-:W-:Y:S01]  /*97d0*/  VIADD R22, R71.reuse, 0x68 ;  /* 0x0000006847167836 */ /* 0x040fe20000000000 */
[----:B------:R-:W-:Y:S01]  /*97e0*/  ISETP.GE.AND P1, PT, R0, UR4, PT ;  /* 0x0000000400007c0c */ /* 0x000fe2000bf26270 */
[----:B0-----:R-:W-:Y:S01]  /*97f0*/  VIADD R7, R71, 0x78 ;  /* 0x0000007847077836 */ /* 0x001fe20000000000 */
[----:B------:R-:W-:Y:S01]  /*9800*/  ISETP.GE.AND P3, PT, R13, UR4, PT ;  /* 0x000000040d007c0c */ /* 0x000fe2000bf66270 */
[----:B------:R-:W-:Y:S01]  /*9810*/  VIADD R6, R71, 0x70 ;  /* 0x0000007047067836 */ /* 0x000fe20000000000 */
[----:B------:R-:W-:-:S02]  /*9820*/  ISETP.GE.AND P4, PT, R22, UR4, PT ;  /* 0x0000000416007c0c */ /* 0x000fc4000bf86270 */
[----:B------:R-:W-:Y:S02]  /*9830*/  ISETP.GE.AND P6, PT, R7, UR4, PT ;  /* 0x0000000407007c0c */ /* 0x000fe4000bfc6270 */
[----:B------:R-:W-:Y:S02]  /*9840*/  ISETP.GE.AND P5, PT, R6, UR4, PT ;  /* 0x0000000406007c0c */ /* 0x000fe4000bfa6270 */
[----:B------:R-:W-:-:S03]  /*9850*/  @!P2 LEA.HI R12, R12, R12, RZ, 0x1 ;  /* 0x0000000c0c0ca211 */ /* 0x000fc600078f08ff */
[----:B------:R-:W-:Y:S02]  /*9860*/  @!P1 LEA.HI R0, R0, R0, RZ, 0x1 ;  /* 0x0000000000009211 */ /* 0x000fe400078f08ff */
[----:B------:R-:W-:Y:S02]  /*9870*/  @!P3 LEA.HI R13, R13, R13, RZ, 0x1 ;  /* 0x0000000d0d0db211 */ /* 0x000fe400078f08ff */
[----:B------:R-:W-:Y:S02]  /*9880*/  @!P4 LEA.HI R22, R22, R22, RZ, 0x1 ;  /* 0x000000161616c211 */ /* 0x000fe400078f08ff */
[----:B-1----:R-:W-:Y:S02]  /*9890*/  @!P6 LEA.HI R8, R7, R7, RZ, 0x1 ;  /* 0x000000070708e211 */ /* 0x002fe400078f08ff */
[----:B------:R-:W-:Y:S02]  /*98a0*/  @!P5 LEA.HI R6, R6, R6, RZ, 0x1 ;  /* 0x000000060606d211 */ /* 0x000fe400078f08ff */
[----:B------:R-:W-:-:S02]  /*98b0*/  @!P1 LOP3.LUT R7, R0, 0xfffffffe, RZ, 0xc0, !PT ;  /* 0xfffffffe00079812 */ /* 0x000fc400078ec0ff */
[----:B------:R-:W-:Y:S02]  /*98c0*/  @!P2 LOP3.LUT R9, R12, 0xfffffffe, RZ, 0xc0, !PT ;  /* 0xfffffffe0c09a812 */ /* 0x000fe400078ec0ff */
[----:B--2---:R-:W-:Y:S02]  /*98d0*/  @!P3 LOP3.LUT R11, R13, 0xfffffffe, RZ, 0xc0, !PT ;  /* 0xfffffffe0d0bb812 */ /* 0x004fe400078ec0ff */
[----:B------:R-:W-:Y:S02]  /*98e0*/  @!P4 LOP3.LUT R13, R22, 0xfffffffe, RZ, 0xc0, !PT ;  /* 0xfffffffe160dc812 */ /* 0x000fe400078ec0ff */
[----:B------:R-:W-:Y:S01]  /*98f0*/  @!P5 LOP3.LUT R15, R6, 0xfffffffe, RZ, 0xc0, !PT ;  /* 0xfffffffe060fd812 */ /* 0x000fe200078ec0ff */
[----:B------:R-:W-:Y:S01]  /*9900*/  @!P1 IMAD.WIDE R6, R7, 0x4, R64 ;  /* 0x0000000407069825 */ /* 0x000fe200078e0240 */
[----:B------:R-:W-:-:S03]  /*9910*/  @!P6 LOP3.LUT R21, R8, 0xfffffffe, RZ, 0xc0, !PT ;  /* 0xfffffffe0815e812 */ /* 0x000fc600078ec0ff */
[--C-:B------:R-:W-:Y:S01]  /*9920*/  @!P2 IMAD.WIDE R8, R9, 0x4, R64.reuse ;  /* 0x000000040908a825 */ /* 0x100fe200078e0240 */
[----:B------:R1:W-:Y:S03]  /*9930*/  @!P1 ST.E.64 desc[UR38][R6.64], R18 ;  /* 0x0000001206009985 */ /* 0x0003e6000c101b26 */
[--C-:B------:R-:W-:Y:S01]  /*9940*/  @!P3 IMAD.WIDE R10, R11, 0x4, R64.reuse ;  /* 0x000000040b0ab825 */ /* 0x100fe200078e0240 */
[----:B------:R1:W-:Y:S03]  /*9950*/  @!P2 ST.E.64 desc[UR38][R8.64], R26 ;  /* 0x0000001a0800a985 */ /* 0x0003e6000c101b26 */
[--C-:B------:R-:W-:Y:S01]  /*9960*/  @!P4 IMAD.WIDE R12, R13, 0x4, R64.reuse ;  /* 0x000000040d0cc825 */ /* 0x100fe200078e0240 */
[----:B------:R1:W-:Y:S03]  /*9970*/  @!P3 ST.E.64 desc[UR38][R10.64], R32 ;  /* 0x000000200a00b985 */ /* 0x0003e6000c101b26 */
[--C-:B------:R-:W-:Y:S01]  /*9980*/  @!P5 IMAD.WIDE R14, R15, 0x4, R64.reuse ;  /* 0x000000040f0ed825 */ /* 0x100fe200078e0240 */
[----:B------:R1:W-:Y:S03]  /*9990*/  @!P4 ST.E.64 desc[UR38][R12.64], R34 ;  /* 0x000000220c00c985 */ /* 0x0003e6000c101b26 */
[----:B------:R-:W-:Y:S01]  /*99a0*/  @!P6 IMAD.WIDE R64, R21, 0x4, R64 ;  /* 0x000000041540e825 */ /* 0x000fe200078e0240 */
[----:B------:R1:W-:Y:S04]  /*99b0*/  @!P5 ST.E.64 desc[UR38][R14.64], R54 ;  /* 0x000000360e00d985 */ /* 0x0003e8000c101b26 */
[----:B------:R1:W-:Y:S02]  /*99c0*/  @!P6 ST.E.64 desc[UR38][R64.64], R58 ;  /* 0x0000003a4000e985 */ /* 0x0003e4000c101b26 */
.L_x_37:
[----:B------:R-:W-:Y:S05]  /*99d0*/  BSYNC B0 ;  /* 0x0000000000007941 */ /* 0x000fea0003800000 */
.L_x_36:
[----:B------:R-:W-:Y:S01]  /*99e0*/  ISETP.GE.AND P1, PT, R83, R16, PT ;  /* 0x000000105300720c */ /* 0x000fe20003f26270 */
[----:B-1----:R1:W2:Y:S01]  /*99f0*/  SHFL.IDX PT, R27, R86, 0x1, 0x1c1f ;  /* 0x003c1f00561b7f89 */ /* 0x0022a200000e0000 */
[----:B------:R-:W-:Y:S02]  /*9a00*/  SEL R14, R68, R69, P0 ;  /* 0x00000045440e7207 */ /* 0x000fe40000000000 */
[----:B------:R-:W-:Y:S01]  /*9a10*/  SEL R18, R62, R63, P0 ;  /* 0x0000003f3e127207 */ /* 0x000fe20000000000 */
[----:B------:R1:W4:Y:S01]  /*9a20*/  SHFL.IDX PT, R26, R85, 0x1, 0x1c1f ;  /* 0x003c1f00551a7f89 */ /* 0x00032200000e0000 */
        /* <DEDUP_REMOVED lines=18> */
[----:B0-----:R-:W-:Y:S02]  /*9b50*/  SEL R4, R17, R38, P0 ;  /* 0x0000002611047207 */ /* 0x001fe40000000000 */
[----:B------:R-:W-:Y:S01]  /*9b60*/  SEL R2, R38, R17, P0 ;  /* 0x0000001126027207 */ /* 0x000fe20000000000 */
[----:B-12-4-:R-:W-:Y:S06]  /*9b70*/  @P1 BRA `(.L_x_10) ;  /* 0x0000003c00f41947 */ /* 0x016fec0003800000 */
[C---:B------:R-:W-:Y:S01]  /*9b80*/  VIADD R0, R71.reuse, 0x8 ;  /* 0x0000000847007836 */ /* 0x040fe20000000000 */
        /* <DEDUP_REMOVED lines=8> */
[----:B------:R-:W-:Y:S01]  /*9c10*/  ISETP.GE.AND P2, PT, R11, UR4, PT ;  /* 0x000000040b007c0c */ /* 0x000fe2000bf46270 */
[C---:B------:R-:W-:Y:S01]  /*9c20*/  VIADD R17, R71.reuse, 0x30 ;  /* 0x0000003047117836 */ /* 0x040fe20000000000 */
[----:B------:R-:W-:Y:S01]  /*9c30*/  ISETP.GE.AND P3, PT, R12, UR4, PT ;  /* 0x000000040c007c0c */ /* 0x000fe2000bf66270 */
[----:B------:R-:W-:Y:S01]  /*9c40*/  VIADD R28, R71, 0x38 ;  /* 0x00000038471c7836 */ /* 0x000fe20000000000 */
[----:B------:R-:W-:-:S03]  /*9c50*/  ISETP.GE.AND P5, PT, R16, UR4, PT ;  /* 0x0000000410007c0c */ /* 0x000fc6000bfa6270 */
[--C-:B------:R-:W-:Y:S02]  /*9c60*/  @!P0 IMAD.WIDE R6, R71, 0x4, R26.reuse ;  /* 0x0000000447068825 */ /* 0x100fe400078e021a */
[----:B------:R-:W-:Y:S02]  /*9c70*/  @!P4 LEA.HI R0, R0, R0, RZ, 0x1 ;  /* 0x000000000000c211 */ /* 0x000fe400078f08ff */
[----:B------:R-:W-:Y:S01]  /*9c80*/  @!P1 LEA.HI R10, R10, R10, RZ, 0x1 ;  /* 0x0000000a0a0a9211 */ /* 0x000fe200078f08ff */
[----:B------:R0:W-:Y:S01]  /*9c90*/  @!P0 ST.E.64 desc[UR38][R6.64], R40 ;  /* 0x0000002806008985 */ /* 0x0001e2000c101b26 */
[----:B------:R-:W-:Y:S02]  /*9ca0*/  @!P4 LOP3.LUT R9, R0, 0xfffffffe, RZ, 0xc0, !PT ;  /* 0xfffffffe0009c812 */ /* 0x000fe400078ec0ff */
[----:B------:R-:W-:Y:S02]  /*9cb0*/  ISETP.GE.AND P0, PT, R28, UR4, PT ;  /* 0x000000041c007c0c */ /* 0x000fe4000bf06270 */
[----:B------:R-:W-:Y:S01]  /*9cc0*/  @!P2 LEA.HI R0, R11, R11, RZ, 0x1 ;  /* 0x0000000b0b00a211 */ /* 0x000fe200078f08ff */
[----:B------:R-:W-:Y:S01]  /*9cd0*/  @!P4 IMAD.WIDE R8, R9, 0x4, R26 ;  /* 0x000000040908c825 */ /* 0x000fe200078e021a */
[----:B------:R-:W-:-:S02]  /*9ce0*/  @!P1 LOP3.LUT R11, R10, 0xfffffffe, RZ, 0xc0, !PT ;  /* 0xfffffffe0a0b9812 */ /* 0x000fc400078ec0ff */
[----:B------:R-:W-:Y:S01]  /*9cf0*/  @!P2 LOP3.LUT R13, R0, 0xfffffffe, RZ, 0xc0, !PT ;  /* 0xfffffffe000da812 */ /* 0x000fe200078ec0ff */
[----:B------:R-:W-:Y:S01]  /*9d00*/  VIADD R0, R71, 0x40 ;  /* 0x0000004047007836 */ /* 0x000fe20000000000 */
[----:B------:R1:W-:Y:S01]  /*9d10*/  @!P4 ST.E.64 desc[UR38][R8.64], R44 ;  /* 0x0000002c0800c985 */ /* 0x0003e2000c101b26 */
[----:B------:R-:W-:Y:S02]  /*9d20*/  ISETP.GE.AND P4, PT, R17, UR4, PT ;  /* 0x0000000411007c0c */ /* 0x000fe4000bf86270 */
[----:B------:R-:W-:Y:S01]  /*9d30*/  @!P3 LEA.HI R12, R12, R12, RZ, 0x1 ;  /* 0x0000000c0c0cb211 */ /* 0x000fe200078f08ff */
[--C-:B0-----:R-:W-:Y:S01]  /*9d40*/  @!P1 IMAD.WIDE R6, R11, 0x4, R26.reuse ;  /* 0x000000040b069825 */ /* 0x101fe200078e021a */
[----:B------:R-:W-:Y:S02]  /*9d50*/  @!P5 LEA.HI R16, R16, R16, RZ, 0x1 ;  /* 0x000000101010d211 */ /* 0x000fe400078f08ff */
[----:B------:R-:W-:Y:S02]  /*9d60*/  @!P3 LOP3.LUT R11, R12, 0xfffffffe, RZ, 0xc0, !PT ;  /* 0xfffffffe0c0bb812 */ /* 0x000fe400078ec0ff */
[----:B------:R-:W-:Y:S01]  /*9d70*/  @!P0 LEA.HI R28, R28, R28, RZ, 0x1 ;  /* 0x0000001c1c1c8211 */ /* 0x000fe200078f08ff */
[----:B------:R0:W-:Y:S01]  /*9d80*/  @!P1 ST.E.64 desc[UR38][R6.64], R46 ;  /* 0x0000002e06009985 */ /* 0x0001e2000c101b26 */
[----:B------:R-:W-:Y:S01]  /*9d90*/  ISETP.GE.AND P1, PT, R0, UR4, PT ;  /* 0x0000000400007c0c */ /* 0x000fe2000bf26270 */
[----:B------:R-:W-:Y:S01]  /*9da0*/  @!P3 IMAD.WIDE R10, R11, 0x4, R26 ;  /* 0x000000040b0ab825 */ /* 0x000fe200078e021a */
[----:B------:R-:W-:-:S02]  /*9db0*/  @!P0 LOP3.LUT R29, R28, 0xfffffffe, RZ, 0xc0, !PT ;  /* 0xfffffffe1c1d8812 */ /* 0x000fc400078ec0ff */
[----:B------:R-:W-:Y:S01]  /*9dc0*/  @!P4 LEA.HI R17, R17, R17, RZ, 0x1 ;  /* 0x000000111111c211 */ /* 0x000fe200078f08ff */
[--C-:B-1----:R-:W-:Y:S01]  /*9dd0*/  @!P2 IMAD.WIDE R8, R13, 0x4, R26.reuse ;  /* 0x000000040d08a825 */ /* 0x102fe200078e021a */
[----:B------:R-:W-:Y:S02]  /*9de0*/  @!P5 LOP3.LUT R13, R16, 0xfffffffe, RZ, 0xc0, !PT ;  /* 0xfffffffe100dd812 */ /* 0x000fe400078ec0ff */
[----:B------:R-:W-:Y:S01]  /*9df0*/  @!P4 LOP3.LUT R17, R17, 0xfffffffe, RZ, 0xc0, !PT ;  /* 0xfffffffe1111c812 */ /* 0x000fe200078ec0ff */
[----:B------:R-:W-:Y:S01]  /*9e00*/  VIADD R16, R71, 0x48 ;  /* 0x0000004847107836 */ /* 0x000fe20000000000 */
[----:B------:R1:W-:Y:S01]  /*9e10*/  @!P2 ST.E.64 desc[UR38][R8.64], R48 ;  /* 0x000000300800a985 */ /* 0x0003e2000c101b26 */
[--C-:B------:R-:W-:Y:S02]  /*9e20*/  @!P5 IMAD.WIDE R12, R13, 0x4, R26.reuse ;  /* 0x000000040d0cd825 */ /* 0x100fe400078e021a */
[----:B------:R-:W-:Y:S01]  /*9e30*/  @!P1 LEA.HI R0, R0, R0, RZ, 0x1 ;  /* 0x0000000000009211 */ /* 0x000fe200078f08ff */
[----:B------:R2:W-:Y:S01]  /*9e40*/  @!P3 ST.E.64 desc[UR38][R10.64], R14 ;  /* 0x0000000e0a00b985 */ /* 0x0005e2000c101b26 */
[----:B0-----:R-:W-:Y:S01]  /*9e50*/  @!P4 IMAD.WIDE R6, R17, 0x4, R26 ;  /* 0x000000041106c825 */ /* 0x001fe200078e021a */
[----:B------:R-:W-:-:S02]  /*9e60*/  ISETP.GE.AND P2, PT, R16, UR4, PT ;  /* 0x0000000410007c0c */ /* 0x000fc4000bf46270 */
[----:B------:R0:W-:Y:S04]  /*9e70*/  @!P5 ST.E.64 desc[UR38][R12.64], R68 ;  /* 0x000000440c00d985 */ /* 0x0001e8000c101b26 */
[----:B------:R-:W-:Y:S01]  /*9e80*/  @!P4 ST.E.64 desc[UR38][R6.64], R18 ;  /* 0x000000120600c985 */ /* 0x000fe2000c101b26 */
[----:B-1----:R-:W-:-:S04]  /*9e90*/  @!P0 IMAD.WIDE R8, R29, 0x4, R26 ;  /* 0x000000041d088825 */ /* 0x002fc800078e021a */
[C---:B--2---:R-:W-:Y:S01]  /*9ea0*/  VIADD R10, R71.reuse, 0x50 ;  /* 0x00000050470a7836 */ /* 0x044fe20000000000 */
[----:B------:R1:W-:Y:S01]  /*9eb0*/  @!P0 ST.E.64 desc[UR38][R8.64], R62 ;  /* 0x0000003e08008985 */ /* 0x0003e2000c101b26 */
[C---:B------:R-:W-:Y:S01]  /*9ec0*/  VIADD R14, R71.reuse, 0x68 ;  /* 0x00000068470e7836 */ /* 0x040fe20000000000 */
[----:B------:R-:W-:Y:S01]  /*9ed0*/  @!P2 LEA.HI R16, R16, R16, RZ, 0x1 ;  /* 0x000000101010a211 */ /* 0x000fe200078f08ff */
[C---:B0-----:R-:W-:Y:S01]  /*9ee0*/  VIADD R12, R71.reuse, 0x58 ;  /* 0x00000058470c7836 */ /* 0x041fe20000000000 */
[----:B------:R-:W-:Y:S01]  /*9ef0*/  ISETP.GE.AND P3, PT, R10, UR4, PT ;  /* 0x000000040a007c0c */ /* 0x000fe2000bf66270 */
[C---:B------:R-:W-:Y:S01]  /*9f00*/  VIADD R13, R71.reuse, 0x60 ;  /* 0x00000060470d7836 */ /* 0x040fe20000000000 */
[----:B------:R-:W-:Y:S01]  /*9f10*/  ISETP.GE.AND P5, PT, R14, UR4, PT ;  /* 0x000000040e007c0c */ /* 0x000fe2000bfa6270 */
[C---:B------:R-:W-:Y:S01]  /*9f20*/  VIADD R15, R71.reuse, 0x70 ;  /* 0x00000070470f7836 */ /* 0x040fe20000000000 */
[----:B------:R-:W-:Y:S01]  /*9f30*/  ISETP.GE.AND P0, PT, R12, UR4, PT ;  /* 0x000000040c007c0c */ /* 0x000fe2000bf06270 */
[----:B------:R-:W-:Y:S01]  /*9f40*/  VIADD R71, R71, 0x78 ;  /* 0x0000007847477836 */ /* 0x000fe20000000000 */
[----:B------:R-:W-:-:S02]  /*9f50*/  ISETP.GE.AND P4, PT, R13, UR4, PT ;  /* 0x000000040d007c0c */ /* 0x000fc4000bf86270 */
[----:B------:R-:W-:Y:S02]  /*9f60*/  ISETP.GE.AND P6, PT, R15, UR4, PT ;  /* 0x000000040f007c0c */ /* 0x000fe4000bfc6270 */
[----:B------:R-:W-:Y:S02]  /*9f70*/  @!P1 LOP3.LUT R11, R0, 0xfffffffe, RZ, 0xc0, !PT ;  /* 0xfffffffe000b9812 */ /* 0x000fe400078ec0ff */
[----:B-1----:R-:W-:Y:S02]  /*9f80*/  @!P2 LOP3.LUT R9, R16, 0xfffffffe, RZ, 0xc0, !PT ;  /* 0xfffffffe1009a812 */ /* 0x002fe400078ec0ff */
[----:B------:R-:W-:Y:S01]  /*9f90*/  @!P3 LEA.HI R10, R10, R10, RZ, 0x1 ;  /* 0x0000000a0a0ab211 */ /* 0x000fe200078f08ff */
[--C-:B------:R-:W-:Y:S01]  /*9fa0*/  @!P1 IMAD.WIDE R6, R11, 0x4, R26.reuse ;  /* 0x000000040b069825 */ /* 0x100fe200078e021a */
[----:B------:R-:W-:Y:S02]  /*9fb0*/  @!P5 LEA.HI R14, R14, R14, RZ, 0x1 ;  /* 0x0000000e0e0ed211 */ /* 0x000fe400078f08ff */
[----:B------:R-:W-:Y:S01]  /*9fc0*/  @!P0 LEA.HI R12, R12, R12, RZ, 0x1 ;  /* 0x0000000c0c0c8211 */ /* 0x000fe200078f08ff */
[----:B------:R-:W-:Y:S01]  /*9fd0*/  @!P2 IMAD.WIDE R8, R9, 0x4, R26 ;  /* 0x000000040908a825 */ /* 0x000fe200078e021a */
[----:B------:R-:W-:Y:S01]  /*9fe0*/  @!P4 LEA.HI R0, R13, R13, RZ, 0x1 ;  /* 0x0000000d0d00c211 */ /* 0x000fe200078f08ff */
[----:B------:R0:W-:Y:S01]  /*9ff0*/  @!P1 ST.E.64 desc[UR38][R6.64], R20 ;  /* 0x0000001406009985 */ /* 0x0001e2000c101b26 */
[----:B------:R-:W-:-:S02]  /*a000*/  @!P3 LOP3.LUT R11, R10, 0xfffffffe, RZ, 0xc0, !PT ;  /* 0xfffffffe0a0bb812 */ /* 0x000fc400078ec0ff */
[----:B------:R-:W-:Y:S01]  /*a010*/  @!P6 LEA.HI R16, R15, R15, RZ, 0x1 ;  /* 0x0000000f0f10e211 */ /* 0x000fe200078f08ff */
[----:B------:R1:W-:Y:S01]  /*a020*/  @!P2 ST.E.64 desc[UR38][R8.64], R56 ;  /* 0x000000380800a985 */ /* 0x0003e2000c101b26 */
[----:B------:R-:W-:Y:S01]  /*a030*/  @!P0 LOP3.LUT R13, R12, 0xfffffffe, RZ, 0xc0, !PT ;  /* 0xfffffffe0c0d8812 */ /* 0x000fe200078ec0ff */
[--C-:B------:R-:W-:Y:S01]  /*a040*/  @!P3 IMAD.WIDE R10, R11, 0x4, R26.reuse ;  /* 0x000000040b0ab825 */ /* 0x100fe200078e021a */
[----:B------:R-:W-:Y:S02]  /*a050*/  @!P4 LOP3.LUT R15, R0, 0xfffffffe, RZ, 0xc0, !PT ;  /* 0xfffffffe000fc812 */ /* 0x000fe400078ec0ff */
[----:B------:R-:W-:Y:S01]  /*a060*/  @!P5 LOP3.LUT R17, R14, 0xfffffffe, RZ, 0xc0, !PT ;  /* 0xfffffffe0e11d812 */ /* 0x000fe200078ec0ff */
[--C-:B------:R-:W-:Y:S01]  /*a070*/  @!P0 IMAD.WIDE R12, R13, 0x4, R26.reuse ;  /* 0x000000040d0c8825 */ /* 0x100fe200078e021a */
[----:B------:R-:W-:Y:S01]  /*a080*/  @!P6 LOP3.LUT R19, R16, 0xfffffffe, RZ, 0xc0, !PT ;  /* 0xfffffffe1013e812 */ /* 0x000fe200078ec0ff */
[----:B------:R2:W-:Y:S02]  /*a090*/  @!P3 ST.E.64 desc[UR38][R10.64], R22 ;  /* 0x000000160a00b985 */ /* 0x0005e4000c101b26 */
[----:B0-----:R-:W-:-:S02]  /*a0a0*/  @!P4 IMAD.WIDE R6, R15, 0x4, R26 ;  /* 0x000000040f06c825 */ /* 0x001fc400078e021a */
[----:B------:R2:W-:Y:S01]  /*a0b0*/  @!P0 ST.E.64 desc[UR38][R12.64], R50 ;  /* 0x000000320c008985 */ /* 0x0005e2000c101b26 */
[----:B------:R-:W-:Y:S01]  /*a0c0*/  ISETP.GE.AND P0, PT, R71, UR4, PT ;  /* 0x0000000447007c0c */ /* 0x000fe2000bf06270 */
[--C-:B-1----:R-:W-:Y:S02]  /*a0d0*/  @!P5 IMAD.WIDE R8, R17, 0x4, R26.reuse ;  /* 0x000000041108d825 */ /* 0x102fe400078e021a */
[----:B------:R2:W-:Y:S02]  /*a0e0*/  @!P4 ST.E.64 desc[UR38][R6.64], R24 ;  /* 0x000000180600c985 */ /* 0x0005e4000c101b26 */
[----:B------:R-:W-:Y:S02]  /*a0f0*/  @!P6 IMAD.WIDE R14, R19, 0x4, R26 ;  /* 0x00000004130ee825 */ /* 0x000fe400078e021a */
[----:B------:R2:W-:Y:S04]  /*a100*/  @!P5 ST.E.64 desc[UR38][R8.64], R36 ;  /* 0x000000240800d985 */ /* 0x0005e8000c101b26 */
[----:B------:R2:W-:Y:S02]  /*a110*/  @!P6 ST.E.64 desc[UR38][R14.64], R4 ;  /* 0x000000040e00e985 */ /* 0x0005e4000c101b26 */
[----:B------:R-:W-:Y:S05]  /*a120*/  @P0 BRA `(.L_x_10) ;  /* 0x0000003800880947 */ /* 0x000fea0003800000 */
[----:B------:R-:W-:-:S04]  /*a130*/  LEA.HI R71, R71, R71, RZ, 0x1 ;  /* 0x0000004747477211 */ /* 0x000fc800078f08ff */
[----:B--2---:R-:W-:-:S05]  /*a140*/  LOP3.LUT R5, R71, 0xfffffffe, RZ, 0xc0, !PT ;  /* 0xfffffffe47057812 */ /* 0x004fca00078ec0ff */
[----:B------:R-:W-:-:S05]  /*a150*/  IMAD.WIDE R4, R5, 0x4, R26 ;  /* 0x0000000405047825 */ /* 0x000fca00078e021a */
[----:B------:R1:W-:Y:S01]  /*a160*/  ST.E.64 desc[UR38][R4.64], R2 ;  /* 0x0000000204007985 */ /* 0x0003e2000c101b26 */
[----:B------:R-:W-:Y:S05]  /*a170*/  BRA `(.L_x_10) ;  /* 0x0000003800747947 */ /* 0x000fea0003800000 */
.L_x_35:
[----:B------:R-:W0:Y:S02]  /*a180*/  S2R R0, SR_TID.X ;  /* 0x0000000000007919 */ /* 0x000e240000002100 */
[----:B0-----:R-:W-:-:S05]  /*a190*/  VIADD R2, R0, 0xffffff80 ;  /* 0xffffff8000027836 */ /* 0x001fca0000000000 */
[----:B------:R-:W-:-:S13]  /*a1a0*/  ISETP.GT.AND P0, PT, R2, 0x7f, PT ;  /* 0x0000007f0200780c */ /* 0x000fda0003f04270 */
[----:B------:R-:W-:Y:S05]  /*a1b0*/  @P0 BRA `(.L_x_10) ;  /* 0x0000003800640947 */ /* 0x000fea0003800000 */
[----:B------:R-:W0:Y:S01]  /*a1c0*/  S2R R3, SR_CTAID.X ;  /* 0x0000000000037919 */ /* 0x000e220000002500 */
[----:B------:R-:W1:Y:S01]  /*a1d0*/  LDC R6, c[0x0][0xbe8] ;  /* 0x0002fa00ff067b82 */ /* 0x000e620000000800 */
[----:B------:R-:W-:Y:S01]  /*a1e0*/  ULDC UR4, c[0x0][0xa88] ;  /* 0x0002a20000047ab9 */ /* 0x000fe20000000800 */
[----:B0-----:R-:W-:Y:S02]  /*a1f0*/  IMAD R0, R3, 0x80, R0 ;  /* 0x0000008003007824 */ /* 0x001fe400078e0200 */
[----:B-1----:R-:W-:Y:S02]  /*a200*/  IMAD R3, R6, UR4, RZ ;  /* 0x0000000406037c24 */ /* 0x002fe4000f8e02ff */
[----:B------:R-:W-:-:S05]  /*a210*/  VIADD R0, R0, 0xffffff80 ;  /* 0xffffff8000007836 */ /* 0x000fca0000000000 */
[----:B------:R-:W-:-:S13]  /*a220*/  ISETP.GE.AND P0, PT, R0, R3, PT ;  /* 0x000000030000720c */ /* 0x000fda0003f06270 */
[----:B------:R-:W-:Y:S05]  /*a230*/  @P0 BRA `(.L_x_10) ;  /* 0x0000003800440947 */ /* 0x000fea0003800000 */
[----:B------:R-:W-:Y:S01]  /*a240*/  ISETP.NE.AND P0, PT, R6, 0x1, PT ;  /* 0x000000010600780c */ /* 0x000fe20003f05270 */
[----:B------:R-:W0:Y:S01]  /*a250*/  LDC.64 R12, c[0x0][0xbd8] ;  /* 0x0002f600ff0c7b82 */ /* 0x000e220000000a00 */
[----:B------:R-:W-:Y:S01]  /*a260*/  SHF.R.S32.HI R5, RZ, 0x1f, R16 ;  /* 0x0000001fff057819 */ /* 0x000fe20000011410 */
[----:B------:R-:W-:Y:S02]  /*a270*/  ULDC.64 UR4, c[0x0][0xbd0] ;  /* 0x0002f40000047ab9 */ /* 0x000fe40000000a00 */
[----:B------:R-:W-:-:S04]  /*a280*/  IMAD.WIDE.U32 R2, R16, UR4, RZ ;  /* 0x0000000410027c25 */ /* 0x000fc8000f8e00ff */
[----:B------:R-:W1:Y:S01]  /*a290*/  S2UR UR6, SR_CTAID.Y ;  /* 0x00000000000679c3 */ /* 0x000e620000002600 */
[----:B------:R-:W-:-:S04]  /*a2a0*/  IMAD R5, R5, UR4, RZ ;  /* 0x0000000405057c24 */ /* 0x000fc8000f8e02ff */
[----:B------:R-:W-:Y:S01]  /*a2b0*/  IMAD R5, R16, UR5, R5 ;  /* 0x0000000510057c24 */ /* 0x000fe2000f8e0205 */
[----:B------:R-:W-:Y:S01]  /*a2c0*/  ULDC.64 UR4, c[0x0][0xbe0] ;  /* 0x0002f80000047ab9 */ /* 0x000fe20000000a00 */
[----:B------:R-:W-:Y:S01]  /*a2d0*/  IMAD.MOV R16, RZ, RZ, -R16 ;  /* 0x000000ffff107224 */ /* 0x000fe200078e0a10 */
[----:B------:R-:W2:Y:S01]  /*a2e0*/  @P0 LDC R9, c[0x0][0xbec] ;  /* 0x0002fb00ff090b82 */ /* 0x000ea20000000800 */
[----:B------:R-:W-:Y:S02]  /*a2f0*/  IMAD.IADD R3, R3, 0x1, R5 ;  /* 0x0000000103037824 */ /* 0x000fe400078e0205 */
[----:B------:R-:W-:-:S05]  /*a300*/  IMAD.MOV.U32 R5, RZ, RZ, R0 ;  /* 0x000000ffff057224 */ /* 0x000fca00078e0000 */
[----:B------:R-:W1:Y:S01]  /*a310*/  LDC R7, c[0x0][0xc50] ;  /* 0x00031400ff077b82 */ /* 0x000e620000000800 */
[C---:B0-----:R-:W-:Y:S02]  /*a320*/  IMAD R8, R12.reuse, UR37, RZ ;  /* 0x000000250c087c24 */ /* 0x041fe4000f8e02ff */
[----:B------:R-:W-:-:S04]  /*a330*/  IMAD.WIDE.U32 R2, R12, UR36, R2 ;  /* 0x000000240c027c25 */ /* 0x000fc8000f8e0002 */
[----:B------:R-:W-:Y:S01]  /*a340*/  IMAD R13, R13, UR36, R8 ;  /* 0x000000240d0d7c24 */ /* 0x000fe2000f8e0208 */
[----:B------:R-:W0:Y:S03]  /*a350*/  @P0 LDC R11, c[0x0][0xbf0] ;  /* 0x0002fc00ff0b0b82 */ /* 0x000e260000000800 */
[----:B------:R-:W-:Y:S02]  /*a360*/  IMAD.IADD R3, R13, 0x1, R3 ;  /* 0x000000010d037824 */ /* 0x000fe400078e0203 */
[----:B--2---:R-:W-:-:S04]  /*a370*/  @P0 IMAD.HI.U32 R4, R0, R9, RZ ;  /* 0x0000000900040227 */ /* 0x004fc800078e00ff */
[----:B-1----:R-:W-:-:S04]  /*a380*/  IMAD R9, R7, R16, UR6 ;  /* 0x0000000607097e24 */ /* 0x002fc8000f8e0210 */
[----:B------:R-:W-:Y:S01]  /*a390*/  IMAD.WIDE.U32 R2, R9, UR4, R2 ;  /* 0x0000000409027c25 */ /* 0x000fe2000f8e0002 */
[----:B0-----:R-:W-:Y:S02]  /*a3a0*/  @P0 SHF.R.U32.HI R5, RZ, R11, R4 ;  /* 0x0000000bff050219 */ /* 0x001fe40000011604 */
[----:B------:R-:W-:Y:S02]  /*a3b0*/  SHF.R.S32.HI R4, RZ, 0x1f, R9 ;  /* 0x0000001fff047819 */ /* 0x000fe40000011409 */
[----:B------:R-:W-:Y:S01]  /*a3c0*/  IADD3 R2, P0, R5, R2, RZ ;  /* 0x0000000205027210 */ /* 0x000fe20007f1e0ff */
[----:B------:R-:W-:Y:S02]  /*a3d0*/  IMAD.MOV R7, RZ, RZ, -R5 ;  /* 0x000000ffff077224 */ /* 0x000fe400078e0a05 */
[----:B------:R-:W-:Y:S02]  /*a3e0*/  IMAD R4, R4, UR4, RZ ;  /* 0x0000000404047c24 */ /* 0x000fe4000f8e02ff */
[----:B------:R-:W-:-:S02]  /*a3f0*/  IMAD R7, R6, R7, R0 ;  /* 0x0000000706077224 */ /* 0x000fc400078e0200 */
[----:B------:R-:W-:Y:S01]  /*a400*/  IMAD R4, R9, UR5, R4 ;  /* 0x0000000509047c24 */ /* 0x000fe2000f8e0204 */
[----:B------:R-:W-:Y:S01]  /*a410*/  SHF.R.S32.HI R9, RZ, 0x1f, R5 ;  /* 0x0000001fff097819 */ /* 0x000fe20000011405 */
[----:B------:R-:W-:Y:S01]  /*a420*/  ULDC.64 UR4, c[0x0][0xbc8] ;  /* 0x0002f20000047ab9 */ /* 0x000fe20000000a00 */
[----:B------:R-:W-:Y:S02]  /*a430*/  SHF.R.S32.HI R0, RZ, 0x1f, R7 ;  /* 0x0000001fff007819 */ /* 0x000fe40000011407 */
[----:B------:R-:W-:-:S03]  /*a440*/  IADD3.X R3, R9, R3, R4, P0, !PT ;  /* 0x0000000309037210 */ /* 0x000fc600007fe404 */
[----:B------:R-:W-:Y:S02]  /*a450*/  IMAD R0, R0, UR4, RZ ;  /* 0x0000000400007c24 */ /* 0x000fe4000f8e02ff */
[----:B------:R-:W-:-:S04]  /*a460*/  IMAD.WIDE.U32 R2, R7, UR4, R2 ;  /* 0x0000000407027c25 */ /* 0x000fc8000f8e0002 */
[----:B------:R-:W-:Y:S01]  /*a470*/  IMAD R5, R7, UR5, R0 ;  /* 0x0000000507057c24 */ /* 0x000fe2000f8e0200 */
[----:B------:R-:W-:Y:S02]  /*a480*/  ULDC.64 UR4, c[0x0][0xba8] ;  /* 0x0002ea0000047ab9 */ /* 0x000fe40000000a00 */
[----:B------:R-:W-:Y:S01]  /*a490*/  LEA R4, P0, R2, UR4, 0x2 ;  /* 0x0000000402047c11 */ /* 0x000fe2000f8010ff */
[----:B------:R-:W-:-:S05]  /*a4a0*/  IMAD.IADD R3, R3, 0x1, R5 ;  /* 0x0000000103037824 */ /* 0x000fca00078e0205 */
[----:B------:R-:W-:Y:S01]  /*a4b0*/  LEA.HI.X R5, R2, UR5, R3, 0x2, P0 ;  /* 0x0000000502057c11 */ /* 0x000fe200080f1403 */
[----:B------:R-:W-:-:S05]  /*a4c0*/  IMAD.MOV.U32 R3, RZ, RZ, -0x800000 ;  /* 0xff800000ff037424 */ /* 0x000fca00078e00ff */
[----:B------:R0:W-:Y:S01]  /*a4d0*/  STG.E desc[UR38][R4.64], R3 ;  /* 0x0000000304007986 */ /* 0x0001e2000c101926 */
[----:B------:R-:W-:Y:S05]  /*a4e0*/  BRA `(.L_x_10) ;  /* 0x0000003400987947 */ /* 0x000fea0003800000 */
.L_x_8:
[----:B------:R-:W-:-:S08]  /*a4f0*/  NOP ;  /* 0x0000000000007918 */ /* 0x000fd00000000000 */
[----:B--2---:R-:W0:-:S00]  /*a500*/  USETMAXREG.DEALLOC.CTAPOOL 0x18 ;  /* 0x00000018000079c8 */ /* 0x004e0000080e0500 */
[----:B0-----:R-:W-:Y:S01]  /*a510*/  LOP3.LUT R0, R0, 0x3, RZ, 0xc0, !PT ;  /* 0x0000000300007812 */ /* 0x001fe200078ec0ff */
[----:B------:R-:W0:Y:S05]  /*a520*/  S2R R18, SR_CTAID.Z ;  /* 0x0000000000127919 */ /* 0x000e2a0000002700 */
[----:B------:R-:W1:Y:S01]  /*a530*/  S2UR UR6, SR_CTAID.Y ;  /* 0x00000000000679c3 */ /* 0x000e620000002600 */
[----:B------:R-:W2:Y:S02]  /*a540*/  SHFL.IDX PT, R0, R0, RZ, 0x1f ;  /* 0x00001fff00007589 */ /* 0x000ea400000e0000 */
[----:B--2---:R-:W-:-:S13]  /*a550*/  ISETP.NE.AND P0, PT, R0, RZ, PT ;  /* 0x000000ff0000720c */ /* 0x004fda0003f05270 */
[----:B01----:R-:W-:Y:S05]  /*a560*/  @!P0 BRA `(.L_x_38) ;  /* 0x0000000000288947 */ /* 0x003fea0003800000 */
[----:B------:R-:W-:Y:S01]  /*a570*/  ULDC UR7, c[0x0][0xc50] ;  /* 0x0003140000077ab9 */ /* 0x000fe20000000800 */
[----:B------:R-:W-:Y:S01]  /*a580*/  UMOV UR36, UR6 ;  /* 0x0000000600247c82 */ /* 0x000fe20008000000 */
[----:B------:R-:W-:-:S06]  /*a590*/  UISETP.NE.AND UP0, UPT, UR7, 0x1, UPT ;  /* 0x000000010700788c */ /* 0x000fcc000bf05270 */
[----:B------:R-:W-:-:S13]  /*a5a0*/  PLOP3.LUT P0, PT, PT, PT, UP0, 0x80, 0x0 ;  /* 0x000000000000781c */ /* 0x000fda0003f0f008 */
[----:B------:R-:W-:Y:S05]  /*a5b0*/  @!P0 BRA `(.L_x_39) ;  /* 0x0000000000308947 */ /* 0x000fea0003800000 */
[----:B------:R-:W-:Y:S01]  /*a5c0*/  ULDC UR4, c[0x0][0xc54] ;  /* 0x0003150000047ab9 */ /* 0x000fe20000000800 */
[----:B------:R-:W-:Y:S01]  /*a5d0*/  ULDC UR36, c[0x0][0xc58] ;  /* 0x0003160000247ab9 */ /* 0x000fe20000000800 */
[----:B------:R-:W-:-:S04]  /*a5e0*/  UIMAD.WIDE.U32 UR4, UR6, UR4, URZ ;  /* 0x00000004060472a5 */ /* 0x000fc8000f8e003f */
[----:B------:R-:W-:Y:S01]  /*a5f0*/  USHF.R.U32.HI UR36, URZ, UR36, UR5 ;  /* 0x000000243f247299 */ /* 0x000fe20008011605 */
[----:B------:R-:W-:Y:S11]  /*a600*/  BRA `(.L_x_39) ;  /* 0x00000000001c7947 */ /* 0x000ff60003800000 */
.L_x_38:
[----:B------:R-:W-:Y:S01]  /*a610*/  ULDC UR7, c[0x0][0xc50] ;  /* 0x0003140000077ab9 */ /* 0x000fe20000000800 */
[----:B------:R-:W-:Y:S01]  /*a620*/  UMOV UR36, UR6 ;  /* 0x0000000600247c82 */ /* 0x000fe20008000000 */
[----:B------:R-:W-:-:S11]  /*a630*/  UISETP.NE.AND UP0, UPT, UR7, 0x1, UPT ;  /* 0x000000010700788c */ /* 0x000fd6000bf05270 */
[----:B------:R-:W-:Y:S01]  /*a640*/  @UP0 ULDC UR4, c[0x0][0xc54] ;  /* 0x0003150000040ab9 */ /* 0x000fe20000000800 */
[----:B------:R-:W-:Y:S01]  /*a650*/  @UP0 ULDC UR8, c[0x0][0xc58] ;  /* 0x0003160000080ab9 */ /* 0x000fe20000000800 */
[----:B------:R-:W-:-:S04]  /*a660*/  UIMAD.WIDE.U32 UR4, UR6, UR4, URZ ;  /* 0x00000004060472a5 */ /* 0x000fc8000f8e003f */
[----:B------:R-:W-:-:S12]  /*a670*/  @UP0 USHF.R.U32.HI UR36, URZ, UR8, UR5 ;  /* 0x000000083f240299 */ /* 0x000fd80008011605 */
.L_x_39:
[----:B------:R-:W-:Y:S01]  /*a680*/  ISETP.GE.AND P0, PT, R18, RZ, PT ;  /* 0x000000ff1200720c */ /* 0x000fe20003f06270 */
[----:B------:R-:W-:Y:S01]  /*a690*/  UIADD3 UR4, -UR36, URZ, URZ ;  /* 0x0000003f24047290 */ /* 0x000fe2000fffe13f */
[----:B------:R-:W-:Y:S02]  /*a6a0*/  IMAD.MOV.U32 R20, RZ, RZ, 0x1 ;  /* 0x00000001ff147424 */ /* 0x000fe400078e00ff */
[----:B------:R-:W-:Y:S01]  /*a6b0*/  IMAD.MOV.U32 R0, RZ, RZ, RZ ;  /* 0x000000ffff007224 */ /* 0x000fe200078e00ff */
[----:B------:R-:W-:Y:S01]  /*a6c0*/  UIMAD UR6, UR7, UR4, UR6 ;  /* 0x00000004070672a4 */ /* 0x000fe2000f8e0206 */
[----:B------:R-:W-:-:S07]  /*a6d0*/  IMAD.MOV.U32 R2, RZ, RZ, 0x1 ;  /* 0x00000001ff027424 */ /* 0x000fce00078e00ff */
[----:B------:R-:W-:Y:S05]  /*a6e0*/  @!P0 BRA `(.L_x_40) ;  /* 0x00000030004c8947 */ /* 0x000fea0003800000 */
[----:B------:R-:W-:Y:S01]  /*a6f0*/  ULDC.64 UR4, c[0x0][0x418] ;  /* 0x0001060000047ab9 */ /* 0x000fe20000000a00 */
[----:B------:R-:W-:Y:S01]  /*a700*/  ULOP3.LUT UR8, UR6, 0xffff, URZ, 0xc0, !UPT ;  /* 0x0000ffff06087892 */ /* 0x000fe2000f8ec03f */
[----:B------:R-:W-:Y:S01]  /*a710*/  IMAD.MOV.U32 R17, RZ, RZ, RZ ;  /* 0x000000ffff117224 */ /* 0x000fe200078e00ff */
[----:B------:R-:W-:-:S03]  /*a720*/  UISETP.NE.U32.AND UP0, UPT, UR4, URZ, UPT ;  /* 0x0000003f0400728c */ /* 0x000fc6000bf05070 */
[----:B------:R-:W-:Y:S01]  /*a730*/  ULDC UR4, c[0x0][0x424] ;  /* 0x0001090000047ab9 */ /* 0x000fe20000000800 */
[----:B------:R-:W-:-:S03]  /*a740*/  UISETP.NE.AND.EX UP0, UPT, UR5, URZ, UPT, UP0 ;  /* 0x0000003f0500728c */ /* 0x000fc6000bf05300 */
[----:B------:R-:W-:Y:S01]  /*a750*/  ULDC UR5, c[0x0][0x2f0] ;  /* 0x0000bc0000057ab9 */ /* 0x000fe20000000800 */
[----:B------:R-:W-:-:S04]  /*a760*/  USEL UR4, UR4, 0x1, UP0 ;  /* 0x0000000104047887 */ /* 0x000fc80008000000 */
[----:B------:R-:W-:-:S04]  /*a770*/  UIMAD UR4, UR4, UR5, URZ ;  /* 0x00000005040472a4 */ /* 0x000fc8000f8e023f */
[----:B------:R-:W-:Y:S02]  /*a780*/  UISETP.GE.AND UP0, UPT, UR4, 0x1, UPT ;  /* 0x000000010400788c */ /* 0x000fe4000bf06270 */
[----:B------:R-:W-:-:S04]  /*a790*/  UIADD3 UR5, UR4, 0x9f, URZ ;  /* 0x0000009f04057890 */ /* 0x000fc8000fffe03f */
[----:B------:R-:W-:Y:S01]  /*a7a0*/  PLOP3.LUT P0, PT, PT, PT, UP0, 0x80, 0x0 ;  /* 0x000000000000781c */ /* 0x000fe20003f0f008 */
[----:B------:R-:W-:-:S04]  /*a7b0*/  UIMAD.WIDE UR4, UR5, 0x66666667, URZ ;  /* 0x66666667050478a5 */ /* 0x000fc8000f8e023f */
[----:B------:R-:W-:-:S04]  /*a7c0*/  USHF.R.U32.HI UR4, URZ, 0x1f, UR5 ;  /* 0x0000001f3f047899 */ /* 0x000fc80008011605 */
[----:B------:R-:W-:-:S04]  /*a7d0*/  ULEA.HI.SX32 UR7, UR5, UR4, 0x1a ;  /* 0x0000000405077291 */ /* 0x000fc8000f8fd23f */
[----:B------:R-:W-:Y:S08]  /*a7e0*/  @!P0 BRA `(.L_x_41) ;  /* 0x00000000007c8947 */ /* 0x000ff00003800000 */
[----:B------:R-:W-:-:S04]  /*a7f0*/  USHF.R.U32.HI UR4, URZ, 0x10, UR6 ;  /* 0x000000103f047899 */ /* 0x000fc80008011606 */
[----:B------:R-:W-:-:S11]  /*a800*/  UISETP.NE.AND UP0, UPT, UR4, URZ, UPT ;  /* 0x0000003f0400728c */ /* 0x000fd6000bf05270 */
[----:B------:R-:W-:Y:S02]  /*a810*/  @!UP0 ULDC UR4, c[0x0][0x9f0] ;  /* 0x00027c0000048ab9 */ /* 0x000fe40000000800 */
[----:B------:R-:W-:Y:S01]  /*a820*/  IMAD.U32 R6, RZ, RZ, UR4 ;  /* 0x00000004ff067e24 */ /* 0x000fe2000f8e00ff */
[----:B------:R-:W-:-:S04]  /*a830*/  UIADD3 UR5, UR7, -0x1, UR4 ;  /* 0xffffffff07057890 */ /* 0x000fc8000fffe004 */
[-C--:B------:R-:W-:Y:S02]  /*a840*/  IABS R0, R6.reuse ;  /* 0x0000000600007213 */ /* 0x080fe40000000000 */
[----:B------:R-:W-:Y:S02]  /*a850*/  IABS R6, R6 ;  /* 0x0000000600067213 */ /* 0x000fe40000000000 */
[----:B------:R-:W0:Y:S08]  /*a860*/  I2F.RP R4, R0 ;  /* 0x0000000000047306 */ /* 0x000e300000209400 */
[----:B0-----:R-:W0:Y:S02]  /*a870*/  MUFU.RCP R4, R4 ;  /* 0x0000000400047308 */ /* 0x001e240000001000 */
[----:B0-----:R-:W-:-:S06]  /*a880*/  VIADD R2, R4, 0xffffffe ;  /* 0x0ffffffe04027836 */ /* 0x001fcc0000000000 */
[----:B------:R0:W1:Y:S02]  /*a890*/  F2I.FTZ.U32.TRUNC.NTZ R3, R2 ;  /* 0x0000000200037305 */ /* 0x000064000021f000 */
[----:B0-----:R-:W-:Y:S02]  /*a8a0*/  IMAD.MOV.U32 R2, RZ, RZ, RZ ;  /* 0x000000ffff027224 */ /* 0x001fe400078e00ff */
[----:B-1----:R-:W-:-:S04]  /*a8b0*/  IMAD.MOV R5, RZ, RZ, -R3 ;  /* 0x000000ffff057224 */ /* 0x002fc800078e0a03 */
[----:B------:R-:W-:-:S04]  /*a8c0*/  IMAD R5, R5, R0, RZ ;  /* 0x0000000005057224 */ /* 0x000fc800078e02ff */
[----:B------:R-:W-:-:S04]  /*a8d0*/  IMAD.HI.U32 R3, R3, R5, R2 ;  /* 0x0000000503037227 */ /* 0x000fc800078e0002 */
[----:B------:R-:W-:Y:S01]  /*a8e0*/  IMAD.U32 R5, RZ, RZ, UR5 ;  /* 0x00000005ff057e24 */ /* 0x000fe2000f8e00ff */
[----:B------:R-:W-:-:S04]  /*a8f0*/  ULOP3.LUT UR5, UR5, UR4, URZ, 0x3c, !UPT ;  /* 0x0000000405057292 */ /* 0x000fc8000f8e3c3f */
[----:B------:R-:W-:Y:S01]  /*a900*/  IABS R2, R5 ;  /* 0x0000000500027213 */ /* 0x000fe20000000000 */
[----:B------:R-:W-:Y:S01]  /*a910*/  IMAD.MOV R5, RZ, RZ, -R6 ;  /* 0x000000ffff057224 */ /* 0x000fe200078e0a06 */
[----:B------:R-:W-:-:S03]  /*a920*/  ISETP.LE.AND P2, PT, RZ, UR5, PT ;  /* 0x00000005ff007c0c */ /* 0x000fc6000bf43270 */
[----:B------:R-:W-:-:S04]  /*a930*/  IMAD.HI.U32 R3, R3, R2, RZ ;  /* 0x0000000203037227 */ /* 0x000fc800078e00ff */
[----:B------:R-:W-:-:S05]  /*a940*/  IMAD R5, R3, R5, R2 ;  /* 0x0000000503057224 */ /* 0x000fca00078e0202 */
[----:B------:R-:W-:-:S13]  /*a950*/  ISETP.GT.U32.AND P1, PT, R0, R5, PT ;  /* 0x000000050000720c */ /* 0x000fda0003f24070 */
[----:B------:R-:W-:Y:S02]  /*a960*/  @!P1 IMAD.IADD R5, R5, 0x1, -R0 ;  /* 0x0000000105059824 */ /* 0x000fe400078e0a00 */
[----:B------:R-:W-:Y:S01]  /*a970*/  @!P1 VIADD R3, R3, 0x1 ;  /* 0x0000000103039836 */ /* 0x000fe20000000000 */
[----:B------:R-:W-:Y:S02]  /*a980*/  ISETP.NE.AND P1, PT, RZ, UR4, PT ;  /* 0x00000004ff007c0c */ /* 0x000fe4000bf25270 */
[----:B------:R-:W-:-:S13]  /*a990*/  ISETP.GE.U32.AND P0, PT, R5, R0, PT ;  /* 0x000000000500720c */ /* 0x000fda0003f06070 */
[----:B------:R-:W-:-:S04]  /*a9a0*/  @P0 VIADD R3, R3, 0x1 ;  /* 0x0000000103030836 */ /* 0x000fc80000000000 */
[----:B------:R-:W-:Y:S01]  /*a9b0*/  @!P2 IMAD.MOV R3, RZ, RZ, -R3 ;  /* 0x000000ffff03a224 */ /* 0x000fe200078e0a03 */
[----:B------:R-:W-:-:S05]  /*a9c0*/  @!P1 LOP3.LUT R3, RZ, UR4, RZ, 0x33, !PT ;  /* 0x00000004ff039c12 */ /* 0x000fca000f8e33ff */
[----:B------:R-:W-:-:S07]  /*a9d0*/  IMAD.MOV.U32 R17, RZ, RZ, R3 ;  /* 0x000000ffff117224 */ /* 0x000fce00078e0003 */
.L_x_41:
[----:B------:R-:W-:Y:S02]  /*a9e0*/  IMAD R0, R17, UR8, RZ ;  /* 0x0000000811007c24 */ /* 0x000fe4000f8e02ff */
[----:B------:R-:W-:-:S03]  /*a9f0*/  IMAD.MOV.U32 R2, RZ, RZ, 0x1 ;  /* 0x00000001ff027424 */ /* 0x000fc600078e00ff */
[----:B------:R-:W-:Y:S01]  /*aa00*/  VIADDMNMX R17, R0, R17, UR7, PT ;  /* 0x0000000700117e46 */ /* 0x000fe2000b800111 */
[----:B------:R0:W-:Y:S03]  /*aa10*/  STL [R1+0x8], R0 ;  /* 0x0000080001007387 */ /* 0x0001e60000100800 */
[----:B------:R-:W-:Y:S01]  /*aa20*/  ISETP.GT.AND P0, PT, R17, R0, PT ;  /* 0x000000001100720c */ /* 0x000fe20003f04270 */
[----:B0-----:R-:W-:-:S12]  /*aa30*/  IMAD.MOV.U32 R0, RZ, RZ, RZ ;  /* 0x000000ffff007224 */ /* 0x001fd800078e00ff */
[----:B------:R-:W-:Y:S05]  /*aa40*/  @!P0 BRA `(.L_x_40) ;  /* 0x0000002c00748947 */ /* 0x000fea0003800000 */
[----:B------:R-:W0:Y:S01]  /*aa50*/  S2UR UR4, SR_CgaCtaId ;  /* 0x00000000000479c3 */ /* 0x000e220000008800 */
[----:B------:R-:W-:Y:S02]  /*aa60*/  UMOV UR40, 0x400 ;  /* 0x0000040000287882 */ /* 0x000fe40000000000 */
[----:B0-----:R-:W-:-:S04]  /*aa70*/  ULEA UR40, UR4, UR40, 0x18 ;  /* 0x0000002804287291 */ /* 0x001fc8000f8ec03f */
[----:B------:R-:W-:-:S04]  /*aa80*/  UIADD3 UR4, UR40, 0x1a400, URZ ;  /* 0x0001a40028047890 */ /* 0x000fc8000fffe03f */
[----:B------:R-:W-:-:S06]  /*aa90*/  ULOP3.LUT UP0, URZ, UR4, 0x1bf, URZ, 0xc0, !UPT ;  /* 0x000001bf043f7892 */ /* 0x000fcc000f80c03f */
[----:B------:R-:W-:-:S13]  /*aaa0*/  PLOP3.LUT P0, PT, PT, PT, UP0, 0x80, 0x0 ;  /* 0x000000000000781c */ /* 0x000fda0003f0f008 */
[----:B------:R-:W-:Y:S05]  /*aab0*/  @!P0 BRA `(.L_x_42) ;  /* 0x0000000000408947 */ /* 0x000fea0003800000 */
[----:B------:R-:W-:Y:S01]  /*aac0*/  MOV R2, 0x0 ;  /* 0x0000000000027802 */ /* 0x000fe20000000f00 */
[----:B------:R-:W-:Y:S01]  /*aad0*/  ULDC.64 UR6, c[0x4][0xa0] ;  /* 0x0100280000067ab9 */ /* 0x000fe20000000a00 */
[----:B------:R-:W-:Y:S01]  /*aae0*/  ULDC.64 UR8, c[0x4][0xa8] ;  /* 0x01002a0000087ab9 */ /* 0x000fe20000000a00 */
[----:B------:R-:W-:Y:S01]  /*aaf0*/  ULDC.64 UR4, c[0x4][0x8] ;  /* 0x0100020000047ab9 */ /* 0x000fe20000000a00 */
[----:B------:R-:W-:Y:S02]  /*ab00*/  IMAD.U32 R4, RZ, RZ, UR6 ;  /* 0x00000006ff047e24 */ /* 0x000fe4000f8e00ff */
[----:B------:R-:W0:Y:S01]  /*ab10*/  LDC.64 R2, c[0x4][R2] ;  /* 0x0100000002027b82 */ /* 0x000e220000000a00 */
[----:B------:R-:W-:Y:S02]  /*ab20*/  IMAD.U32 R5, RZ, RZ, UR7 ;  /* 0x00000007ff057e24 */ /* 0x000fe4000f8e00ff */
[----:B------:R-:W-:Y:S02]  /*ab30*/  IMAD.U32 R6, RZ, RZ, UR8 ;  /* 0x00000008ff067e24 */ /* 0x000fe4000f8e00ff */
[----:B------:R-:W-:-:S02]  /*ab40*/  IMAD.U32 R7, RZ, RZ, UR9 ;  /* 0x00000009ff077e24 */ /* 0x000fc4000f8e00ff */
[----:B------:R-:W-:Y:S02]  /*ab50*/  IMAD.U32 R10, RZ, RZ, UR4 ;  /* 0x00000004ff0a7e24 */ /* 0x000fe4000f8e00ff */
[----:B------:R-:W-:Y:S02]  /*ab60*/  IMAD.U32 R11, RZ, RZ, UR5 ;  /* 0x00000005ff0b7e24 */ /* 0x000fe4000f8e00ff */
[----:B------:R-:W-:Y:S02]  /*ab70*/  IMAD.MOV.U32 R8, RZ, RZ, 0x70 ;  /* 0x00000070ff087424 */ /* 0x000fe400078e00ff */
[----:B------:R-:W-:Y:S02]  /*ab80*/  IMAD.MOV.U32 R12, RZ, RZ, 0x1 ;  /* 0x00000001ff0c7424 */ /* 0x000fe400078e00ff */
[----:B------:R-:W-:-:S07]  /*ab90*/  IMAD.MOV.U32 R13, RZ, RZ, RZ ;  /* 0x000000ffff0d7224 */ /* 0x000fce00078e00ff */
[----:B------:R-:W-:-:S07]  /*aba0*/  LEPC R20, `(.L_x_42) ;  /* 0x000000001014794e */ /* 0x000fce0000000000 */
[----:B0-----:R-:W-:Y:S05]  /*abb0*/  CALL.ABS.NOINC R2 ;  /* 0x0000000002007343 */ /* 0x001fea0003c00000 */
.L_x_42:
[----:B------:R-:W-:-:S06]  /*abc0*/  UIADD3 UR4, UR40, 0xa400, URZ ;  /* 0x0000a40028047890 */ /* 0x000fcc000fffe03f */
[----:B------:R-:W-:-:S05]  /*abd0*/  IMAD.U32 R16, RZ, RZ, UR4 ;  /* 0x00000004ff107e24 */ /* 0x000fca000f8e00ff */
[----:B------:R-:W-:-:S13]  /*abe0*/  LOP3.LUT P0, RZ, R16, 0x3ff, RZ, 0xc0, !PT ;  /* 0x000003ff10ff7812 */ /* 0x000fda000780c0ff */
        /* <DEDUP_REMOVED lines=17> */
.L_x_43:
        /* <DEDUP_REMOVED lines=20> */
.L_x_44:
        /* <DEDUP_REMOVED lines=18> */
.L_x_45:
[----:B------:R-:W0:Y:S01]  /*af60*/  LDC.64 R2, c[0x0][0x9f8] ;  /* 0x00027e00ff027b82 */ /* 0x000e220000000a00 */
[----:B------:R-:W-:Y:S01]  /*af70*/  IMAD.MOV.U32 R12, RZ, RZ, R18 ;  /* 0x000000ffff0c7224 */ /* 0x000fe200078e0012 */
[----:B------:R-:W-:Y:S02]  /*af80*/  LOP3.LUT R10, R19, 0x7f, RZ, 0xc0, !PT ;  /* 0x0000007f130a7812 */ /* 0x000fe400078ec0ff */
[----:B0-----:R-:W-:-:S04]  /*af90*/  ISETP.NE.U32.AND P0, PT, R2, RZ, PT ;  /* 0x000000ff0200720c */ /* 0x001fc80003f05070 */
[----:B------:R-:W-:-:S13]  /*afa0*/  ISETP.NE.AND.EX P0, PT, R3, RZ, PT, P0 ;  /* 0x000000ff0300720c */ /* 0x000fda0003f05300 */
[----:B------:R-:W0:Y:S02]  /*afb0*/  @P0 LDC.64 R2, c[0x0][0x9f8] ;  /* 0x00027e00ff020b82 */ /* 0x000e240000000a00 */
[----:B0-----:R-:W-:-:S05]  /*afc0*/  @P0 IMAD.WIDE R2, R18, 0x4, R2 ;  /* 0x0000000412020825 */ /* 0x001fca00078e0202 */
[----:B------:R0:W2:Y:S01]  /*afd0*/  @P0 LDG.E R12, desc[UR38][R2.64] ;  /* 0x00000026020c0981 */ /* 0x0000a2000c1e1900 */
[C---:B------:R-:W-:Y:S01]  /*afe0*/  IMAD.SHL.U32 R0, R19.reuse, 0x80, RZ ;  /* 0x0000008013007824 */ /* 0x040fe200078e00ff */
[----:B------:R-:W-:Y:S01]  /*aff0*/  SHF.R.U32.HI R7, RZ, 0x5, R10 ;  /* 0x00000005ff077819 */ /* 0x000fe2000001160a */
[C---:B------:R-:W-:Y:S02]  /*b000*/  IMAD.SHL.U32 R5, R19.reuse, 0x20, RZ ;  /* 0x0000002013057824 */ /* 0x040fe400078e00ff */
[----:B------:R-:W-:Y:S01]  /*b010*/  IMAD.SHL.U32 R11, R19, 0x10, RZ ;  /* 0x00000010130b7824 */ /* 0x000fe200078e00ff */
[----:B------:R-:W-:Y:S01]  /*b020*/  LOP3.LUT R4, R0, 0x380, RZ, 0xc0, !PT ;  /* 0x0000038000047812 */ /* 0x000fe200078ec0ff */
[----:B------:R-:W-:Y:S01]  /*b030*/  IMAD.SHL.U32 R18, R7, 0x200, RZ ;  /* 0x0000020007127824 */ /* 0x000fe200078e00ff */
[----:B------:R-:W-:Y:S01]  /*b040*/  LOP3.LUT R6, R5, 0x80, RZ, 0xc0, !PT ;  /* 0x0000008005067812 */ /* 0x000fe200078ec0ff */
[----:B0-----:R-:W0:Y:S02]  /*b050*/  LDC.64 R2, c[0x0][0x418] ;  /* 0x00010600ff027b82 */ /* 0x001e240000000a00 */
[----:B------:R-:W-:Y:S01]  /*b060*/  IMAD R4, R7, 0x10, R4 ;  /* 0x0000001007047824 */ /* 0x000fe200078e0204 */
[----:B------:R-:W-:Y:S01]  /*b070*/  LOP3.LUT R6, R6, 0x10, R19, 0xf8, !PT ;  /* 0x0000001006067812 */ /* 0x000fe200078ef813 */
[----:B------:R-:W-:Y:S01]  /*b080*/  IMAD.SHL.U32 R7, R19, 0x4, RZ ;  /* 0x0000000413077824 */ /* 0x000fe200078e00ff */
[----:B------:R-:W-:-:S04]  /*b090*/  LOP3.LUT R8, R18, 0x60, R5, 0xf8, !PT ;  /* 0x0000006012087812 */ /* 0x000fc800078ef805 */
[----:B------:R-:W-:Y:S02]  /*b0a0*/  LOP3.LUT R6, R6, 0x10, R7, 0x78, !PT ;  /* 0x0000001006067812 */ /* 0x000fe400078e7807 */
[----:B------:R-:W-:Y:S02]  /*b0b0*/  LOP3.LUT R7, R4, 0x70, R11, 0x78, !PT ;  /* 0x0000007004077812 */ /* 0x000fe400078e780b */
[----:B------:R-:W-:Y:S01]  /*b0c0*/  LOP3.LUT R9, R8, 0x100, R5, 0xf8, !PT ;  /* 0x0000010008097812 */ /* 0x000fe200078ef805 */
[----:B--2---:R-:W-:Y:S01]  /*b0d0*/  STL [R1+0x4], R12 ;  /* 0x0000040c01007387 */ /* 0x004fe20000100800 */
[----:B0-----:R-:W-:Y:S01]  /*b0e0*/  ISETP.NE.U32.AND P0, PT, R2, RZ, PT ;  /* 0x000000ff0200720c */ /* 0x001fe20003f05070 */
[----:B------:R-:W-:Y:S02]  /*b0f0*/  IMAD.MOV.U32 R8, RZ, RZ, R12 ;  /* 0x000000ffff087224 */ /* 0x000fe400078e000c */
[----:B------:R-:W2:Y:S01]  /*b100*/  LDL.LU R4, [R1] ;  /* 0x0000000001047983 */ /* 0x000ea20000300800 */
[----:B------:R-:W-:Y:S01]  /*b110*/  LOP3.LUT R5, R9, R6, RZ, 0xfc, !PT ;  /* 0x0000000609057212 */ /* 0x000fe200078efcff */
[----:B------:R-:W-:Y:S01]  /*b120*/  UMOV UR4, 0xffffffff ;  /* 0xffffffff00047882 */ /* 0x000fe20000000000 */
[----:B------:R-:W-:-:S02]  /*b130*/  ISETP.NE.AND.EX P2, PT, R3, RZ, PT, P0 ;  /* 0x000000ff0300720c */ /* 0x000fc40003f45300 */
[----:B------:R-:W-:Y:S01]  /*b140*/  LOP3.LUT R0, R7, 0xc00, R0, 0xf8, !PT ;  /* 0x00000c0007007812 */ /* 0x000fe200078ef800 */
[----:B------:R-:W-:Y:S01]  /*b150*/  STL [R1+0x18], R5 ;  /* 0x0000180501007387 */ /* 0x000fe20000100800 */
[----:B------:R-:W-:Y:S02]  /*b160*/  LOP3.LUT P1, RZ, R19, 0x4, RZ, 0xc0, !PT ;  /* 0x0000000413ff7812 */ /* 0x000fe4000782c0ff */
[----:B------:R-:W-:Y:S01]  /*b170*/  SHF.R.S32.HI R9, RZ, 0x1f, R8 ;  /* 0x0000001fff097819 */ /* 0x000fe20000011408 */
[----:B------:R0:W-:Y:S01]  /*b180*/  STL [R1+0x10], R0 ;  /* 0x0000100001007387 */ /* 0x0001e20000100800 */
[----:B------:R-:W-:Y:S02]  /*b190*/  SHF.R.U32.HI R6, RZ, 0x5, R19 ;  /* 0x00000005ff067819 */ /* 0x000fe40000011613 */
[----:B------:R-:W-:Y:S02]  /*b1a0*/  SEL R16, R8, RZ, !P2 ;  /* 0x000000ff08107207 */ /* 0x000fe40005000000 */
[----:B------:R-:W-:Y:S01]  /*b1b0*/  LOP3.LUT R6, R6, 0x3, RZ, 0xc0, !PT ;  /* 0x0000000306067812 */ /* 0x000fe200078ec0ff */
[----:B0-----:R-:W-:-:S05]  /*b1c0*/  IMAD.MOV.U32 R0, RZ, RZ, 0x40 ;  /* 0x00000040ff007424 */ /* 0x001fca00078e00ff */
[----:B------:R-:W-:-:S05]  /*b1d0*/  SEL R0, R0, 0xffffffc0, !P1 ;  /* 0xffffffc000007807 */ /* 0x000fca0004800000 */
[----:B------:R0:W-:Y:S01]  /*b1e0*/  STL [R1+0x14], R0 ;  /* 0x0000140001007387 */ /* 0x0001e20000100800 */
[----:B--2---:R-:W-:-:S04]  /*b1f0*/  LOP3.LUT R4, R4, 0xfffffffe, RZ, 0xc0, !PT ;  /* 0xfffffffe04047812 */ /* 0x004fc800078ec0ff */
[----:B------:R-:W-:-:S05]  /*b200*/  @P2 LOP3.LUT R4, R4, 0x1, RZ, 0xfc, !PT ;  /* 0x0000000104042812 */ /* 0x000fca00078efcff */
[----:B------:R0:W-:Y:S04]  /*b210*/  STL [R1], R4 ;  /* 0x0000000401007387 */ /* 0x0001e80000100800 */
[----:B------:R0:W-:Y:S01]  /*b220*/  STL [R1+0xc], R9 ;  /* 0x00000c0901007387 */ /* 0x0001e20000100800 */
[----:B------:R-:W-:Y:S05]  /*b230*/  BRA.DIV UR4, `(.L_x_46) ;  /* 0x0000002a04c47947 */ /* 0x000fea000b800000 */
[----:B------:R1:W2:Y:S02]  /*b240*/  SHFL.IDX PT, R14, R6, RZ, 0x1f ;  /* 0x00001fff060e7589 */ /* 0x0002a400000e0000 */
.L_x_99:
[----:B------:R-:W-:Y:S01]  /*b250*/  PLOP3.LUT P1, PT, PT, PT, PT, 0x8, 0x0 ;  /* 0x000000000000781c */ /* 0x000fe20003f2e170 */
[----:B0-----:R-:W-:Y:S01]  /*b260*/  IMAD.MOV.U32 R0, RZ, RZ, R4 ;  /* 0x000000ffff007224 */ /* 0x001fe200078e0004 */
[----:B--2---:R-:W-:-:S04]  /*b270*/  ISETP.NE.AND P0, PT, R14, RZ, PT ;  /* 0x000000ff0e00720c */ /* 0x004fc80003f05270 */
[----:B------:R-:W-:-:S07]  /*b280*/  LOP3.LUT R0, R0, 0xfffffffd, RZ, 0xc0, !PT ;  /* 0xfffffffd00007812 */ /* 0x000fce00078ec0ff */
[----:B------:R-:W-:-:S05]  /*b290*/  @P1 LOP3.LUT R0, R0, 0x2, RZ, 0xfc, !PT ;  /* 0x0000000200001812 */ /* 0x000fca00078efcff */
[----:B------:R0:W-:Y:S01]  /*b2a0*/  STL [R1], R0 ;  /* 0x0000000001007387 */ /* 0x0001e20000100800 */
[----:B------:R-:W-:Y:S05]  /*b2b0*/  @P0 BRA `(.L_x_47) ;  /* 0x00000004005c0947 */ /* 0x000fea0003800000 */
[----:B------:R-:W-:Y:S01]  /*b2c0*/  UMOV UR4, 0xffffffff ;  /* 0xffffffff00047882 */ /* 0x000fe20000000000 */
[----:B0-----:R-:W-:Y:S02]  /*b2d0*/  VIADD R0, R17, 0xffffffff ;  /* 0xffffffff11007836 */ /* 0x001fe40000000000 */
[----:B------:R-:W-:Y:S05]  /*b2e0*/  BRA.DIV UR4, `(.L_x_48) ;  /* 0x0000002a04b87947 */ /* 0x000fea000b800000 */
[----:B------:R-:W-:-:S13]  /*b2f0*/  ELECT P6, URZ, PT ;  /* 0x00000000003f782f */ /* 0x000fda00038c0000 */
.L_x_102:
[----:B------:R-:W-:Y:S05]  /*b300*/  @!P6 BRA `(.L_x_47) ;  /* 0x000000040048e947 */ /* 0x000fea0003800000 */
[----:B------:R-:W-:Y:S01]  /*b310*/  IMAD.MOV.U32 R16, RZ, RZ, R8 ;  /* 0x000000ffff107224 */ /* 0x000fe200078e0008 */
[----:B------:R-:W-:Y:S06]  /*b320*/  @!P2 BRA `(.L_x_49) ;  /* 0x000000000044a947 */ /* 0x000fec0003800000 */
[----:B------:R-:W0:Y:S01]  /*b330*/  LDC R7, c[0x0][0x43c] ;  /* 0x00010f00ff077b82 */ /* 0x000e220000000800 */
[----:B------:R-:W-:Y:S01]  /*b340*/  ULDC.64 UR4, c[0x0][0x428] ;  /* 0x00010a0000047ab9 */ /* 0x000fe20000000a00 */
[----:B0-----:R-:W-:-:S13]  /*b350*/  ISETP.NE.AND P0, PT, R7, 0x1, PT ;  /* 0x000000010700780c */ /* 0x001fda0003f05270 */
[----:B------:R-:W1:Y:S02]  /*b360*/  @P0 LDC.64 R4, c[0x0][0x440] ;  /* 0x00011000ff040b82 */ /* 0x000e640000000a00 */
[----:B-1----:R-:W-:-:S04]  /*b370*/  @P0 IMAD.HI.U32 R6, R0, R4, RZ ;  /* 0x0000000400060227 */ /* 0x002fc800078e00ff */
[----:B------:R-:W-:Y:S01]  /*b380*/  IMAD.MOV.U32 R4, RZ, RZ, R0 ;  /* 0x000000ffff047224 */ /* 0x000fe200078e0000 */
[----:B------:R-:W-:Y:S01]  /*b390*/  @P0 SHF.R.U32.HI R4, RZ, R5, R6 ;  /* 0x00000005ff040219 */ /* 0x000fe20000011606 */
[----:B------:R-:W-:-:S04]  /*b3a0*/  IMAD R6, R9, UR4, RZ ;  /* 0x0000000409067c24 */ /* 0x000fc8000f8e02ff */
[----:B------:R-:W-:Y:S02]  /*b3b0*/  IMAD.MOV R5, RZ, RZ, -R4 ;  /* 0x000000ffff057224 */ /* 0x000fe400078e0a04 */
[----:B------:R-:W-:Y:S02]  /*b3c0*/  IMAD R6, R8, UR5, R6 ;  /* 0x0000000508067c24 */ /* 0x000fe4000f8e0206 */
[----:B------:R-:W-:Y:S01]  /*b3d0*/  IMAD R0, R7, R5, R0 ;  /* 0x0000000507007224 */ /* 0x000fe200078e0200 */
[----:B------:R-:W-:-:S03]  /*b3e0*/  SHF.R.S32.HI R5, RZ, 0x1f, R4 ;  /* 0x0000001fff057819 */ /* 0x000fc60000011404 */
[----:B------:R-:W-:-:S04]  /*b3f0*/  IMAD.WIDE.U32 R4, R8, UR4, R4 ;  /* 0x0000000408047c25 */ /* 0x000fc8000f8e0004 */
[----:B------:R-:W-:Y:S01]  /*b400*/  IMAD.IADD R6, R5, 0x1, R6 ;  /* 0x0000000105067824 */ /* 0x000fe200078e0206 */
[----:B------:R-:W-:-:S04]  /*b410*/  LEA R2, P0, R4, R2, 0x2 ;  /* 0x0000000204027211 */ /* 0x000fc800078010ff */
[----:B------:R-:W-:-:S05]  /*b420*/  LEA.HI.X R3, R4, R3, R6, 0x2, P0 ;  /* 0x0000000304037211 */ /* 0x000fca00000f1406 */
[----:B------:R0:W5:Y:S04]  /*b430*/  LDG.E R16, desc[UR38][R2.64] ;  /* 0x0000002602107981 */ /* 0x000168000c1e1900 */
.L_x_49:
[----:B0-----:R-:W-:Y:S01]  /*b440*/  IMAD.MOV.U32 R2, RZ, RZ, 0x1 ;  /* 0x00000001ff027424 */ /* 0x001fe200078e00ff */
[----:B------:R-:W-:-:S04]  /*b450*/  ISETP.NE.AND P1, PT, R10, RZ, PT ;  /* 0x000000ff0a00720c */ /* 0x000fc80003f25270 */
[----:B------:R-:W-:-:S04]  /*b460*/  SHF.L.U32 R2, R2, 0x1f, RZ ;  /* 0x0000001f02027819 */ /* 0x000fc800000006ff */
[----:B------:R-:W0:Y:S02]  /*b470*/  SYNCS.PHASECHK.TRANS64.TRYWAIT P0, [UR40+0x29880], R2 ;  /* 0x02988002ff0075a7 */ /* 0x000e240008000168 */
[----:B0-----:R-:W-:Y:S05]  /*b480*/  @!P0 BRA `(.L_x_50) ;  /* 0x0000002800708947 */ /* 0x001fea0003800000 */
.L_x_103:
[----:B------:R-:W-:Y:S05]  /*b490*/  @P1 BRA `(.L_x_51) ;  /* 0x0000000000141947 */ /* 0x000fea0003800000 */
[----:B------:R-:W-:Y:S01]  /*b4a0*/  LOP3.LUT P0, RZ, R19, 0x1f, RZ, 0xc0, !PT ;  /* 0x0000001f13ff7812 */ /* 0x000fe2000780c0ff */
[----:B0-----:R-:W-:-:S04]  /*b4b0*/  IMAD.MOV.U32 R3, RZ, RZ, 0x5000 ;  /* 0x00005000ff037424 */ /* 0x001fc800078e00ff */
[----:B------:R2:W-:Y:S08]  /*b4c0*/  SYNCS.ARRIVE.TRANS64 RZ, [UR40+0x29870], R3 ;  /* 0x02987003ffff79a7 */ /* 0x0005f00008000028 */
[----:B--2---:R-:W-:Y:S05]  /*b4d0*/  @!P0 BRA `(.L_x_51) ;  /* 0x0000000000048947 */ /* 0x004fea0003800000 */
[----:B------:R-:W-:Y:S01]  /*b4e0*/  BPT.TRAP 0x1 ;  /* 0x000000040000795c */ /* 0x000fe20000300000 */
.L_x_51:
[----:B------:R-:W-:Y:S01]  /*b4f0*/  IMAD R0, R0, 0xa0, RZ ;  /* 0x000000a000007824 */ /* 0x000fe200078e02ff */
[----:B------:R-:W-:Y:S01]  /*b500*/  ULDC.64 UR4, c[0x0][0x198] ;  /* 0x0000660000047ab9 */ /* 0x000fe20000000a00 */
[----:B-----5:R-:W-:Y:S01]  /*b510*/  R2UR UR13, R16 ;  /* 0x00000000100d72ca */ /* 0x020fe200000e0000 */
[----:B------:R-:W-:Y:S02]  /*b520*/  UIADD3 UR4, UP0, UR4, 0x470, URZ ;  /* 0x0000047004047890 */ /* 0x000fe4000ff1e03f */
[----:B------:R-:W-:Y:S01]  /*b530*/  R2UR UR11, R0 ;  /* 0x00000000000b72ca */ /* 0x000fe200000e0000 */
[----:B------:R-:W-:Y:S02]  /*b540*/  UIADD3 UR8, UR40, 0xa400, URZ ;  /* 0x0000a40028087890 */ /* 0x000fe4000fffe03f */
[----:B------:R-:W-:Y:S02]  /*b550*/  UIADD3 UR9, UR40, 0x29870, URZ ;  /* 0x0002987028097890 */ /* 0x000fe4000fffe03f */
[----:B------:R-:W-:Y:S01]  /*b560*/  UIADD3.X UR5, URZ, UR5, URZ, UP0, !UPT ;  /* 0x000000053f057290 */ /* 0x000fe200087fe43f */
[----:B------:R-:W-:Y:S01]  /*b570*/  UMOV UR6, 0x0 ;  /* 0x0000000000067882 */ /* 0x000fe20000000000 */
[----:B------:R-:W-:Y:S01]  /*b580*/  UMOV UR7, 0x14f00000 ;  /* 0x14f0000000077882 */ /* 0x000fe20000000000 */
[----:B------:R-:W-:Y:S01]  /*b590*/  UMOV UR10, URZ ;  /* 0x0000003f000a7c82 */ /* 0x000fe20008000000 */
[----:B------:R-:W-:-:S05]  /*b5a0*/  UMOV UR12, UR36 ;  /* 0x00000024000c7c82 */ /* 0x000fca0008000000 */
[----:B------:R2:W-:Y:S01]  /*b5b0*/  UTMALDG.4D [UR8], [UR4], desc[UR6] ;  /* 0x00000608040075b4 */ /* 0x0005e20008019000 */
[----:B------:R-:W3:Y:S02]  /*b5c0*/  SYNCS.PHASECHK.TRANS64.TRYWAIT P0, [UR40+0x29840], R2 ;  /* 0x02984002ff0075a7 */ /* 0x000ee40008000168 */
[----:B--23--:R-:W-:Y:S05]  /*b5d0*/  @!P0 BRA `(.L_x_52) ;  /* 0x0000002800348947 */ /* 0x00cfea0003800000 */
.L_x_104:
[----:B------:R-:W-:Y:S05]  /*b5e0*/  @P1 BRA `(.L_x_53) ;  /* 0x0000000000141947 */ /* 0x000fea0003800000 */
[----:B------:R-:W-:Y:S01]  /*b5f0*/  LOP3.LUT P0, RZ, R19, 0x1f, RZ, 0xc0, !PT ;  /* 0x0000001f13ff7812 */ /* 0x000fe2000780c0ff */
[----:B0-----:R-:W-:-:S04]  /*b600*/  IMAD.MOV.U32 R2, RZ, RZ, 0x7800 ;  /* 0x00007800ff027424 */ /* 0x001fc800078e00ff */
[----:B------:R2:W-:Y:S08]  /*b610*/  SYNCS.ARRIVE.TRANS64 RZ, [UR40+0x29830], R2 ;  /* 0x02983002ffff79a7 */ /* 0x0005f00008000028 */
[----:B--2---:R-:W-:Y:S05]  /*b620*/  @!P0 BRA `(.L_x_53) ;  /* 0x0000000000048947 */ /* 0x004fea0003800000 */
[----:B------:R-:W-:Y:S01]  /*b630*/  BPT.TRAP 0x1 ;  /* 0x000000040000795c */ /* 0x000fe20000300000 */
.L_x_53:
[----:B0-----:R-:W2:Y:S01]  /*b640*/  LDL.LU R2, [R1] ;  /* 0x0000000001027983 */ /* 0x001ea20000300800 */
[----:B------:R-:W-:Y:S01]  /*b650*/  PLOP3.LUT P0, PT, PT, PT, PT, 0x80, 0x0 ;  /* 0x000000000000781c */ /* 0x000fe20003f0f070 */
[----:B------:R-:W-:Y:S01]  /*b660*/  ULDC.64 UR4, c[0x0][0x198] ;  /* 0x0000660000047ab9 */ /* 0x000fe20000000a00 */
[----:B------:R-:W-:Y:S01]  /*b670*/  R2UR UR11, R0 ;  /* 0x00000000000b72ca */ /* 0x000fe200000e0000 */
[----:B------:R-:W-:Y:S01]  /*b680*/  UIADD3 UR4, UP0, UR4, 0x370, URZ ;  /* 0x0000037004047890 */ /* 0x000fe2000ff1e03f */
[----:B------:R-:W-:Y:S01]  /*b690*/  R2UR UR13, R16 ;  /* 0x00000000100d72ca */ /* 0x000fe200000e0000 */
[----:B------:R-:W-:Y:S02]  /*b6a0*/  UIADD3 UR8, UR40, 0x1a400, URZ ;  /* 0x0001a40028087890 */ /* 0x000fe4000fffe03f */
[----:B------:R-:W-:Y:S02]  /*b6b0*/  UIADD3 UR9, UR40, 0x29830, URZ ;  /* 0x0002983028097890 */ /* 0x000fe4000fffe03f */
[----:B------:R-:W-:-:S02]  /*b6c0*/  UIADD3.X UR5, URZ, UR5, URZ, UP0, !UPT ;  /* 0x000000053f057290 */ /* 0x000fc400087fe43f */
[----:B------:R-:W-:Y:S02]  /*b6d0*/  UIADD3 UR16, UR40, 0x1cc00, URZ ;  /* 0x0001cc0028107890 */ /* 0x000fe4000fffe03f */
[----:B------:R-:W-:Y:S01]  /*b6e0*/  UIADD3 UR32, UR40, 0x1f400, URZ ;  /* 0x0001f40028207890 */ /* 0x000fe2000fffe03f */
[----:B------:R-:W-:Y:S01]  /*b6f0*/  UMOV UR6, 0x0 ;  /* 0x0000000000067882 */ /* 0x000fe20000000000 */
[----:B------:R-:W-:Y:S01]  /*b700*/  UMOV UR7, 0x14f00000 ;  /* 0x14f0000000077882 */ /* 0x000fe20000000000 */
[----:B------:R-:W-:Y:S01]  /*b710*/  UMOV UR10, URZ ;  /* 0x0000003f000a7c82 */ /* 0x000fe20008000000 */
[----:B------:R-:W-:Y:S01]  /*b720*/  UMOV UR12, UR36 ;  /* 0x00000024000c7c82 */ /* 0x000fe20008000000 */
[----:B------:R-:W-:Y:S01]  /*b730*/  UMOV UR18, 0x40 ;  /* 0x0000004000127882 */ /* 0x000fe20000000000 */
[----:B------:R-:W-:Y:S01]  /*b740*/  UMOV UR20, UR36 ;  /* 0x0000002400147c82 */ /* 0x000fe20008000000 */
[----:B------:R-:W-:Y:S01]  /*b750*/  UMOV UR17, UR9 ;  /* 0x0000000900117c82 */ /* 0x000fe20008000000 */
[----:B------:R-:W-:Y:S01]  /*b760*/  UMOV UR19, UR11 ;  /* 0x0000000b00137c82 */ /* 0x000fe20008000000 */
[----:B------:R-:W-:Y:S01]  /*b770*/  UMOV UR21, UR13 ;  /* 0x0000000d00157c82 */ /* 0x000fe20008000000 */
[----:B------:R-:W-:Y:S01]  /*b780*/  UMOV UR34, 0x80 ;  /* 0x0000008000227882 */ /* 0x000fe20000000000 */
[----:B------:R-:W-:Y:S01]  /*b790*/  UMOV UR33, UR9 ;  /* 0x0000000900217c82 */ /* 0x000fe20008000000 */
[----:B------:R-:W-:Y:S01]  /*b7a0*/  UMOV UR35, UR11 ;  /* 0x0000000b00237c82 */ /* 0x000fe20008000000 */
[----:B------:R3:W-:Y:S01]  /*b7b0*/  UTMALDG.4D [UR8], [UR4], desc[UR6] ;  /* 0x00000608040075b4 */ /* 0x0007e20008019000 */
[----:B------:R-:W-:Y:S01]  /*b7c0*/  UMOV UR37, UR13 ;  /* 0x0000000d00257c82 */ /* 0x000fe20008000000 */
[----:B------:R3:W-:Y:S01]  /*b7d0*/  UTMALDG.4D [UR16], [UR4], desc[UR6] ;  /* 0x00000610040075b4 */ /* 0x0007e20008019000 */
[----:B------:R3:W-:Y:S01]  /*b7e0*/  UTMALDG.4D [UR32], [UR4], desc[UR6] ;  /* 0x00000620040075b4 */ /* 0x0007e20008019000 */
[----:B--2---:R-:W-:-:S04]  /*b7f0*/  LOP3.LUT R2, R2, 0xfffffffd, RZ, 0xc0, !PT ;  /* 0xfffffffd02027812 */ /* 0x004fc800078ec0ff */
[----:B------:R-:W-:-:S05]  /*b800*/  @P0 LOP3.LUT R2, R2, 0x2, RZ, 0xfc, !PT ;  /* 0x0000000202020812 */ /* 0x000fca00078efcff */
[----:B------:R3:W-:Y:S01]  /*b810*/  STL [R1], R2 ;  /* 0x0000000201007387 */ /* 0x0007e20000100800 */
[----:B------:R-:W-:Y:S01]  /*b820*/  NOP ;  /* 0x0000000000007918 */ /* 0x000fe20000000000 */
.L_x_47:
[----:B------:R-:W-:Y:S05]  /*b830*/  WARPSYNC.ALL ;  /* 0x0000000000007948 */ /* 0x000fea0003800000 */
[----:B---3--:R-:W-:Y:S01]  /*b840*/  UIADD3 UR4, UR40, 0x14400, URZ ;  /* 0x0001440028047890 */ /* 0x008fe2000fffe03f */
[----:B------:R-:W-:Y:S03]  /*b850*/  BAR.SYNC.DEFER_BLOCKING 0x8, 0x180 ;  /* 0x0206000000007b1d */ /* 0x000fe60000010000 */
        /* <DEDUP_REMOVED lines=8> */
[----:B------:R-:W2:Y:S01]  /*b8e0*/  LDC.64 R2, c[0x4][R2] ;  /* 0x0100000002027b82 */ /* 0x000ea20000000a00 */
[----:B------:R-:W-:Y:S02]  /*b8f0*/  IMAD.U32 R5, RZ, RZ, UR7 ;  /* 0x00000007ff057e24 */ /* 0x000fe4000f8e00ff */
[----:B-1----:R-:W-:Y:S02]  /*b900*/  IMAD.U32 R6, RZ, RZ, UR8 ;  /* 0x00000008ff067e24 */ /* 0x002fe4000f8e00ff */
[----:B------:R-:W-:-:S02]  /*b910*/  IMAD.U32 R7, RZ, RZ, UR9 ;  /* 0x00000009ff077e24 */ /* 0x000fc4000f8e00ff */
[----:B------:R-:W-:Y:S02]  /*b920*/  IMAD.U32 R10, RZ, RZ, UR4 ;  /* 0x00000004ff0a7e24 */ /* 0x000fe4000f8e00ff */
[----:B------:R-:W-:Y:S02]  /*b930*/  IMAD.U32 R11, RZ, RZ, UR5 ;  /* 0x00000005ff0b7e24 */ /* 0x000fe4000f8e00ff */
[----:B------:R-:W-:Y:S02]  /*b940*/  IMAD.MOV.U32 R8, RZ, RZ, 0x70 ;  /* 0x00000070ff087424 */ /* 0x000fe400078e00ff */
[----:B------:R-:W-:Y:S02]  /*b950*/  IMAD.MOV.U32 R12, RZ, RZ, 0x1 ;  /* 0x00000001ff0c7424 */ /* 0x000fe400078e00ff */
[----:B------:R-:W-:-:S07]  /*b960*/  IMAD.MOV.U32 R13, RZ, RZ, RZ ;  /* 0x000000ffff0d7224 */ /* 0x000fce00078e00ff */
[----:B------:R-:W-:-:S07]  /*b970*/  LEPC R20, `(.L_x_54) ;  /* 0x000000001014794e */ /* 0x000fce0000000000 */
[----:B0-2---:R-:W-:Y:S05]  /*b980*/  CALL.ABS.NOINC R2 ;  /* 0x0000000002007343 */ /* 0x005fea0003c00000 */
.L_x_54:
[----:B0-----:R-:W-:Y:S01]  /*b990*/  SHF.R.U32.HI R0, RZ, 0x3, R19 ;  /* 0x00000003ff007819 */ /* 0x001fe20000011613 */
[C---:B------:R-:W-:Y:S01]  /*b9a0*/  IMAD.SHL.U32 R8, R19.reuse, 0x10, RZ ;  /* 0x0000001013087824 */ /* 0x040fe200078e00ff */
[----:B-1----:R-:W0:Y:S01]  /*b9b0*/  S2R R6, SR_CTAID.Z ;  /* 0x0000000000067919 */ /* 0x002e220000002700 */
[C---:B------:R-:W-:Y:S01]  /*b9c0*/  IMAD.SHL.U32 R2, R19.reuse, 0x10, RZ ;  /* 0x0000001013027824 */ /* 0x040fe200078e00ff */
[----:B------:R-:W1:Y:S01]  /*b9d0*/  LDC R9, c[0x0][0x448] ;  /* 0x00011200ff097b82 */ /* 0x000e620000000800 */
[----:B------:R-:W-:Y:S01]  /*b9e0*/  IMAD.SHL.U32 R3, R0, 0x80, RZ ;  /* 0x0000008000037824 */ /* 0x000fe200078e00ff */
[----:B------:R-:W-:Y:S01]  /*b9f0*/  LOP3.LUT R8, R8, 0x30, RZ, 0xe2, !PT ;  /* 0x0000003008087812 */ /* 0x000fe200078ee2ff */
[----:B------:R-:W-:Y:S01]  /*ba00*/  IMAD.SHL.U32 R0, R0, 0x10, RZ ;  /* 0x0000001000007824 */ /* 0x000fe200078e00ff */
[----:B------:R-:W-:Y:S01]  /*ba10*/  USHF.R.S32.HI UR4, URZ, 0x1f, UR36 ;  /* 0x0000001f3f047899 */ /* 0x000fe20008011424 */
[----:B------:R-:W2:Y:S01]  /*ba20*/  S2R R10, SR_CTAID.X ;  /* 0x00000000000a7919 */ /* 0x000ea20000002500 */
[----:B------:R-:W-:Y:S01]  /*ba30*/  LOP3.LUT R3, R8, 0x180, R3, 0xf8, !PT ;  /* 0x0000018008037812 */ /* 0x000fe200078ef803 */
[----:B------:R-:W-:Y:S01]  /*ba40*/  ULDC.64 UR8, c[0x0][0x2d8] ;  /* 0x0000b60000087ab9 */ /* 0x000fe20000000a00 */
[----:B------:R-:W-:Y:S01]  /*ba50*/  LOP3.LUT R11, R19, 0x7f, RZ, 0xc0, !PT ;  /* 0x0000007f130b7812 */ /* 0x000fe200078ec0ff */
[----:B------:R-:W-:Y:S01]  /*ba60*/  UIMAD UR6, UR4, UR8, URZ ;  /* 0x00000008040672a4 */ /* 0x000fe2000f8e023f */
[----:B------:R-:W-:Y:S01]  /*ba70*/  LOP3.LUT R0, R3, 0x30, R0, 0x78, !PT ;  /* 0x0000003003007812 */ /* 0x000fe200078e7800 */
[----:B------:R-:W-:Y:S01]  /*ba80*/  UIMAD.WIDE.U32 UR4, UR36, UR8, URZ ;  /* 0x00000008240472a5 */ /* 0x000fe2000f8e003f */
[----:B------:R-:W-:Y:S01]  /*ba90*/  LOP3.LUT R3, R2, 0x40, RZ, 0xc0, !PT ;  /* 0x0000004002037812 */ /* 0x000fe200078ec0ff */
[----:B------:R-:W-:-:S03]  /*baa0*/  UIMAD UR6, UR36, UR9, UR6 ;  /* 0x00000009240672a4 */ /* 0x000fc6000f8e0206 */
[----:B------:R-:W-:Y:S01]  /*bab0*/  IADD3 R0, R0, R3, R18 ;  /* 0x0000000300007210 */ /* 0x000fe20007ffe012 */
[----:B------:R-:W-:Y:S01]  /*bac0*/  UIADD3 UR5, UR5, UR6, URZ ;  /* 0x0000000605057290 */ /* 0x000fe2000fffe03f */
[----:B------:R-:W3:Y:S01]  /*bad0*/  LDC.64 R2, c[0x0][0x2e0] ;  /* 0x0000b800ff027b82 */ /* 0x000ee20000000a00 */
[----:B-1----:R-:W-:Y:S02]  /*bae0*/  ISETP.NE.AND P0, PT, R9, 0x1, PT ;  /* 0x000000010900780c */ /* 0x002fe40003f05270 */
[----:B0-----:R-:W-:-:S05]  /*baf0*/  SHF.R.S32.HI R5, RZ, 0x1f, R6 ;  /* 0x0000001fff057819 */ /* 0x001fca0000011406 */
[----:B---3--:R-:W-:-:S06]  /*bb00*/  IMAD R4, R5, R2, RZ ;  /* 0x0000000205047224 */ /* 0x008fcc00078e02ff */
[----:B------:R-:W0:Y:S01]  /*bb10*/  @P0 LDC R5, c[0x0][0x44c] ;  /* 0x00011300ff050b82 */ /* 0x000e220000000800 */
[C---:B------:R-:W-:Y:S02]  /*bb20*/  IMAD R4, R6.reuse, R3, R4 ;  /* 0x0000000306047224 */ /* 0x040fe400078e0204 */
[----:B------:R-:W-:Y:S01]  /*bb30*/  IMAD.WIDE.U32 R2, R6, R2, UR4 ;  /* 0x0000000406027e25 */ /* 0x000fe2000f8e0002 */
[----:B------:R-:W-:-:S03]  /*bb40*/  ULDC.64 UR4, c[0x0][0x2d0] ;  /* 0x0000b40000047ab9 */ /* 0x000fc60000000a00 */
[----:B------:R-:W-:Y:S02]  /*bb50*/  IMAD.IADD R3, R3, 0x1, R4 ;  /* 0x0000000103037824 */ /* 0x000fe400078e0204 */
[----:B------:R-:W1:Y:S01]  /*bb60*/  @P0 LDC R4, c[0x0][0x450] ;  /* 0x00011400ff040b82 */ /* 0x000e620000000800 */
[----:B------:R-:W-:-:S05]  /*bb70*/  IMAD.SHL.U32 R6, R19, 0x20, RZ ;  /* 0x0000002013067824 */ /* 0x000fca00078e00ff */
[----:B------:R-:W-:-:S04]  /*bb80*/  LOP3.LUT R6, R6, 0x60, RZ, 0xc0, !PT ;  /* 0x0000006006067812 */ /* 0x000fc800078ec0ff */
[----:B------:R-:W-:-:S05]  /*bb90*/  LEA.HI R6, R11, R6, RZ, 0x1e ;  /* 0x000000060b067211 */ /* 0x000fca00078ff0ff */
[----:B--2---:R-:W-:-:S04]  /*bba0*/  IMAD R6, R10, 0x80, R6 ;  /* 0x000000800a067824 */ /* 0x004fc800078e0206 */
[----:B0-----:R-:W-:-:S04]  /*bbb0*/  @P0 IMAD.HI.U32 R7, R6, R5, RZ ;  /* 0x0000000506070227 */ /* 0x001fc800078e00ff */
[----:B------:R-:W-:Y:S01]  /*bbc0*/  IMAD.MOV.U32 R5, RZ, RZ, R6 ;  /* 0x000000ffff057224 */ /* 0x000fe200078e0006 */
[----:B-1----:R-:W-:Y:S02]  /*bbd0*/  @P0 SHF.R.U32.HI R5, RZ, R4, R7 ;  /* 0x00000004ff050219 */ /* 0x002fe40000011607 */
[----:B------:R-:W-:-:S03]  /*bbe0*/  SHF.R.U32.HI R7, RZ, 0x2, R11 ;  /* 0x00000002ff077819 */ /* 0x000fc6000001160b */
[----:B------:R-:W-:Y:S02]  /*bbf0*/  IMAD.MOV R4, RZ, RZ, -R5 ;  /* 0x000000ffff047224 */ /* 0x000fe400078e0a05 */
[----:B------:R-:W-:-:S04]  /*bc00*/  IMAD.WIDE.U32 R2, R5, UR4, R2 ;  /* 0x0000000405027c25 */ /* 0x000fc8000f8e0002 */
[----:B------:R-:W-:Y:S01]  /*bc10*/  IMAD R4, R9, R4, R6 ;  /* 0x0000000409047224 */ /* 0x000fe200078e0206 */
[----:B------:R-:W-:-:S05]  /*bc20*/  SHF.R.S32.HI R6, RZ, 0x1f, R5 ;  /* 0x0000001fff067819 */ /* 0x000fca0000011405 */
[----:B------:R-:W-:-:S04]  /*bc30*/  IMAD R6, R6, UR4, RZ ;  /* 0x0000000406067c24 */ /* 0x000fc8000f8e02ff */
[----:B------:R-:W-:Y:S01]  /*bc40*/  IMAD R5, R5, UR5, R6 ;  /* 0x0000000505057c24 */ /* 0x000fe2000f8e0206 */
[----:B------:R-:W-:-:S03]  /*bc50*/  ULDC.64 UR4, c[0x0][0x2c8] ;  /* 0x0000b20000047ab9 */ /* 0x000fc60000000a00 */
[----:B------:R-:W-:Y:S01]  /*bc60*/  IMAD.IADD R3, R3, 0x1, R5 ;  /* 0x0000000103037824 */ /* 0x000fe200078e0205 */
[----:B------:R-:W-:Y:S01]  /*bc70*/  SHF.R.S32.HI R5, RZ, 0x1f, R4 ;  /* 0x0000001fff057819 */ /* 0x000fe20000011404 */
[----:B------:R-:W-:-:S04]  /*bc80*/  IMAD.WIDE.U32 R2, R4, UR4, R2 ;  /* 0x0000000404027c25 */ /* 0x000fc8000f8e0002 */
[----:B------:R-:W-:-:S04]  /*bc90*/  IMAD R5, R5, UR4, RZ ;  /* 0x0000000405057c24 */ /* 0x000fc8000f8e02ff */
[----:B------:R-:W-:Y:S01]  /*bca0*/  IMAD R5, R4, UR5, R5 ;  /* 0x0000000504057c24 */ /* 0x000fe2000f8e0205 */
[----:B------:R-:W-:Y:S02]  /*bcb0*/  ULDC.64 UR4, c[0x0][0x280] ;  /* 0x0000a00000047ab9 */ /* 0x000fe40000000a00 */
[----:B------:R-:W-:Y:S01]  /*bcc0*/  IADD3 R6, P0, R2, UR4, RZ ;  /* 0x0000000402067c10 */ /* 0x000fe2000ff1e0ff */
[----:B------:R-:W-:Y:S01]  /*bcd0*/  VIADD R2, R8, 0x40 ;  /* 0x0000004008027836 */ /* 0x000fe20000000000 */
[----:B------:R-:W-:Y:S02]  /*bce0*/  ULDC UR4, c[0x0][0x2b8] ;  /* 0x0000ae0000047ab9 */ /* 0x000fe40000000800 */
[----:B------:R-:W-:Y:S02]  /*bcf0*/  IADD3.X R5, R3, UR5, R5, P0, !PT ;  /* 0x0000000503057c10 */ /* 0x000fe400087fe405 */
[----:B------:R-:W-:Y:S01]  /*bd00*/  ISETP.GE.AND P0, PT, R2, UR4, PT ;  /* 0x0000000402007c0c */ /* 0x000fe2000bf06270 */
[C---:B------:R-:W-:Y:S01]  /*bd10*/  VIADD R2, R8.reuse, 0x80 ;  /* 0x0000008008027836 */ /* 0x040fe20000000000 */
[----:B------:R-:W-:-:S04]  /*bd20*/  ISETP.GE.AND P2, PT, R8, UR4, PT ;  /* 0x0000000408007c0c */ /* 0x000fc8000bf46270 */
[----:B------:R-:W-:Y:S01]  /*bd30*/  ISETP.GE.AND P1, PT, R2, UR4, PT ;  /* 0x0000000402007c0c */ /* 0x000fe2000bf26270 */
[----:B------:R-:W-:-:S03]  /*bd40*/  UMOV UR4, 0xffffffff ;  /* 0xffffffff00047882 */ /* 0x000fc60000000000 */
[----:B------:R-:W-:Y:S09]  /*bd50*/  BRA.DIV UR4, `(.L_x_55) ;  /* 0x00000022046c7947 */ /* 0x000ff2000b800000 */
[----:B------:R-:W0:Y:S01]  /*bd60*/  SHFL.IDX PT, R3, R6, RZ, 0x1c1f ;  /* 0x001c1fff06037589 */ /* 0x000e2200000e0000 */
[----:B------:R-:W-:Y:S01]  /*bd70*/  ULDC UR4, c[0x0][0x288] ;  /* 0x0000a20000047ab9 */ /* 0x000fe20000000800 */
[----:B------:R-:W-:Y:S02]  /*bd80*/  IMAD R7, R10, 0x80, R7 ;  /* 0x000000800a077824 */ /* 0x000fe400078e0207 */
[----:B------:R-:W1:Y:S01]  /*bd90*/  SHFL.IDX PT, R2, R5, RZ, 0x1c1f ;  /* 0x001c1fff05027589 */ /* 0x000e6200000e0000 */
[----:B------:R-:W-:Y:S02]  /*bda0*/  IMAD R4, R9, UR4, RZ ;  /* 0x0000000409047c24 */ /* 0x000fe4000f8e02ff */
[C---:B------:R-:W-:Y:S01]  /*bdb0*/  VIADD R11, R7.reuse, 0x20 ;  /* 0x00000020070b7836 */ /* 0x040fe20000000000 */
[----:B------:R-:W2:Y:S02]  /*bdc0*/  SHFL.IDX PT, R14, R6, 0x1, 0x1c1f ;  /* 0x003c1f00060e7f89 */ /* 0x000ea400000e0000 */
[----:B------:R-:W-:-:S13]  /*bdd0*/  ISETP.GE.AND P4, PT, R7, R4, PT ;  /* 0x000000040700720c */ /* 0x000fda0003f86270 */
[----:B------:R-:W-:Y:S01]  /*bde0*/  @!P4 VIADD R9, R0, UR40 ;  /* 0x000000280009cc36 */ /* 0x000fe20008000000 */
[----:B0-----:R-:W-:-:S05]  /*bdf0*/  @!P4 IADD3 R3, P3, R8, R3, RZ ;  /* 0x000000030803c210 */ /* 0x001fca0007f7e0ff */
[----:B-1----:R-:W-:Y:S01]  /*be00*/  @!P4 IMAD.X R2, RZ, RZ, R2, P3 ;  /* 0x000000ffff02c224 */ /* 0x002fe200018e0602 */
[----:B------:R-:W-:Y:S01]  /*be10*/  ISETP.GE.AND P3, PT, R11, R4, PT ;  /* 0x000000040b00720c */ /* 0x000fe20003f66270 */
[----:B------:R-:W-:-:S03]  /*be20*/  VIADD R11, R7, 0x40 ;  /* 0x00000040070b7836 */ /* 0x000fc60000000000 */
[----:B------:R-:W-:-:S04]  /*be30*/  @!P4 LOP3.LUT R3, R3, R2, RZ, 0x3c, !PT ;  /* 0x000000020303c212 */ /* 0x000fc800078e3cff */
[----:B------:R-:W-:-:S04]  /*be40*/  @!P4 LOP3.LUT R2, R3, R2, RZ, 0x3c, !PT ;  /* 0x000000020302c212 */ /* 0x000fc800078e3cff */
[----:B------:R-:W-:-:S05]  /*be50*/  @!P4 LOP3.LUT R3, R3, R2, RZ, 0x3c, !PT ;  /* 0x000000020303c212 */ /* 0x000fca00078e3cff */
[----:B------:R-:W-:Y:S04]  /*be60*/  @!P4 LDGSTS.E.BYPASS.LTC128B.128 [R9+0x14400], desc[UR38][R2.64], !P2 ;  /* 0x144000000209cfae */ /* 0x000fe8000d101d66 */
[----:B------:R-:W-:Y:S04]  /*be70*/  @!P4 LDGSTS.E.BYPASS.LTC128B.128 [R9+0x16400], desc[UR38][R2.64+0x40], !P0 ;  /* 0x164000400209cfae */ /* 0x000fe8000c101d66 */
[----:B------:R0:W-:Y:S04]  /*be80*/  @!P4 LDGSTS.E.BYPASS.LTC128B.128 [R9+0x18400], desc[UR38][R2.64+0x80], !P1 ;  /* 0x184000800209cfae */ /* 0x0001e8000c901d66 */
[----:B0-----:R-:W0:Y:S01]  /*be90*/  SHFL.IDX PT, R2, R5, 0x1, 0x1c1f ;  /* 0x003c1f0005027f89 */ /* 0x001e2200000e0000 */
[----:B--2---:R-:W-:Y:S01]  /*bea0*/  @!P3 IADD3 R3, P4, R8, R14, RZ ;  /* 0x0000000e0803b210 */ /* 0x004fe20007f9e0ff */
[----:B------:R-:W-:-:S02]  /*beb0*/  @!P3 VIADD R9, R0, UR40 ;  /* 0x000000280009bc36 */ /* 0x000fc40008000000 */
[----:B------:R-:W1:Y:S02]  /*bec0*/  SHFL.IDX PT, R14, R6, 0x2, 0x1c1f ;  /* 0x005c1f00060e7f89 */ /* 0x000e6400000e0000 */
[----:B0-----:R-:W-:-:S05]  /*bed0*/  @!P3 IMAD.X R2, RZ, RZ, R2, P4 ;  /* 0x000000ffff02b224 */ /* 0x001fca00020e0602 */
[----:B------:R-:W-:-:S04]  /*bee0*/  @!P3 LOP3.LUT R3, R3, R2, RZ, 0x3c, !PT ;  /* 0x000000020303b212 */ /* 0x000fc800078e3cff */
[----:B------:R-:W-:-:S04]  /*bef0*/  @!P3 LOP3.LUT R2, R3, R2, RZ, 0x3c, !PT ;  /* 0x000000020302b212 */ /* 0x000fc800078e3cff */
[----:B------:R-:W-:-:S05]  /*bf00*/  @!P3 LOP3.LUT R3, R3, R2, RZ, 0x3c, !PT ;  /* 0x000000020303b212 */ /* 0x000fca00078e3cff */
[----:B------:R-:W-:Y:S04]  /*bf10*/  @!P3 LDGSTS.E.BYPASS.LTC128B.128 [R9+0x14c00], desc[UR38][R2.64], !P2 ;  /* 0x14c000000209bfae */ /* 0x000fe8000d101d66 */
[----:B------:R-:W-:Y:S04]  /*bf20*/  @!P3 LDGSTS.E.BYPASS.LTC128B.128 [R9+0x16c00], desc[UR38][R2.64+0x40], !P0 ;  /* 0x16c000400209bfae */ /* 0x000fe8000c101d66 */
[----:B------:R0:W-:Y:S01]  /*bf30*/  @!P3 LDGSTS.E.BYPASS.LTC128B.128 [R9+0x18c00], desc[UR38][R2.64+0x80], !P1 ;  /* 0x18c000800209bfae */ /* 0x0001e2000c901d66 */
[----:B------:R-:W-:-:S03]  /*bf40*/  ISETP.GE.AND P3, PT, R11, R4, PT ;  /* 0x000000040b00720c */ /* 0x000fc60003f66270 */
[----:B0-----:R-:W0:Y:S10]  /*bf50*/  SHFL.IDX PT, R2, R5, 0x2, 0x1c1f ;  /* 0x005c1f0005027f89 */ /* 0x001e3400000e0000 */
[----:B-1----:R-:W-:Y:S01]  /*bf60*/  @!P3 IADD3 R3, P4, R8, R14, RZ ;  /* 0x0000000e0803b210 */ /* 0x002fe20007f9e0ff */
[----:B------:R-:W-:Y:S01]  /*bf70*/  @!P3 VIADD R21, R0, UR40 ;  /* 0x000000280015bc36 */ /* 0x000fe20008000000 */
[----:B------:R-:W1:Y:S04]  /*bf80*/  SHFL.IDX PT, R5, R5, 0x3, 0x1c1f ;  /* 0x007c1f0005057f89 */ /* 0x000e6800000e0000 */
[----:B------:R2:W3:Y:S01]  /*bf90*/  SHFL.IDX PT, R14, R6, 0x3, 0x1c1f ;  /* 0x007c1f00060e7f89 */ /* 0x0004e200000e0000 */
[----:B0-----:R-:W-:-:S05]  /*bfa0*/  @!P3 IMAD.X R2, RZ, RZ, R2, P4 ;  /* 0x000000ffff02b224 */ /* 0x001fca00020e0602 */
[----:B------:R-:W-:-:S04]  /*bfb0*/  @!P3 LOP3.LUT R3, R3, R2, RZ, 0x3c, !PT ;  /* 0x000000020303b212 */ /* 0x000fc800078e3cff */
[----:B------:R-:W-:-:S04]  /*bfc0*/  @!P3 LOP3.LUT R2, R3, R2, RZ, 0x3c, !PT ;  /* 0x000000020302b212 */ /* 0x000fc800078e3cff */
[----:B------:R-:W-:-:S05]  /*bfd0*/  @!P3 LOP3.LUT R3, R3, R2, RZ, 0x3c, !PT ;  /* 0x000000020303b212 */ /* 0x000fca00078e3cff */
[----:B------:R2:W-:Y:S04]  /*bfe0*/  @!P3 LDGSTS.E.BYPASS.LTC128B.128 [R21+0x15400], desc[UR38][R2.64], !P2 ;  /* 0x154000000215bfae */ /* 0x0005e8000d101d66 */
[----:B------:R2:W-:Y:S04]  /*bff0*/  @!P3 LDGSTS.E.BYPASS.LTC128B.128 [R21+0x17400], desc[UR38][R2.64+0x40], !P0 ;  /* 0x174000400215bfae */ /* 0x0005e8000c101d66 */
[----:B-1-3--:R2:W-:Y:S02]  /*c000*/  @!P3 LDGSTS.E.BYPASS.LTC128B.128 [R21+0x19400], desc[UR38][R2.64+0x80], !P1 ;  /* 0x194000800215bfae */ /* 0x00a5e4000c901d66 */
.L_x_113:
[----:B------:R-:W-:Y:S01]  /*c010*/  VIADD R7, R7, 0x60 ;  /* 0x0000006007077836 */ /* 0x000fe20000000000 */
[----:B------:R-:W-:Y:S04]  /*c020*/  BSSY B0, `(.L_x_56) ;  /* 0x000000c000007945 */ /* 0x000fe80003800000 */
[----:B------:R-:W-:-:S13]  /*c030*/  ISETP.GE.AND P3, PT, R7, R4, PT ;  /* 0x000000040700720c */ /* 0x000fda0003f66270 */
[----:B------:R-:W-:Y:S05]  /*c040*/  @P3 BRA `(.L_x_57) ;  /* 0x0000000000243947 */ /* 0x000fea0003800000 */
[----:B--2---:R-:W-:-:S05]  /*c050*/  IADD3 R2, P3, R8, R14, RZ ;  /* 0x0000000e08027210 */ /* 0x004fca0007f7e0ff */
[----:B------:R-:W-:Y:S02]  /*c060*/  IMAD.X R3, RZ, RZ, R5, P3 ;  /* 0x000000ffff037224 */ /* 0x000fe400018e0605 */
[----:B------:R-:W-:-:S05]  /*c070*/  VIADD R5, R0, UR40 ;  /* 0x0000002800057c36 */ /* 0x000fca0008000000 */
[----:B------:R-:W-:Y:S01]  /*c080*/  @!PT LDS RZ, [RZ] ;  /* 0x00000000fffff984 */ /* 0x000fe20000000800 */
[----:B------:R-:W-:Y:S01]  /*c090*/  @!PT LDS RZ, [RZ] ;  /* 0x00000000fffff984 */ /* 0x000fe20000000800 */
[----:B------:R-:W-:Y:S01]  /*c0a0*/  @!PT LDS RZ, [RZ] ;  /* 0x00000000fffff984 */ /* 0x000fe20000000800 */
[----:B------:R0:W-:Y:S04]  /*c0b0*/  LDGSTS.E.BYPASS.LTC128B.128 [R5+0x15c00], desc[UR38][R2.64], !P2 ;  /* 0x15c0000002057fae */ /* 0x0001e8000d101d66 */
[----:B------:R0:W-:Y:S04]  /*c0c0*/  LDGSTS.E.BYPASS.LTC128B.128 [R5+0x17c00], desc[UR38][R2.64+0x40], !P0 ;  /* 0x17c0004002057fae */ /* 0x0001e8000c101d66 */
[----:B------:R0:W-:Y:S02]  /*c0d0*/  LDGSTS.E.BYPASS.LTC128B.128 [R5+0x19c00], desc[UR38][R2.64+0x80], !P1 ;  /* 0x19c0008002057fae */ /* 0x0001e4000c901d66 */
.L_x_57:
[----:B------:R-:W-:Y:S05]  /*c0e0*/  BSYNC B0 ;  /* 0x0000000000007941 */ /* 0x000fea0003800000 */
.L_x_56:
[----:B------:R-:W-:Y:S01]  /*c0f0*/  NOP ;  /* 0x0000000000007918 */ /* 0x000fe20000000000 */
[----:B------:R-:W-:Y:S01]  /*c100*/  SYNCS.ARRIVE.TRANS64.RED.A0T1 RZ, [UR40+0x29800], RZ ;  /* 0x029800ffffff79a7 */ /* 0x000fe20008200428 */
[----:B------:R-:W-:Y:S01]  /*c110*/  IMAD.MOV.U32 R0, RZ, RZ, 0x1 ;  /* 0x00000001ff007424 */ /* 0x000fe200078e00ff */
[----:B------:R-:W-:Y:S04]  /*c120*/  ARRIVES.LDGSTSBAR.64.TRANSCNT [UR40+0x29800] ;  /* 0x02980000ff0079b0 */ /* 0x000fe80008000aa8 */
[----:B------:R-:W-:Y:S01]  /*c130*/  SHF.L.U32 R0, R0, 0x1f, RZ ;  /* 0x0000001f00007819 */ /* 0x000fe200000006ff */
[----:B------:R-:W-:Y:S01]  /*c140*/  NOP ;  /* 0x0000000000007918 */ /* 0x000fe20000000000 */
[----:B0-2---:R-:W2:Y:S01]  /*c150*/  LDL R3, [R1+0x8] ;  /* 0x0000080001037983 */ /* 0x005ea20000100800 */
[----:B------:R-:W-:Y:S01]  /*c160*/  SYNCS.ARRIVE.TRANS64.A1T0 RZ, [UR40+0x29800], RZ ;  /* 0x029800ffffff79a7 */ /* 0x000fe20008100028 */
[----:B------:R-:W-:Y:S01]  /*c170*/  VIADD R2, R17, 0xfffffffe ;  /* 0xfffffffe11027836 */ /* 0x000fe20000000000 */
[----:B------:R-:W0:Y:S04]  /*c180*/  SYNCS.PHASECHK.TRANS64.TRYWAIT P0, [UR40+0x29820], R0 ;  /* 0x02982000ff0075a7 */ /* 0x000e280008000168 */
[----:B--2---:R-:W-:Y:S01]  /*c190*/  ISETP.GE.AND P1, PT, R2, R3, PT ;  /* 0x000000030200720c */ /* 0x004fe20003f26270 */
[----:B0-----:R-:W-:-:S12]  /*c1a0*/  @!P0 BRA `(.L_x_58) ;  /* 0x0000002000bc8947 */ /* 0x001fd80003800000 */
.L_x_114:
[----:B------:R-:W-:Y:S01]  /*c1b0*/  IMAD.MOV.U32 R20, RZ, RZ, 0x1 ;  /* 0x00000001ff147424 */ /* 0x000fe200078e00ff */
[----:B------:R-:W-:Y:S06]  /*c1c0*/  @!P1 BRA `(.L_x_59) ;  /* 0x0000000c00d49947 */ /* 0x000fec0003800000 */
[----:B0-----:R-:W2:Y:S01]  /*c1d0*/  LDL R3, [R1+0x1c] ;  /* 0x00001c0001037983 */ /* 0x001ea20000100800 */
[----:B------:R-:W-:Y:S01]  /*c1e0*/  IMAD.MOV.U32 R0, RZ, RZ, 0x1 ;  /* 0x00000001ff007424 */ /* 0x000fe200078e00ff */
[C---:B--2---:R-:W-:Y:S02]  /*c1f0*/  LOP3.LUT R4, R3.reuse, 0x1, RZ, 0xfc, !PT ;  /* 0x0000000103047812 */ /* 0x044fe400078efcff */
[----:B------:R-:W-:Y:S01]  /*c200*/  LOP3.LUT R21, R3, 0x2, RZ, 0xfc, !PT ;  /* 0x0000000203157812 */ /* 0x000fe200078efcff */
[----:B------:R-:W-:Y:S02]  /*c210*/  IMAD.MOV.U32 R3, RZ, RZ, RZ ;  /* 0x000000ffff037224 */ /* 0x000fe400078e00ff */
[----:B------:R0:W-:Y:S05]  /*c220*/  STL [R1+0x20], R4 ;  /* 0x0000200401007387 */ /* 0x0001ea0000100800 */
.L_x_78:
[----:B0-----:R-:W2:Y:S01]  /*c230*/  LDL R4, [R1] ;  /* 0x0000000001047983 */ /* 0x001ea20000100800 */
[----:B------:R-:W-:Y:S01]  /*c240*/  VIADD R17, R3, 0x1 ;  /* 0x0000000103117836 */ /* 0x000fe20000000000 */
[----:B------:R-:W-:Y:S04]  /*c250*/  BSSY B0, `(.L_x_60) ;  /* 0x0000080000007945 */ /* 0x000fe80003800000 */
[----:B------:R-:W-:-:S04]  /*c260*/  ISETP.NE.AND P0, PT, R17, 0x2, PT ;  /* 0x000000021100780c */ /* 0x000fc80003f05270 */
[----:B------:R-:W-:Y:S02]  /*c270*/  SEL R5, RZ, 0x1, P0 ;  /* 0x00000001ff057807 */ /* 0x000fe40000000000 */
[----:B------:R-:W-:Y:S02]  /*c280*/  SEL R17, R17, RZ, P0 ;  /* 0x000000ff11117207 */ /* 0x000fe40000000000 */
[----:B------:R-:W-:Y:S02]  /*c290*/  LOP3.LUT R20, R0, R5, RZ, 0x3c, !PT ;  /* 0x0000000500147212 */ /* 0x000fe400078e3cff */
[----:B--2---:R-:W-:-:S13]  /*c2a0*/  LOP3.LUT P1, RZ, R4, 0x2, RZ, 0xc0, !PT ;  /* 0x0000000204ff7812 */ /* 0x004fda000782c0ff */
[----:B------:R-:W-:Y:S05]  /*c2b0*/  @!P1 BRA `(.L_x_61) ;  /* 0x0000000400e49947 */ /* 0x000fea0003800000 */
[----:B------:R-:W-:Y:S01]  /*c2c0*/  LOP3.LUT P1, RZ, R4, 0x1, RZ, 0xc0, !PT ;  /* 0x0000000104ff7812 */ /* 0x000fe2000782c0ff */
[----:B------:R-:W-:-:S12]  /*c2d0*/  IMAD.MOV.U32 R8, RZ, RZ, R2 ;  /* 0x000000ffff087224 */ /* 0x000fd800078e0002 */
[----:B------:R-:W-:Y:S05]  /*c2e0*/  @!P1 BRA `(.L_x_62) ;  /* 0x0000000000509947 */ /* 0x000fea0003800000 */
[----:B------:R-:W2:Y:S01]  /*c2f0*/  LDL R9, [R1+0xc] ;  /* 0x00000c0001097983 */ /* 0x000ea20000100800 */
[----:B------:R-:W0:Y:S01]  /*c300*/  LDC R8, c[0x0][0x43c] ;  /* 0x00010f00ff087b82 */ /* 0x000e220000000800 */
[----:B------:R-:W-:Y:S02]  /*c310*/  ULDC.64 UR4, c[0x0][0x428] ;  /* 0x00010a0000047ab9 */ /* 0x000fe40000000a00 */
[----:B------:R-:W3:Y:S01]  /*c320*/  LDL R10, [R1+0x4] ;  /* 0x00000400010a7983 */ /* 0x000ee20000100800 */
[----:B0-----:R-:W-:-:S13]  /*c330*/  ISETP.NE.AND P0, PT, R8, 0x1, PT ;  /* 0x000000010800780c */ /* 0x001fda0003f05270 */
[----:B------:R-:W0:Y:S02]  /*c340*/  @P0 LDC.64 R4, c[0x0][0x440] ;  /* 0x00011000ff040b82 */ /* 0x000e240000000a00 */
[----:B0-----:R-:W-:-:S04]  /*c350*/  @P0 IMAD.HI.U32 R6, R2, R4, RZ ;  /* 0x0000000402060227 */ /* 0x001fc800078e00ff */
[----:B------:R-:W-:Y:S01]  /*c360*/  IMAD.MOV.U32 R4, RZ, RZ, R2 ;  /* 0x000000ffff047224 */ /* 0x000fe200078e0002 */
[----:B------:R-:W-:Y:S02]  /*c370*/  @P0 SHF.R.U32.HI R4, RZ, R5, R6 ;  /* 0x00000005ff040219 */ /* 0x000fe40000011606 */
[----:B------:R-:W0:Y:S03]  /*c380*/  LDC.64 R6, c[0x0][0x418] ;  /* 0x00010600ff067b82 */ /* 0x000e260000000a00 */
[----:B------:R-:W-:-:S04]  /*c390*/  IMAD.MOV R5, RZ, RZ, -R4 ;  /* 0x000000ffff057224 */ /* 0x000fc800078e0a04 */
[----:B------:R-:W-:Y:S01]  /*c3a0*/  IMAD R8, R8, R5, R2 ;  /* 0x0000000508087224 */ /* 0x000fe200078e0202 */
[----:B------:R-:W-:Y:S01]  /*c3b0*/  SHF.R.S32.HI R5, RZ, 0x1f, R4 ;  /* 0x0000001fff057819 */ /* 0x000fe20000011404 */
[----:B--2---:R-:W-:-:S04]  /*c3c0*/  IMAD R9, R9, UR4, RZ ;  /* 0x0000000409097c24 */ /* 0x004fc8000f8e02ff */
[C---:B---3--:R-:W-:Y:S02]  /*c3d0*/  IMAD R9, R10.reuse, UR5, R9 ;  /* 0x000000050a097c24 */ /* 0x048fe4000f8e0209 */
[----:B------:R-:W-:-:S04]  /*c3e0*/  IMAD.WIDE.U32 R4, R10, UR4, R4 ;  /* 0x000000040a047c25 */ /* 0x000fc8000f8e0004 */
[----:B------:R-:W-:Y:S01]  /*c3f0*/  IMAD.IADD R9, R9, 0x1, R5 ;  /* 0x0000000109097824 */ /* 0x000fe200078e0205 */
[----:B0-----:R-:W-:-:S04]  /*c400*/  LEA R6, P0, R4, R6, 0x2 ;  /* 0x0000000604067211 */ /* 0x001fc800078010ff */
[----:B------:R-:W-:-:S05]  /*c410*/  LEA.HI.X R7, R4, R7, R9, 0x2, P0 ;  /* 0x0000000704077211 */ /* 0x000fca00000f1409 */
[----:B------:R0:W5:Y:S04]  /*c420*/  LDG.E R16, desc[UR38][R6.64] ;  /* 0x0000002606107981 */ /* 0x000168000c1e1900 */
.L_x_62:
[----:B0-----:R-:W-:Y:S01]  /*c430*/  LEA R6, R17, UR40, 0x3 ;  /* 0x0000002811067c11 */ /* 0x001fe2000f8e18ff */
[----:B------:R-:W0:Y:S01]  /*c440*/  S2R R5, SR_TID.X ;  /* 0x0000000000057919 */ /* 0x000e220000002100 */
[----:B------:R-:W-:-:S04]  /*c450*/  SHF.L.U32 R4, R20, 0x1f, RZ ;  /* 0x0000001f14047819 */ /* 0x000fc800000006ff */
[----:B------:R-:W1:Y:S01]  /*c460*/  SYNCS.PHASECHK.TRANS64.TRYWAIT P0, [R6+URZ+0x29880], R4 ;  /* 0x02988004060075a7 */ /* 0x000e62000800017f */
[----:B0-----:R-:W-:-:S04]  /*c470*/  LOP3.LUT R5, R5, 0x7f, RZ, 0xc0, !PT ;  /* 0x0000007f05057812 */ /* 0x001fc800078ec0ff */
[----:B------:R-:W-:Y:S01]  /*c480*/  ISETP.NE.AND P1, PT, R5, RZ, PT ;  /* 0x000000ff0500720c */ /* 0x000fe20003f25270 */
[----:B-1----:R-:W-:-:S12]  /*c490*/  @!P0 BRA `(.L_x_63) ;  /* 0x0000002000188947 */ /* 0x002fd80003800000 */
.L_x_115:
[----:B------:R-:W-:Y:S04]  /*c4a0*/  BSSY B1, `(.L_x_64) ;  /* 0x0000009000017945 */ /* 0x000fe80003800000 */
[----:B------:R-:W-:Y:S05]  /*c4b0*/  @P1 BRA `(.L_x_65) ;  /* 0x00000000001c1947 */ /* 0x000fea0003800000 */
[----:B------:R-:W1:Y:S01]  /*c4c0*/  S2R R7, SR_TID.X ;  /* 0x0000000000077919 */ /* 0x000e620000002100 */
[----:B------:R-:W-:-:S04]  /*c4d0*/  IMAD.MOV.U32 R5, RZ, RZ, 0x5000 ;  /* 0x00005000ff057424 */ /* 0x000fc800078e00ff */
[----:B------:R2:W-:Y:S01]  /*c4e0*/  SYNCS.ARRIVE.TRANS64 RZ, [R6+URZ+0x29870], R5 ;  /* 0x0298700506ff79a7 */ /* 0x0005e2000800003f */
[----:B-1----:R-:W-:-:S04]  /*c4f0*/  LOP3.LUT R7, R7, 0x1f, RZ, 0xc0, !PT ;  /* 0x0000001f07077812 */ /* 0x002fc800078ec0ff */
[----:B------:R-:W-:-:S13]  /*c500*/  ISETP.NE.AND P0, PT, R7, RZ, PT ;  /* 0x000000ff0700720c */ /* 0x000fda0003f05270 */
[----:B--2---:R-:W-:Y:S05]  /*c510*/  @!P0 BRA `(.L_x_65) ;  /* 0x0000000000048947 */ /* 0x004fea0003800000 */
[----:B------:R-:W-:Y:S01]  /*c520*/  BPT.TRAP 0x1 ;  /* 0x000000040000795c */ /* 0x000fe20000300000 */
.L_x_65:
[----:B------:R-:W-:Y:S05]  /*c530*/  BSYNC B1 ;  /* 0x0000000000017941 */ /* 0x000fea0003800000 */
.L_x_64:
[----:B------:R-:W-:Y:S01]  /*c540*/  IMAD R7, R8, 0xa0, RZ ;  /* 0x000000a008077824 */ /* 0x000fe200078e02ff */
[----:B------:R-:W-:Y:S01]  /*c550*/  R2UR UR32, R17 ;  /* 0x00000000112072ca */ /* 0x000fe200000e0000 */
[----:B------:R-:W-:Y:S01]  /*c560*/  IMAD.MOV.U32 R8, RZ, RZ, RZ ;  /* 0x000000ffff087224 */ /* 0x000fe200078e00ff */
[----:B------:R-:W-:Y:S01]  /*c570*/  R2UR UR33, R6 ;  /* 0x00000000062172ca */ /* 0x000fe200000e0000 */
[----:B------:R-:W-:Y:S01]  /*c580*/  ULDC.64 UR4, c[0x0][0x198] ;  /* 0x0000660000047ab9 */ /* 0x000fe20000000a00 */
[----:B------:R-:W-:Y:S01]  /*c590*/  R2UR UR35, R7 ;  /* 0x00000000072372ca */ /* 0x000fe200000e0000 */
[----:B------:R-:W-:Y:S01]  /*c5a0*/  UIADD3 UR4, UP0, UR4, 0x470, URZ ;  /* 0x0000047004047890 */ /* 0x000fe2000ff1e03f */
[----:B------:R-:W-:Y:S01]  /*c5b0*/  R2UR UR34, R8 ;  /* 0x00000000082272ca */ /* 0x000fe200000e0000 */
[----:B------:R-:W-:Y:S01]  /*c5c0*/  UMOV UR6, 0x0 ;  /* 0x0000000000067882 */ /* 0x000fe20000000000 */
[----:B------:R-:W-:Y:S01]  /*c5d0*/  PLOP3.LUT P0, PT, PT, PT, PT, 0x80, 0x0 ;  /* 0x000000000000781c */ /* 0x000fe20003f0f070 */
[----:B------:R-:W-:Y:S01]  /*c5e0*/  UIADD3.X UR5, URZ, UR5, URZ, UP0, !UPT ;  /* 0x000000053f057290 */ /* 0x000fe200087fe43f */
[----:B------:R-:W-:-:S03]  /*c5f0*/  UMOV UR7, 0x14f00000 ;  /* 0x14f0000000077882 */ /* 0x000fc60000000000 */
[----:B------:R-:W-:Y:S02]  /*c600*/  UIMAD UR32, UR32, 0x5000, UR40 ;  /* 0x00005000202078a4 */ /* 0x000fe4000f8e0228 */
[----:B------:R-:W-:Y:S02]  /*c610*/  UIADD3 UR33, UR33, 0x29870, URZ ;  /* 0x0002987021217890 */ /* 0x000fe4000fffe03f */
[----:B------:R-:W-:-:S12]  /*c620*/  UIADD3 UR32, UR32, 0xa400, URZ ;  /* 0x0000a40020207890 */ /* 0x000fd8000fffe03f */
.L_x_66:
[----:B------:R-:W-:-:S13]  /*c630*/  @P0 ELECT P2, URZ, PT ;  /* 0x00000000003f082f */ /* 0x000fda0003840000 */
[----:B-----5:R-:W-:Y:S02]  /*c640*/  @P2 R2UR UR37, R16 ;  /* 0x00000000102522ca */ /* 0x020fe400000e0000 */
[----:B------:R-:W-:-:S11]  /*c650*/  @P2 PLOP3.LUT P0, PT, P2, PT, PT, 0x8, 0x0 ;  /* 0x000000000000281c */ /* 0x000fd6000170e170 */
[----:B------:R1:W-:Y:S01]  /*c660*/  UTMALDG.4D [UR32], [UR4], desc[UR6] ;  /* 0x00000620040075b4 */ /* 0x0003e20008019000 */
[----:B------:R-:W-:Y:S01]  /*c670*/  PLOP3.LUT P2, PT, PT, PT, PT, 0x8, 0x0 ;  /* 0x000000000000781c */ /* 0x000fe20003f4e170 */
[----:B-1----:R-:W-:-:S12]  /*c680*/  @P0 BRA.U.ANY `(.L_x_66) ;  /* 0xfffffffd00e80947 */ /* 0x002fd8000393ffff */
[----:B------:R-:W1:Y:S02]  /*c690*/  SYNCS.PHASECHK.TRANS64.TRYWAIT P0, [R6+URZ+0x29840], R4 ;  /* 0x02984004060075a7 */ /* 0x000e64000800017f */
[----:B-1----:R-:W-:Y:S05]  /*c6a0*/  @!P0 BRA `(.L_x_67) ;  /* 0x0000001c00a88947 */ /* 0x002fea0003800000 */
.L_x_116:
[----:B------:R-:W-:Y:S01]  /*c6b0*/  BSSY B1, `(.L_x_68) ;  /* 0x000000b000017945 */ /* 0x000fe20003800000 */
[----:B01----:R-:W-:Y:S02]  /*c6c0*/  IMAD.MOV.U32 R4, RZ, RZ, 0x0 ;  /* 0x00000000ff047424 */ /* 0x003fe400078e00ff */
[----:B------:R-:W-:Y:S01]  /*c6d0*/  IMAD.MOV.U32 R5, RZ, RZ, 0x14f00000 ;  /* 0x14f00000ff057424 */ /* 0x000fe200078e00ff */
[----:B------:R-:W-:Y:S06]  /*c6e0*/  @P1 BRA `(.L_x_69) ;  /* 0x00000000001c1947 */ /* 0x000fec0003800000 */
[----:B------:R-:W0:Y:S01]  /*c6f0*/  S2R R10, SR_TID.X ;  /* 0x00000000000a7919 */ /* 0x000e220000002100 */
[----:B------:R-:W-:-:S04]  /*c700*/  IMAD.MOV.U32 R9, RZ, RZ, 0x7800 ;  /* 0x00007800ff097424 */ /* 0x000fc800078e00ff */
[----:B------:R1:W-:Y:S01]  /*c710*/  SYNCS.ARRIVE.TRANS64 RZ, [R6+URZ+0x29830], R9 ;  /* 0x0298300906ff79a7 */ /* 0x0003e2000800003f */
[----:B0-----:R-:W-:-:S04]  /*c720*/  LOP3.LUT R10, R10, 0x1f, RZ, 0xc0, !PT ;  /* 0x0000001f0a0a7812 */ /* 0x001fc800078ec0ff */
[----:B------:R-:W-:-:S13]  /*c730*/  ISETP.NE.AND P0, PT, R10, RZ, PT ;  /* 0x000000ff0a00720c */ /* 0x000fda0003f05270 */
[----:B-1----:R-:W-:Y:S05]  /*c740*/  @!P0 BRA `(.L_x_69) ;  /* 0x0000000000048947 */ /* 0x002fea0003800000 */
[----:B------:R-:W-:Y:S01]  /*c750*/  BPT.TRAP 0x1 ;  /* 0x000000040000795c */ /* 0x000fe20000300000 */
.L_x_69:
[----:B------:R-:W-:Y:S05]  /*c760*/  BSYNC B1 ;  /* 0x0000000000017941 */ /* 0x000fea0003800000 */
.L_x_68:
[----:B------:R-:W-:Y:S01]  /*c770*/  R2UR UR4, R17 ;  /* 0x00000000110472ca */ /* 0x000fe200000e0000 */
[----:B------:R-:W-:Y:S01]  /*c780*/  ULDC.64 UR6, c[0x0][0x198] ;  /* 0x0000660000067ab9 */ /* 0x000fe20000000a00 */
[----:B------:R-:W-:Y:S01]  /*c790*/  R2UR UR9, R6 ;  /* 0x00000000060972ca */ /* 0x000fe200000e0000 */
[----:B------:R-:W-:Y:S01]  /*c7a0*/  UIADD3 UR6, UP0, UR6, 0x370, URZ ;  /* 0x0000037006067890 */ /* 0x000fe2000ff1e03f */
[----:B------:R-:W-:Y:S02]  /*c7b0*/  R2UR UR10, R8 ;  /* 0x00000000080a72ca */ /* 0x000fe400000e0000 */
[----:B------:R-:W-:Y:S01]  /*c7c0*/  R2UR UR14, R4 ;  /* 0x00000000040e72ca */ /* 0x000fe200000e0000 */
[----:B------:R-:W-:Y:S01]  /*c7d0*/  UIADD3.X UR7, URZ, UR7, URZ, UP0, !UPT ;  /* 0x000000073f077290 */ /* 0x000fe200087fe43f */
[----:B------:R-:W-:Y:S02]  /*c7e0*/  R2UR UR15, R5 ;  /* 0x00000000050f72ca */ /* 0x000fe400000e0000 */
[----:B------:R-:W-:-:S02]  /*c7f0*/  R2UR UR11, R7 ;  /* 0x00000000070b72ca */ /* 0x000fc400000e0000 */
[----:B------:R-:W-:Y:S01]  /*c800*/  PLOP3.LUT P0, PT, PT, PT, PT, 0x80, 0x0 ;  /* 0x000000000000781c */ /* 0x000fe20003f0f070 */
[----:B------:R-:W-:Y:S02]  /*c810*/  UIMAD UR4, UR4, 0x7800, UR40 ;  /* 0x00007800040478a4 */ /* 0x000fe4000f8e0228 */
[----:B------:R-:W-:Y:S02]  /*c820*/  UIADD3 UR9, UR9, 0x29830, URZ ;  /* 0x0002983009097890 */ /* 0x000fe4000fffe03f */
[----:B------:R-:W-:-:S12]  /*c830*/  UIADD3 UR8, UR4, 0x1a400, URZ ;  /* 0x0001a40004087890 */ /* 0x000fd8000fffe03f */
.L_x_70:
[----:B------:R-:W-:-:S13]  /*c840*/  @P0 ELECT P1, URZ, PT ;  /* 0x00000000003f082f */ /* 0x000fda0003820000 */
[----:B------:R-:W-:Y:S01]  /*c850*/  @P1 R2UR UR13, R16 ;  /* 0x00000000100d12ca */ /* 0x000fe200000e0000 */
[----:B------:R-:W-:Y:S01]  /*c860*/  UMOV UR12, UR36 ;  /* 0x00000024000c7c82 */ /* 0x000fe20008000000 */
[----:B------:R-:W-:-:S11]  /*c870*/  @P1 PLOP3.LUT P0, PT, P1, PT, PT, 0x8, 0x0 ;  /* 0x000000000000181c */ /* 0x000fd60000f0e170 */
[----:B------:R0:W-:Y:S01]  /*c880*/  UTMALDG.4D [UR8], [UR6], desc[UR14] ;  /* 0x00000e08060075b4 */ /* 0x0001e20008019000 */
[----:B------:R-:W-:Y:S01]  /*c890*/  PLOP3.LUT P1, PT, PT, PT, PT, 0x8, 0x0 ;  /* 0x000000000000781c */ /* 0x000fe20003f2e170 */
[----:B0-----:R-:W-:-:S12]  /*c8a0*/  @P0 BRA.U.ANY `(.L_x_70) ;  /* 0xfffffffd00e40947 */ /* 0x001fd8000393ffff */
[----:B------:R-:W-:Y:S01]  /*c8b0*/  R2UR UR14, R4 ;  /* 0x00000000040e72ca */ /* 0x000fe200000e0000 */
[----:B------:R-:W-:Y:S01]  /*c8c0*/  UIADD3 UR8, UR4, 0x1cc00, URZ ;  /* 0x0001cc0004087890 */ /* 0x000fe2000fffe03f */
[----:B------:R-:W-:Y:S01]  /*c8d0*/  R2UR UR15, R5 ;  /* 0x00000000050f72ca */ /* 0x000fe200000e0000 */
[----:B------:R-:W-:Y:S01]  /*c8e0*/  UMOV UR10, 0x40 ;  /* 0x00000040000a7882 */ /* 0x000fe20000000000 */
[----:B------:R-:W-:Y:S02]  /*c8f0*/  R2UR UR11, R7 ;  /* 0x00000000070b72ca */ /* 0x000fe400000e0000 */
[----:B------:R-:W-:-:S13]  /*c900*/  PLOP3.LUT P0, PT, PT, PT, PT, 0x80, 0x0 ;  /* 0x000000000000781c */ /* 0x000fda0003f0f070 */
.L_x_71:
        /* <DEDUP_REMOVED lines=13> */
.L_x_72:
[----:B------:R-:W-:-:S13]  /*c9e0*/  @P0 ELECT P1, URZ, PT ;  /* 0x00000000003f082f */ /* 0x000fda0003820000 */
[----:B------:R-:W-:Y:S01]  /*c9f0*/  @P1 R2UR UR13, R16 ;  /* 0x00000000100d12ca */ /* 0x000fe200000e0000 */
[----:B------:R-:W-:Y:S01]  /*ca00*/  UMOV UR12, UR36 ;  /* 0x00000024000c7c82 */ /* 0x000fe20008000000 */
[----:B------:R-:W-:-:S11]  /*ca10*/  @P1 PLOP3.LUT P0, PT, P1, PT, PT, 0x8, 0x0 ;  /* 0x000000000000181c */ /* 0x000fd60000f0e170 */
[----:B------:R0:W-:Y:S01]  /*ca20*/  UTMALDG.4D [UR8], [UR6], desc[UR14] ;  /* 0x00000e08060075b4 */ /* 0x0001e20008019000 */
[----:B------:R-:W-:Y:S01]  /*ca30*/  PLOP3.LUT P1, PT, PT, PT, PT, 0x8, 0x0 ;  /* 0x000000000000781c */ /* 0x000fe20003f2e170 */
[----:B0-----:R-:W-:-:S12]  /*ca40*/  @P0 BRA.U.ANY `(.L_x_72) ;  /* 0xfffffffd00e40947 */ /* 0x001fd8000393ffff */
.L_x_61:
[----:B------:R-:W-:Y:S05]  /*ca50*/  BSYNC B0 ;  /* 0x0000000000007941 */ /* 0x000fea0003800000 */
.L_x_60:
[----:B------:R-:W2:Y:S02]  /*ca60*/  LDL R4, [R1+0x20] ;  /* 0x0000200001047983 */ /* 0x000ea40000100800 */
[----:B--2---:R-:W-:-:S13]  /*ca70*/  ISETP.NE.AND P0, PT, R4, 0x3, PT ;  /* 0x000000030400780c */ /* 0x004fda0003f05270 */
[----:B------:R-:W-:Y:S05]  /*ca80*/  @!P0 BRA `(.L_x_73) ;  /* 0x0000000000048947 */ /* 0x000fea0003800000 */
[----:B------:R-:W-:Y:S01]  /*ca90*/  BPT.TRAP 0x1 ;  /* 0x000000040000795c */ /* 0x000fe20000300000 */
.L_x_73:
[----:B------:R-:W-:Y:S02]  /*caa0*/  LOP3.LUT R5, R0, 0x1, RZ, 0x3c, !PT ;  /* 0x0000000100057812 */ /* 0x000fe400078e3cff */
[----:B------:R-:W-:Y:S02]  /*cab0*/  LEA R18, R3, UR40, 0x3 ;  /* 0x0000002803127c11 */ /* 0x000fe4000f8e18ff */
[----:B------:R-:W-:Y:S02]  /*cac0*/  SHF.L.U32 R5, R5, 0x1f, RZ ;  /* 0x0000001f05057819 */ /* 0x000fe400000006ff */
[----:B------:R-:W-:Y:S02]  /*cad0*/  ISETP.NE.AND P1, PT, R21, 0x3, PT ;  /* 0x000000031500780c */ /* 0x000fe40003f25270 */
[----:B------:R-:W0:Y:S02]  /*cae0*/  SYNCS.PHASECHK.TRANS64.TRYWAIT P0, [R18+URZ+0x29870], R5 ;  /* 0x02987005120075a7 */ /* 0x000e24000800017f */
[----:B0-----:R-:W-:Y:S09]  /*caf0*/  @!P0 BRA `(.L_x_74) ;  /* 0x0000001800a88947 */ /* 0x001ff20003800000 */
.L_x_117:
[----:B------:R-:W-:Y:S05]  /*cb00*/  @!P1 BRA `(.L_x_75) ;  /* 0x0000000000049947 */ /* 0x000fea0003800000 */
[----:B------:R-:W-:Y:S01]  /*cb10*/  BPT.TRAP 0x1 ;  /* 0x000000040000795c */ /* 0x000fe20000300000 */
.L_x_75:
[----:B0-----:R-:W-:Y:S01]  /*cb20*/  SHF.L.U32 R5, R0, 0x1f, RZ ;  /* 0x0000001f00057819 */ /* 0x001fe200000006ff */
[----:B------:R-:W-:-:S03]  /*cb30*/  IMAD R12, R3, 0x5000, RZ ;  /* 0x00005000030c7824 */ /* 0x000fc600078e02ff */
[----:B------:R-:W0:Y:S02]  /*cb40*/  SYNCS.PHASECHK.TRANS64.TRYWAIT P0, [R18+URZ+0x29860], R5 ;  /* 0x02986005120075a7 */ /* 0x000e24000800017f */
[----:B0-----:R-:W-:Y:S05]  /*cb50*/  @!P0 BRA `(.L_x_76) ;  /* 0x0000001800a48947 */ /* 0x001fea0003800000 */
.L_x_118:
[----:B------:R-:W2:Y:S04]  /*cb60*/  LDL R0, [R1+0x10] ;  /* 0x0000100001007983 */ /* 0x000ea80000100800 */
[----:B------:R-:W3:Y:S04]  /*cb70*/  LDL R6, [R1+0x14] ;  /* 0x0000140001067983 */ /* 0x000ee80000100800 */
[----:B------:R-:W4:Y:S01]  /*cb80*/  LDL R13, [R1+0x18] ;  /* 0x00001800010d7983 */ /* 0x000f220000100800 */
[----:B------:R-:W-:Y:S05]  /*cb90*/  WARPSYNC.ALL ;  /* 0x0000000000007948 */ /* 0x000fea0003800000 */
[----:B--2---:R-:W-:-:S05]  /*cba0*/  LOP3.LUT R0, R12, R0, RZ, 0xfc, !PT ;  /* 0x000000000c007212 */ /* 0x004fca00078efcff */
[----:B------:R-:W1:Y:S01]  /*cbb0*/  LDSM.16.MT88.4 R8, [R0+UR40+0xa400] ;  /* 0x00a400280008783b */ /* 0x000e620008004200 */
[----:B------:R-:W-:Y:S01]  /*cbc0*/  VIADD R3, R0, UR40 ;  /* 0x0000002800037c36 */ /* 0x000fe20008000000 */
[----:B----4-:R-:W-:-:S03]  /*cbd0*/  LOP3.LUT R19, R12, R13, RZ, 0xfc, !PT ;  /* 0x0000000d0c137212 */ /* 0x010fc600078efcff */
[----:B---3--:R-:W-:Y:S02]  /*cbe0*/  IMAD.IADD R3, R6, 0x1, R3 ;  /* 0x0000000106037824 */ /* 0x008fe400078e0203 */
[----:B------:R-:W-:Y:S01]  /*cbf0*/  VIADD R19, R19, UR40 ;  /* 0x0000002813137c36 */ /* 0x000fe20008000000 */
[C-C-:B-1----:R-:W-:Y:S02]  /*cc00*/  PRMT R4, R8.reuse, 0x6420, R9.reuse ;  /* 0x0000642008047816 */ /* 0x142fe40000000009 */
[----:B0-----:R-:W-:Y:S02]  /*cc10*/  PRMT R5, R8, 0x7531, R9 ;  /* 0x0000753108057816 */ /* 0x001fe40000000009 */
[C-C-:B------:R-:W-:Y:S02]  /*cc20*/  PRMT R6, R10.reuse, 0x6420, R11.reuse ;  /* 0x000064200a067816 */ /* 0x140fe4000000000b */
[----:B------:R-:W-:Y:S02]  /*cc30*/  PRMT R7, R10, 0x7531, R11 ;  /* 0x000075310a077816 */ /* 0x000fe4000000000b */
[----:B------:R-:W0:Y:S04]  /*cc40*/  LDSM.16.MT88.4 R8, [R3+0xa400] ;  /* 0x00a400000308783b */ /* 0x000e280000004200 */
[----:B------:R-:W-:Y:S01]  /*cc50*/  STSM.16.M88.4 [R19+0x400], R4 ;  /* 0x0004000413007844 */ /* 0x000fe20000000200 */
[----:B0-----:R-:W-:-:S02]  /*cc60*/  PRMT R12, R8, 0x6420, R9 ;  /* 0x00006420080c7816 */ /* 0x001fc40000000009 */
[----:B------:R-:W-:Y:S02]  /*cc70*/  PRMT R13, R8, 0x7531, R9 ;  /* 0x00007531080d7816 */ /* 0x000fe40000000009 */
[C-C-:B------:R-:W-:Y:S02]  /*cc80*/  PRMT R14, R10.reuse, 0x6420, R11.reuse ;  /* 0x000064200a0e7816 */ /* 0x140fe4000000000b */
[----:B------:R-:W-:-:S05]  /*cc90*/  PRMT R15, R10, 0x7531, R11 ;  /* 0x000075310a0f7816 */ /* 0x000fca000000000b */
[----:B------:R-:W-:Y:S04]  /*cca0*/  STSM.16.M88.4 [R19+0xc00], R12 ;  /* 0x000c000c13007844 */ /* 0x000fe80000000200 */
[----:B------:R-:W0:Y:S02]  /*ccb0*/  LDSM.16.MT88.4 R8, [R0+UR40+0xb400] ;  /* 0x00b400280008783b */ /* 0x000e240008004200 */
[C-C-:B0-----:R-:W-:Y:S02]  /*ccc0*/  PRMT R4, R8.reuse, 0x6420, R9.reuse ;  /* 0x0000642008047816 */ /* 0x141fe40000000009 */
[----:B------:R-:W-:Y:S02]  /*ccd0*/  PRMT R5, R8, 0x7531, R9 ;  /* 0x0000753108057816 */ /* 0x000fe40000000009 */
[----:B------:R-:W-:-:S02]  /*cce0*/  PRMT R6, R10, 0x6420, R11 ;  /* 0x000064200a067816 */ /* 0x000fc4000000000b */
[----:B------:R-:W-:Y:S02]  /*ccf0*/  PRMT R7, R10, 0x7531, R11 ;  /* 0x000075310a077816 */ /* 0x000fe4000000000b */
[----:B------:R-:W0:Y:S04]  /*cd00*/  LDSM.16.MT88.4 R8, [R3+0xb400] ;  /* 0x00b400000308783b */ /* 0x000e280000004200 */
[----:B------:R-:W-:Y:S01]  /*cd10*/  STSM.16.M88.4 [R19+0x1400], R4 ;  /* 0x0014000413007844 */ /* 0x000fe20000000200 */
[C-C-:B0-----:R-:W-:Y:S02]  /*cd20*/  PRMT R12, R8.reuse, 0x6420, R9.reuse ;  /* 0x00006420080c7816 */ /* 0x141fe40000000009 */
[----:B------:R-:W-:Y:S02]  /*cd30*/  PRMT R13, R8, 0x7531, R9 ;  /* 0x00007531080d7816 */ /* 0x000fe40000000009 */
[----:B------:R-:W-:-:S02]  /*cd40*/  PRMT R14, R10, 0x6420, R11 ;  /* 0x000064200a0e7816 */ /* 0x000fc4000000000b */
        /* <DEDUP_REMOVED lines=20> */
[----:B------:R0:W-:Y:S02]  /*ce90*/  STSM.16.M88.4 [R19+0x3400], R4 ;  /* 0x0034000413007844 */ /* 0x0001e40000000200 */
[C-C-:B0-----:R-:W-:Y:S02]  /*cea0*/  PRMT R4, R8.reuse, 0x6420, R9.reuse ;  /* 0x0000642008047816 */ /* 0x141fe40000000009 */
[----:B------:R-:W-:-:S02]  /*ceb0*/  PRMT R5, R8, 0x7531, R9 ;  /* 0x0000753108057816 */ /* 0x000fc40000000009 */
[C-C-:B------:R-:W-:Y:S02]  /*cec0*/  PRMT R6, R10.reuse, 0x6420, R11.reuse ;  /* 0x000064200a067816 */ /* 0x140fe4000000000b */
[----:B------:R-:W-:-:S05]  /*ced0*/  PRMT R7, R10, 0x7531, R11 ;  /* 0x000075310a077816 */ /* 0x000fca000000000b */
[----:B------:R-:W-:Y:S04]  /*cee0*/  STSM.16.M88.4 [R19+0x3c00], R4 ;  /* 0x003c000413007844 */ /* 0x000fe80000000200 */
[----:B------:R-:W0:Y:S04]  /*cef0*/  LDSM.16.MT88.4 R12, [R0+UR40+0xe400] ;  /* 0x00e40028000c783b */ /* 0x000e280008004200 */
[----:B------:R-:W1:Y:S01]  /*cf00*/  LDSM.16.MT88.4 R4, [R3+0xe400] ;  /* 0x00e400000304783b */ /* 0x000e620000004200 */
[C-C-:B0-----:R-:W-:Y:S02]  /*cf10*/  PRMT R8, R12.reuse, 0x6420, R13.reuse ;  /* 0x000064200c087816 */ /* 0x141fe4000000000d */
[----:B------:R-:W-:-:S02]  /*cf20*/  PRMT R9, R12, 0x7531, R13 ;  /* 0x000075310c097816 */ /* 0x000fc4000000000d */
[C-C-:B------:R-:W-:Y:S02]  /*cf30*/  PRMT R10, R14.reuse, 0x6420, R15.reuse ;  /* 0x000064200e0a7816 */ /* 0x140fe4000000000f */
[----:B------:R-:W-:-:S05]  /*cf40*/  PRMT R11, R14, 0x7531, R15 ;  /* 0x000075310e0b7816 */ /* 0x000fca000000000f */
[----:B------:R1:W-:Y:S02]  /*cf50*/  STSM.16.M88.4 [R19+0x4400], R8 ;  /* 0x0044000813007844 */ /* 0x0003e40000000200 */
[C-C-:B-1----:R-:W-:Y:S02]  /*cf60*/  PRMT R8, R4.reuse, 0x6420, R5.reuse ;  /* 0x0000642004087816 */ /* 0x142fe40000000005 */
[----:B------:R-:W-:Y:S02]  /*cf70*/  PRMT R9, R4, 0x7531, R5 ;  /* 0x0000753104097816 */ /* 0x000fe40000000005 */
[C-C-:B------:R-:W-:Y:S02]  /*cf80*/  PRMT R10, R6.reuse, 0x6420, R7.reuse ;  /* 0x00006420060a7816 */ /* 0x140fe40000000007 */
[----:B------:R-:W-:-:S05]  /*cf90*/  PRMT R11, R6, 0x7531, R7 ;  /* 0x00007531060b7816 */ /* 0x000fca0000000007 */
[----:B------:R0:W-:Y:S01]  /*cfa0*/  STSM.16.M88.4 [R19+0x4c00], R8 ;  /* 0x004c000813007844 */ /* 0x0001e20000000200 */
[----:B------:R-:W-:Y:S01]  /*cfb0*/  @!PT LDS RZ, [RZ] ;  /* 0x00000000fffff984 */ /* 0x000fe20000000800 */
[----:B------:R-:W-:Y:S01]  /*cfc0*/  @!PT LDS RZ, [RZ] ;  /* 0x00000000fffff984 */ /* 0x000fe20000000800 */
[----:B------:R-:W-:Y:S01]  /*cfd0*/  @!PT LDS RZ, [RZ] ;  /* 0x00000000fffff984 */ /* 0x000fe20000000800 */
[----:B------:R-:W-:Y:S01]  /*cfe0*/  @!PT LDS RZ, [RZ] ;  /* 0x00000000fffff984 */ /* 0x000fe20000000800 */
[----:B------:R1:W-:Y:S06]  /*cff0*/  MEMBAR.ALL.CTA ;  /* 0x0000000000007992 */ /* 0x0003ec0000008000 */
[----:B-1----:R-:W1:Y:S01]  /*d000*/  FENCE.VIEW.ASYNC.S ;  /* 0x00000000000073c6 */ /* 0x002e620000000000 */
[----:B------:R-:W-:Y:S05]  /*d010*/  @!P1 BRA `(.L_x_77) ;  /* 0x0000000000049947 */ /* 0x000fea0003800000 */
[----:B------:R-:W-:Y:S01]  /*d020*/  BPT.TRAP 0x1 ;  /* 0x000000040000795c */ /* 0x000fe20000300000 */
.L_x_77:
[----:B------:R-:W2:Y:S01]  /*d030*/  LDL R3, [R1+0x8] ;  /* 0x0000080001037983 */ /* 0x000ea20000100800 */
[----:B-1----:R-:W-:Y:S01]  /*d040*/  SYNCS.ARRIVE.TRANS64.A1T0 RZ, [R18+URZ+0x29850], RZ ;  /* 0x029850ff12ff79a7 */ /* 0x002fe2000810003f */
[----:B------:R-:W1:Y:S02]  /*d050*/  S2R R0, SR_TID.X ;  /* 0x0000000000007919 */ /* 0x000e640000002100 */
[----:B-1----:R-:W-:Y:S01]  /*d060*/  LOP3.LUT R0, R0, 0x7f, RZ, 0xc0, !PT ;  /* 0x0000007f00007812 */ /* 0x002fe200078ec0ff */
[----:B------:R-:W-:Y:S03]  /*d070*/  BAR.SYNC.DEFER_BLOCKING 0x2, 0x80 ;  /* 0x0082000000007b1d */ /* 0x000fe60000010000 */
[----:B------:R-:W-:-:S13]  /*d080*/  ISETP.NE.AND P0, PT, R0, RZ, PT ;  /* 0x000000ff0000720c */ /* 0x000fda0003f05270 */
[----:B------:R-:W-:-:S05]  /*d090*/  @!P0 VIADD R0, R18, 0x29880 ;  /* 0x0002988012008836 */ /* 0x000fca0000000000 */
[----:B------:R-:W-:-:S04]  /*d0a0*/  @!P0 PRMT R0, RZ, 0x654, R0 ;  /* 0x00000654ff008816 */ /* 0x000fc80000000000 */
[----:B------:R1:W-:Y:S02]  /*d0b0*/  @!P0 SYNCS.ARRIVE.TRANS64.RED.A1T0 RZ, [R0+URZ], RZ ;  /* 0x000000ff00ff89a7 */ /* 0x0003e4000810043f */
[----:B-1----:R-:W-:Y:S01]  /*d0c0*/  IMAD.MOV.U32 R0, RZ, RZ, R20 ;  /* 0x000000ffff007224 */ /* 0x002fe200078e0014 */
[C---:B--2---:R-:W-:Y:S01]  /*d0d0*/  ISETP.GT.AND P0, PT, R2.reuse, R3, PT ;  /* 0x000000030200720c */ /* 0x044fe20003f04270 */
[----:B------:R-:W-:Y:S02]  /*d0e0*/  VIADD R2, R2, 0xffffffff ;  /* 0xffffffff02027836 */ /* 0x000fe40000000000 */
[----:B------:R-:W-:-:S10]  /*d0f0*/  IMAD.MOV.U32 R3, RZ, RZ, R17 ;  /* 0x000000ffff037224 */ /* 0x000fd400078e0011 */
[----:B------:R-:W-:Y:S05]  /*d100*/  @P0 BRA `(.L_x_78) ;  /* 0xfffffff000480947 */ /* 0x000fea000383ffff */
[----:B------:R-:W-:Y:S05]  /*d110*/  BRA `(.L_x_79) ;  /* 0x0000000000047947 */ /* 0x000fea0003800000 */
.L_x_59:
[----:B------:R-:W-:-:S07]  /*d120*/  IMAD.MOV.U32 R17, RZ, RZ, RZ ;  /* 0x000000ffff117224 */ /* 0x000fce00078e00ff */
.L_x_79:
[----:B------:R-:W0:Y:S02]  /*d130*/  LDL R2, [R1+0x1c] ;  /* 0x00001c0001027983 */ /* 0x000e240000100800 */
[----:B0-----:R-:W-:-:S04]  /*d140*/  LOP3.LUT R0, R2, 0x1, RZ, 0xfc, !PT ;  /* 0x0000000102007812 */ /* 0x001fc800078efcff */
[----:B------:R-:W-:-:S13]  /*d150*/  ISETP.NE.AND P0, PT, R0, 0x3, PT ;  /* 0x000000030000780c */ /* 0x000fda0003f05270 */
[----:B------:R-:W-:Y:S05]  /*d160*/  @!P0 BRA `(.L_x_80) ;  /* 0x0000000000048947 */ /* 0x000fea0003800000 */
[----:B------:R-:W-:Y:S01]  /*d170*/  BPT.TRAP 0x1 ;  /* 0x000000040000795c */ /* 0x000fe20000300000 */
.L_x_80:
[----:B------:R-:W-:Y:S01]  /*d180*/  LOP3.LUT R0, R20, 0x1, RZ, 0x3c, !PT ;  /* 0x0000000114007812 */ /* 0x000fe200078e3cff */
[----:B------:R-:W-:Y:S01]  /*d190*/  BSSY B0, `(.L_x_81) ;  /* 0x0000007000007945 */ /* 0x000fe20003800000 */
[----:B------:R-:W-:Y:S02]  /*d1a0*/  LEA R3, R17, UR40, 0x3 ;  /* 0x0000002811037c11 */ /* 0x000fe4000f8e18ff */
[----:B------:R-:W-:Y:S02]  /*d1b0*/  SHF.L.U32 R0, R0, 0x1f, RZ ;  /* 0x0000001f00007819 */ /* 0x000fe400000006ff */
[----:B------:R-:W-:Y:S02]  /*d1c0*/  LOP3.LUT R2, R2, 0x2, RZ, 0xfc, !PT ;  /* 0x0000000202027812 */ /* 0x000fe400078efcff */
[----:B------:R-:W0:Y:S02]  /*d1d0*/  SYNCS.PHASECHK.TRANS64.TRYWAIT P0, [R3+URZ+0x29870], R0 ;  /* 0x02987000030075a7 */ /* 0x000e24000800017f */
[----:B------:R-:W-:Y:S01]  /*d1e0*/  ISETP.NE.AND P1, PT, R2, 0x3, PT ;  /* 0x000000030200780c */ /* 0x000fe20003f25270 */
[----:B0-----:R-:W-:-:S12]  /*d1f0*/  @!P0 BRA `(.L_x_82) ;  /* 0x0000001400108947 */ /* 0x001fd80003800000 */
.L_x_119:
[----:B------:R-:W-:Y:S05]  /*d200*/  BSYNC B0 ;  /* 0x0000000000007941 */ /* 0x000fea0003800000 */
.L_x_81:
[----:B------:R-:W-:Y:S05]  /*d210*/  @!P1 BRA `(.L_x_83) ;  /* 0x0000000000049947 */ /* 0x000fea0003800000 */
[----:B------:R-:W-:Y:S01]  /*d220*/  BPT.TRAP 0x1 ;  /* 0x000000040000795c */ /* 0x000fe20000300000 */
.L_x_83:
[----:B0-----:R-:W2:Y:S01]  /*d230*/  LDL.LU R0, [R1+0x10] ;  /* 0x0000100001007983 */ /* 0x001ea20000300800 */
[----:B------:R-:W-:Y:S01]  /*d240*/  SHF.L.U32 R2, R20, 0x1f, RZ ;  /* 0x0000001f14027819 */ /* 0x000fe200000006ff */
[----:B------:R-:W-:-:S03]  /*d250*/  IMAD R12, R17, 0x5000, RZ ;  /* 0x00005000110c7824 */ /* 0x000fc600078e02ff */
[----:B------:R-:W0:Y:S02]  /*d260*/  SYNCS.PHASECHK.TRANS64.TRYWAIT P0, [R3+URZ+0x29860], R2 ;  /* 0x02986002030075a7 */ /* 0x000e24000800017f */
[----:B--2---:R-:W-:Y:S01]  /*d270*/  LOP3.LUT R0, R12, R0, RZ, 0xfc, !PT ;  /* 0x000000000c007212 */ /* 0x004fe200078efcff */
[----:B0-----:R-:W-:Y:S06]  /*d280*/  @!P0 BRA `(.L_x_84) ;  /* 0x0000001400008947 */ /* 0x001fec0003800000 */
.L_x_120:
[----:B------:R-:W2:Y:S04]  /*d290*/  LDL.LU R4, [R1+0x14] ;  /* 0x0000140001047983 */ /* 0x000ea80000300800 */
[----:B------:R-:W3:Y:S01]  /*d2a0*/  LDL.LU R13, [R1+0x18] ;  /* 0x00001800010d7983 */ /* 0x000ee20000300800 */
[----:B0-----:R-:W-:Y:S01]  /*d2b0*/  VIADD R2, R0, UR40 ;  /* 0x0000002800027c36 */ /* 0x001fe20008000000 */
[----:B------:R-:W-:Y:S05]  /*d2c0*/  WARPSYNC.ALL ;  /* 0x0000000000007948 */ /* 0x000fea0003800000 */
[----:B------:R-:W0:Y:S02]  /*d2d0*/  LDSM.16.MT88.4 R8, [R0+UR40+0xa400] ;  /* 0x00a400280008783b */ /* 0x000e240008004200 */
[----:B0-----:R-:W-:-:S02]  /*d2e0*/  PRMT R14, R10, 0x6420, R11 ;  /* 0x000064200a0e7816 */ /* 0x001fc4000000000b */
[----:B------:R-:W-:Y:S01]  /*d2f0*/  PRMT R15, R10, 0x7531, R11 ;  /* 0x000075310a0f7816 */ /* 0x000fe2000000000b */
[----:B--2---:R-:W-:Y:S01]  /*d300*/  IMAD.IADD R2, R4, 0x1, R2 ;  /* 0x0000000104027824 */ /* 0x004fe200078e0202 */
[----:B---3--:R-:W-:-:S04]  /*d310*/  LOP3.LUT R16, R12, R13, RZ, 0xfc, !PT ;  /* 0x0000000d0c107212 */ /* 0x008fc800078efcff */
[----:B------:R-:W0:Y:S01]  /*d320*/  LDSM.16.MT88.4 R4, [R2+0xa400] ;  /* 0x00a400000204783b */ /* 0x000e220000004200 */
[C-C-:B------:R-:W-:Y:S02]  /*d330*/  PRMT R12, R8.reuse, 0x6420, R9.reuse ;  /* 0x00006420080c7816 */ /* 0x140fe40000000009 */
[----:B------:R-:W-:Y:S01]  /*d340*/  PRMT R13, R8, 0x7531, R9 ;  /* 0x00007531080d7816 */ /* 0x000fe20000000009 */
[----:B------:R-:W-:-:S05]  /*d350*/  VIADD R16, R16, UR40 ;  /* 0x0000002810107c36 */ /* 0x000fca0008000000 */
[----:B------:R-:W-:Y:S01]  /*d360*/  STSM.16.M88.4 [R16+0x400], R12 ;  /* 0x0004000c10007844 */ /* 0x000fe20000000200 */
[C-C-:B0-----:R-:W-:Y:S02]  /*d370*/  PRMT R8, R4.reuse, 0x6420, R5.reuse ;  /* 0x0000642004087816 */ /* 0x141fe40000000005 */
[----:B------:R-:W-:Y:S02]  /*d380*/  PRMT R9, R4, 0x7531, R5 ;  /* 0x0000753104097816 */ /* 0x000fe40000000005 */
        /* <DEDUP_REMOVED lines=8> */
[----:B------:R-:W-:Y:S02]  /*d410*/  PRMT R15, R10, 0x7531, R11 ;  /* 0x000075310a0f7816 */ /* 0x000fe4000000000b */
[C-C-:B-1----:R-:W-:Y:S02]  /*d420*/  PRMT R8, R4.reuse, 0x6420, R5.reuse ;  /* 0x0000642004087816 */ /* 0x142fe40000000005 */
[----:B------:R-:W-:Y:S01]  /*d430*/  PRMT R9, R4, 0x7531, R5 ;  /* 0x0000753104097816 */ /* 0x000fe20000000005 */
[----:B------:R-:W-:Y:S01]  /*d440*/  STSM.16.M88.4 [R16+0x1400], R12 ;  /* 0x0014000c10007844 */ /* 0x000fe20000000200 */
        /* <DEDUP_REMOVED lines=35> */
[----:B------:R0:W-:Y:S01]  /*d680*/  STSM.16.M88.4 [R16+0x4400], R12 ;  /* 0x0044000c10007844 */ /* 0x0001e20000000200 */
        /* <DEDUP_REMOVED lines=11> */
.L_x_85:
[----:B------:R-:W2:Y:S01]  /*d740*/  S2R R0, SR_TID.X ;  /* 0x0000000000007919 */ /* 0x000ea20000002100 */
[----:B-1----:R-:W-:Y:S01]  /*d750*/  SYNCS.ARRIVE.TRANS64.A1T0 RZ, [R3+URZ+0x29850], RZ ;  /* 0x029850ff03ff79a7 */ /* 0x002fe2000810003f */
[----:B------:R-:W-:Y:S01]  /*d760*/  IMAD.MOV.U32 R2, RZ, RZ, RZ ;  /* 0x000000ffff027224 */ /* 0x000fe200078e00ff */
[----:B--2---:R-:W-:Y:S01]  /*d770*/  LOP3.LUT R0, R0, 0x7f, RZ, 0xc0, !PT ;  /* 0x0000007f00007812 */ /* 0x004fe200078ec0ff */
[----:B------:R-:W-:Y:S03]  /*d780*/  BAR.SYNC.DEFER_BLOCKING 0x2, 0x80 ;  /* 0x0082000000007b1d */ /* 0x000fe60000010000 */
[----:B------:R-:W-:-:S13]  /*d790*/  ISETP.NE.AND P0, PT, R0, RZ, PT ;  /* 0x000000ff0000720c */ /* 0x000fda0003f05270 */
[----:B------:R-:W-:-:S05]  /*d7a0*/  @!P0 VIADD R0, R3, 0x29880 ;  /* 0x0002988003008836 */ /* 0x000fca0000000000 */
[----:B------:R-:W-:-:S04]  /*d7b0*/  @!P0 PRMT R0, RZ, 0x654, R0 ;  /* 0x00000654ff008816 */ /* 0x000fc80000000000 */
[----:B------:R1:W-:Y:S02]  /*d7c0*/  @!P0 SYNCS.ARRIVE.TRANS64.RED.A1T0 RZ, [R0+URZ], RZ ;  /* 0x000000ff00ff89a7 */ /* 0x0003e4000810043f */
[----:B-1----:R-:W-:-:S05]  /*d7d0*/  VIADD R0, R17, 0x1 ;  /* 0x0000000111007836 */ /* 0x002fca0000000000 */
[----:B------:R-:W-:-:S04]  /*d7e0*/  ISETP.NE.AND P0, PT, R0, 0x2, PT ;  /* 0x000000020000780c */ /* 0x000fc80003f05270 */
[----:B------:R-:W-:Y:S02]  /*d7f0*/  SEL R3, RZ, 0x1, P0 ;  /* 0x00000001ff037807 */ /* 0x000fe40000000000 */
[----:B------:R-:W-:Y:S02]  /*d800*/  SEL R0, R0, RZ, P0 ;  /* 0x000000ff00007207 */ /* 0x000fe40000000000 */
[----:B------:R-:W-:-:S07]  /*d810*/  LOP3.LUT R20, R20, R3, RZ, 0x3c, !PT ;  /* 0x0000000314147212 */ /* 0x000fce00078e3cff */
.L_x_40:
[----:B------:R-:W0:Y:S01]  /*d820*/  S2R R4, SR_CgaCtaId ;  /* 0x0000000000047919 */ /* 0x000e220000008800 */
[----:B------:R-:W-:Y:S02]  /*d830*/  MOV R3, 0x400 ;  /* 0x0000040000037802 */ /* 0x000fe40000000f00 */
[----:B------:R-:W-:Y:S02]  /*d840*/  SHF.L.U32 R2, R2, 0x1f, RZ ;  /* 0x0000001f02027819 */ /* 0x000fe400000006ff */
[----:B0-----:R-:W-:-:S04]  /*d850*/  LEA R9, R4, R3, 0x18 ;  /* 0x0000000304097211 */ /* 0x001fc800078ec0ff */
[----:B------:R-:W0:Y:S02]  /*d860*/  SYNCS.PHASECHK.TRANS64.TRYWAIT P0, [R9+URZ+0x29820], R2 ;  /* 0x02982002090075a7 */ /* 0x000e24000800017f */
[----:B0-----:R-:W-:Y:S05]  /*d870*/  @!P0 BRA `(.L_x_86) ;  /* 0x0000000c00988947 */ /* 0x001fea0003800000 */
.L_x_121:
[----:B------:R-:W1:Y:S02]  /*d880*/  S2R R3, SR_TID.X ;  /* 0x0000000000037919 */ /* 0x000e640000002100 */
[----:B-1----:R-:W-:-:S04]  /*d890*/  SHF.R.U32.HI R3, RZ, 0x5, R3 ;  /* 0x00000005ff037819 */ /* 0x002fc80000011603 */
[----:B------:R-:W-:-:S05]  /*d8a0*/  LOP3.LUT R3, R3, 0x3, RZ, 0xc0, !PT ;  /* 0x0000000303037812 */ /* 0x000fca00078ec0ff */
[----:B0-----:R-:W0:Y:S02]  /*d8b0*/  SHFL.IDX PT, R2, R3, RZ, 0x1f ;  /* 0x00001fff03027589 */ /* 0x001e2400000e0000 */
[----:B0-----:R-:W-:-:S13]  /*d8c0*/  ISETP.NE.AND P0, PT, R2, RZ, PT ;  /* 0x000000ff0200720c */ /* 0x001fda0003f05270 */
[----:B------:R-:W-:Y:S05]  /*d8d0*/  @P0 BRA `(.L_x_10) ;  /* 0x00000000009c0947 */ /* 0x000fea0003800000 */
[----:B------:R-:W-:-:S13]  /*d8e0*/  ELECT P0, URZ, PT ;  /* 0x00000000003f782f */ /* 0x000fda0003800000 */
[----:B------:R-:W-:Y:S05]  /*d8f0*/  @!P0 BRA `(.L_x_10) ;  /* 0x0000000000948947 */ /* 0x000fea0003800000 */
[----:B------:R-:W2:Y:S02]  /*d900*/  LDL.LU R3, [R1+0x1c] ;  /* 0x00001c0001037983 */ /* 0x000ea40000300800 */
[----:B--2---:R-:W-:-:S04]  /*d910*/  LOP3.LUT R2, R3, 0x2, RZ, 0xfc, !PT ;  /* 0x0000000203027812 */ /* 0x004fc800078efcff */
[----:B------:R-:W-:-:S13]  /*d920*/  ISETP.NE.AND P0, PT, R2, 0x3, PT ;  /* 0x000000030200780c */ /* 0x000fda0003f05270 */
[----:B------:R-:W-:Y:S05]  /*d930*/  @!P0 BRA `(.L_x_87) ;  /* 0x0000000000048947 */ /* 0x000fea0003800000 */
[----:B------:R-:W-:Y:S01]  /*d940*/  BPT.TRAP 0x1 ;  /* 0x000000040000795c */ /* 0x000fe20000300000 */
.L_x_87:
[----:B------:R-:W-:Y:S01]  /*d950*/  VIADD R7, R9, 0x29840 ;  /* 0x0002984009077836 */ /* 0x000fe20000000000 */
[----:B------:R-:W-:Y:S01]  /*d960*/  SHF.L.U32 R4, R20, 0x1f, RZ ;  /* 0x0000001f14047819 */ /* 0x000fe200000006ff */
[C---:B------:R-:W-:Y:S02]  /*d970*/  VIADD R2, R0.reuse, 0x1 ;  /* 0x0000000100027836 */ /* 0x040fe40000000000 */
[----:B------:R-:W-:-:S03]  /*d980*/  IMAD R5, R0, 0x8, R7 ;  /* 0x0000000800057824 */ /* 0x000fc600078e0207 */
[----:B------:R-:W-:Y:S01]  /*d990*/  ISETP.NE.AND P2, PT, R2, 0x2, PT ;  /* 0x000000020200780c */ /* 0x000fe20003f45270 */
[----:B------:R-:W0:Y:S03]  /*d9a0*/  SYNCS.PHASECHK.TRANS64.TRYWAIT P1, [R5+URZ], R4 ;  /* 0x00000004050075a7 */ /* 0x000e26000802017f */
[----:B------:R-:W-:-:S04]  /*d9b0*/  SEL R3, RZ, 0x1, P2 ;  /* 0x00000001ff037807 */ /* 0x000fc80001000000 */
[----:B------:R-:W-:Y:S02]  /*d9c0*/  LOP3.LUT R20, R20, R3, RZ, 0x3c, !PT ;  /* 0x0000000314147212 */ /* 0x000fe400078e3cff */
[----:B------:R-:W-:Y:S02]  /*d9d0*/  SEL R3, R2, RZ, P2 ;  /* 0x000000ff02037207 */ /* 0x000fe40001000000 */
[----:B------:R-:W-:-:S03]  /*d9e0*/  SHF.L.U32 R2, R20, 0x1f, RZ ;  /* 0x0000001f14027819 */ /* 0x000fc600000006ff */
[----:B------:R-:W-:Y:S01]  /*d9f0*/  IMAD R7, R3, 0x8, R7 ;  /* 0x0000000803077824 */ /* 0x000fe200078e0207 */
[----:B0-----:R-:W-:Y:S06]  /*da00*/  @!P1 BRA `(.L_x_88) ;  /* 0x0000000c00489947 */ /* 0x001fec0003800000 */
.L_x_122:
[----:B------:R-:W1:Y:S02]  /*da10*/  SYNCS.PHASECHK.TRANS64.TRYWAIT P1, [R7+URZ], R2 ;  /* 0x00000002070075a7 */ /* 0x000e64000802017f */
[----:B-1----:R-:W-:Y:S05]  /*da20*/  @!P1 BRA `(.L_x_89) ;  /* 0x0000000c00549947 */ /* 0x002fea0003800000 */
.L_x_123:
[----:B------:R-:W-:Y:S05]  /*da30*/  @!P0 BRA `(.L_x_90) ;  /* 0x0000000000048947 */ /* 0x000fea0003800000 */
[----:B------:R-:W-:Y:S01]  /*da40*/  BPT.TRAP 0x1 ;  /* 0x000000040000795c */ /* 0x000fe20000300000 */
.L_x_90:
[----:B0-----:R-:W-:-:S04]  /*da50*/  IMAD R5, R0, 0x8, R9 ;  /* 0x0000000800057824 */ /* 0x001fc800078e0209 */
[----:B------:R-:W0:Y:S02]  /*da60*/  SYNCS.PHASECHK.TRANS64.TRYWAIT P1, [R5+URZ+0x29860], R4 ;  /* 0x02986004050075a7 */ /* 0x000e24000802017f */
[----:B0-----:R-:W-:Y:S05]  /*da70*/  @!P1 BRA `(.L_x_91) ;  /* 0x0000000c00549947 */ /* 0x001fea0003800000 */
.L_x_124:
[----:B------:R-:W-:Y:S05]  /*da80*/  @!P0 BRA `(.L_x_92) ;  /* 0x0000000000048947 */ /* 0x000fea0003800000 */
[----:B------:R-:W-:Y:S01]  /*da90*/  BPT.TRAP 0x1 ;  /* 0x000000040000795c */ /* 0x000fe20000300000 */
.L_x_92:
[----:B------:R-:W-:-:S04]  /*daa0*/  IMAD R3, R3, 0x8, R9 ;  /* 0x0000000803037824 */ /* 0x000fc800078e0209 */
[----:B------:R-:W2:Y:S02]  /*dab0*/  SYNCS.PHASECHK.TRANS64.TRYWAIT P1, [R3+URZ+0x29860], R2 ;  /* 0x02986002030075a7 */ /* 0x000ea4000802017f */
[----:B--2---:R-:W-:Y:S05]  /*dac0*/  @!P1 BRA `(.L_x_93) ;  /* 0x0000000c00549947 */ /* 0x004fea0003800000 */
.L_x_125:
[----:B------:R-:W-:Y:S05]  /*dad0*/  @!P0 BRA `(.L_x_94) ;  /* 0x0000000000048947 */ /* 0x000fea0003800000 */
[----:B------:R-:W-:Y:S01]  /*dae0*/  BPT.TRAP 0x1 ;  /* 0x000000040000795c */ /* 0x000fe20000300000 */
.L_x_94:
[----:B------:R-:W3:Y:S02]  /*daf0*/  SYNCS.PHASECHK.TRANS64.TRYWAIT P0, [R5+URZ+0x29880], R4 ;  /* 0x02988004050075a7 */ /* 0x000ee4000800017f */
[----:B---3--:R-:W-:Y:S05]  /*db00*/  @!P0 BRA `(.L_x_95) ;  /* 0x0000000c00588947 */ /* 0x008fea0003800000 */
.L_x_96:
[----:B----4-:R4:W0:Y:S02]  /*db10*/  SYNCS.PHASECHK.TRANS64.TRYWAIT P0, [R3+URZ+0x29880], R2 ;  /* 0x02988002030075a7 */ /* 0x010824000800017f */
[----:B0-----:R-:W-:Y:S05]  /*db20*/  @!P0 NANOSLEEP.SYNCS 0x989680 ;  /* 0x009896800000895d */ /* 0x001fea0003900000 */
[----:B------:R-:W0:Y:S02]  /*db30*/  @!P0 SYNCS.PHASECHK.TRANS64 P0, [R3+URZ+0x29880], R2 ;  /* 0x02988002030085a7 */ /* 0x000e24000800007f */
[----:B0-----:R-:W-:Y:S05]  /*db40*/  @!P0 BRA `(.L_x_96) ;  /* 0xfffffffc00f08947 */ /* 0x001fea000383ffff */
.L_x_10:
[----:B------:R-:W-:Y:S05]  /*db50*/  BSYNC B6 ;  /* 0x0000000000067941 */ /* 0x000fea0003800000 */
.L_x_7:
[----:B------:R-:W-:Y:S05]  /*db60*/  EXIT ;  /* 0x000000000000794d */ /* 0x000fea0003800000 */
.L_x_14:
[----:B0-----:R-:W-:-:S04]  /*db70*/  IMAD.U32 R0, RZ, RZ, UR40 ;  /* 0x00000028ff007e24 */ /* 0x001fc8000f8e00ff */
[----:B------:R0:W1:Y:S03]  /*db80*/  SYNCS.PHASECHK.TRANS64.TRYWAIT P1, [R0+URZ+0x29800], R3 ;  /* 0x02980003000075a7 */ /* 0x000066000802017f */
[----:B-1----:R-:W-:Y:S05]  /*db90*/  @!P1 NANOSLEEP.SYNCS 0x989680 ;  /* 0x009896800000995d */ /* 0x002fea0003900000 */
[----:B------:R-:W1:Y:S02]  /*dba0*/  @!P1 SYNCS.PHASECHK.TRANS64 P1, [R0+URZ+0x29800], R3 ;  /* 0x02980003000095a7 */ /* 0x000e64000802007f */
[----:B-1----:R-:W-:Y:S05]  /*dbb0*/  @!P1 BRA `(.L_x_14) ;  /* 0xfffffffc00ec9947 */ /* 0x002fea000383ffff */
[----:B------:R-:W-:Y:S05]  /*dbc0*/  BRA `(.L_x_97) ;  /* 0xffffff3800687947 */ /* 0x000fea000383ffff */
.L_x_18:
[----:B0-----:R-:W-:-:S04]  /*dbd0*/  IMAD.U32 R0, RZ, RZ, UR40 ;  /* 0x00000028ff007e24 */ /* 0x001fc8000f8e00ff */
[----:B------:R0:W2:Y:S03]  /*dbe0*/  SYNCS.PHASECHK.TRANS64.TRYWAIT P2, [R0+URZ+0x29830], R3 ;  /* 0x02983003000075a7 */ /* 0x0000a6000804017f */
[----:B--2---:R-:W-:Y:S05]  /*dbf0*/  @!P2 NANOSLEEP.SYNCS 0x989680 ;  /* 0x009896800000a95d */ /* 0x004fea0003900000 */
[----:B------:R-:W2:Y:S02]  /*dc00*/  @!P2 SYNCS.PHASECHK.TRANS64 P2, [R0+URZ+0x29830], R3 ;  /* 0x029830030000a5a7 */ /* 0x000ea4000804007f */
[----:B--2---:R-:W-:Y:S05]  /*dc10*/  @!P2 BRA `(.L_x_18) ;  /* 0xfffffffc00eca947 */ /* 0x004fea000383ffff */
[----:B------:R-:W-:Y:S05]  /*dc20*/  BRA `(.L_x_17) ;  /* 0xffffff3800807947 */ /* 0x000fea000383ffff */
.L_x_23:
[----:B-1----:R-:W-:-:S04]  /*dc30*/  IMAD.U32 R14, RZ, RZ, UR4 ;  /* 0x00000004ff0e7e24 */ /* 0x002fc8000f8e00ff */
[----:B------:R1:W2:Y:S03]  /*dc40*/  SYNCS.PHASECHK.TRANS64.TRYWAIT P2, [R14+URZ+0x29830], R3 ;  /* 0x029830030e0075a7 */ /* 0x0002a6000804017f */
[----:B--2---:R-:W-:Y:S05]  /*dc50*/  @!P2 NANOSLEEP.SYNCS 0x989680 ;  /* 0x009896800000a95d */ /* 0x004fea0003900000 */
[----:B------:R-:W2:Y:S02]  /*dc60*/  @!P2 SYNCS.PHASECHK.TRANS64 P2, [R14+URZ+0x29830], R3 ;  /* 0x029830030e00a5a7 */ /* 0x000ea4000804007f */
[----:B--2---:R-:W-:Y:S05]  /*dc70*/  @!P2 BRA `(.L_x_23) ;  /* 0xfffffffc00eca947 */ /* 0x004fea000383ffff */
[----:B------:R-:W-:Y:S05]  /*dc80*/  BRA `(.L_x_20) ;  /* 0xffffff6c00707947 */ /* 0x000fea000383ffff */
.L_x_27:
[----:B-1----:R-:W-:-:S04]  /*dc90*/  IMAD.U32 R12, RZ, RZ, UR4 ;  /* 0x00000004ff0c7e24 */ /* 0x002fc8000f8e00ff */
[----:B------:R1:W2:Y:S03]  /*dca0*/  SYNCS.PHASECHK.TRANS64.TRYWAIT P2, [R12+URZ+0x29850], R3 ;  /* 0x029850030c0075a7 */ /* 0x0002a6000804017f */
[----:B--2---:R-:W-:Y:S05]  /*dcb0*/  @!P2 NANOSLEEP.SYNCS 0x989680 ;  /* 0x009896800000a95d */ /* 0x004fea0003900000 */
[----:B------:R-:W2:Y:S02]  /*dcc0*/  @!P2 SYNCS.PHASECHK.TRANS64 P2, [R12+URZ+0x29850], R3 ;  /* 0x029850030c00a5a7 */ /* 0x000ea4000804007f */
[----:B--2---:R-:W-:Y:S05]  /*dcd0*/  @!P2 BRA `(.L_x_27) ;  /* 0xfffffffc00eca947 */ /* 0x004fea000383ffff */
[----:B------:R-:W-:Y:S05]  /*dce0*/  BRA `(.L_x_24) ;  /* 0xffffff7800947947 */ /* 0x000fea000383ffff */
.L_x_33:
[----:B-1----:R-:W-:-:S04]  /*dcf0*/  IMAD.U32 R5, RZ, RZ, UR5 ;  /* 0x00000005ff057e24 */ /* 0x002fc8000f8e00ff */
[----:B------:R1:W2:Y:S03]  /*dd00*/  SYNCS.PHASECHK.TRANS64.TRYWAIT P1, [R5+URZ+0x29850], R8 ;  /* 0x02985008050075a7 */ /* 0x0002a6000802017f */
[----:B--2---:R-:W-:Y:S05]  /*dd10*/  @!P1 NANOSLEEP.SYNCS 0x989680 ;  /* 0x009896800000995d */ /* 0x004fea0003900000 */
[----:B------:R-:W2:Y:S02]  /*dd20*/  @!P1 SYNCS.PHASECHK.TRANS64 P1, [R5+URZ+0x29850], R8 ;  /* 0x02985008050095a7 */ /* 0x000ea4000802007f */
[----:B--2---:R-:W-:Y:S05]  /*dd30*/  @!P1 BRA `(.L_x_33) ;  /* 0xfffffffc00ec9947 */ /* 0x004fea000383ffff */
[----:B------:R-:W-:Y:S05]  /*dd40*/  BRA `(.L_x_32) ;  /* 0xffffff98005c7947 */ /* 0x000fea000383ffff */
.L_x_46:
[----:B------:R-:W-:Y:S02]  /*dd50*/  IMAD.MOV.U32 R13, RZ, RZ, R6 ;  /* 0x000000ffff0d7224 */ /* 0x000fe400078e0006 */
[----:B------:R-:W-:Y:S02]  /*dd60*/  IMAD.MOV.U32 R12, RZ, RZ, RZ ;  /* 0x000000ffff0c7224 */ /* 0x000fe400078e00ff */
[----:B------:R-:W-:Y:S02]  /*dd70*/  IMAD.MOV.U32 R11, RZ, RZ, 0x1f ;  /* 0x0000001fff0b7424 */ /* 0x000fe400078e00ff */
[----:B------:R-:W-:-:S07]  /*dd80*/  IMAD.MOV.U32 R15, RZ, RZ, -0x1 ;  /* 0xffffffffff0f7424 */ /* 0x000fce00078e00ff */
[----:B0-----:R-:W-:Y:S05]  /*dd90*/  WARPSYNC.COLLECTIVE R15, `(.L_x_98) ;  /* 0x000000000f087348 */ /* 0x001fea0003c00000 */
[----:B------:R1:W2:Y:S02]  /*dda0*/  SHFL.IDX P6, R14, R13, R12, R11 ;  /* 0x0000000c0d0e7389 */ /* 0x0002a400000c000b */
[----:B012---:R-:W-:Y:S01]  /*ddb0*/  ENDCOLLECTIVE ;  /* 0x000000000000791b */ /* 0x007fe20003800000 */
.L_x_98:
[----:B------:R-:W-:Y:S05]  /*ddc0*/  BRA `(.L_x_99) ;  /* 0xffffffd400207947 */ /* 0x000fea000383ffff */
.L_x_48:
[----:B------:R-:W-:Y:S01]  /*ddd0*/  BSSY B0, `(.L_x_100) ;  /* 0x0000006000007945 */ /* 0x000fe20003800000 */
[----:B------:R-:W-:-:S07]  /*dde0*/  IMAD.MOV.U32 R15, RZ, RZ, -0x1 ;  /* 0xffffffffff0f7424 */ /* 0x000fce00078e00ff */
[----:B-1----:R-:W-:Y:S05]  /*ddf0*/  WARPSYNC.COLLECTIVE R15, `(.L_x_101) ;  /* 0x000000000f0c7348 */ /* 0x002fea0003c00000 */
[----:B------:R-:W-:Y:S02]  /*de00*/  ELECT P6, UR62, PT ;  /* 0x00000000003e782f */ /* 0x000fe400038c0000 */
[----:B------:R-:W-:Y:S01]  /*de10*/  MOV R14, UR62 ;  /* 0x0000003e000e7c02 */ /* 0x000fe20008000f00 */
[----:B-1----:R-:W-:Y:S10]  /*de20*/  ENDCOLLECTIVE ;  /* 0x000000000000791b */ /* 0x002ff40003800000 */
.L_x_101:
[----:B------:R-:W-:Y:S05]  /*de30*/  BSYNC B0 ;  /* 0x0000000000007941 */ /* 0x000fea0003800000 */
.L_x_100:
[----:B------:R-:W-:Y:S05]  /*de40*/  BRA `(.L_x_102) ;  /* 0xffffffd4002c7947 */ /* 0x000fea000383ffff */
.L_x_50:
[----:B0-----:R-:W-:-:S04]  /*de50*/  IMAD.U32 R3, RZ, RZ, UR40 ;  /* 0x00000028ff037e24 */ /* 0x001fc8000f8e00ff */
[----:B------:R0:W2:Y:S03]  /*de60*/  SYNCS.PHASECHK.TRANS64.TRYWAIT P0, [R3+URZ+0x29880], R2 ;  /* 0x02988002030075a7 */ /* 0x0000a6000800017f */
[----:B--2---:R-:W-:Y:S05]  /*de70*/  @!P0 NANOSLEEP.SYNCS 0x989680 ;  /* 0x009896800000895d */ /* 0x004fea0003900000 */
[----:B------:R-:W2:Y:S02]  /*de80*/  @!P0 SYNCS.PHASECHK.TRANS64 P0, [R3+URZ+0x29880], R2 ;  /* 0x02988002030085a7 */ /* 0x000ea4000800007f */
[----:B--2---:R-:W-:Y:S05]  /*de90*/  @!P0 BRA `(.L_x_50) ;  /* 0xfffffffc00ec8947 */ /* 0x004fea000383ffff */
[----:B------:R-:W-:Y:S05]  /*dea0*/  BRA `(.L_x_103) ;  /* 0xffffffd400787947 */ /* 0x000fea000383ffff */
.L_x_52:
[----:B0-----:R-:W-:-:S04]  /*deb0*/  IMAD.U32 R3, RZ, RZ, UR40 ;  /* 0x00000028ff037e24 */ /* 0x001fc8000f8e00ff */
[----:B------:R0:W2:Y:S03]  /*dec0*/  SYNCS.PHASECHK.TRANS64.TRYWAIT P0, [R3+URZ+0x29840], R2 ;  /* 0x02984002030075a7 */ /* 0x0000a6000800017f */
[----:B--2---:R-:W-:Y:S05]  /*ded0*/  @!P0 NANOSLEEP.SYNCS 0x989680 ;  /* 0x009896800000895d */ /* 0x004fea0003900000 */
[----:B------:R-:W2:Y:S02]  /*dee0*/  @!P0 SYNCS.PHASECHK.TRANS64 P0, [R3+URZ+0x29840], R2 ;  /* 0x02984002030085a7 */ /* 0x000ea4000800007f */
[----:B--2---:R-:W-:Y:S05]  /*def0*/  @!P0 BRA `(.L_x_52) ;  /* 0xfffffffc00ec8947 */ /* 0x004fea000383ffff */
[----:B------:R-:W-:Y:S05]  /*df00*/  BRA `(.L_x_104) ;  /* 0xffffffd400b47947 */ /* 0x000fea000383ffff */
.L_x_55:
[----:B------:R-:W-:Y:S02]  /*df10*/  IMAD.MOV.U32 R13, RZ, RZ, R5 ;  /* 0x000000ffff0d7224 */ /* 0x000fe400078e0005 */
[----:B------:R-:W-:Y:S02]  /*df20*/  IMAD.MOV.U32 R12, RZ, RZ, RZ ;  /* 0x000000ffff0c7224 */ /* 0x000fe400078e00ff */
[----:B------:R-:W-:Y:S02]  /*df30*/  IMAD.MOV.U32 R11, RZ, RZ, 0x1c1f ;  /* 0x00001c1fff0b7424 */ /* 0x000fe400078e00ff */
[----:B------:R-:W-:Y:S02]  /*df40*/  IMAD.MOV.U32 R15, RZ, RZ, -0x1 ;  /* 0xffffffffff0f7424 */ /* 0x000fe400078e00ff */
[----:B------:R-:W-:-:S07]  /*df50*/  IMAD R7, R10, 0x80, R7 ;  /* 0x000000800a077824 */ /* 0x000fce00078e0207 */
[----:B------:R-:W-:Y:S05]  /*df60*/  WARPSYNC.COLLECTIVE R15, `(.L_x_105) ;  /* 0x000000000f087348 */ /* 0x000fea0003c00000 */
[----:B------:R0:W1:Y:S02]  /*df70*/  SHFL.IDX P6, R14, R13, R12, R11 ;  /* 0x0000000c0d0e7389 */ /* 0x00006400000c000b */
[----:B01----:R-:W-:Y:S01]  /*df80*/  ENDCOLLECTIVE ;  /* 0x000000000000791b */ /* 0x003fe20003800000 */
.L_x_105:
[----:B------:R-:W-:Y:S02]  /*df90*/  VIADD R21, R7, 0x40 ;  /* 0x0000004007157836 */ /* 0x000fe40000000000 */
[----:B------:R-:W-:Y:S02]  /*dfa0*/  IMAD.MOV.U32 R13, RZ, RZ, R6 ;  /* 0x000000ffff0d7224 */ /* 0x000fe400078e0006 */
[----:B------:R-:W-:-:S07]  /*dfb0*/  IMAD.MOV.U32 R2, RZ, RZ, R14 ;  /* 0x000000ffff027224 */ /* 0x000fce00078e000e */
[----:B------:R-:W-:Y:S05]  /*dfc0*/  WARPSYNC.COLLECTIVE R15, `(.L_x_106) ;  /* 0x000000000f087348 */ /* 0x000fea0003c00000 */
[----:B------:R0:W1:Y:S02]  /*dfd0*/  SHFL.IDX P6, R14, R13, R12, R11 ;  /* 0x0000000c0d0e7389 */ /* 0x00006400000c000b */
[----:B01----:R-:W-:Y:S01]  /*dfe0*/  ENDCOLLECTIVE ;  /* 0x000000000000791b */ /* 0x003fe20003800000 */
.L_x_106:
[----:B------:R-:W-:Y:S02]  /*dff0*/  ULDC UR4, c[0x0][0x288] ;  /* 0x0000a20000047ab9 */ /* 0x000fe40000000800 */
[----:B------:R-:W-:-:S05]  /*e000*/  IMAD R4, R9, UR4, RZ ;  /* 0x0000000409047c24 */ /* 0x000fca000f8e02ff */
[C---:B------:R-:W-:Y:S01]  /*e010*/  ISETP.GE.AND P4, PT, R7.reuse, R4, PT ;  /* 0x000000040700720c */ /* 0x040fe20003f86270 */
[----:B------:R-:W-:Y:S02]  /*e020*/  VIADD R11, R7, 0x20 ;  /* 0x00000020070b7836 */ /* 0x000fe40000000000 */
[----:B------:R-:W-:Y:S02]  /*e030*/  IMAD.MOV.U32 R13, RZ, RZ, R5 ;  /* 0x000000ffff0d7224 */ /* 0x000fe400078e0005 */
[----:B------:R-:W-:-:S08]  /*e040*/  IMAD.MOV.U32 R12, RZ, RZ, 0x1 ;  /* 0x00000001ff0c7424 */ /* 0x000fd000078e00ff */
[----:B------:R-:W-:Y:S02]  /*e050*/  @!P4 VIADD R9, R0, UR40 ;  /* 0x000000280009cc36 */ /* 0x000fe40008000000 */
[----:B------:R-:W-:-:S05]  /*e060*/  IMAD.MOV.U32 R3, RZ, RZ, R14 ;  /* 0x000000ffff037224 */ /* 0x000fca00078e000e */
[----:B------:R-:W-:-:S05]  /*e070*/  @!P4 IADD3 R3, P3, R8, R3, RZ ;  /* 0x000000030803c210 */ /* 0x000fca0007f7e0ff */
[----:B------:R-:W-:Y:S01]  /*e080*/  @!P4 IMAD.X R2, RZ, RZ, R2, P3 ;  /* 0x000000ffff02c224 */ /* 0x000fe200018e0602 */
[----:B------:R-:W-:Y:S01]  /*e090*/  ISETP.GE.AND P3, PT, R11, R4, PT ;  /* 0x000000040b00720c */ /* 0x000fe20003f66270 */
[----:B------:R-:W-:-:S03]  /*e0a0*/  IMAD.MOV.U32 R11, RZ, RZ, 0x1c1f ;  /* 0x00001c1fff0b7424 */ /* 0x000fc600078e00ff */
[----:B------:R-:W-:-:S09]  /*e0b0*/  @!P4 LOP3.LUT R3, R3, R2, RZ, 0x3c, !PT ;  /* 0x000000020303c212 */ /* 0x000fd200078e3cff */
[----:B------:R-:W-:Y:S05]  /*e0c0*/  WARPSYNC.COLLECTIVE R15, `(.L_x_107) ;  /* 0x000000000f087348 */ /* 0x000fea0003c00000 */
[----:B------:R0:W1:Y:S02]  /*e0d0*/  SHFL.IDX P6, R14, R13, R12, R11 ;  /* 0x0000000c0d0e7389 */ /* 0x00006400000c000b */
[----:B01----:R-:W-:Y:S01]  /*e0e0*/  ENDCOLLECTIVE ;  /* 0x000000000000791b */ /* 0x003fe20003800000 */
.L_x_107:
[----:B------:R-:W-:-:S04]  /*e0f0*/  @!P4 LOP3.LUT R2, R3, R2, RZ, 0x3c, !PT ;  /* 0x000000020302c212 */ /* 0x000fc800078e3cff */
[----:B------:R-:W-:-:S05]  /*e100*/  @!P4 LOP3.LUT R3, R3, R2, RZ, 0x3c, !PT ;  /* 0x000000020303c212 */ /* 0x000fca00078e3cff */
[----:B------:R-:W-:Y:S01]  /*e110*/  @!PT LDS RZ, [RZ] ;  /* 0x00000000fffff984 */ /* 0x000fe20000000800 */
[----:B------:R-:W-:Y:S01]  /*e120*/  @!PT LDS RZ, [RZ] ;  /* 0x00000000fffff984 */ /* 0x000fe20000000800 */
[----:B------:R-:W-:Y:S01]  /*e130*/  @!PT LDS RZ, [RZ] ;  /* 0x00000000fffff984 */ /* 0x000fe20000000800 */
[----:B------:R-:W-:Y:S01]  /*e140*/  @!P4 LDGSTS.E.BYPASS.LTC128B.128 [R9+0x14400], desc[UR38][R2.64], !P2 ;  /* 0x144000000209cfae */ /* 0x000fe2000d101d66 */
[----:B------:R-:W-:-:S03]  /*e150*/  IMAD.MOV.U32 R13, RZ, RZ, R6 ;  /* 0x000000ffff0d7224 */ /* 0x000fc600078e0006 */
[----:B------:R-:W-:Y:S04]  /*e160*/  @!P4 LDGSTS.E.BYPASS.LTC128B.128 [R9+0x16400], desc[UR38][R2.64+0x40], !P0 ;  /* 0x164000400209cfae */ /* 0x000fe8000c101d66 */
[----:B------:R0:W-:Y:S02]  /*e170*/  @!P4 LDGSTS.E.BYPASS.LTC128B.128 [R9+0x18400], desc[UR38][R2.64+0x80], !P1 ;  /* 0x184000800209cfae */ /* 0x0001e4000c901d66 */
[----:B0-----:R-:W-:-:S07]  /*e180*/  IMAD.MOV.U32 R2, RZ, RZ, R14 ;  /* 0x000000ffff027224 */ /* 0x001fce00078e000e */
[----:B------:R-:W-:Y:S05]  /*e190*/  WARPSYNC.COLLECTIVE R15, `(.L_x_108) ;  /* 0x000000000f087348 */ /* 0x000fea0003c00000 */
[----:B------:R0:W1:Y:S02]  /*e1a0*/  SHFL.IDX P6, R14, R13, R12, R11 ;  /* 0x0000000c0d0e7389 */ /* 0x00006400000c000b */
[----:B01----:R-:W-:Y:S01]  /*e1b0*/  ENDCOLLECTIVE ;  /* 0x000000000000791b */ /* 0x003fe20003800000 */
.L_x_108:
[----:B------:R-:W-:Y:S02]  /*e1c0*/  @!P3 VIADD R9, R0, UR40 ;  /* 0x000000280009bc36 */ /* 0x000fe40008000000 */
[----:B------:R-:W-:Y:S02]  /*e1d0*/  IMAD.MOV.U32 R13, RZ, RZ, R5 ;  /* 0x000000ffff0d7224 */ /* 0x000fe400078e0005 */
[----:B------:R-:W-:Y:S01]  /*e1e0*/  IMAD.MOV.U32 R12, RZ, RZ, 0x2 ;  /* 0x00000002ff0c7424 */ /* 0x000fe200078e00ff */
[----:B------:R-:W-:-:S13]  /*e1f0*/  @!P3 IADD3 R3, P4, R8, R14, RZ ;  /* 0x0000000e0803b210 */ /* 0x000fda0007f9e0ff */
[----:B------:R-:W-:Y:S05]  /*e200*/  WARPSYNC.COLLECTIVE R15, `(.L_x_109) ;  /* 0x000000000f087348 */ /* 0x000fea0003c00000 */
[----:B------:R0:W1:Y:S02]  /*e210*/  SHFL.IDX P6, R14, R13, R12, R11 ;  /* 0x0000000c0d0e7389 */ /* 0x00006400000c000b */
[----:B01----:R-:W-:Y:S01]  /*e220*/  ENDCOLLECTIVE ;  /* 0x000000000000791b */ /* 0x003fe20003800000 */
.L_x_109:
[----:B------:R-:W-:-:S05]  /*e230*/  @!P3 IMAD.X R2, RZ, RZ, R2, P4 ;  /* 0x000000ffff02b224 */ /* 0x000fca00020e0602 */
[----:B------:R-:W-:-:S04]  /*e240*/  @!P3 LOP3.LUT R3, R3, R2, RZ, 0x3c, !PT ;  /* 0x000000020303b212 */ /* 0x000fc800078e3cff */
[----:B------:R-:W-:Y:S01]  /*e250*/  @!P3 LOP3.LUT R2, R3, R2, RZ, 0x3c, !PT ;  /* 0x000000020302b212 */ /* 0x000fe200078e3cff */
[----:B------:R-:W-:-:S03]  /*e260*/  IMAD.MOV.U32 R13, RZ, RZ, R6 ;  /* 0x000000ffff0d7224 */ /* 0x000fc600078e0006 */
[----:B------:R-:W-:-:S05]  /*e270*/  @!P3 LOP3.LUT R3, R3, R2, RZ, 0x3c, !PT ;  /* 0x000000020303b212 */ /* 0x000fca00078e3cff */
[----:B------:R-:W-:Y:S01]  /*e280*/  @!PT LDS RZ, [RZ] ;  /* 0x00000000fffff984 */ /* 0x000fe20000000800 */
[----:B------:R-:W-:Y:S01]  /*e290*/  @!PT LDS RZ, [RZ] ;  /* 0x00000000fffff984 */ /* 0x000fe20000000800 */
[----:B------:R-:W-:Y:S01]  /*e2a0*/  @!PT LDS RZ, [RZ] ;  /* 0x00000000fffff984 */ /* 0x000fe20000000800 */
[----:B------:R-:W-:Y:S04]  /*e2b0*/  @!P3 LDGSTS.E.BYPASS.LTC128B.128 [R9+0x14c00], desc[UR38][R2.64], !P2 ;  /* 0x14c000000209bfae */ /* 0x000fe8000d101d66 */
[----:B------:R-:W-:Y:S04]  /*e2c0*/  @!P3 LDGSTS.E.BYPASS.LTC128B.128 [R9+0x16c00], desc[UR38][R2.64+0x40], !P0 ;  /* 0x16c000400209bfae */ /* 0x000fe8000c101d66 */
[----:B------:R0:W-:Y:S01]  /*e2d0*/  @!P3 LDGSTS.E.BYPASS.LTC128B.128 [R9+0x18c00], desc[UR38][R2.64+0x80], !P1 ;  /* 0x18c000800209bfae */ /* 0x0001e2000c901d66 */
[----:B------:R-:W-:Y:S01]  /*e2e0*/  ISETP.GE.AND P3, PT, R21, R4, PT ;  /* 0x000000041500720c */ /* 0x000fe20003f66270 */
[----:B0-----:R-:W-:-:S12]  /*e2f0*/  IMAD.MOV.U32 R2, RZ, RZ, R14 ;  /* 0x000000ffff027224 */ /* 0x001fd800078e000e */
[----:B------:R-:W-:Y:S05]  /*e300*/  WARPSYNC.COLLECTIVE R15, `(.L_x_110) ;  /* 0x000000000f087348 */ /* 0x000fea0003c00000 */
[----:B------:R0:W1:Y:S02]  /*e310*/  SHFL.IDX P6, R14, R13, R12, R11 ;  /* 0x0000000c0d0e7389 */ /* 0x00006400000c000b */
[----:B01----:R-:W-:Y:S01]  /*e320*/  ENDCOLLECTIVE ;  /* 0x000000000000791b */ /* 0x003fe20003800000 */
.L_x_110:
[----:B------:R-:W-:Y:S02]  /*e330*/  @!P3 VIADD R21, R0, UR40 ;  /* 0x000000280015bc36 */ /* 0x000fe40008000000 */
[----:B------:R-:W-:Y:S02]  /*e340*/  IMAD.MOV.U32 R13, RZ, RZ, R5 ;  /* 0x000000ffff0d7224 */ /* 0x000fe400078e0005 */
[----:B------:R-:W-:Y:S01]  /*e350*/  IMAD.MOV.U32 R12, RZ, RZ, 0x3 ;  /* 0x00000003ff0c7424 */ /* 0x000fe200078e00ff */
[----:B------:R-:W-:-:S13]  /*e360*/  @!P3 IADD3 R3, P4, R8, R14, RZ ;  /* 0x0000000e0803b210 */ /* 0x000fda0007f9e0ff */
[----:B------:R-:W-:Y:S05]  /*e370*/  WARPSYNC.COLLECTIVE R15, `(.L_x_111) ;  /* 0x000000000f087348 */ /* 0x000fea0003c00000 */
[----:B------:R0:W1:Y:S02]  /*e380*/  SHFL.IDX P6, R14, R13, R12, R11 ;  /* 0x0000000c0d0e7389 */ /* 0x00006400000c000b */
[----:B01----:R-:W-:Y:S01]  /*e390*/  ENDCOLLECTIVE ;  /* 0x000000000000791b */ /* 0x003fe20003800000 */
.L_x_111:
        /* <DEDUP_REMOVED lines=8> */
[----:B------:R0:W-:Y:S01]  /*e420*/  @!P3 LDGSTS.E.BYPASS.LTC128B.128 [R21+0x15400], desc[UR38][R2.64], !P2 ;  /* 0x154000000215bfae */ /* 0x0001e2000d101d66 */
[----:B------:R-:W-:-:S03]  /*e430*/  IMAD.MOV.U32 R5, RZ, RZ, R14 ;  /* 0x000000ffff057224 */ /* 0x000fc600078e000e */
[----:B------:R0:W-:Y:S04]  /*e440*/  @!P3 LDGSTS.E.BYPASS.LTC128B.128 [R21+0x17400], desc[UR38][R2.64+0x40], !P0 ;  /* 0x174000400215bfae */ /* 0x0001e8000c101d66 */
[----:B------:R0:W-:Y:S02]  /*e450*/  @!P3 LDGSTS.E.BYPASS.LTC128B.128 [R21+0x19400], desc[UR38][R2.64+0x80], !P1 ;  /* 0x194000800215bfae */ /* 0x0001e4000c901d66 */
[----:B0-----:R-:W-:Y:S05]  /*e460*/  WARPSYNC.COLLECTIVE R15, `(.L_x_112) ;  /* 0x000000000f087348 */ /* 0x001fea0003c00000 */
[----:B------:R1:W2:Y:S02]  /*e470*/  SHFL.IDX P6, R14, R13, R12, R11 ;  /* 0x0000000c0d0e7389 */ /* 0x0002a400000c000b */
[----:B012---:R-:W-:Y:S01]  /*e480*/  ENDCOLLECTIVE ;  /* 0x000000000000791b */ /* 0x007fe20003800000 */
.L_x_112:
[----:B------:R-:W-:Y:S05]  /*e490*/  BRA `(.L_x_113) ;  /* 0xffffffd800dc7947 */ /* 0x000fea000383ffff */
.L_x_58:
[----:B0-----:R-:W-:-:S04]  /*e4a0*/  IMAD.U32 R3, RZ, RZ, UR40 ;  /* 0x00000028ff037e24 */ /* 0x001fc8000f8e00ff */
[----:B------:R0:W1:Y:S03]  /*e4b0*/  SYNCS.PHASECHK.TRANS64.TRYWAIT P0, [R3+URZ+0x29820], R0 ;  /* 0x02982000030075a7 */ /* 0x000066000800017f */
[----:B-1----:R-:W-:Y:S05]  /*e4c0*/  @!P0 NANOSLEEP.SYNCS 0x989680 ;  /* 0x009896800000895d */ /* 0x002fea0003900000 */
[----:B------:R-:W1:Y:S02]  /*e4d0*/  @!P0 SYNCS.PHASECHK.TRANS64 P0, [R3+URZ+0x29820], R0 ;  /* 0x02982000030085a7 */ /* 0x000e64000800007f */
[----:B-1----:R-:W-:Y:S05]  /*e4e0*/  @!P0 BRA `(.L_x_58) ;  /* 0xfffffffc00ec8947 */ /* 0x002fea000383ffff */
[----:B------:R-:W-:Y:S05]  /*e4f0*/  BRA `(.L_x_114) ;  /* 0xffffffdc002c7947 */ /* 0x000fea000383ffff */
.L_x_63:
[----:B0-----:R0:W1:Y:S02]  /*e500*/  SYNCS.PHASECHK.TRANS64.TRYWAIT P0, [R6+URZ+0x29880], R4 ;  /* 0x02988004060075a7 */ /* 0x001064000800017f */
[----:B-1----:R-:W-:Y:S05]  /*e510*/  @!P0 NANOSLEEP.SYNCS 0x989680 ;  /* 0x009896800000895d */ /* 0x002fea0003900000 */
[----:B------:R-:W1:Y:S02]  /*e520*/  @!P0 SYNCS.PHASECHK.TRANS64 P0, [R6+URZ+0x29880], R4 ;  /* 0x02988004060085a7 */ /* 0x000e64000800007f */
[----:B-1----:R-:W-:Y:S05]  /*e530*/  @!P0 BRA `(.L_x_63) ;  /* 0xfffffffc00f08947 */ /* 0x002fea000383ffff */
[----:B------:R-:W-:Y:S05]  /*e540*/  BRA `(.L_x_115) ;  /* 0xffffffdc00d47947 */ /* 0x000fea000383ffff */
.L_x_67:
[----:B-1----:R1:W2:Y:S02]  /*e550*/  SYNCS.PHASECHK.TRANS64.TRYWAIT P0, [R6+URZ+0x29840], R4 ;  /* 0x02984004060075a7 */ /* 0x0022a4000800017f */
[----:B--2---:R-:W-:Y:S05]  /*e560*/  @!P0 NANOSLEEP.SYNCS 0x989680 ;  /* 0x009896800000895d */ /* 0x004fea0003900000 */
[----:B------:R-:W2:Y:S02]  /*e570*/  @!P0 SYNCS.PHASECHK.TRANS64 P0, [R6+URZ+0x29840], R4 ;  /* 0x02984004060085a7 */ /* 0x000ea4000800007f */
[----:B--2---:R-:W-:Y:S05]  /*e580*/  @!P0 BRA `(.L_x_67) ;  /* 0xfffffffc00f08947 */ /* 0x004fea000383ffff */
[----:B------:R-:W-:Y:S05]  /*e590*/  BRA `(.L_x_116) ;  /* 0xffffffe000447947 */ /* 0x000fea000383ffff */
.L_x_74:
[----:B0-----:R0:W1:Y:S02]  /*e5a0*/  SYNCS.PHASECHK.TRANS64.TRYWAIT P0, [R18+URZ+0x29870], R5 ;  /* 0x02987005120075a7 */ /* 0x001064000800017f */
[----:B-1----:R-:W-:Y:S05]  /*e5b0*/  @!P0 NANOSLEEP.SYNCS 0x989680 ;  /* 0x009896800000895d */ /* 0x002fea0003900000 */
[----:B------:R-:W1:Y:S02]  /*e5c0*/  @!P0 SYNCS.PHASECHK.TRANS64 P0, [R18+URZ+0x29870], R5 ;  /* 0x02987005120085a7 */ /* 0x000e64000800007f */
[----:B-1----:R-:W-:Y:S05]  /*e5d0*/  @!P0 BRA `(.L_x_74) ;  /* 0xfffffffc00f08947 */ /* 0x002fea000383ffff */
[----:B------:R-:W-:Y:S05]  /*e5e0*/  BRA `(.L_x_117) ;  /* 0xffffffe400447947 */ /* 0x000fea000383ffff */
.L_x_76:
[----:B0-----:R0:W1:Y:S02]  /*e5f0*/  SYNCS.PHASECHK.TRANS64.TRYWAIT P0, [R18+URZ+0x29860], R5 ;  /* 0x02986005120075a7 */ /* 0x001064000800017f */
[----:B-1----:R-:W-:Y:S05]  /*e600*/  @!P0 NANOSLEEP.SYNCS 0x989680 ;  /* 0x009896800000895d */ /* 0x002fea0003900000 */
[----:B------:R-:W1:Y:S02]  /*e610*/  @!P0 SYNCS.PHASECHK.TRANS64 P0, [R18+URZ+0x29860], R5 ;  /* 0x02986005120085a7 */ /* 0x000e64000800007f */
[----:B-1----:R-:W-:Y:S05]  /*e620*/  @!P0 BRA `(.L_x_76) ;  /* 0xfffffffc00f08947 */ /* 0x002fea000383ffff */
[----:B------:R-:W-:Y:S05]  /*e630*/  BRA `(.L_x_118) ;  /* 0xffffffe400487947 */ /* 0x000fea000383ffff */
.L_x_82:
[----:B0-----:R0:W1:Y:S02]  /*e640*/  SYNCS.PHASECHK.TRANS64.TRYWAIT P0, [R3+URZ+0x29870], R0 ;  /* 0x02987000030075a7 */ /* 0x001064000800017f */
[----:B-1----:R-:W-:Y:S05]  /*e650*/  @!P0 NANOSLEEP.SYNCS 0x989680 ;  /* 0x009896800000895d */ /* 0x002fea0003900000 */
[----:B------:R-:W1:Y:S02]  /*e660*/  @!P0 SYNCS.PHASECHK.TRANS64 P0, [R3+URZ+0x29870], R0 ;  /* 0x02987000030085a7 */ /* 0x000e64000800007f */
[----:B-1----:R-:W-:Y:S05]  /*e670*/  @!P0 BRA `(.L_x_82) ;  /* 0xfffffffc00f08947 */ /* 0x002fea000383ffff */
[----:B------:R-:W-:Y:S05]  /*e680*/  BRA `(.L_x_119) ;  /* 0xffffffe800dc7947 */ /* 0x000fea000383ffff */
.L_x_84:
[----:B0-----:R0:W1:Y:S02]  /*e690*/  SYNCS.PHASECHK.TRANS64.TRYWAIT P0, [R3+URZ+0x29860], R2 ;  /* 0x02986002030075a7 */ /* 0x001064000800017f */
[----:B-1----:R-:W-:Y:S05]  /*e6a0*/  @!P0 NANOSLEEP.SYNCS 0x989680 ;  /* 0x009896800000895d */ /* 0x002fea0003900000 */
[----:B------:R-:W1:Y:S02]  /*e6b0*/  @!P0 SYNCS.PHASECHK.TRANS64 P0, [R3+URZ+0x29860], R2 ;  /* 0x02986002030085a7 */ /* 0x000e64000800007f */
[----:B-1----:R-:W-:Y:S05]  /*e6c0*/  @!P0 BRA `(.L_x_84) ;  /* 0xfffffffc00f08947 */ /* 0x002fea000383ffff */
[----:B------:R-:W-:Y:S05]  /*e6d0*/  BRA `(.L_x_120) ;  /* 0xffffffe800ec7947 */ /* 0x000fea000383ffff */
.L_x_86:
[----:B0-----:R0:W1:Y:S02]  /*e6e0*/  SYNCS.PHASECHK.TRANS64.TRYWAIT P0, [R9+URZ+0x29820], R2 ;  /* 0x02982002090075a7 */ /* 0x001064000800017f */
[----:B-1----:R-:W-:Y:S05]  /*e6f0*/  @!P0 NANOSLEEP.SYNCS 0x989680 ;  /* 0x009896800000895d */ /* 0x002fea0003900000 */
[----:B------:R-:W1:Y:S02]  /*e700*/  @!P0 SYNCS.PHASECHK.TRANS64 P0, [R9+URZ+0x29820], R2 ;  /* 0x02982002090085a7 */ /* 0x000e64000800007f */
[----:B-1----:R-:W-:Y:S05]  /*e710*/  @!P0 BRA `(.L_x_86) ;  /* 0xfffffffc00f08947 */ /* 0x002fea000383ffff */
[----:B------:R-:W-:Y:S05]  /*e720*/  BRA `(.L_x_121) ;  /* 0xfffffff000547947 */ /* 0x000fea000383ffff */
.L_x_88:
[----:B0-----:R0:W1:Y:S02]  /*e730*/  SYNCS.PHASECHK.TRANS64.TRYWAIT P1, [R5+URZ], R4 ;  /* 0x00000004050075a7 */ /* 0x001064000802017f */
[----:B-1----:R-:W-:Y:S05]  /*e740*/  @!P1 NANOSLEEP.SYNCS 0x989680 ;  /* 0x009896800000995d */ /* 0x002fea0003900000 */
[----:B------:R-:W1:Y:S02]  /*e750*/  @!P1 SYNCS.PHASECHK.TRANS64 P1, [R5+URZ], R4 ;  /* 0x00000004050095a7 */ /* 0x000e64000802007f */
[----:B-1----:R-:W-:Y:S05]  /*e760*/  @!P1 BRA `(.L_x_88) ;  /* 0xfffffffc00f09947 */ /* 0x002fea000383ffff */
[----:B------:R-:W-:Y:S05]  /*e770*/  BRA `(.L_x_122) ;  /* 0xfffffff000a47947 */ /* 0x000fea000383ffff */
.L_x_89:
[----:B-1----:R1:W2:Y:S02]  /*e780*/  SYNCS.PHASECHK.TRANS64.TRYWAIT P1, [R7+URZ], R2 ;  /* 0x00000002070075a7 */ /* 0x0022a4000802017f */
[----:B--2---:R-:W-:Y:S05]  /*e790*/  @!P1 NANOSLEEP.SYNCS 0x989680 ;  /* 0x009896800000995d */ /* 0x004fea0003900000 */
[----:B------:R-:W2:Y:S02]  /*e7a0*/  @!P1 SYNCS.PHASECHK.TRANS64 P1, [R7+URZ], R2 ;  /* 0x00000002070095a7 */ /* 0x000ea4000802007f */
[----:B--2---:R-:W-:Y:S05]  /*e7b0*/  @!P1 BRA `(.L_x_89) ;  /* 0xfffffffc00f09947 */ /* 0x004fea000383ffff */
[----:B------:R-:W-:Y:S05]  /*e7c0*/  BRA `(.L_x_123) ;  /* 0xfffffff000987947 */ /* 0x000fea000383ffff */
.L_x_91:
[----:B0-----:R0:W2:Y:S02]  /*e7d0*/  SYNCS.PHASECHK.TRANS64.TRYWAIT P1, [R5+URZ+0x29860], R4 ;  /* 0x02986004050075a7 */ /* 0x0010a4000802017f */
[----:B--2---:R-:W-:Y:S05]  /*e7e0*/  @!P1 NANOSLEEP.SYNCS 0x989680 ;  /* 0x009896800000995d */ /* 0x004fea0003900000 */
[----:B------:R-:W2:Y:S02]  /*e7f0*/  @!P1 SYNCS.PHASECHK.TRANS64 P1, [R5+URZ+0x29860], R4 ;  /* 0x02986004050095a7 */ /* 0x000ea4000802007f */
[----:B--2---:R-:W-:Y:S05]  /*e800*/  @!P1 BRA `(.L_x_91) ;  /* 0xfffffffc00f09947 */ /* 0x004fea000383ffff */
[----:B------:R-:W-:Y:S05]  /*e810*/  BRA `(.L_x_124) ;  /* 0xfffffff000987947 */ /* 0x000fea000383ffff */
.L_x_93:
[----:B--2---:R2:W3:Y:S02]  /*e820*/  SYNCS.PHASECHK.TRANS64.TRYWAIT P1, [R3+URZ+0x29860], R2 ;  /* 0x02986002030075a7 */ /* 0x0044e4000802017f */
[----:B---3--:R-:W-:Y:S05]  /*e830*/  @!P1 NANOSLEEP.SYNCS 0x989680 ;  /* 0x009896800000995d */ /* 0x008fea0003900000 */
[----:B------:R-:W3:Y:S02]  /*e840*/  @!P1 SYNCS.PHASECHK.TRANS64 P1, [R3+URZ+0x29860], R2 ;  /* 0x02986002030095a7 */ /* 0x000ee4000802007f */
[----:B---3--:R-:W-:Y:S05]  /*e850*/  @!P1 BRA `(.L_x_93) ;  /* 0xfffffffc00f09947 */ /* 0x008fea000383ffff */
[----:B------:R-:W-:Y:S05]  /*e860*/  BRA `(.L_x_125) ;  /* 0xfffffff000987947 */ /* 0x000fea000383ffff */
.L_x_95:
[----:B---3--:R3:W4:Y:S02]  /*e870*/  SYNCS.PHASECHK.TRANS64.TRYWAIT P0, [R5+URZ+0x29880], R4 ;  /* 0x02988004050075a7 */ /* 0x008724000800017f */
[----:B----4-:R-:W-:Y:S05]  /*e880*/  @!P0 NANOSLEEP.SYNCS 0x989680 ;  /* 0x009896800000895d */ /* 0x010fea0003900000 */
[----:B------:R-:W4:Y:S02]  /*e890*/  @!P0 SYNCS.PHASECHK.TRANS64 P0, [R5+URZ+0x29880], R4 ;  /* 0x02988004050085a7 */ /* 0x000f24000800007f */
[----:B----4-:R-:W-:Y:S05]  /*e8a0*/  @!P0 BRA `(.L_x_95) ;  /* 0xfffffffc00f08947 */ /* 0x010fea000383ffff */
[----:B------:R-:W-:Y:S05]  /*e8b0*/  BRA `(.L_x_96) ;  /* 0xfffffff000947947 */ /* 0x000fea000383ffff */
.L_x_126:
[----:B------:R-:W-:-:S00]  /*e8c0*/  BRA `(.L_x_126) ;  /* 0xfffffffc00fc7947 */ /* 0x000fc0000383ffff */
[----:B------:R-:W-:-:S00]  /*e8d0*/  NOP ;  /* 0x0000000000007918 */ /* 0x000fc00000000000 */
        /* <DEDUP_REMOVED lines=10> */
.L_x_2844:


//--------------------- .text._ZN7cutlass13device_kernelIN5flash11enable_sm90INS1_16FlashAttnFwdSm90INS1_25CollectiveMainloopFwdSm90ILi2EN4cute5tupleIJNS5_1CILi1EEES8_S8_EEENS6_IJNS7_ILi128EEENS7_ILi160EEENS7_ILi192EEEEEELi128ENS_12float_e4m3_tEfNS_4arch4Sm90ELb0ELb0ELb0ELb1ELb0ELb0ELb0ELb1ELb1ELb1ELb1ELb0EEENS1_21CollectiveEpilogueFwdINS6_IJSA_SA_SB_EEES9_NS_10bfloat16_tESG_Li256ELb1ELb1ELb1ELb1EEENS1_36VarlenDynamicPersistentTileSchedulerILi128ELi160ELi256ELi128ELb1ELb1ELb1ELb0ELb1ELb1EEEEEEEEEvNT_6ParamsE --------------------------
	.section	.text._ZN7cutlass13device_kernelIN5flash11enable_sm90INS1_16FlashAttnFwdSm90INS1_25CollectiveMainloopFwdSm90ILi2EN4cute5tupleIJNS5_1CILi1EEES8_S8_EEENS6_IJNS7_ILi128EEENS7_ILi160EEENS7_ILi192EEEEEELi128ENS_12float_e4m3_tEfNS_4arch4Sm90ELb0ELb0ELb0ELb1ELb0ELb0ELb0ELb1ELb1ELb1ELb1ELb0EEENS1_21CollectiveEpilogueFwdINS6_IJSA_SA_SB_EEES9_NS_10bfloat16_tESG_Li256ELb1ELb1ELb1ELb1EEENS1_36VarlenDynamicPersistentTileSchedulerILi128ELi160ELi256ELi128ELb1ELb1ELb1ELb0ELb1ELb1EEEEEEEEEvNT_6ParamsE,"ax",@progbits
	.align	128
.text._ZN7cutlass13device_kernelIN5flash11enable_sm90INS1_16FlashAttnFwdSm90INS1_25CollectiveMainloopFwdSm90ILi2EN4cute5tupleIJNS5_1CILi1EEES8_S8_EEENS6_IJNS7_ILi128EEENS7_ILi160EEENS7_ILi192EEEEEELi128ENS_12float_e4m3_tEfNS_4arch4Sm90ELb0ELb0ELb0ELb1ELb0ELb0ELb0ELb1ELb1ELb1ELb1ELb0EEENS1_21CollectiveEpilogueFwdINS6_IJSA_SA_SB_EEES9_NS_10bfloat16_tESG_Li256ELb1ELb1ELb1ELb1EEENS1_36VarlenDynamicPersistentTileSchedulerILi128ELi160ELi256ELi128ELb1ELb1ELb1ELb0ELb1ELb1EEEEEEEEEvNT_6ParamsE:
        .type           _ZN7cutlass13device_kernelIN5flash11enable_sm90INS1_16FlashAttnFwdSm90INS1_25CollectiveMainloopFwdSm90ILi2EN4cute5tupleIJNS5_1CILi1EEES8_S8_EEENS6_IJNS7_ILi128EEENS7_ILi160EEENS7_ILi192EEEEEELi128ENS_12float_e4m3_tEfNS_4arch4Sm90ELb0ELb0ELb0ELb1ELb0ELb0ELb0ELb1ELb1ELb1ELb1ELb0EEENS1_21CollectiveEpilogueFwdINS6_IJSA_SA_SB_EEES9_NS_10bfloat16_tESG_Li256ELb1ELb1ELb1ELb1EEENS1_36VarlenDynamicPersistentTileSchedulerILi128ELi160ELi256ELi128ELb1ELb1ELb1ELb0ELb1ELb1EEEEEEEEEvNT_6ParamsE,@function
        .size           _ZN7cutlass13device_kernelIN5flash11enable_sm90INS1_16FlashAttnFwdSm90INS1_25CollectiveMainloopFwdSm90ILi2EN4cute5tupleIJNS5_1CILi1EEES8_S8_EEENS6_IJNS7_ILi128EEENS7_ILi160EEENS7_ILi192EEEEEELi128ENS_12float_e4m3_tEfNS_4arch4Sm90ELb0ELb0ELb0ELb1ELb0ELb0ELb0ELb1ELb1ELb1ELb1ELb0EEENS1_21CollectiveEpilogueFwdINS6_IJSA_SA_SB_EEES9_NS_10bfloat16_tESG_Li256ELb1ELb1ELb1ELb1EEENS1_36VarlenDynamicPersistentTileSchedulerILi128ELi160ELi256ELi128ELb1ELb1ELb1ELb0ELb1ELb1EEEEEEEEEvNT_6ParamsE,(.L_x_2845 - _ZN7cutlass13device_kernelIN5flash11enable_sm90INS1_16FlashAttnFwdSm90INS1_25CollectiveMainloopFwdSm90ILi2EN4cute5tupleIJNS5_1CILi1EEES8_S8_EEENS6_IJNS7_ILi128EEENS7_ILi160EEENS7_ILi192EEEEEELi128ENS_12float_e4m3_tEfNS_4arch4Sm90ELb0ELb0ELb0ELb1ELb0ELb0ELb0ELb1ELb1ELb1ELb1ELb0EEENS1_21CollectiveEpilogueFwdINS6_IJSA_SA_SB_EEES9_NS_10bfloat16_tESG_Li256ELb1ELb1ELb1ELb1EEENS1_36VarlenDynamicPersistentTileSchedulerILi128ELi160ELi256ELi128ELb1ELb1ELb1ELb0ELb1ELb1EEEEEEEEEvNT_6ParamsE)
        .other          _ZN7cutlass13device_kernelIN5flash11enable_sm90INS1_16FlashAttnFwdSm90INS1_25CollectiveMainloopFwdSm90ILi2EN4cute5tupleIJNS5_1CILi1EEES8_S8_EEENS6_IJNS7_ILi128EEENS7_ILi160EEENS7_ILi192EEEEEELi128ENS_12float_e4m3_tEfNS_4arch4Sm90ELb0ELb0ELb0ELb1ELb0ELb0ELb0ELb1ELb1ELb1ELb1ELb0EEENS1_21CollectiveEpilogueFwdINS6_IJSA_SA_SB_EEES9_NS_10bfloat16_tESG_Li256ELb1ELb1ELb1ELb1EEENS1_36VarlenDynamicPersistentTileSchedulerILi128ELi160ELi256ELi128ELb1ELb1ELb1ELb0ELb1ELb1EEEEEEEEEvNT_6ParamsE,@"STO_CUDA_ENTRY STV_DEFAULT"
_ZN7cutlass13device_kernelIN5flash11enable_sm90INS1_16FlashAttnFwdSm90INS1_25CollectiveMainloopFwdSm90ILi2EN4cute5tupleIJNS5_1CILi1EEES8_S8_EEENS6_IJNS7_ILi128EEENS7_ILi160EEENS7_ILi192EEEEEELi128ENS_12float_e4m3_tEfNS_4arch4Sm90ELb0ELb0ELb0ELb1ELb0ELb0ELb0ELb1ELb1ELb1ELb1ELb0EEENS1_21CollectiveEpilogueFwdINS6_IJSA_SA_SB_EEES9_NS_10bfloat16_tESG_Li256ELb1ELb1ELb1ELb1EEENS1_36VarlenDynamicPersistentTileSchedulerILi128ELi160ELi256ELi128ELb1ELb1ELb1ELb0ELb1ELb1EEEEEEEEEvNT_6ParamsE:
[----:B------:R-:W0:Y:S02]  /*0000*/  LDC R1, c[0x0][0x28] ;  /* 0x00000a00ff017b82 */ /* 0x000e240000000800 */
[----:B0-----:R-:W-:Y:S01]  /*0010*/  VIADD R1, R1, 0xffffffc8 ;  /* 0xffffffc801017836 */ /* 0x001fe20000000000 */
[----:B------:R-:W0:Y:S01]  /*0020*/  S2R R3, SR_TID.X ;  /* 0x0000000000037919 */ /* 0x000e220000002100 */
[----:B------:R-:W-:Y:S01]  /*0030*/  ELECT P0, URZ, PT ;  /* 0x00000000003f782f */ /* 0x000fe20003800000 */
[----:B------:R-:W-:Y:S01]  /*0040*/  BSSY B0, `(.L_x_127) ;  /* 0x000000e000007945 */ /* 0x000fe20003800000 */
[--C-:B0-----:R-:W-:Y:S02]  /*0050*/  SHF.R.U32.HI R0, RZ, 0x5, R3.reuse ;  /* 0x00000005ff007819 */ /* 0x101fe40000011603 */
[----:B------:R-:W-:-:S03]  /*0060*/  SHF.R.U32.HI R3, RZ, 0x7, R3 ;  /* 0x00000007ff037819 */ /* 0x000fc60000011603 */
        /* <DEDUP_REMOVED lines=11> */
.L_x_128:
[----:B------:R-:W-:Y:S05]  /*0120*/  BSYNC B0 ;  /* 0x0000000000007941 */ /* 0x000fea0003800000 */
.L_x_127:
[----:B------:R-:W-:Y:S01]  /*0130*/  VOTEU.ANY UP0, P0 ;  /* 0x00000000003f7886 */ /* 0x000fe20000000100 */
[----:B------:R-:W0:Y:S01]  /*0140*/  SHFL.IDX PT, R3, R3, RZ, 0x1f ;  /* 0x00001fff03037589 */ /* 0x000e2200000e0000 */
[----:B------:R-:W-:Y:S01]  /*0150*/  UMOV UR4, 0x80 ;  /* 0x0000008000047882 */ /* 0x000fe20000000000 */
[----:B------:R-:W-:Y:S01]  /*0160*/  UMOV UR7, 0x100 ;  /* 0x0000010000077882 */ /* 0x000fe20000000000 */
[----:B------:R-:W-:Y:S01]  /*0170*/  VOTEU.ANY UP1, P0 ;  /* 0x00000000003f7886 */ /* 0x000fe20000020100 */
[----:B------:R-:W1:Y:S01]  /*0180*/  @UP0 S2UR UR8, SR_CgaCtaId ;  /* 0x00000000000809c3 */ /* 0x000e620000008800 */
[----:B------:R-:W2:Y:S01]  /*0190*/  SHFL.IDX PT, R2, R0, RZ, 0x1f ;  /* 0x00001fff00027589 */ /* 0x000ea200000e0000 */
[----:B------:R-:W-:Y:S01]  /*01a0*/  @UP0 UMOV UR6, 0x400 ;  /* 0x0000040000060882 */ /* 0x000fe20000000000 */
[----:B------:R-:W-:-:S04]  /*01b0*/  @UP0 UIADD3 UR4, -UR4, 0x100000, URZ ;  /* 0x0010000004040890 */ /* 0x000fc8000fffe13f */
[----:B------:R-:W-:Y:S02]  /*01c0*/  @UP0 USHF.L.U32 UR5, UR4, 0xb, URZ ;  /* 0x0000000b04050899 */ /* 0x000fe4000800063f */
[----:B------:R-:W-:Y:S01]  /*01d0*/  @UP0 USHF.L.U32 UR4, UR4, 0x1, URZ ;  /* 0x0000000104040899 */ /* 0x000fe2000800063f */
[----:B------:R-:W-:Y:S01]  /*01e0*/  VOTEU.ANY UP2, P0 ;  /* 0x00000000003f7886 */ /* 0x000fe20000040100 */
[----:B0-----:R-:W-:Y:S01]  /*01f0*/  R2UR UR9, R3 ;  /* 0x00000000030972ca */ /* 0x001fe200000e0000 */
[----:B-1----:R-:W-:Y:S01]  /*0200*/  @UP0 ULEA UR8, UR8, UR6, 0x18 ;  /* 0x0000000608080291 */ /* 0x002fe2000f8ec03f */
[----:B--2---:R-:W-:Y:S01]  /*0210*/  ISETP.NE.AND P1, PT, R2, RZ, PT ;  /* 0x000000ff0200720c */ /* 0x004fe20003f25270 */
[----:B------:R-:W-:-:S04]  /*0220*/  @UP0 UIADD3 UR6, -UR7, 0x100000, URZ ;  /* 0x0010000007060890 */ /* 0x000fc8000fffe13f */
[----:B------:R-:W-:Y:S02]  /*0230*/  @UP0 USHF.L.U32 UR7, UR6, 0xb, URZ ;  /* 0x0000000b06070899 */ /* 0x000fe4000800063f */
[----:B------:R-:W-:-:S04]  /*0240*/  @UP0 USHF.L.U32 UR6, UR6, 0x1, URZ ;  /* 0x0000000106060899 */ /* 0x000fc8000800063f */
[----:B------:R-:W-:Y:S01]  /*0250*/  UISETP.NE.AND UP0, UPT, UR9, URZ, UPT ;  /* 0x0000003f0900728c */ /* 0x000fe2000bf05270 */
[----:B------:R-:W0:Y:S02]  /*0260*/  FENCE.VIEW.ASYNC.S ;  /* 0x00000000000073c6 */ /* 0x000e240000000000 */
[----:B0-----:R0:W1:Y:S05]  /*0270*/  @UP1 SYNCS.EXCH.64 URZ, [UR8+0x29800], UR4 ;  /* 0x02980004083f15b2 */ /* 0x00106a0008000100 */
[----:B------:R0:W2:Y:S01]  /*0280*/  @UP2 SYNCS.EXCH.64 URZ, [UR8+0x29820], UR6 ;  /* 0x02982006083f25b2 */ /* 0x0000a20008000100 */
        /* <DEDUP_REMOVED lines=17> */
[----:B------:R3:W0:Y:S02]  /*03a0*/  SYNCS.EXCH.64 URZ, [UR8+0x29848], UR6 ;  /* 0x02984806083f75b2 */ /* 0x0006240008000100 */
[----:B---3--:R-:W-:Y:S01]  /*03b0*/  NOP ;  /* 0x0000000000007918 */ /* 0x008fe20000000000 */
.L_x_129:
[----:B------:R-:W3:Y:S01]  /*03c0*/  SHFL.IDX PT, R2, R0, RZ, 0x1f ;  /* 0x00001fff00027589 */ /* 0x000ee200000e0000 */
[----:B------:R-:W-:Y:S01]  /*03d0*/  NOP ;  /* 0x0000000000007918 */ /* 0x000fe20000000000 */
[----:B---3--:R-:W-:-:S13]  /*03e0*/  ISETP.NE.AND P0, PT, R2, RZ, PT ;  /* 0x000000ff0200720c */ /* 0x008fda0003f05270 */
        /* <DEDUP_REMOVED lines=17> */
[----:B------:R3:W0:Y:S02]  /*0500*/  SYNCS.EXCH.64 URZ, [UR8+0x29868], UR6 ;  /* 0x02986806083f75b2 */ /* 0x0006240008000100 */
[----:B---3--:R-:W-:Y:S01]  /*0510*/  NOP ;  /* 0x0000000000007918 */ /* 0x008fe20000000000 */
.L_x_130:
[----:B------:R-:W3:Y:S01]  /*0520*/  SHFL.IDX PT, R2, R0, RZ, 0x1f ;  /* 0x00001fff00027589 */ /* 0x000ee200000e0000 */
[----:B------:R-:W-:Y:S01]  /*0530*/  NOP ;  /* 0x0000000000007918 */ /* 0x000fe20000000000 */
[----:B---3--:R-:W-:-:S13]  /*0540*/  ISETP.NE.AND P0, PT, R2, RZ, PT ;  /* 0x000000ff0200720c */ /* 0x008fda0003f05270 */
        /* <DEDUP_REMOVED lines=13> */
[----:B------:R3:W0:Y:S02]  /*0620*/  SYNCS.EXCH.64 URZ, [UR6+0x29888], UR4 ;  /* 0x02988804063f75b2 */ /* 0x0006240008000100 */
[----:B---3--:R-:W-:Y:S01]  /*0630*/  NOP ;  /* 0x0000000000007918 */ /* 0x008fe20000000000 */
.L_x_131:
        /* <DEDUP_REMOVED lines=22> */
.L_x_132:
        /* <DEDUP_REMOVED lines=22> */
.L_x_133:
[----:B------:R-:W-:Y:S01]  /*0900*/  PLOP3.LUT P0, PT, PT, PT, UP0, 0x80, 0x0 ;  /* 0x000000000000781c */ /* 0x000fe20003f0f008 */
[----:B------:R-:W-:Y:S01]  /*0910*/  UMOV UR38, 0x1 ;  /* 0x0000000100267882 */ /* 0x000fe20000000000 */
[----:B------:R-:W-:Y:S01]  /*0920*/  NOP ;  /* 0x0000000000007918 */ /* 0x000fe20000000000 */
[----:B------:R-:W-:Y:S01]  /*0930*/  USEL UR38, UR38, 0x2, !UP0 ;  /* 0x0000000226267887 */ /* 0x000fe2000c000000 */
[----:B------:R-:W-:Y:S01]  /*0940*/  ULDC.64 UR50, c[0x0][0x208] ;  /* 0x0000820000327ab9 */ /* 0x000fe20000000a00 */
[----:B012-4-:R-:W-:Y:S08]  /*0950*/  BAR.SYNC.DEFER_BLOCKING 0x0 ;  /* 0x0000000000007b1d */ /* 0x017ff00000010000 */
[----:B------:R-:W-:Y:S05]  /*0960*/  @!P0 BRA `(.L_x_134) ;  /* 0x000000bc00088947 */ /* 0x000fea0003800000 */
.L_x_135:
[----:B------:R-:W-:-:S08]  /*0970*/  NOP ;  /* 0x0000000000007918 */ /* 0x000fd00000000000 */
[----:B------:R-:W0:Y:S02]  /*0980*/  USETMAXREG.TRY_ALLOC.CTAPOOL UP0, 0xf0 ;  /* 0x000000f0000079c8 */ /* 0x000e240008000600 */
[----:B0-----:R-:W-:-:S13]  /*0990*/  PLOP3.LUT P0, PT, PT, PT, UP0, 0x80, 0x0 ;  /* 0x000000000000781c */ /* 0x001fda0003f0f008 */
[----:B------:R-:W-:Y:S05]  /*09a0*/  @!P0 BRA `(.L_x_135) ;  /* 0xfffffffc00f08947 */ /* 0x000fea000383ffff */
[----:B------:R-:W0:Y:S01]  /*09b0*/  S2R R2, SR_TID.X ;  /* 0x0000000000027919 */ /* 0x000e220000002100 */
[----:B------:R-:W1:Y:S01]  /*09c0*/  S2UR UR5, SR_CgaCtaId ;  /* 0x00000000000579c3 */ /* 0x000e620000008800 */
[----:B------:R-:W-:-:S07]  /*09d0*/  UMOV UR4, 0x400 ;  /* 0x0000040000047882 */ /* 0x000fce0000000000 */
[----:B------:R-:W-:Y:S06]  /*09e0*/  BAR.ARV 0x8, 0x180 ;  /* 0x0206000000007b1d */ /* 0x000fec0000002000 */
[----:B-1----:R-:W-:Y:S01]  /*09f0*/  ULEA UR4, UR5, UR4, 0x18 ;  /* 0x0000000405047291 */ /* 0x002fe2000f8ec03f */
[----:B0-----:R-:W-:-:S04]  /*0a00*/  LOP3.LUT R0, R2, 0xffffff80, RZ, 0xc0, !PT ;  /* 0xffffff8002007812 */ /* 0x001fc800078ec0ff */
[----:B------:R-:W-:-:S13]  /*0a10*/  ISETP.NE.AND P0, PT, R0, 0x80, PT ;  /* 0x000000800000780c */ /* 0x000fda0003f05270 */
[----:B------:R-:W-:Y:S08]  /*0a20*/  @!P0 BAR.ARV 0x9, 0x100 ;  /* 0x0244000000008b1d */ /* 0x000ff00000002000 */
[----:B------:R-:W-:Y:S06]  /*0a30*/  BAR.SYNC.DEFER_BLOCKING 0x5, 0x180 ;  /* 0x0146000000007b1d */ /* 0x000fec0000010000 */
[----:B------:R-:W0:Y:S01]  /*0a40*/  LDS.128 R36, [UR4+0x298d0] ;  /* 0x0298d004ff247984 */ /* 0x000e220008000c00 */
[----:B------:R-:W-:Y:S01]  /*0a50*/  ULDC UR4, c[0x0][0xc3c] ;  /* 0x00030f0000047ab9 */ /* 0x000fe20000000800 */
[----:B------:R-:W-:Y:S06]  /*0a60*/  BAR.ARV 0x4, 0x180 ;  /* 0x0106000000007b1d */ /* 0x000fec0000002000 */
[----:B0-----:R-:W-:-:S13]  /*0a70*/  ISETP.GE.AND P0, PT, R39, UR4, PT ;  /* 0x0000000427007c0c */ /* 0x001fda000bf06270 */
[----:B------:R-:W-:Y:S05]  /*0a80*/  @P0 EXIT ;  /* 0x000000000000094d */ /* 0x000fea0003800000 */
[----:B------:R-:W-:Y:S01]  /*0a90*/  VIADD R223, R2, 0xffffff80 ;  /* 0xffffff8002df7836 */ /* 0x000fe20000000000 */
[----:B------:R-:W-:Y:S01]  /*0aa0*/  R2UR UR5, R37 ;  /* 0x00000000250572ca */ /* 0x000fe200000e0000 */
[----:B------:R-:W-:Y:S01]  /*0ab0*/  ULOP3.LUT UR48, UR38, 0x1, URZ, 0xfc, !UPT ;  /* 0x0000000126307892 */ /* 0x000fe2000f8efc3f */
[----:B------:R-:W-:Y:S01]  /*0ac0*/  R2UR UR6, R38 ;  /* 0x00000000260672ca */ /* 0x000fe200000e0000 */
[----:B------:R-:W-:Y:S01]  /*0ad0*/  UMOV UR47, URZ ;  /* 0x0000003f002f7c82 */ /* 0x000fe20008000000 */
[----:B------:R-:W-:Y:S01]  /*0ae0*/  SHF.R.S32.HI R0, RZ, 0x1f, R223 ;  /* 0x0000001fff007819 */ /* 0x000fe200000114df */
[----:B------:R-:W-:Y:S01]  /*0af0*/  UMOV UR46, URZ ;  /* 0x0000003f002e7c82 */ /* 0x000fe20008000000 */
[----:B------:R-:W-:Y:S02]  /*0b00*/  UMOV UR53, URZ ;  /* 0x0000003f00357c82 */ /* 0x000fe40008000000 */
[CC--:B------:R-:W-:Y:S02]  /*0b10*/  LEA.HI R2, R0.reuse, R223.reuse, RZ, 0x7 ;  /* 0x000000df00027211 */ /* 0x0c0fe400078f38ff */
[----:B------:R-:W-:-:S02]  /*0b20*/  LEA.HI R3, R0, R223, RZ, 0x4 ;  /* 0x000000df00037211 */ /* 0x000fc400078f20ff */
[----:B------:R-:W-:Y:S02]  /*0b30*/  LOP3.LUT R4, R2, 0xffffff80, RZ, 0xc0, !PT ;  /* 0xffffff8002047812 */ /* 0x000fe400078ec0ff */
[----:B------:R-:W-:Y:S02]  /*0b40*/  SHF.R.S32.HI R6, RZ, 0x4, R3 ;  /* 0x00000004ff067819 */ /* 0x000fe40000011403 */
[----:B------:R-:W-:Y:S01]  /*0b50*/  SHF.R.S32.HI R217, RZ, 0x7, R2 ;  /* 0x00000007ffd97819 */ /* 0x000fe20000011402 */
[----:B------:R-:W-:Y:S01]  /*0b60*/  IMAD.IADD R201, R223, 0x1, -R4 ;  /* 0x00000001dfc97824 */ /* 0x000fe200078e0a04 */
[----:B------:R-:W-:Y:S02]  /*0b70*/  LEA.HI R4, R0, R223, RZ, 0x5 ;  /* 0x000000df00047211 */ /* 0x000fe400078f28ff */
[----:B------:R-:W-:Y:S02]  /*0b80*/  LEA.HI R2, R2, R217, RZ, 0x1 ;  /* 0x000000d902027211 */ /* 0x000fe400078f08ff */
[----:B------:R-:W-:Y:S01]  /*0b90*/  SHF.R.S32.HI R8, RZ, 0x1f, R201 ;  /* 0x0000001fff087819 */ /* 0x000fe200000114c9 */
[----:B------:R-:W-:Y:S01]  /*0ba0*/  IMAD.SHL.U32 R5, R4, 0x20, RZ ;  /* 0x0000002004057824 */ /* 0x000fe200078e00ff */
[----:B------:R-:W-:-:S02]  /*0bb0*/  LOP3.LUT R4, R3, 0x3fffff0, RZ, 0xc0, !PT ;  /* 0x03fffff003047812 */ /* 0x000fc400078ec0ff */
[----:B------:R-:W-:Y:S02]  /*0bc0*/  LEA.HI R3, R3, R6, RZ, 0x1 ;  /* 0x0000000603037211 */ /* 0x000fe400078f08ff */
[----:B------:R-:W-:Y:S01]  /*0bd0*/  LOP3.LUT R5, R5, 0xfffffc00, RZ, 0xc0, !PT ;  /* 0xfffffc0005057812 */ /* 0x000fe200078ec0ff */
[----:B------:R-:W-:Y:S01]  /*0be0*/  IMAD.IADD R4, R223, 0x1, -R4 ;  /* 0x00000001df047824 */ /* 0x000fe200078e0a04 */
[----:B------:R-:W-:Y:S02]  /*0bf0*/  LOP3.LUT R3, R3, 0x1ffffffe, RZ, 0xc0, !PT ;  /* 0x1ffffffe03037812 */ /* 0x000fe400078ec0ff */
[----:B------:R-:W-:Y:S01]  /*0c00*/  LEA.HI R7, R8, R201, RZ, 0x2 ;  /* 0x000000c908077211 */ /* 0x000fe200078f10ff */
[----:B------:R-:W-:Y:S01]  /*0c10*/  IMAD R4, R4, 0x40, R5 ;  /* 0x0000004004047824 */ /* 0x000fe200078e0205 */
[----:B------:R-:W-:Y:S01]  /*0c20*/  LEA.HI R5, R0, R223, RZ, 0x2 ;  /* 0x000000df00057211 */ /* 0x000fe200078f10ff */
[----:B------:R-:W-:Y:S01]  /*0c30*/  IMAD.IADD R3, R6, 0x1, -R3 ;  /* 0x0000000106037824 */ /* 0x000fe200078e0a03 */
[----:B------:R-:W-:-:S02]  /*0c40*/  SHF.R.S32.HI R9, RZ, 0x2, R7 ;  /* 0x00000002ff097819 */ /* 0x000fc40000011407 */
[----:B------:R-:W-:Y:S01]  /*0c50*/  LOP3.LUT R6, R5, 0xfffffffc, RZ, 0xc0, !PT ;  /* 0xfffffffc05067812 */ /* 0x000fe200078ec0ff */
[----:B------:R-:W-:Y:S01]  /*0c60*/  IMAD R220, R3, 0x8, R4 ;  /* 0x0000000803dc7824 */ /* 0x000fe200078e0204 */
[----:B------:R-:W-:Y:S02]  /*0c70*/  SHF.R.S32.HI R10, RZ, 0x1f, R7 ;  /* 0x0000001fff0a7819 */ /* 0x000fe40000011407 */
[----:B------:R-:W-:Y:S01]  /*0c80*/  LEA.HI R0, R0, R223, RZ, 0x3 ;  /* 0x000000df00007211 */ /* 0x000fe200078f18ff */
[----:B------:R-:W-:Y:S01]  /*0c90*/  IMAD.IADD R6, R223, 0x1, -R6 ;  /* 0x00000001df067824 */ /* 0x000fe200078e0a06 */
[----:B------:R-:W-:Y:S02]  /*0ca0*/  LEA.HI R10, R10, R9, RZ, 0x3 ;  /* 0x000000090a0a7211 */ /* 0x000fe400078f18ff */
[----:B------:R-:W-:Y:S02]  /*0cb0*/  LOP3.LUT R4, R2, 0x3fffffe, RZ, 0xc0, !PT ;  /* 0x03fffffe02047812 */ /* 0x000fe400078ec0ff */
[----:B------:R-:W-:-:S02]  /*0cc0*/  LEA.HI R3, R6, R6, RZ, 0x1 ;  /* 0x0000000606037211 */ /* 0x000fc400078f08ff */
[----:B------:R-:W-:Y:S01]  /*0cd0*/  LOP3.LUT R2, R0, 0xfffffff8, RZ, 0xc0, !PT ;  /* 0xfffffff800027812 */ /* 0x000fe200078ec0ff */
[----:B------:R-:W-:Y:S01]  /*0ce0*/  IMAD.IADD R4, R217, 0x1, -R4 ;  /* 0x00000001d9047824 */ /* 0x000fe200078e0a04 */
[----:B------:R-:W-:Y:S02]  /*0cf0*/  LOP3.LUT R3, R3, 0x1ffffffe, RZ, 0xc0, !PT ;  /* 0x1ffffffe03037812 */ /* 0x000fe400078ec0ff */
[----:B------:R-:W-:Y:S01]  /*0d00*/  LOP3.LUT R10, R10, 0xfffffff8, RZ, 0xc0, !PT ;  /* 0xfffffff80a0a7812 */ /* 0x000fe200078ec0ff */
[----:B------:R-:W-:Y:S01]  /*0d10*/  IMAD.IADD R17, R223, 0x1, -R2 ;  /* 0x00000001df117824 */ /* 0x000fe200078e0a02 */
[----:B------:R-:W-:Y:S01]  /*0d20*/  LEA.HI R8, R8, R201, RZ, 0x5 ;  /* 0x000000c908087211 */ /* 0x000fe200078f28ff */
[----:B------:R-:W-:Y:S01]  /*0d30*/  IMAD.IADD R3, R6, 0x1, -R3 ;  /* 0x0000000106037824 */ /* 0x000fe200078e0a03 */
[----:B------:R-:W-:Y:S01]  /*0d40*/  LOP3.LUT R6, R7, 0x7ffffffc, RZ, 0xc0, !PT ;  /* 0x7ffffffc07067812 */ /* 0x000fe200078ec0ff */
[----:B------:R-:W-:Y:S01]  /*0d50*/  IMAD.IADD R9, R9, 0x1, -R10 ;  /* 0x0000000109097824 */ /* 0x000fe200078e0a0a */
[----:B------:R-:W-:Y:S01]  /*0d60*/  SHF.R.S32.HI R8, RZ, 0x5, R8 ;  /* 0x00000005ff087819 */ /* 0x000fe20000011408 */
[----:B------:R-:W-:Y:S01]  /*0d70*/  IMAD.SHL.U32 R2, R17, 0x8, RZ ;  /* 0x0000000811027824 */ /* 0x000fe200078e00ff */
[----:B------:R-:W-:Y:S01]  /*0d80*/  SHF.R.S32.HI R200, RZ, 0x3, R0 ;  /* 0x00000003ffc87819 */ /* 0x000fe20000011400 */
[----:B------:R-:W-:-:S02]  /*0d90*/  IMAD.IADD R6, R201, 0x1, -R6 ;  /* 0x00000001c9067824 */ /* 0x000fc400078e0a06 */
[----:B------:R-:W-:Y:S01]  /*0da0*/  IMAD R9, R8, 0x10, R9 ;  /* 0x0000001008097824 */ /* 0x000fe200078e0209 */
[----:B------:R-:W-:Y:S01]  /*0db0*/  SHF.R.S32.HI R222, RZ, 0x1f, R2 ;  /* 0x0000001fffde7819 */ /* 0x000fe20000011402 */
[----:B------:R-:W-:Y:S02]  /*0dc0*/  IMAD.SHL.U32 R199, R6, 0x2, RZ ;  /* 0x0000000206c77824 */ /* 0x000fe400078e00ff */
[----:B------:R-:W-:Y:S02]  /*0dd0*/  VIADD R16, R2, 0x40 ;  /* 0x0000004002107836 */ /* 0x000fe40000000000 */
[C---:B------:R-:W-:Y:S02]  /*0de0*/  VIADD R198, R199.reuse, 0x8 ;  /* 0x00000008c7c67836 */ /* 0x040fe40000000000 */
[C---:B------:R-:W-:Y:S01]  /*0df0*/  VIADD R197, R199.reuse, 0x10 ;  /* 0x00000010c7c57836 */ /* 0x040fe20000000000 */
[----:B------:R-:W-:Y:S01]  /*0e00*/  SHF.R.S32.HI R221, RZ, 0x1f, R16 ;  /* 0x0000001fffdd7819 */ /* 0x000fe20000011410 */
        /* <DEDUP_REMOVED lines=24> */
[----:B------:R-:W-:Y:S01]  /*0f90*/  VIADD R18, R199, 0x78 ;  /* 0x00000078c7127836 */ /* 0x000fe20000000000 */
[----:B------:R-:W-:Y:S01]  /*0fa0*/  SHF.R.S32.HI R204, RZ, 0x1f, R22 ;  /* 0x0000001fffcc7819 */ /* 0x000fe20000011416 */
[----:B------:R-:W-:Y:S01]  /*0fb0*/  IMAD R218, R4, 0x40, R9 ;  /* 0x0000004004da7824 */ /* 0x000fe200078e0209 */
[----:B------:R-:W-:-:S02]  /*0fc0*/  SHF.R.S32.HI R203, RZ, 0x1f, R19 ;  /* 0x0000001fffcb7819 */ /* 0x000fc40000011413 */
[----:B------:R-:W-:Y:S01]  /*0fd0*/  SHF.R.S32.HI R202, RZ, 0x1f, R18 ;  /* 0x0000001fffca7819 */ /* 0x000fe20000011412 */
[----:B------:R-:W-:-:S07]  /*0fe0*/  IMAD R219, R3, 0x8, R218 ;  /* 0x0000000803db7824 */ /* 0x000fce00078e02da */
.L_x_183:
[----:B0-234-:R-:W0:Y:S01]  /*0ff0*/  LDC.64 R4, c[0x0][0xc88] ;  /* 0x00032200ff047b82 */ /* 0x01de220000000a00 */
[----:B------:R-:W-:Y:S01]  /*1000*/  ULDC.64 UR14, c[0x0][0x998] ;  /* 0x00026600000e7ab9 */ /* 0x000fe20000000a00 */
[----:B------:R-:W-:Y:S01]  /*1010*/  ULDC.64 UR12, c[0x0][0x990] ;  /* 0x00026400000c7ab9 */ /* 0x000fe20000000a00 */
[----:B------:R-:W-:Y:S01]  /*1020*/  ULDC.64 UR8, c[0x0][0xa28] ;  /* 0x00028a0000087ab9 */ /* 0x000fe20000000a00 */
[----:B------:R-:W-:Y:S01]  /*1030*/  ULDC.64 UR10, c[0x0][0xa20] ;  /* 0x00028800000a7ab9 */ /* 0x000fe20000000a00 */
[----:B------:R-:W-:Y:S01]  /*1040*/  ULOP3.LUT UR42, UR6, 0xffff, URZ, 0xc0, !UPT ;  /* 0x0000ffff062a7892 */ /* 0x000fe2000f8ec03f */
[----:B------:R-:W-:Y:S01]  /*1050*/  ULDC UR4, c[0x0][0x424] ;  /* 0x0001090000047ab9 */ /* 0x000fe20000000800 */
[----:B0-----:R-:W-:-:S06]  /*1060*/  IMAD.WIDE R4, R39, 0x4, R4 ;  /* 0x0000000427047825 */ /* 0x001fcc00078e0204 */
[----:B------:R-:W2:Y:S01]  /*1070*/  LDG.E R4, desc[UR50][R4.64] ;  /* 0x0000003204047981 */ /* 0x000ea2000c1e1900 */
[----:B------:R-:W-:Y:S01]  /*1080*/  ISETP.NE.U32.AND P1, PT, RZ, UR14, PT ;  /* 0x0000000eff007c0c */ /* 0x000fe2000bf25070 */
[----:B------:R-:W-:Y:S01]  /*1090*/  UISETP.NE.U32.AND UP0, UPT, UR8, URZ, UPT ;  /* 0x0000003f0800728c */ /* 0x000fe2000bf05070 */
[----:B------:R-:W-:Y:S01]  /*10a0*/  ISETP.NE.U32.AND P0, PT, RZ, UR12, PT ;  /* 0x0000000cff007c0c */ /* 0x000fe2000bf05070 */
[----:B------:R-:W-:Y:S01]  /*10b0*/  UISETP.NE.U32.AND UP1, UPT, UR10, URZ, UPT ;  /* 0x0000003f0a00728c */ /* 0x000fe2000bf25070 */
[----:B------:R-:W-:Y:S01]  /*10c0*/  ISETP.NE.AND.EX P1, PT, RZ, UR15, PT, P1 ;  /* 0x0000000fff007c0c */ /* 0x000fe2000bf25310 */
[----:B------:R-:W-:Y:S01]  /*10d0*/  UISETP.NE.AND.EX UP0, UPT, UR9, URZ, UPT, UP0 ;  /* 0x0000003f0900728c */ /* 0x000fe2000bf05300 */
[----:B------:R-:W-:Y:S01]  /*10e0*/  ISETP.NE.AND.EX P0, PT, RZ, UR13, PT, P0 ;  /* 0x0000000dff007c0c */ /* 0x000fe2000bf05300 */
[----:B------:R-:W-:-:S04]  /*10f0*/  UISETP.NE.AND.EX UP1, UPT, UR11, URZ, UPT, UP1 ;  /* 0x0000003f0b00728c */ /* 0x000fc8000bf25310 */
[----:B------:R-:W-:Y:S02]  /*1100*/  PLOP3.LUT P4, PT, PT, PT, UP0, 0x80, 0x0 ;  /* 0x000000000000781c */ /* 0x000fe40003f8f008 */
[----:B------:R-:W-:-:S04]  /*1110*/  PLOP3.LUT P5, PT, PT, PT, UP1, 0x80, 0x0 ;  /* 0x000000000000781c */ /* 0x000fc80003faf018 */
[----:B------:R-:W0:Y:S08]  /*1120*/  @P1 LDC.64 R8, c[0x0][0x9b8] ;  /* 0x00026e00ff081b82 */ /* 0x000e300000000a00 */
[----:B-1----:R-:W1:Y:S08]  /*1130*/  @P0 LDC.64 R6, c[0x0][0x9a8] ;  /* 0x00026a00ff060b82 */ /* 0x002e700000000a00 */
[----:B------:R-:W3:Y:S08]  /*1140*/  @P0 LDC.64 R10, c[0x0][0x9b0] ;  /* 0x00026c00ff0a0b82 */ /* 0x000ef00000000a00 */
[----:B------:R-:W4:Y:S01]  /*1150*/  @P1 LDC.64 R20, c[0x0][0x9c0] ;  /* 0x00027000ff141b82 */ /* 0x000f220000000a00 */
[----:B--2---:R-:W-:-:S13]  /*1160*/  R2UR UR36, R4 ;  /* 0x00000000042472ca */ /* 0x004fda00000e0000 */
[----:B------:R-:W-:Y:S02]  /*1170*/  USHF.R.S32.HI UR37, URZ, 0x1f, UR36 ;  /* 0x0000001f3f257899 */ /* 0x000fe40008011424 */
[----:B------:R-:W-:-:S04]  /*1180*/  @UP0 ULEA UR8, UP2, UR36, UR8, 0x2 ;  /* 0x0000000824080291 */ /* 0x000fc8000f84103f */
[----:B0-----:R-:W-:Y:S01]  /*1190*/  @P1 IMAD R4, R8, UR37, RZ ;  /* 0x0000002508041c24 */ /* 0x001fe2000f8e02ff */
[----:B------:R-:W-:Y:S02]  /*11a0*/  @UP0 ULEA.HI.X UR9, UR36, UR9, UR37, 0x2, UP2 ;  /* 0x0000000924090291 */ /* 0x000fe400090f1425 */
[C---:B-1---5:R-:W-:Y:S01]  /*11b0*/  @P0 IMAD R0, R6.reuse, UR37, RZ ;  /* 0x0000002506000c24 */ /* 0x062fe2000f8e02ff */
[----:B------:R-:W-:Y:S02]  /*11c0*/  @UP1 ULEA UR10, UP0, UR36, UR10, 0x2 ;  /* 0x0000000a240a1291 */ /* 0x000fe4000f80103f */
[----:B------:R-:W-:Y:S02]  /*11d0*/  @P1 IMAD R9, R9, UR36, R4 ;  /* 0x0000002409091c24 */ /* 0x000fe4000f8e0204 */
[----:B------:R-:W-:Y:S01]  /*11e0*/  @P0 IMAD R3, R7, UR36, R0 ;  /* 0x0000002407030c24 */ /* 0x000fe2000f8e0200 */
[----:B------:R-:W-:Y:S02]  /*11f0*/  @UP1 ULEA.HI.X UR11, UR36, UR11, UR37, 0x2, UP0 ;  /* 0x0000000b240b1291 */ /* 0x000fe400080f1425 */
[----:B------:R-:W-:-:S04]  /*1200*/  @P0 IMAD.WIDE.U32 R4, R6, UR36, RZ ;  /* 0x0000002406040c25 */ /* 0x000fc8000f8e00ff */
[----:B------:R-:W-:-:S04]  /*1210*/  @P1 IMAD.WIDE.U32 R6, R8, UR36, RZ ;  /* 0x0000002408061c25 */ /* 0x000fc8000f8e00ff */
[----:B------:R-:W-:Y:S02]  /*1220*/  @P0 IMAD.IADD R5, R5, 0x1, R3 ;  /* 0x0000000105050824 */ /* 0x000fe400078e0203 */
[----:B------:R-:W-:Y:S02]  /*1230*/  @P1 IMAD.IADD R7, R7, 0x1, R9 ;  /* 0x0000000107071824 */ /* 0x000fe400078e0209 */
[----:B---3--:R-:W-:-:S04]  /*1240*/  @P0 IMAD.WIDE.U32 R4, R10, UR42, R4 ;  /* 0x0000002a0a040c25 */ /* 0x008fc8000f8e0004 */
[----:B----4-:R-:W-:Y:S01]  /*1250*/  @P1 IMAD.WIDE.U32 R8, R20, UR42, R6 ;  /* 0x0000002a14081c25 */ /* 0x010fe2000f8e0006 */
[----:B------:R-:W-:-:S03]  /*1260*/  @P0 LEA R6, P2, R4, UR12, 0x2 ;  /* 0x0000000c04060c11 */ /* 0x000fc6000f8410ff */
[----:B------:R-:W-:Y:S02]  /*1270*/  IMAD.U32 R12, RZ, RZ, UR8 ;  /* 0x00000008ff0c7e24 */ /* 0x000fe4000f8e00ff */
[----:B------:R-:W-:Y:S02]  /*1280*/  IMAD.U32 R14, RZ, RZ, UR10 ;  /* 0x0000000aff0e7e24 */ /* 0x000fe4000f8e00ff */
[----:B------:R-:W-:Y:S02]  /*1290*/  IMAD.U32 R13, RZ, RZ, UR9 ;  /* 0x00000009ff0d7e24 */ /* 0x000fe4000f8e00ff */
[----:B------:R-:W-:Y:S02]  /*12a0*/  IMAD.U32 R15, RZ, RZ, UR11 ;  /* 0x0000000bff0f7e24 */ /* 0x000fe4000f8e00ff */
[----:B------:R-:W-:Y:S01]  /*12b0*/  @P0 IMAD R3, R11, UR42, R5 ;  /* 0x0000002a0b030c24 */ /* 0x000fe2000f8e0205 */
[----:B------:R-:W-:Y:S01]  /*12c0*/  @P1 LEA R10, P3, R8, UR14, 0x2 ;  /* 0x0000000e080a1c11 */ /* 0x000fe2000f8610ff */
[----:B------:R-:W-:Y:S01]  /*12d0*/  @P1 IMAD R5, R21, UR42, R9 ;  /* 0x0000002a15051c24 */ /* 0x000fe2000f8e0209 */
[----:B------:R-:W2:Y:S01]  /*12e0*/  @P4 LDG.E R12, desc[UR50][R12.64] ;  /* 0x000000320c0c4981 */ /* 0x000ea2000c1e1900 */
[----:B------:R-:W-:Y:S01]  /*12f0*/  IMAD.MOV.U32 R0, RZ, RZ, 0x3f800000 ;  /* 0x3f800000ff007424 */ /* 0x000fe200078e00ff */
[----:B------:R-:W-:Y:S01]  /*1300*/  @P0 LEA.HI.X R7, R4, UR13, R3, 0x2, P2 ;  /* 0x0000000d04070c11 */ /* 0x000fe200090f1403 */
[----:B------:R-:W-:Y:S01]  /*1310*/  IMAD.MOV.U32 R3, RZ, RZ, 0x3f800000 ;  /* 0x3f800000ff037424 */ /* 0x000fe200078e00ff */
[----:B------:R-:W3:Y:S01]  /*1320*/  @P5 LDG.E R14, desc[UR50][R14.64] ;  /* 0x000000320e0e5981 */ /* 0x000ee2000c1e1900 */
[----:B------:R-:W-:Y:S01]  /*1330*/  @P1 LEA.HI.X R11, R8, UR15, R5, 0x2, P3 ;  /* 0x0000000f080b1c11 */ /* 0x000fe200098f1405 */
[----:B------:R-:W-:-:S03]  /*1340*/  ULDC.64 UR8, c[0x0][0x418] ;  /* 0x0001060000087ab9 */ /* 0x000fc60000000a00 */
[----:B------:R0:W5:Y:S04]  /*1350*/  @P0 LDG.E R3, desc[UR50][R6.64] ;  /* 0x0000003206030981 */ /* 0x000168000c1e1900 */
[----:B------:R0:W5:Y:S01]  /*1360*/  @P1 LDG.E R0, desc[UR50][R10.64] ;  /* 0x000000320a001981 */ /* 0x000162000c1e1900 */
[----:B------:R-:W-:Y:S01]  /*1370*/  UISETP.NE.U32.AND UP0, UPT, UR8, URZ, UPT ;  /* 0x0000003f0800728c */ /* 0x000fe2000bf05070 */
[----:B------:R-:W-:Y:S01]  /*1380*/  UMOV UR43, UR5 ;  /* 0x00000005002b7c82 */ /* 0x000fe20008000000 */
[----:B------:R-:W-:Y:S02]  /*1390*/  ULDC UR5, c[0x0][0x2f0] ;  /* 0x0000bc0000057ab9 */ /* 0x000fe40000000800 */
[----:B------:R-:W-:Y:S01]  /*13a0*/  UISETP.NE.AND.EX UP0, UPT, UR9, URZ, UPT, UP0 ;  /* 0x0000003f0900728c */ /* 0x000fe2000bf05300 */
[----:B------:R-:W-:Y:S01]  /*13b0*/  UMOV UR54, URZ ;  /* 0x0000003f00367c82 */ /* 0x000fe20008000000 */
[----:B------:R-:W-:-:S02]  /*13c0*/  ULOP3.LUT UR8, UR6, 0xff0000, URZ, 0xc0, !UPT ;  /* 0x00ff000006087892 */ /* 0x000fc4000f8ec03f */
[----:B------:R-:W-:Y:S02]  /*13d0*/  USEL UR4, UR4, 0x1, UP0 ;  /* 0x0000000104047887 */ /* 0x000fe40008000000 */
[----:B------:R-:W-:Y:S02]  /*13e0*/  ULOP3.LUT UR6, UR6, 0xff000000, URZ, 0xc0, !UPT ;  /* 0xff00000006067892 */ /* 0x000fe4000f8ec03f */
[----:B------:R-:W-:Y:S01]  /*13f0*/  UIMAD UR4, UR4, UR5, URZ ;  /* 0x00000005040472a4 */ /* 0x000fe2000f8e023f */
[----:B--2---:R-:W-:-:S06]  /*1400*/  @P4 R2UR UR54, R12 ;  /* 0x000000000c3642ca */ /* 0x004fcc00000e0000 */
[----:B---3--:R-:W-:Y:S01]  /*1410*/  @P5 R2UR UR4, R14 ;  /* 0x000000000e0452ca */ /* 0x008fe200000e0000 */
[----:B0-----:R-:W-:-:S14]  /*1420*/  @P5 BRA `(.L_x_136) ;  /* 0x0000000000345947 */ /* 0x001fdc0003800000 */
[----:B------:R-:W-:Y:S02]  /*1430*/  ULDC.64 UR10, c[0x0][0xa08] ;  /* 0x00028200000a7ab9 */ /* 0x000fe40000000a00 */
[----:B------:R-:W-:-:S04]  /*1440*/  ISETP.NE.U32.AND P0, PT, RZ, UR10, PT ;  /* 0x0000000aff007c0c */ /* 0x000fc8000bf05070 */
[----:B------:R-:W-:-:S13]  /*1450*/  ISETP.NE.AND.EX P0, PT, RZ, UR11, PT, P0 ;  /* 0x0000000bff007c0c */ /* 0x000fda000bf05300 */
[----:B------:R-:W-:Y:S05]  /*1460*/  @!P0 BRA `(.L_x_136) ;  /* 0x0000000000248947 */ /* 0x000fea0003800000 */
[----:B------:R-:W-:Y:S02]  /*1470*/  ULDC.64 UR4, c[0x0][0xa08] ;  /* 0x0002820000047ab9 */ /* 0x000fe40000000a00 */
[----:B------:R-:W-:-:S06]  /*1480*/  UIMAD.WIDE UR4, UR36, 0x4, UR4 ;  /* 0x00000004240478a5 */ /* 0x000fcc000f8e0204 */
[----:B------:R-:W-:Y:S02]  /*1490*/  IMAD.U32 R4, RZ, RZ, UR4 ;  /* 0x00000004ff047e24 */ /* 0x000fe4000f8e00ff */
[----:B------:R-:W-:-:S05]  /*14a0*/  IMAD.U32 R5, RZ, RZ, UR5 ;  /* 0x00000005ff057e24 */ /* 0x000fca000f8e00ff */
[----:B------:R-:W2:Y:S04]  /*14b0*/  LDG.E R7, desc[UR50][R4.64] ;  /* 0x0000003204077981 */ /* 0x000ea8000c1e1900 */
[----:B------:R-:W3:Y:S01]  /*14c0*/  LDG.E R6, desc[UR50][R4.64+0x4] ;  /* 0x0000043204067981 */ /* 0x000ee2000c1e1900 */
[----:B--2---:R-:W-:Y:S02]  /*14d0*/  R2UR UR4, R7 ;  /* 0x00000000070472ca */ /* 0x004fe400000e0000 */
[----:B---3--:R-:W-:-:S13]  /*14e0*/  R2UR UR5, R6 ;  /* 0x00000000060572ca */ /* 0x008fda00000e0000 */
[----:B------:R-:W-:-:S12]  /*14f0*/  UIADD3 UR4, -UR4, UR5, URZ ;  /* 0x0000000504047290 */ /* 0x000fd8000fffe13f */
.L_x_136:
[----:B------:R-:W-:Y:S01]  /*1500*/  UIADD3 UR54, -UR54, UR4, URZ ;  /* 0x0000000436367290 */ /* 0x000fe2000fffe13f */
[----:B-----5:R-:W-:Y:S01]  /*1510*/  FMUL.FTZ R0, R3, R0 ;  /* 0x0000000003007220 */ /* 0x020fe20000410000 */
[----:B------:R-:W-:Y:S02]  /*1520*/  USHF.R.U32.HI UR4, URZ, 0x8, UR6 ;  /* 0x000000083f047899 */ /* 0x000fe40008011606 */
[----:B------:R-:W-:Y:S02]  /*1530*/  UISETP.GE.AND UP0, UPT, UR54, 0x1, UPT ;  /* 0x000000013600788c */ /* 0x000fe4000bf06270 */
[----:B------:R-:W-:Y:S02]  /*1540*/  UIADD3 UR6, UR54, 0x9f, URZ ;  /* 0x0000009f36067890 */ /* 0x000fe4000fffe03f */
[----:B------:R-:W-:Y:S02]  /*1550*/  ULEA.HI UR8, UR8, UR4, URZ, 0x10 ;  /* 0x0000000408087291 */ /* 0x000fe4000f8f803f */
[----:B------:R-:W-:Y:S01]  /*1560*/  PLOP3.LUT P0, PT, PT, PT, UP0, 0x80, 0x0 ;  /* 0x000000000000781c */ /* 0x000fe20003f0f008 */
[----:B------:R-:W-:Y:S01]  /*1570*/  UIMAD.WIDE UR6, UR6, 0x66666667, URZ ;  /* 0x66666667060678a5 */ /* 0x000fe2000f8e023f */
[----:B------:R-:W-:Y:S01]  /*1580*/  ULDC UR11, c[0x0][0x988] ;  /* 0x00026200000b7ab9 */ /* 0x000fe20000000800 */
[----:B------:R-:W-:-:S02]  /*1590*/  UMOV UR4, URZ ;  /* 0x0000003f00047c82 */ /* 0x000fc40008000000 */
[----:B------:R-:W-:Y:S02]  /*15a0*/  USHF.R.U32.HI UR5, URZ, 0x1f, UR7 ;  /* 0x0000001f3f057899 */ /* 0x000fe40008011607 */
[----:B------:R-:W-:Y:S02]  /*15b0*/  ULOP3.LUT UR39, UR8, 0xff, URZ, 0xc0, !UPT ;  /* 0x000000ff08277892 */ /* 0x000fe4000f8ec03f */
[----:B------:R-:W-:Y:S02]  /*15c0*/  USHF.R.U32.HI UR45, URZ, 0x10, UR8 ;  /* 0x000000103f2d7899 */ /* 0x000fe40008011608 */
[----:B------:R-:W-:Y:S02]  /*15d0*/  ULEA.HI.SX32 UR9, UR7, UR5, 0x1a ;  /* 0x0000000507097291 */ /* 0x000fe4000f8fd23f */
[----:B------:R-:W-:Y:S10]  /*15e0*/  @!P0 BRA `(.L_x_137) ;  /* 0x0000000000908947 */ /* 0x000ff40003800000 */
[----:B------:R-:W-:Y:S01]  /*15f0*/  UISETP.NE.AND UP0, UPT, UR45, URZ, UPT ;  /* 0x0000003f2d00728c */ /* 0x000fe2000bf05270 */
[----:B------:R-:W-:-:S03]  /*1600*/  ULDC UR4, c[0x0][0x9f0] ;  /* 0x00027c0000047ab9 */ /* 0x000fc60000000800 */
[----:B------:R-:W-:-:S03]  /*1610*/  USEL UR10, UR45, UR4, UP0 ;  /* 0x000000042d0a7287 */ /* 0x000fc60008000000 */
[----:B------:R-:W-:Y:S01]  /*1620*/  UMOV UR4, URZ ;  /* 0x0000003f00047c82 */ /* 0x000fe20008000000 */
[----:B------:R-:W-:Y:S02]  /*1630*/  UIADD3 UR6, UR9, -0x1, UR10 ;  /* 0xffffffff09067890 */ /* 0x000fe4000fffe00a */
[----:B------:R-:W-:-:S04]  /*1640*/  IMAD.U32 R5, RZ, RZ, UR10 ;  /* 0x0000000aff057e24 */ /* 0x000fc8000f8e00ff */
[----:B------:R-:W-:Y:S01]  /*1650*/  IMAD.U32 R6, RZ, RZ, UR6 ;  /* 0x00000006ff067e24 */ /* 0x000fe2000f8e00ff */
[-C--:B------:R-:W-:Y:S01]  /*1660*/  IABS R3, R5.reuse ;  /* 0x0000000500037213 */ /* 0x080fe20000000000 */
[----:B------:R-:W-:Y:S01]  /*1670*/  ULOP3.LUT UR6, UR6, UR10, URZ, 0x3c, !UPT ;  /* 0x0000000a06067292 */ /* 0x000fe2000f8e3c3f */
[----:B------:R-:W-:Y:S02]  /*1680*/  IABS R7, R5 ;  /* 0x0000000500077213 */ /* 0x000fe40000000000 */
[----:B------:R-:W-:Y:S02]  /*1690*/  R2UR UR12, R3 ;  /* 0x00000000030c72ca */ /* 0x000fe400000e0000 */
[----:B------:R-:W-:-:S05]  /*16a0*/  IABS R6, R6 ;  /* 0x0000000600067213 */ /* 0x000fca0000000000 */
[----:B------:R-:W-:-:S05]  /*16b0*/  IMAD.MOV.U32 R5, RZ, RZ, R6 ;  /* 0x000000ffff057224 */ /* 0x000fca00078e0006 */
[----:B------:R-:W-:Y:S01]  /*16c0*/  R2UR UR8, R5 ;  /* 0x00000000050872ca */ /* 0x000fe200000e0000 */
[----:B------:R-:W0:Y:S08]  /*16d0*/  I2F.RP R3, UR12 ;  /* 0x0000000c00037d06 */ /* 0x000e300008209400 */
[----:B0-----:R-:W0:Y:S02]  /*16e0*/  MUFU.RCP R3, R3 ;  /* 0x0000000300037308 */ /* 0x001e240000001000 */
[----:B0-----:R-:W-:-:S02]  /*16f0*/  VIADD R4, R3, 0xffffffe ;  /* 0x0ffffffe03047836 */ /* 0x001fc40000000000 */
[----:B------:R-:W-:-:S04]  /*1700*/  IMAD.MOV R3, RZ, RZ, -R7 ;  /* 0x000000ffff037224 */ /* 0x000fc800078e0a07 */
[----:B------:R-:W0:Y:S02]  /*1710*/  F2I.FTZ.U32.TRUNC.NTZ R4, R4 ;  /* 0x0000000400047305 */ /* 0x000e24000021f000 */
[----:B0-----:R-:W-:-:S13]  /*1720*/  R2UR UR5, R4 ;  /* 0x00000000040572ca */ /* 0x001fda00000e0000 */
[----:B------:R-:W-:-:S04]  /*1730*/  UIADD3 UR7, URZ, -UR5, URZ ;  /* 0x800000053f077290 */ /* 0x000fc8000fffe03f */
[----:B------:R-:W-:-:S04]  /*1740*/  UIMAD UR7, UR7, UR12, URZ ;  /* 0x0000000c070772a4 */ /* 0x000fc8000f8e023f */
[----:B------:R-:W-:-:S03]  /*1750*/  UIMAD.WIDE.U32 UR4, UR5, UR7, UR4 ;  /* 0x00000007050472a5 */ /* 0x000fc6000f8e0004 */
[----:B------:R-:W-:Y:S01]  /*1760*/  R2UR UR7, R3 ;  /* 0x00000000030772ca */ /* 0x000fe200000e0000 */
[----:B------:R-:W-:-:S12]  /*1770*/  UIMAD.WIDE.U32 UR4, UR5, UR8, URZ ;  /* 0x00000008050472a5 */ /* 0x000fd8000f8e003f */
[----:B------:R-:W-:-:S04]  /*1780*/  UIMAD UR4, UR5, UR7, UR8 ;  /* 0x00000007050472a4 */ /* 0x000fc8000f8e0208 */
[----:B------:R-:W-:-:S11]  /*1790*/  UISETP.GT.U32.AND UP1, UPT, UR12, UR4, UPT ;  /* 0x000000040c00728c */ /* 0x000fd6000bf24070 */
[----:B------:R-:W-:Y:S02]  /*17a0*/  @!UP1 UIADD3 UR4, UR4, -UR12, URZ ;  /* 0x8000000c04049290 */ /* 0x000fe4000fffe03f */
[----:B------:R-:W-:Y:S02]  /*17b0*/  @!UP1 UIADD3 UR5, UR5, 0x1, URZ ;  /* 0x0000000105059890 */ /* 0x000fe4000fffe03f */
[----:B------:R-:W-:Y:S02]  /*17c0*/  UISETP.GE.U32.AND UP0, UPT, UR4, UR12, UPT ;  /* 0x0000000c0400728c */ /* 0x000fe4000bf06070 */
[----:B------:R-:W-:-:S09]  /*17d0*/  UISETP.GE.AND UP1, UPT, UR6, URZ, UPT ;  /* 0x0000003f0600728c */ /* 0x000fd2000bf26270 */
[----:B------:R-:W-:Y:S02]  /*17e0*/  @UP0 UIADD3 UR5, UR5, 0x1, URZ ;  /* 0x0000000105050890 */ /* 0x000fe4000fffe03f */
[----:B------:R-:W-:-:S05]  /*17f0*/  UISETP.NE.AND UP0, UPT, UR10, URZ, UPT ;  /* 0x0000003f0a00728c */ /* 0x000fca000bf05270 */
[----:B------:R-:W-:Y:S02]  /*1800*/  UMOV UR4, UR5 ;  /* 0x0000000500047c82 */ /* 0x000fe40008000000 */
[----:B------:R-:W-:-:S04]  /*1810*/  @!UP1 UIADD3 UR4, -UR4, URZ, URZ ;  /* 0x0000003f04049290 */ /* 0x000fc8000fffe13f */
[----:B------:R-:W-:-:S12]  /*1820*/  @!UP0 ULOP3.LUT UR4, URZ, UR10, URZ, 0x33, !UPT ;  /* 0x0000000a3f048292 */ /* 0x000fd8000f8e333f */
.L_x_137:
[----:B------:R-:W-:Y:S01]  /*1830*/  UIMAD UR40, UR39, UR4, URZ ;  /* 0x00000004272872a4 */ /* 0x000fe2000f8e023f */
[----:B------:R-:W-:Y:S02]  /*1840*/  IMAD.U32 R3, RZ, RZ, UR9 ;  /* 0x00000009ff037e24 */ /* 0x000fe4000f8e00ff */
[----:B------:R-:W-:Y:S01]  /*1850*/  FMUL.FTZ R0, R0, UR11 ;  /* 0x0000000b00007c20 */ /* 0x000fe20008410000 */
[----:B------:R-:W-:Y:S01]  /*1860*/  IMAD.U32 R4, RZ, RZ, UR4 ;  /* 0x00000004ff047e24 */ /* 0x000fe2000f8e00ff */
[----:B------:R-:W-:Y:S01]  /*1870*/  PLOP3.LUT P0, PT, PT, PT, PT, 0x80, 0x0 ;  /* 0x000000000000781c */ /* 0x000fe20003f0f070 */
[----:B------:R-:W-:Y:S01]  /*1880*/  IMAD.MOV.U32 R29, RZ, RZ, RZ ;  /* 0x000000ffff1d7224 */ /* 0x000fe200078e00ff */
[----:B------:R-:W-:Y:S02]  /*1890*/  CS2R R6, SRZ ;  /* 0x0000000000067805 */ /* 0x000fe4000001ff00 */
[----:B------:R-:W-:Y:S01]  /*18a0*/  R2UR UR41, R0 ;  /* 0x00000000002972ca */ /* 0x000fe200000e0000 */
[----:B------:R-:W-:Y:S01]  /*18b0*/  IMAD.MOV.U32 R0, RZ, RZ, RZ ;  /* 0x000000ffff007224 */ /* 0x000fe200078e00ff */
[----:B------:R-:W-:-:S02]  /*18c0*/  VIADDMNMX R3, R4, UR40, R3, PT ;  /* 0x0000002804037c46 */ /* 0x000fc4000b800103 */
[----:B------:R-:W-:Y:S02]  /*18d0*/  CS2R R48, SRZ ;  /* 0x0000000000307805 */ /* 0x000fe4000001ff00 */
[----:B------:R-:W-:Y:S02]  /*18e0*/  CS2R R8, SRZ ;  /* 0x0000000000087805 */ /* 0x000fe4000001ff00 */
[----:B------:R-:W-:Y:S02]  /*18f0*/  CS2R R10, SRZ ;  /* 0x00000000000a7805 */ /* 0x000fe4000001ff00 */
[----:B------:R-:W-:Y:S01]  /*1900*/  R2UR UR52, R3 ;  /* 0x00000000033472ca */ /* 0x000fe200000e0000 */
[----:B------:R-:W-:Y:S01]  /*1910*/  IMAD.MOV.U32 R3, RZ, RZ, RZ ;  /* 0x000000ffff037224 */ /* 0x000fe200078e00ff */
[----:B------:R-:W-:Y:S02]  /*1920*/  CS2R R12, SRZ ;  /* 0x00000000000c7805 */ /* 0x000fe4000001ff00 */
[----:B------:R-:W-:-:S02]  /*1930*/  CS2R R14, SRZ ;  /* 0x00000000000e7805 */ /* 0x000fc4000001ff00 */
[----:B------:R-:W-:Y:S01]  /*1940*/  CS2R R20, SRZ ;  /* 0x0000000000147805 */ /* 0x000fe2000001ff00 */
[----:B------:R-:W-:Y:S01]  /*1950*/  IMAD.MOV.U32 R33, RZ, RZ, RZ ;  /* 0x000000ffff217224 */ /* 0x000fe200078e00ff */
[----:B------:R-:W-:Y:S01]  /*1960*/  CS2R R24, SRZ ;  /* 0x0000000000187805 */ /* 0x000fe2000001ff00 */
[----:B------:R-:W-:Y:S01]  /*1970*/  IMAD.MOV.U32 R47, RZ, RZ, RZ ;  /* 0x000000ffff2f7224 */ /* 0x000fe200078e00ff */
[----:B------:R-:W-:Y:S02]  /*1980*/  CS2R R44, SRZ ;  /* 0x00000000002c7805 */ /* 0x000fe4000001ff00 */
[----:B------:R-:W-:Y:S02]  /*1990*/  CS2R R52, SRZ ;  /* 0x0000000000347805 */ /* 0x000fe4000001ff00 */
[----:B------:R-:W-:Y:S01]  /*19a0*/  CS2R R40, SRZ ;  /* 0x0000000000287805 */ /* 0x000fe2000001ff00 */
[----:B------:R-:W-:Y:S01]  /*19b0*/  IMAD.MOV.U32 R50, RZ, RZ, RZ ;  /* 0x000000ffff327224 */ /* 0x000fe200078e00ff */
[----:B------:R-:W-:Y:S01]  /*19c0*/  CS2R R88, SRZ ;  /* 0x0000000000587805 */ /* 0x000fe2000001ff00 */
[----:B------:R-:W-:Y:S01]  /*19d0*/  UISETP.GT.AND UP0, UPT, UR52, UR40, UPT ;  /* 0x000000283400728c */ /* 0x000fe2000bf04270 */
[----:B------:R-:W-:-:S02]  /*19e0*/  CS2R R54, SRZ ;  /* 0x0000000000367805 */ /* 0x000fc4000001ff00 */
[----:B------:R-:W-:Y:S02]  /*19f0*/  CS2R R56, SRZ ;  /* 0x0000000000387805 */ /* 0x000fe4000001ff00 */
[----:B------:R-:W-:Y:S02]  /*1a00*/  CS2R R90, SRZ ;  /* 0x00000000005a7805 */ /* 0x000fe4000001ff00 */
[----:B------:R-:W-:Y:S02]  /*1a10*/  CS2R R60, SRZ ;  /* 0x00000000003c7805 */ /* 0x000fe4000001ff00 */
[----:B------:R-:W-:Y:S02]  /*1a20*/  CS2R R62, SRZ ;  /* 0x00000000003e7805 */ /* 0x000fe4000001ff00 */
[----:B------:R-:W-:Y:S02]  /*1a30*/  PLOP3.LUT P1, PT, PT, PT, UP0, 0x80, 0x0 ;  /* 0x000000000000781c */ /* 0x000fe40003f2f008 */
[----:B------:R-:W-:Y:S01]  /*1a40*/  CS2R R58, SRZ ;  /* 0x00000000003a7805 */ /* 0x000fe2000001ff00 */
[----:B------:R-:W-:Y:S01]  /*1a50*/  IMAD.MOV.U32 R64, RZ, RZ, RZ ;  /* 0x000000ffff407224 */ /* 0x000fe200078e00ff */
[----:B------:R-:W-:-:S02]  /*1a60*/  CS2R R68, SRZ ;  /* 0x0000000000447805 */ /* 0x000fc4000001ff00 */
[----:B------:R-:W-:Y:S02]  /*1a70*/  CS2R R70, SRZ ;  /* 0x0000000000467805 */ /* 0x000fe4000001ff00 */
[----:B------:R-:W-:Y:S02]  /*1a80*/  CS2R R66, SRZ ;  /* 0x0000000000427805 */ /* 0x000fe4000001ff00 */
[----:B------:R-:W-:Y:S02]  /*1a90*/  CS2R R72, SRZ ;  /* 0x0000000000487805 */ /* 0x000fe4000001ff00 */
[----:B------:R-:W-:Y:S01]  /*1aa0*/  CS2R R76, SRZ ;  /* 0x00000000004c7805 */ /* 0x000fe2000001ff00 */
[----:B------:R-:W-:Y:S01]  /*1ab0*/  IMAD.MOV.U32 R92, RZ, RZ, RZ ;  /* 0x000000ffff5c7224 */ /* 0x000fe200078e00ff */
[----:B------:R-:W-:Y:S02]  /*1ac0*/  CS2R R78, SRZ ;  /* 0x00000000004e7805 */ /* 0x000fe4000001ff00 */
[----:B------:R-:W-:-:S02]  /*1ad0*/  CS2R R74, SRZ ;  /* 0x00000000004a7805 */ /* 0x000fc4000001ff00 */
[----:B------:R-:W-:Y:S02]  /*1ae0*/  CS2R R84, SRZ ;  /* 0x0000000000547805 */ /* 0x000fe4000001ff00 */
[----:B------:R-:W-:Y:S02]  /*1af0*/  CS2R R80, SRZ ;  /* 0x0000000000507805 */ /* 0x000fe4000001ff00 */
[----:B------:R-:W-:Y:S02]  /*1b00*/  CS2R R86, SRZ ;  /* 0x0000000000567805 */ /* 0x000fe4000001ff00 */
[----:B------:R-:W-:Y:S01]  /*1b10*/  CS2R R82, SRZ ;  /* 0x0000000000527805 */ /* 0x000fe2000001ff00 */
[----:B------:R-:W-:Y:S06]  /*1b20*/  @!P1 BRA `(.L_x_138) ;  /* 0x0000006c00b09947 */ /* 0x000fec0003800000 */
[----:B------:R-:W0:Y:S01]  /*1b30*/  SHFL.IDX PT, R0, R217, RZ, 0x1f ;  /* 0x00001fffd9007589 */ /* 0x000e2200000e0000 */
[----:B------:R-:W1:Y:S01]  /*1b40*/  S2UR UR6, SR_CgaCtaId ;  /* 0x00000000000679c3 */ /* 0x000e620000008800 */
[----:B------:R-:W-:Y:S01]  /*1b50*/  UMOV UR5, 0x400 ;  /* 0x0000040000057882 */ /* 0x000fe20000000000 */
[----:B0-----:R-:W-:Y:S01]  /*1b60*/  R2UR UR44, R0 ;  /* 0x00000000002c72ca */ /* 0x001fe200000e0000 */
[----:B-1----:R-:W-:-:S04]  /*1b70*/  ULEA UR5, UR6, UR5, 0x18 ;  /* 0x0000000506057291 */ /* 0x002fc8000f8ec03f */
[----:B------:R-:W-:-:S04]  /*1b80*/  UIADD3 UR5, UR5, 0x14400, URZ ;  /* 0x0001440005057890 */ /* 0x000fc8000fffe03f */
[----:B------:R-:W-:-:S04]  /*1b90*/  ULOP3.LUT UP0, URZ, UR5, 0x9f, URZ, 0xc0, !UPT ;  /* 0x0000009f053f7892 */ /* 0x000fc8000f80c03f */
[----:B------:R-:W-:Y:S02]  /*1ba0*/  ULEA.HI UR4, UR44, UR44, URZ, 0x1 ;  /* 0x0000002c2c047291 */ /* 0x000fe4000f8f083f */
[----:B------:R-:W-:Y:S02]  /*1bb0*/  PLOP3.LUT P0, PT, PT, PT, UP0, 0x80, 0x0 ;  /* 0x000000000000781c */ /* 0x000fe40003f0f008 */
        /* <DEDUP_REMOVED lines=22> */
.L_x_139:
[----:B------:R-:W0:Y:S01]  /*1d20*/  S2UR UR5, SR_CgaCtaId ;  /* 0x00000000000579c3 */ /* 0x000e220000008800 */
[----:B------:R-:W-:Y:S01]  /*1d30*/  ULEA.HI UR4, UR47, UR47, URZ, 0x1 ;  /* 0x0000002f2f047291 */ /* 0x000fe2000f8f083f */
[----:B------:R-:W-:Y:S01]  /*1d40*/  MOV R3, 0x400 ;  /* 0x0000040000037802 */ /* 0x000fe20000000f00 */
[----:B------:R-:W-:Y:S02]  /*1d50*/  IMAD.U32 R5, RZ, RZ, UR48 ;  /* 0x00000030ff057e24 */ /* 0x000fe4000f8e00ff */
[----:B------:R-:W-:-:S03]  /*1d60*/  ULOP3.LUT UR4, UR4, 0xfffffffe, URZ, 0xc0, !UPT ;  /* 0xfffffffe04047892 */ /* 0x000fc6000f8ec03f */
[----:B------:R-:W-:Y:S01]  /*1d70*/  ISETP.NE.AND P0, PT, R5, 0x3, PT ;  /* 0x000000030500780c */ /* 0x000fe20003f05270 */
[----:B------:R-:W-:-:S06]  /*1d80*/  UIADD3 UR4, UR47, -UR4, URZ ;  /* 0x800000042f047290 */ /* 0x000fcc000fffe03f */
[----:B------:R-:W-:-:S05]  /*1d90*/  IMAD.U32 R0, RZ, RZ, UR4 ;  /* 0x00000004ff007e24 */ /* 0x000fca000f8e00ff */
[----:B------:R-:W-:Y:S01]  /*1da0*/  SHF.L.U32 R0, R0, 0x1f, RZ ;  /* 0x0000001f00007819 */ /* 0x000fe200000006ff */
[----:B0-----:R-:W-:-:S05]  /*1db0*/  IMAD.U32 R4, RZ, RZ, UR5 ;  /* 0x00000005ff047e24 */ /* 0x001fca000f8e00ff */
[----:B------:R-:W-:-:S04]  /*1dc0*/  LEA R3, R4, R3, 0x18 ;  /* 0x0000000304037211 */ /* 0x000fc800078ec0ff */
[----:B------:R-:W0:Y:S02]  /*1dd0*/  SYNCS.PHASECHK.TRANS64.TRYWAIT P1, [R3+URZ+0x29800], R0 ;  /* 0x02980000030075a7 */ /* 0x000e24000802017f */
[----:B0-----:R-:W-:Y:S05]  /*1de0*/  @!P1 BRA `(.L_x_140) ;  /* 0x0000010000549947 */ /* 0x001fea0003800000 */
.L_x_278:
[----:B------:R-:W-:Y:S05]  /*1df0*/  @!P0 BRA `(.L_x_141) ;  /* 0x0000000000048947 */ /* 0x000fea0003800000 */
[----:B------:R-:W-:Y:S01]  /*1e00*/  BPT.TRAP 0x1 ;  /* 0x000000040000795c */ /* 0x000fe20000300000 */
.L_x_141:
[----:B------:R-:W-:Y:S02]  /*1e10*/  IMAD.U32 R5, RZ, RZ, UR46 ;  /* 0x0000002eff057e24 */ /* 0x000fe4000f8e00ff */
[----:B------:R-:W-:-:S03]  /*1e20*/  IMAD.U32 R6, RZ, RZ, UR53 ;  /* 0x00000035ff067e24 */ /* 0x000fc6000f8e00ff */
[----:B------:R-:W-:Y:S01]  /*1e30*/  SHF.L.U32 R5, R5, 0x1f, RZ ;  /* 0x0000001f05057819 */ /* 0x000fe200000006ff */
[----:B------:R-:W-:-:S04]  /*1e40*/  IMAD R6, R6, 0x8, R3 ;  /* 0x0000000806067824 */ /* 0x000fc800078e0203 */
[----:B------:R1:W2:Y:S01]  /*1e50*/  SYNCS.PHASECHK.TRANS64.TRYWAIT P2, [R6+URZ+0x29830], R5 ;  /* 0x02983005060075a7 */ /* 0x0002a2000804017f */
[----:B------:R-:W-:Y:S05]  /*1e60*/  @!P0 BRA `(.L_x_142) ;  /* 0x0000000000048947 */ /* 0x000fea0003800000 */
[----:B------:R-:W-:Y:S01]  /*1e70*/  BPT.TRAP 0x1 ;  /* 0x000000040000795c */ /* 0x000fe20000300000 */
.L_x_142:
[----:B0-----:R-:W0:Y:S01]  /*1e80*/  S2R R0, SR_TID.X ;  /* 0x0000000000007919 */ /* 0x001e220000002100 */
[----:B------:R-:W-:Y:S01]  /*1e90*/  IMAD.MOV.U32 R25, RZ, RZ, RZ ;  /* 0x000000ffff197224 */ /* 0x000fe200078e00ff */
[----:B0-----:R-:W-:Y:S01]  /*1ea0*/  LOP3.LUT P1, R0, R0, 0x7f, RZ, 0xc0, !PT ;  /* 0x0000007f00007812 */ /* 0x001fe2000782c0ff */
[----:B--2---:R-:W-:-:S12]  /*1eb0*/  @P2 BRA `(.L_x_143) ;  /* 0x0000000000082947 */ /* 0x004fd80003800000 */
[----:B------:R-:W0:Y:S02]  /*1ec0*/  SYNCS.PHASECHK.TRANS64.TRYWAIT P2, [R6+URZ+0x29830], R5 ;  /* 0x02983005060075a7 */ /* 0x000e24000804017f */
[----:B0-----:R-:W-:Y:S05]  /*1ed0*/  @!P2 BRA `(.L_x_144) ;  /* 0x00000100002ca947 */ /* 0x001fea0003800000 */
.L_x_143:
[----:B------:R-:W-:Y:S05]  /*1ee0*/  WARPSYNC.ALL ;  /* 0x0000000000007948 */ /* 0x000fea0003800000 */
[----:B------:R-:W-:Y:S01]  /*1ef0*/  R2UR UR4, R3 ;  /* 0x00000000030472ca */ /* 0x000fe200000e0000 */
[----:B------:R-:W-:Y:S01]  /*1f00*/  ULOP3.LUT UR20, UR55, 0x10000, URZ, 0xfc, !UPT ;  /* 0x0001000037147892 */ /* 0x000fe2000f8efc3f */
[----:B------:R-:W-:Y:S01]  /*1f10*/  WARPGROUP.ARRIVE ;  /* 0x00000000000079c5 */ /* 0x000fe20000000000 */
[----:B------:R-:W-:Y:S01]  /*1f20*/  UMOV UR25, 0x80000020 ;  /* 0x8000002000197882 */ /* 0x000fe20000000000 */
[----:B------:R-:W-:Y:S01]  /*1f30*/  UMOV UR27, 0x80000020 ;  /* 0x80000020001b7882 */ /* 0x000fe20000000000 */
[----:B------:R-:W-:Y:S01]  /*1f40*/  UMOV UR5, UR25 ;  /* 0x0000001900057c82 */ /* 0x000fe20008000000 */
[----:B------:R-:W-:Y:S01]  /*1f50*/  UMOV UR7, 0x80000020 ;  /* 0x8000002000077882 */ /* 0x000fe20000000000 */
[----:B------:R-:W-:Y:S01]  /*1f60*/  UIADD3 UR9, UR20, 0x2, URZ ;  /* 0x0000000214097890 */ /* 0x000fe2000fffe03f */
[----:B------:R-:W-:Y:S01]  /*1f70*/  IMAD.U32 R8, RZ, RZ, UR54 ;  /* 0x00000036ff087e24 */ /* 0x000fe2000f8e00ff */
[----:B------:R-:W-:Y:S01]  /*1f80*/  UMOV UR24, UR20 ;  /* 0x0000001400187c82 */ /* 0x000fe20008000000 */
[----:B------:R-:W-:Y:S01]  /*1f90*/  UMOV UR11, 0x80000020 ;  /* 0x80000020000b7882 */ /* 0x000fe20000000000 */
[----:B------:R-:W-:Y:S01]  /*1fa0*/  UIADD3 UR13, UR20, 0x200, URZ ;  /* 0x00000200140d7890 */ /* 0x000fe2000fffe03f */
[----:B------:R-:W-:Y:S01]  /*1fb0*/  IMAD.U32 R12, RZ, RZ, UR52 ;  /* 0x00000034ff0c7e24 */ /* 0x000fe2000f8e00ff */
[----:B------:R-:W-:Y:S01]  /*1fc0*/  UIADD3 UR4, UR4, 0x1a400, URZ ;  /* 0x0001a40004047890 */ /* 0x000fe2000fffe03f */
[----:B------:R-:W-:Y:S01]  /*1fd0*/  IADD3 R7, R8, 0xa0, -R199 ;  /* 0x000000a008077810 */ /* 0x000fe20007ffe8c7 */
[----:B------:R-:W-:Y:S01]  /*1fe0*/  UMOV UR15, 0x80000020 ;  /* 0x80000020000f7882 */ /* 0x000fe20000000000 */
[----:B------:R-:W-:Y:S01]  /*1ff0*/  UMOV UR19, 0x80000020 ;  /* 0x8000002000137882 */ /* 0x000fe20000000000 */
[----:B------:R-:W-:Y:S01]  /*2000*/  USHF.R.U32.HI UR4, URZ, 0x4, UR4 ;  /* 0x000000043f047899 */ /* 0x000fe20008011604 */
[----:B------:R-:W-:Y:S01]  /*2010*/  P2R R10, PR, RZ, 0x2 ;  /* 0x00000002ff0a7803 */ /* 0x000fe20000000000 */
[----:B------:R-:W-:Y:S01]  /*2020*/  UMOV UR23, 0x80000020 ;  /* 0x8000002000177882 */ /* 0x000fe20000000000 */
[----:B------:R-:W-:Y:S01]  /*2030*/  IMAD R7, R12, -0xa0, R7 ;  /* 0xffffff600c077824 */ /* 0x000fe200078e0207 */
[----:B------:R-:W-:Y:S01]  /*2040*/  ULOP3.LUT UR4, UR4, 0x3fff, URZ, 0xc0, !UPT ;  /* 0x00003fff04047892 */ /* 0x000fe2000f8ec03f */
[----:B------:R-:W-:Y:S01]  /*2050*/  P2R R9, PR, RZ, 0x1 ;  /* 0x00000001ff097803 */ /* 0x000fe20000000000 */
[----:B------:R-:W-:-:S02]  /*2060*/  UIADD3 UR52, UR52, -0x2, URZ ;  /* 0xfffffffe34347890 */ /* 0x000fc4000fffe03f */
[----:B------:R-:W-:Y:S01]  /*2070*/  ULOP3.LUT UR49, UR4, 0x10000, URZ, 0xfc, !UPT ;  /* 0x0001000004317892 */ /* 0x000fe2000f8efc3f */
[C---:B------:R-:W-:Y:S01]  /*2080*/  ISETP.GT.AND P3, PT, R7.reuse, RZ, PT ;  /* 0x000000ff0700720c */ /* 0x040fe20003f64270 */
[----:B------:R-:W-:Y:S01]  /*2090*/  UISETP.GE.AND UP0, UPT, UR52, UR40, UPT ;  /* 0x000000283400728c */ /* 0x000fe2000bf06270 */
[C---:B------:R-:W-:Y:S01]  /*20a0*/  ISETP.GT.AND P6, PT, R7.reuse, 0x1, PT ;  /* 0x000000010700780c */ /* 0x040fe20003fc4270 */
[----:B------:R-:W-:Y:S01]  /*20b0*/  UIMAD UR28, UR53, 0x780, UR49 ;  /* 0x00000780351c78a4 */ /* 0x000fe2000f8e0231 */
[C---:B------:R-:W-:Y:S01]  /*20c0*/  ISETP.GT.AND P5, PT, R7.reuse, 0x8, PT ;  /* 0x000000080700780c */ /* 0x040fe20003fa4270 */
[----:B------:R-:W-:Y:S01]  /*20d0*/  UMOV UR4, UR24 ;  /* 0x0000001800047c82 */ /* 0x000fe20008000000 */
[C---:B------:R-:W-:Y:S01]  /*20e0*/  ISETP.GT.AND P2, PT, R7.reuse, 0x9, PT ;  /* 0x000000090700780c */ /* 0x040fe20003f44270 */
[----:B------:R-:W-:Y:S01]  /*20f0*/  UIADD3 UR6, UR28, 0x180, URZ ;  /* 0x000001801c067890 */ /* 0x000fe2000fffe03f */
[C---:B------:R-:W-:Y:S01]  /*2100*/  ISETP.GT.AND P4, PT, R7.reuse, 0x10, PT ;  /* 0x000000100700780c */ /* 0x040fe20003f84270 */
[----:B------:R-:W-:Y:S01]  /*2110*/  UIADD3 UR8, UR28, 0x200, URZ ;  /* 0x000002001c087890 */ /* 0x000fe2000fffe03f */
[C---:B------:R-:W-:Y:S01]  /*2120*/  ISETP.GT.AND P1, PT, R7.reuse, 0x79, PT ;  /* 0x000000790700780c */ /* 0x040fe20003f24270 */
[----:B------:R-:W-:Y:S01]  /*2130*/  UMOV UR26, UR28 ;  /* 0x0000001c001a7c82 */ /* 0x000fe20008000000 */
[----:B------:R-:W-:Y:S01]  /*2140*/  UIADD3 UR10, UR28, 0x2, URZ ;  /* 0x000000021c0a7890 */ /* 0x000fe2000fffe03f */
[----:B------:R-:W-:Y:S01]  /*2150*/  QGMMA.64x32x32.F32.E4M3.E4M3 R92, gdesc[UR24], RZ, !UPT, gsb0 ;  /* 0x00600000185c79f3 */ /* 0x000fe2000c0008ff */
[----:B------:R-:W-:Y:S01]  /*2160*/  UIADD3 UR26, UR28, 0x80, URZ ;  /* 0x000000801c1a7890 */ /* 0x000fe2000fffe03f */
[----:B------:R-:W-:Y:S01]  /*2170*/  ISETP.GT.AND P0, PT, R7, 0x80, PT ;  /* 0x000000800700780c */ /* 0x000fe20003f04270 */
[----:B------:R-:W-:Y:S01]  /*2180*/  UMOV UR27, 0x80000020 ;  /* 0x80000020001b7882 */ /* 0x000fe20000000000 */
[----:B------:R-:W-:-:S02]  /*2190*/  UIADD3 UR12, UR28, 0x202, URZ ;  /* 0x000002021c0c7890 */ /* 0x000fc4000fffe03f */
[----:B------:R-:W-:Y:S02]  /*21a0*/  UIADD3 UR14, UR28, 0x280, URZ ;  /* 0x000002801c0e7890 */ /* 0x000fe4000fffe03f */
[----:B------:R-:W-:Y:S02]  /*21b0*/  UIADD3 UR16, UR28, 0x282, URZ ;  /* 0x000002821c107890 */ /* 0x000fe4000fffe03f */
[----:B------:R-:W-:Y:S02]  /*21c0*/  UIADD3 UR18, UR28, 0x402, URZ ;  /* 0x000004021c127890 */ /* 0x000fe4000fffe03f */
[----:B------:R-:W-:Y:S01]  /*21d0*/  UIADD3 UR22, UR28, 0x680, URZ ;  /* 0x000006801c167890 */ /* 0x000fe2000fffe03f */
[----:B------:R-:W-:Y:S02]  /*21e0*/  WARPGROUP.DEPBAR.LE gsb0, 0x0 ;  /* 0x00008000000079c5 */ /* 0x000fe40000010000 */
[----:B------:R-:W-:-:S06]  /*21f0*/  WARPGROUP.ARRIVE ;  /* 0x00000000000079c5 */ /* 0x000fcc0000000000 */
[----:B------:R-:W-:Y:S01]  /*2200*/  QGMMA.64x32x32.F32.E4M3.E4M3 R76, gdesc[UR24], RZ, !UPT, gsb0 ;  /* 0x00600000184c79f3 */ /* 0x000fe2000c0008ff */
[----:B------:R-:W-:Y:S01]  /*2210*/  UIADD3 UR26, UR28, 0x100, URZ ;  /* 0x000001001c1a7890 */ /* 0x000fe2000fffe03f */
[----:B------:R-:W-:Y:S01]  /*2220*/  UMOV UR27, 0x80000020 ;  /* 0x80000020001b7882 */ /* 0x000fe20000000000 */
[----:B------:R-:W-:Y:S02]  /*2230*/  WARPGROUP.DEPBAR.LE gsb0, 0x0 ;  /* 0x00008000000079c5 */ /* 0x000fe40000010000 */
[----:B------:R-:W-:-:S06]  /*2240*/  WARPGROUP.ARRIVE ;  /* 0x00000000000079c5 */ /* 0x000fcc0000000000 */
[----:B------:R-:W-:Y:S01]  /*2250*/  QGMMA.64x32x32.F32.E4M3.E4M3 R60, gdesc[UR24], RZ, !UPT, gsb0 ;  /* 0x00600000183c79f3 */ /* 0x000fe2000c0008ff */
[----:B------:R-:W-:Y:S01]  /*2260*/  UMOV UR26, UR8 ;  /* 0x00000008001a7c82 */ /* 0x000fe20008000000 */
[----:B------:R-:W-:Y:S01]  /*2270*/  UMOV UR27, 0x80000020 ;  /* 0x80000020001b7882 */ /* 0x000fe20000000000 */
[----:B------:R-:W-:Y:S02]  /*2280*/  WARPGROUP.DEPBAR.LE gsb0, 0x0 ;  /* 0x00008000000079c5 */ /* 0x000fe40000010000 */
[----:B------:R-:W-:-:S06]  /*2290*/  WARPGROUP.ARRIVE ;  /* 0x00000000000079c5 */ /* 0x000fcc0000000000 */
[----:B------:R-:W-:Y:S01]  /*22a0*/  QGMMA.64x32x32.F32.E4M3.E4M3 R44, gdesc[UR4], RZ, !UPT, gsb0 ;  /* 0x00600000042c79f3 */ /* 0x000fe2000c0008ff */
[----:B------:R-:W-:Y:S01]  /*22b0*/  UMOV UR4, UR9 ;  /* 0x0000000900047c82 */ /* 0x000fe20008000000 */
[----:B------:R-:W-:Y:S01]  /*22c0*/  UMOV UR5, 0x80000020 ;  /* 0x8000002000057882 */ /* 0x000fe20000000000 */
[----:B------:R-:W-:Y:S01]  /*22d0*/  UMOV UR6, UR10 ;  /* 0x0000000a00067c82 */ /* 0x000fe20008000000 */
[----:B------:R-:W-:Y:S01]  /*22e0*/  UMOV UR7, 0x80000020 ;  /* 0x8000002000077882 */ /* 0x000fe20000000000 */
[----:B------:R-:W-:Y:S01]  /*22f0*/  UIADD3 UR10, UR28, 0x182, URZ ;  /* 0x000001821c0a7890 */ /* 0x000fe2000fffe03f */
[----:B------:R-:W-:Y:S01]  /*2300*/  UMOV UR8, UR4 ;  /* 0x0000000400087c82 */ /* 0x000fe20008000000 */
[----:B------:R-:W-:Y:S01]  /*2310*/  UMOV UR9, UR5 ;  /* 0x0000000500097c82 */ /* 0x000fe20008000000 */
        /* <DEDUP_REMOVED lines=18> */
[----:B------:R-:W-:Y:S02]  /*2440*/  WARPGROUP.DEPBAR.LE gsb0, 0x0 ;  /* 0x00008000000079c5 */ /* 0x000fe40000010000 */
[----:B------:R-:W-:-:S06]  /*2450*/  WARPGROUP.ARRIVE ;  /* 0x00000000000079c5 */ /* 0x000fcc0000000000 */
[----:B------:R-:W-:Y:S01]  /*2460*/  QGMMA.64x32x32.F32.E4M3.E4M3 R44, gdesc[UR8], R44, gsb0 ;  /* 0x00600000082c79f3 */ /* 0x000fe2000800082c */
        /* <DEDUP_REMOVED lines=9> */
[----:B------:R-:W-:Y:S01]  /*2500*/  QGMMA.64x32x32.F32.E4M3.E4M3 R28, gdesc[UR4], R28, gsb0 ;  /* 0x00600000041c79f3 */ /* 0x000fe2000800081c */
[----:B------:R-:W-:Y:S02]  /*2510*/  UIADD3 UR6, UR28, 0x480, URZ ;  /* 0x000004801c067890 */ /* 0x000fe4000fffe03f */
[----:B------:R-:W-:Y:S01]  /*2520*/  UIADD3 UR7, UR20, 0x202, URZ ;  /* 0x0000020214077890 */ /* 0x000fe2000fffe03f */
        /* <DEDUP_REMOVED lines=21> */
[----:B------:R-:W-:Y:S01]  /*2680*/  UMOV UR14, UR16 ;  /* 0x00000010000e7c82 */ /* 0x000fe20008000000 */
[----:B------:R-:W-:Y:S01]  /*2690*/  UMOV UR15, 0x80000020 ;  /* 0x80000020000f7882 */ /* 0x000fe20000000000 */
[----:B------:R-:W-:Y:S01]  /*26a0*/  UMOV UR16, UR12 ;  /* 0x0000000c00107c82 */ /* 0x000fe20008000000 */
[----:B------:R-:W-:Y:S01]  /*26b0*/  UMOV UR17, UR13 ;  /* 0x0000000d00117c82 */ /* 0x000fe20008000000 */
[----:B------:R-:W-:Y:S01]  /*26c0*/  UIADD3 UR7, UR20, 0x400, URZ ;  /* 0x0000040014077890 */ /* 0x000fe2000fffe03f */
[----:B------:R-:W-:Y:S02]  /*26d0*/  WARPGROUP.DEPBAR.LE gsb0, 0x0 ;  /* 0x00008000000079c5 */ /* 0x000fe40000010000 */
[----:B------:R-:W-:-:S06]  /*26e0*/  WARPGROUP.ARRIVE ;  /* 0x00000000000079c5 */ /* 0x000fcc0000000000 */
[----:B------:R-:W-:Y:S01]  /*26f0*/  QGMMA.64x32x32.F32.E4M3.E4M3 R28, gdesc[UR8], R28, gsb0 ;  /* 0x00600000081c79f3 */ /* 0x000fe2000800081c */
[----:B------:R-:W-:Y:S02]  /*2700*/  UIADD3 UR10, UR28, 0x500, URZ ;  /* 0x000005001c0a7890 */ /* 0x000fe4000fffe03f */
        /* <DEDUP_REMOVED lines=24> */
[----:B------:R-:W-:Y:S02]  /*2890*/  UMOV UR21, UR17 ;  /* 0x0000001100157c82 */ /* 0x000fe40008000000 */
[----:B------:R-:W-:Y:S01]  /*28a0*/  UMOV UR20, UR16 ;  /* 0x0000001000147c82 */ /* 0x000fe20008000000 */
[----:B------:R-:W-:Y:S01]  /*28b0*/  UIADD3 UR10, UR28, 0x502, URZ ;  /* 0x000005021c0a7890 */ /* 0x000fe2000fffe03f */
[----:B------:R-:W-:-:S02]  /*28c0*/  WARPGROUP.DEPBAR.LE gsb0, 0x0 ;  /* 0x00008000000079c5 */ /* 0x000fc40000010000 */
        /* <DEDUP_REMOVED lines=38> */
[----:B------:R-:W-:Y:S01]  /*2b30*/  UIADD3 UR22, UR28, 0x602, URZ ;  /* 0x000006021c167890 */ /* 0x000fe2000fffe03f */
[----:B01----:R-:W-:Y:S01]  /*2b40*/  FMNMX.FTZ R5, R92, R93, !PT ;  /* 0x0000005d5c057209 */ /* 0x003fe20007810000 */
[----:B------:R-:W-:Y:S01]  /*2b50*/  UMOV UR23, 0x80000020 ;  /* 0x8000002000177882 */ /* 0x000fe20000000000 */
        /* <DEDUP_REMOVED lines=15> */
[----:B------:R-:W-:Y:S02]  /*2c50*/  FSEL R105, R105, -INF , P5 ;  /* 0xff80000069697808 */ /* 0x000fe40002800000 */
[----:B------:R-:W-:Y:S02]  /*2c60*/  ISETP.GT.AND P4, PT, R7, 0x20, PT ;  /* 0x000000200700780c */ /* 0x000fe40003f84270 */
[----:B------:R-:W-:Y:S02]  /*2c70*/  FMNMX.FTZ R8, R104, R5, !PT ;  /* 0x0000000568087209 */ /* 0x000fe40007810000 */
[----:B------:R-:W-:-:S02]  /*2c80*/  FSEL R103, R103, -INF , P3 ;  /* 0xff80000067677808 */ /* 0x000fc40001800000 */
[----:B------:R-:W-:Y:S02]  /*2c90*/  ISETP.GT.AND P3, PT, R7, 0x21, PT ;  /* 0x000000210700780c */ /* 0x000fe40003f64270 */
[----:B------:R-:W-:Y:S02]  /*2ca0*/  FMNMX.FTZ R5, R105, R8, !PT ;  /* 0x0000000869057209 */ /* 0x000fe40007810000 */
[----:B------:R-:W-:Y:S02]  /*2cb0*/  FSEL R99, R99, -INF , P2 ;  /* 0xff80000063637808 */ /* 0x000fe40001000000 */
[C---:B------:R-:W-:Y:S02]  /*2cc0*/  ISETP.GT.AND P2, PT, R7.reuse, 0x28, PT ;  /* 0x000000280700780c */ /* 0x040fe40003f44270 */
[----:B------:R-:W-:Y:S02]  /*2cd0*/  FSEL R106, R106, -INF , P6 ;  /* 0xff8000006a6a7808 */ /* 0x000fe40003000000 */
[----:B------:R-:W-:-:S02]  /*2ce0*/  ISETP.GT.AND P6, PT, R7, 0x29, PT ;  /* 0x000000290700780c */ /* 0x000fc40003fc4270 */
[----:B------:R-:W-:Y:S02]  /*2cf0*/  FSEL R107, R107, -INF , P5 ;  /* 0xff8000006b6b7808 */ /* 0x000fe40002800000 */
[----:B------:R-:W-:Y:S02]  /*2d00*/  ISETP.GT.AND P5, PT, R7, 0x30, PT ;  /* 0x000000300700780c */ /* 0x000fe40003fa4270 */
[----:B------:R-:W-:Y:S01]  /*2d10*/  FMNMX.FTZ R21, R94, R95, !PT ;  /* 0x0000005f5e157209 */ /* 0x000fe20007810000 */
[----:B------:R-:W-:Y:S02]  /*2d20*/  WARPGROUP.DEPBAR.LE gsb0, 0x0 ;  /* 0x00008000000079c5 */ /* 0x000fe40000010000 */
[----:B------:R-:W-:Y:S01]  /*2d30*/  WARPGROUP.ARRIVE ;  /* 0x00000000000079c5 */ /* 0x000fe20000000000 */
[----:B------:R-:W-:Y:S02]  /*2d40*/  FSEL R76, R76, -INF , P4 ;  /* 0xff8000004c4c7808 */ /* 0x000fe40002000000 */
[----:B------:R-:W-:-:S02]  /*2d50*/  FSEL R77, R77, -INF , P3 ;  /* 0xff8000004d4d7808 */ /* 0x000fc40001800000 */
[----:B------:R-:W-:Y:S01]  /*2d60*/  FMNMX.FTZ R8, R76, R5, !PT ;  /* 0x000000054c087209 */ /* 0x000fe20007810000 */
[----:B------:R-:W-:Y:S01]  /*2d70*/  QGMMA.64x32x32.F32.E4M3.E4M3 R60, gdesc[UR20], R60, gsb0 ;  /* 0x00600000143c79f3 */ /* 0x000fe2000800083c */
[----:B------:R-:W-:Y:S01]  /*2d80*/  UIADD3 UR22, UR28, 0x682, URZ ;  /* 0x000006821c167890 */ /* 0x000fe2000fffe03f */
[----:B------:R-:W-:Y:S01]  /*2d90*/  FSEL R80, R80, -INF , P2 ;  /* 0xff80000050507808 */ /* 0x000fe20001000000 */
[----:B------:R-:W-:Y:S01]  /*2da0*/  UMOV UR23, 0x80000020 ;  /* 0x8000002000177882 */ /* 0x000fe20000000000 */
        /* <DEDUP_REMOVED lines=25> */
[----:B------:R-:W-:Y:S02]  /*2f40*/  ISETP.GT.AND P3, PT, R7, 0x49, PT ;  /* 0x000000490700780c */ /* 0x000fe40003f64270 */
[----:B------:R-:W-:Y:S02]  /*2f50*/  FSEL R91, R91, -INF , P2 ;  /* 0xff8000005b5b7808 */ /* 0x000fe40001000000 */
[----:B------:R-:W-:Y:S01]  /*2f60*/  ISETP.GT.AND P2, PT, R7, 0x50, PT ;  /* 0x000000500700780c */ /* 0x000fe20003f44270 */
[----:B------:R-:W-:-:S02]  /*2f70*/  WARPGROUP.DEPBAR.LE gsb0, 0x0 ;  /* 0x00008000000079c5 */ /* 0x000fc40000010000 */
[----:B------:R-:W-:Y:S01]  /*2f80*/  WARPGROUP.ARRIVE ;  /* 0x00000000000079c5 */ /* 0x000fe20000000000 */
[----:B------:R-:W-:Y:S02]  /*2f90*/  FSEL R60, R60, -INF , P6 ;  /* 0xff8000003c3c7808 */ /* 0x000fe40003000000 */
[----:B------:R-:W-:Y:S02]  /*2fa0*/  FSEL R61, R61, -INF , P5 ;  /* 0xff8000003d3d7808 */ /* 0x000fe40002800000 */
[----:B------:R-:W-:Y:S01]  /*2fb0*/  FMNMX.FTZ R8, R60, R5, !PT ;  /* 0x000000053c087209 */ /* 0x000fe20007810000 */
[----:B------:R-:W-:Y:S01]  /*2fc0*/  QGMMA.64x32x32.F32.E4M3.E4M3 R44, gdesc[UR20], R44, gsb0 ;  /* 0x00600000142c79f3 */ /* 0x000fe2000800082c */
[----:B------:R-:W-:Y:S01]  /*2fd0*/  UIADD3 UR22, UR28, 0x702, URZ ;  /* 0x000007021c167890 */ /* 0x000fe2000fffe03f */
[----:B------:R-:W-:Y:S01]  /*2fe0*/  FSEL R64, R64, -INF , P4 ;  /* 0xff80000040407808 */ /* 0x000fe20002000000 */
[----:B------:R-:W-:Y:S01]  /*2ff0*/  UMOV UR23, 0x80000020 ;  /* 0x8000002000177882 */ /* 0x000fe20000000000 */
        /* <DEDUP_REMOVED lines=21> */
[----:B------:R-:W-:Y:S02]  /*3150*/  FMNMX.FTZ R5, R73, R8, !PT ;  /* 0x0000000849057209 */ /* 0x000fe40007810000 */
[----:B------:R-:W-:Y:S02]  /*3160*/  FSEL R71, R71, -INF , P6 ;  /* 0xff80000047477808 */ /* 0x000fe40003000000 */
[----:B------:R-:W-:Y:S02]  /*3170*/  ISETP.GT.AND P6, PT, R7, 0x68, PT ;  /* 0x000000680700780c */ /* 0x000fe40003fc4270 */
[----:B------:R-:W-:-:S02]  /*3180*/  FSEL R74, R74, -INF , P5 ;  /* 0xff8000004a4a7808 */ /* 0x000fc40002800000 */
[----:B------:R-:W-:Y:S02]  /*3190*/  ISETP.GT.AND P5, PT, R7, 0x69, PT ;  /* 0x000000690700780c */ /* 0x000fe40003fa4270 */
        /* <DEDUP_REMOVED lines=21> */
[----:B------:R-:W-:Y:S02]  /*32f0*/  FMNMX.FTZ R5, R53, R8, !PT ;  /* 0x0000000835057209 */ /* 0x000fe40007810000 */
[----:B------:R-:W-:Y:S02]  /*3300*/  FSEL R57, R57, -INF , P1 ;  /* 0xff80000039397808 */ /* 0x000fe40000800000 */
[----:B------:R-:W-:Y:S02]  /*3310*/  FMNMX.FTZ R8, R56, R5, !PT ;  /* 0x0000000538087209 */ /* 0x000fe40007810000 */
[----:B------:R-:W-:-:S02]  /*3320*/  ISETP.GT.AND P1, PT, R7, 0x81, PT ;  /* 0x000000810700780c */ /* 0x000fc40003f24270 */
[----:B------:R-:W-:Y:S02]  /*3330*/  FMNMX.FTZ R5, R57, R8, !PT ;  /* 0x0000000839057209 */ /* 0x000fe40007810000 */
[----:B------:R-:W-:Y:S02]  /*3340*/  FSEL R58, R58, -INF , P2 ;  /* 0xff8000003a3a7808 */ /* 0x000fe40001000000 */
[----:B------:R-:W-:Y:S02]  /*3350*/  ISETP.GT.AND P2, PT, R7, 0x89, PT ;  /* 0x000000890700780c */ /* 0x000fe40003f44270 */
[----:B------:R-:W-:Y:S02]  /*3360*/  FSEL R55, R55, -INF , P3 ;  /* 0xff80000037377808 */ /* 0x000fe40001800000 */
[----:B------:R-:W-:Y:S02]  /*3370*/  ISETP.GT.AND P3, PT, R7, 0x90, PT ;  /* 0x000000900700780c */ /* 0x000fe40003f64270 */
[----:B------:R-:W-:-:S02]  /*3380*/  FSEL R54, R54, -INF , P4 ;  /* 0xff80000036367808 */ /* 0x000fc40002000000 */
[----:B------:R-:W-:Y:S02]  /*3390*/  ISETP.GT.AND P4, PT, R7, 0x91, PT ;  /* 0x000000910700780c */ /* 0x000fe40003f84270 */
[----:B------:R-:W-:Y:S02]  /*33a0*/  FSEL R51, R51, -INF , P5 ;  /* 0xff80000033337808 */ /* 0x000fe40002800000 */
[C---:B------:R-:W-:Y:S02]  /*33b0*/  ISETP.GT.AND P5, PT, R7.reuse, 0x98, PT ;  /* 0x000000980700780c */ /* 0x040fe40003fa4270 */
[----:B------:R-:W-:Y:S02]  /*33c0*/  FSEL R50, R50, -INF , P6 ;  /* 0xff80000032327808 */ /* 0x000fe40003000000 */
[----:B------:R-:W-:Y:S02]  /*33d0*/  ISETP.GT.AND P6, PT, R7, 0x99, PT ;  /* 0x000000990700780c */ /* 0x000fe40003fc4270 */
[----:B------:R-:W-:-:S02]  /*33e0*/  P2R R20, PR, RZ, 0x2 ;  /* 0x00000002ff147803 */ /* 0x000fc40000000000 */
[----:B------:R-:W-:Y:S01]  /*33f0*/  P2R R14, PR, RZ, 0x4 ;  /* 0x00000004ff0e7803 */ /* 0x000fe20000000000 */
[----:B------:R-:W-:Y:S02]  /*3400*/  WARPGROUP.DEPBAR.LE gsb0, 0x0 ;  /* 0x00008000000079c5 */ /* 0x000fe40000010000 */
[----:B------:R-:W-:Y:S02]  /*3410*/  FSEL R28, R28, -INF , P0 ;  /* 0xff8000001c1c7808 */ /* 0x000fe40000000000 */
[----:B------:R-:W-:Y:S02]  /*3420*/  ISETP.GT.AND P0, PT, R7, 0x88, PT ;  /* 0x000000880700780c */ /* 0x000fe40003f04270 */
        /* <DEDUP_REMOVED lines=17> */
[----:B------:R-:W-:Y:S01]  /*3540*/  ISETP.NE.AND P1, PT, R20, RZ, PT ;  /* 0x000000ff1400720c */ /* 0x000fe20003f25270 */
[----:B------:R-:W0:Y:S01]  /*3550*/  SHFL.BFLY PT, R5, R8, 0x2, 0x1f ;  /* 0x0c401f0008057f89 */ /* 0x000e2200000e0000 */
[----:B------:R-:W-:Y:S02]  /*3560*/  P2R R15, PR, RZ, 0x1 ;  /* 0x00000001ff0f7803 */ /* 0x000fe40000000000 */
[----:B------:R-:W-:Y:S02]  /*3570*/  FSEL R31, R31, -INF , P1 ;  /* 0xff8000001f1f7808 */ /* 0x000fe40000800000 */
[----:B------:R-:W-:-:S02]  /*3580*/  ISETP.NE.AND P1, PT, R10, RZ, PT ;  /* 0x000000ff0a00720c */ /* 0x000fc40003f25270 */
[----:B------:R-:W-:Y:S02]  /*3590*/  FMNMX.FTZ R10, R98, R21, !PT ;  /* 0x00000015620a7209 */ /* 0x000fe40007810000 */
[----:B------:R-:W-:Y:S02]  /*35a0*/  ISETP.GT.AND P0, PT, R7, 0x79, PT ;  /* 0x000000790700780c */ /* 0x000fe40003f04270 */
[----:B------:R-:W-:Y:S02]  /*35b0*/  FMNMX.FTZ R21, R99, R10, !PT ;  /* 0x0000000a63157209 */ /* 0x000fe40007810000 */
[----:B------:R-:W-:Y:S02]  /*35c0*/  FSEL R59, R59, -INF , P0 ;  /* 0xff8000003b3b7808 */ /* 0x000fe40000000000 */
[----:B------:R-:W-:Y:S02]  /*35d0*/  FMNMX.FTZ R10, R102, R21, !PT ;  /* 0x00000015660a7209 */ /* 0x000fe40007810000 */
[----:B------:R-:W-:Y:S01]  /*35e0*/  ISETP.NE.AND P0, PT, R15, RZ, PT ;  /* 0x000000ff0f00720c */ /* 0x000fe20003f05270 */
[----:B------:R-:W-:Y:S01]  /*35f0*/  @!P1 VIADD R6, R6, 0x29840 ;  /* 0x0002984006069836 */ /* 0x000fe20000000000 */
[----:B------:R-:W-:-:S02]  /*3600*/  FMNMX.FTZ R21, R103, R10, !PT ;  /* 0x0000000a67157209 */ /* 0x000fc40007810000 */
[----:B------:R-:W-:Y:S02]  /*3610*/  FSEL R34, R34, -INF , P0 ;  /* 0xff80000022227808 */ /* 0x000fe40000000000 */
[----:B------:R-:W-:Y:S02]  /*3620*/  FMNMX.FTZ R10, R106, R21, !PT ;  /* 0x000000156a0a7209 */ /* 0x000fe40007810000 */
[----:B0-----:R-:W-:Y:S02]  /*3630*/  FMNMX.FTZ R11, R8, R5, !PT ;  /* 0x00000005080b7209 */ /* 0x001fe40007810000 */
[----:B------:R-:W-:Y:S02]  /*3640*/  FMNMX.FTZ R27, R107, R10, !PT ;  /* 0x0000000a6b1b7209 */ /* 0x000fe40007810000 */
[----:B------:R-:W-:Y:S01]  /*3650*/  FSEL R39, R39, -INF , P4 ;  /* 0xff80000027277808 */ /* 0x000fe20002000000 */
[----:B------:R-:W0:Y:S01]  /*3660*/  SHFL.BFLY PT, R12, R11, 0x1, 0x1f ;  /* 0x0c201f000b0c7f89 */ /* 0x000e2200000e0000 */
[----:B------:R-:W-:-:S02]  /*3670*/  FMNMX.FTZ R10, R78, R27, !PT ;  /* 0x0000001b4e0a7209 */ /* 0x000fc40007810000 */
[----:B------:R-:W-:Y:S02]  /*3680*/  ISETP.NE.AND P0, PT, R9, RZ, PT ;  /* 0x000000ff0900720c */ /* 0x000fe40003f05270 */
[----:B------:R-:W-:-:S04]  /*3690*/  FMNMX.FTZ R27, R79, R10, !PT ;  /* 0x0000000a4f1b7209 */ /* 0x000fc80007810000 */
[----:B------:R-:W-:-:S04]  /*36a0*/  FMNMX.FTZ R10, R82, R27, !PT ;  /* 0x0000001b520a7209 */ /* 0x000fc80007810000 */
[----:B------:R-:W-:-:S04]  /*36b0*/  FMNMX.FTZ R27, R83, R10, !PT ;  /* 0x0000000a531b7209 */ /* 0x000fc80007810000 */
[----:B------:R-:W-:Y:S02]  /*36c0*/  FMNMX.FTZ R10, R86, R27, !PT ;  /* 0x0000001b560a7209 */ /* 0x000fe40007810000 */
[----:B0-----:R-:W-:Y:S01]  /*36d0*/  FMNMX.FTZ R5, R11, R12, !PT ;  /* 0x0000000c0b057209 */ /* 0x001fe20007810000 */
[----:B------:R-:W-:-:S03]  /*36e0*/  IMAD.U32 R12, RZ, RZ, UR41 ;  /* 0x00000029ff0c7e24 */ /* 0x000fc6000f8e00ff */
[C---:B------:R-:W-:Y:S01]  /*36f0*/  FSETP.NEU.FTZ.AND P2, PT, R5.reuse, -INF , PT ;  /* 0xff8000000500780b */ /* 0x040fe20003f5d000 */
[----:B------:R-:W-:-:S05]  /*3700*/  FFMA.FTZ R13, R5, R12, -8 ;  /* 0xc1000000050d7423 */ /* 0x000fca000001000c */
[----:B------:R-:W-:Y:S02]  /*3710*/  FSEL R13, R13, RZ, P2 ;  /* 0x000000ff0d0d7208 */ /* 0x000fe40001000000 */
[----:B------:R-:W-:-:S03]  /*3720*/  ISETP.NE.AND P2, PT, R14, RZ, PT ;  /* 0x000000ff0e00720c */ /* 0x000fc60003f45270 */
[--C-:B------:R-:W-:Y:S01]  /*3730*/  FFMA.FTZ R20, R76, UR41, -R13.reuse ;  /* 0x000000294c147c23 */ /* 0x100fe2000801080d */
[----:B------:R-:W-:-:S01]  /*3740*/  FFMA.FTZ R76, R77, UR41, -R13 ;  /* 0x000000294d4c7c23 */ /* 0x000fc2000801080d */
[--C-:B------:R-:W-:Y:S01]  /*3750*/  FFMA.FTZ R77, R81, UR41, -R13.reuse ;  /* 0x00000029514d7c23 */ /* 0x100fe2000801080d */
[----:B------:R-:W-:Y:S01]  /*3760*/  FMNMX.FTZ R81, R87, R10, !PT ;  /* 0x0000000a57517209 */ /* 0x000fe20007810000 */
[--C-:B------:R-:W-:Y:S01]  /*3770*/  FFMA.FTZ R84, R84, UR41, -R13.reuse ;  /* 0x0000002954547c23 */ /* 0x100fe2000801080d */
[----:B------:R0:W-:Y:S01]  /*3780*/  MUFU.EX2 R21, R76 ;  /* 0x0000004c00157308 */ /* 0x0001e20000000800 */
[----:B------:R-:W-:-:S01]  /*3790*/  FFMA.FTZ R89, R89, UR41, -R13 ;  /* 0x0000002959597c23 */ /* 0x000fc2000801080d */
[----:B------:R-:W-:Y:S01]  /*37a0*/  FMNMX.FTZ R10, R90, R81, !PT ;  /* 0x000000515a0a7209 */ /* 0x000fe20007810000 */
[----:B------:R-:W-:-:S01]  /*37b0*/  FFMA.FTZ R26, R80, UR41, -R13 ;  /* 0x00000029501a7c23 */ /* 0x000fc2000801080d */
[--C-:B------:R-:W-:Y:S01]  /*37c0*/  FFMA.FTZ R80, R88, UR41, -R13.reuse ;  /* 0x0000002958507c23 */ /* 0x100fe2000801080d */
[----:B------:R-:W-:-:S01]  /*37d0*/  FFMA.FTZ R88, R68, UR41, -R13 ;  /* 0x0000002944587c23 */ /* 0x000fc2000801080d */
[----:B------:R-:W-:Y:S01]  /*37e0*/  FMNMX.FTZ R81, R91, R10, !PT ;  /* 0x0000000a5b517209 */ /* 0x000fe20007810000 */
[----:B------:R-:W-:-:S01]  /*37f0*/  FFMA.FTZ R68, R69, UR41, -R13 ;  /* 0x0000002945447c23 */ /* 0x000fc2000801080d */
[----:B------:R1:W-:Y:S01]  /*3800*/  MUFU.EX2 R27, R84 ;  /* 0x00000054001b7308 */ /* 0x0003e20000000800 */
[----:B0-----:R-:W-:-:S01]  /*3810*/  FFMA.FTZ R76, R85, UR41, -R13 ;  /* 0x00000029554c7c23 */ /* 0x001fc2000801080d */
[----:B------:R-:W-:Y:S01]  /*3820*/  FMNMX.FTZ R10, R62, R81, !PT ;  /* 0x000000513e0a7209 */ /* 0x000fe20007810000 */
[----:B------:R-:W-:-:S01]  /*3830*/  FFMA.FTZ R7, R92, UR41, -R13 ;  /* 0x000000295c077c23 */ /* 0x000fc2000801080d */
[----:B------:R-:W-:Y:S01]  /*3840*/  FSEL R35, R35, -INF , P2 ;  /* 0xff80000023237808 */ /* 0x000fe20001000000 */
[----:B------:R-:W-:-:S01]  /*3850*/  FFMA.FTZ R92, R72, UR41, -R13 ;  /* 0x00000029485c7c23 */ /* 0x000fc2000801080d */
[----:B------:R-:W-:Y:S01]  /*3860*/  FMNMX.FTZ R81, R63, R10, !PT ;  /* 0x0000000a3f517209 */ /* 0x000fe20007810000 */
[----:B------:R-:W-:-:S01]  /*3870*/  FFMA.FTZ R8, R93, UR41, -R13 ;  /* 0x000000295d087c23 */ /* 0x000fc2000801080d */
[----:B------:R-:W-:Y:S01]  /*3880*/  FSEL R72, R38, -INF , P3 ;  /* 0xff80000026487808 */ /* 0x000fe20001800000 */
[----:B-1----:R-:W-:-:S01]  /*3890*/  FFMA.FTZ R84, R65, UR41, -R13 ;  /* 0x0000002941547c23 */ /* 0x002fc2000801080d */
[----:B------:R-:W-:Y:S01]  /*38a0*/  FMNMX.FTZ R10, R66, R81, !PT ;  /* 0x00000051420a7209 */ /* 0x000fe20007810000 */
[----:B------:R-:W-:-:S01]  /*38b0*/  FFMA.FTZ R9, R96, UR41, -R13 ;  /* 0x0000002960097c23 */ /* 0x000fc2000801080d */
        /* <DEDUP_REMOVED lines=20> */
[----:B------:R-:W-:Y:S01]  /*3a00*/  FFMA.FTZ R40, R40, UR41, -R13 ;  /* 0x0000002928287c23 */ /* 0x000fe2000801080d */
[----:B------:R-:W-:Y:S01]  /*3a10*/  MUFU.EX2 R7, R7 ;  /* 0x0000000700077308 */ /* 0x000fe20000000800 */
[----:B------:R-:W-:-:S04]  /*3a20*/  FMNMX.FTZ R10, R46, R85, !PT ;  /* 0x000000552e0a7209 */ /* 0x000fc80007810000 */
[----:B------:R-:W-:-:S03]  /*3a30*/  FMNMX.FTZ R85, R47, R10, !PT ;  /* 0x0000000a2f557209 */ /* 0x000fc60007810000 */
[----:B------:R-:W-:Y:S01]  /*3a40*/  MUFU.EX2 R8, R8 ;  /* 0x0000000800087308 */ /* 0x000fe20000000800 */
[----:B------:R-:W-:-:S04]  /*3a50*/  FMNMX.FTZ R10, R50, R85, !PT ;  /* 0x00000055320a7209 */ /* 0x000fc80007810000 */
[----:B------:R-:W-:-:S03]  /*3a60*/  FMNMX.FTZ R65, R51, R10, !PT ;  /* 0x0000000a33417209 */ /* 0x000fc60007810000 */
[----:B------:R1:W-:Y:S01]  /*3a70*/  MUFU.EX2 R85, R84 ;  /* 0x0000005400557308 */ /* 0x0003e20000000800 */
[----:B------:R-:W-:-:S04]  /*3a80*/  FMNMX.FTZ R10, R54, R65, !PT ;  /* 0x00000041360a7209 */ /* 0x000fc80007810000 */
[----:B0-----:R-:W-:-:S03]  /*3a90*/  FMNMX.FTZ R89, R55, R10, !PT ;  /* 0x0000000a37597209 */ /* 0x001fc60007810000 */
[----:B------:R0:W-:Y:S01]  /*3aa0*/  MUFU.EX2 R65, R88 ;  /* 0x0000005800417308 */ /* 0x0001e20000000800 */
[----:B------:R-:W-:Y:S01]  /*3ab0*/  FMNMX.FTZ R10, R58, R89, !PT ;  /* 0x000000593a0a7209 */ /* 0x000fe20007810000 */
[----:B-1----:R-:W-:-:S03]  /*3ac0*/  FFMA.FTZ R84, R73, UR41, -R13 ;  /* 0x0000002949547c23 */ /* 0x002fc6000801080d */
[----:B------:R-:W-:-:S03]  /*3ad0*/  FMNMX.FTZ R69, R59, R10, !PT ;  /* 0x0000000a3b457209 */ /* 0x000fc60007810000 */
[----:B------:R-:W-:Y:S01]  /*3ae0*/  MUFU.EX2 R38, R84 ;  /* 0x0000005400267308 */ /* 0x000fe20000000800 */
[----:B------:R-:W-:Y:S01]  /*3af0*/  FMNMX.FTZ R10, R30, R69, !PT ;  /* 0x000000451e0a7209 */ /* 0x000fe20007810000 */
[----:B0-----:R-:W-:Y:S01]  /*3b00*/  FFMA.FTZ R88, R44, UR41, -R13 ;  /* 0x000000292c587c23 */ /* 0x001fe2000801080d */
[----:B------:R-:W-:Y:S02]  /*3b10*/  FSEL R44, R42, -INF , P5 ;  /* 0xff8000002a2c7808 */ /* 0x000fe40002800000 */
[----:B------:R-:W-:-:S03]  /*3b20*/  FMNMX.FTZ R89, R31, R10, !PT ;  /* 0x0000000a1f597209 */ /* 0x000fc60007810000 */
[----:B------:R-:W-:Y:S01]  /*3b30*/  MUFU.EX2 R9, R9 ;  /* 0x0000000900097308 */ /* 0x000fe20000000800 */
[----:B------:R-:W-:-:S04]  /*3b40*/  FMNMX.FTZ R10, R34, R89, !PT ;  /* 0x00000059220a7209 */ /* 0x000fc80007810000 */
[----:B------:R-:W-:-:S03]  /*3b50*/  FMNMX.FTZ R73, R35, R10, !PT ;  /* 0x0000000a23497209 */ /* 0x000fc60007810000 */
[----:B------:R-:W0:Y:S01]  /*3b60*/  MUFU.EX2 R12, R12 ;  /* 0x0000000c000c7308 */ /* 0x000e220000000800 */
[----:B------:R-:W-:Y:S02]  /*3b70*/  FMNMX.FTZ R10, R72, R73, !PT ;  /* 0x00000049480a7209 */ /* 0x000fe40007810000 */
[----:B------:R-:W-:Y:S01]  /*3b80*/  FSEL R73, R43, -INF , P6 ;  /* 0xff8000002b497808 */ /* 0x000fe20003000000 */
        /* <DEDUP_REMOVED lines=10> */
[----:B------:R-:W-:-:S02]  /*3c30*/  IMAD.U32 R57, RZ, RZ, UR41 ;  /* 0x00000029ff397e24 */ /* 0x000fc4000f8e00ff */
[----:B------:R-:W-:Y:S01]  /*3c40*/  FFMA.FTZ R13, R41, UR41, -R13 ;  /* 0x00000029290d7c23 */ /* 0x000fe2000801080d */
[----:B------:R-:W-:Y:S01]  /*3c50*/  MUFU.EX2 R42, R88 ;  /* 0x00000058002a7308 */ /* 0x000fe20000000800 */
[----:B0-----:R-:W-:Y:S01]  /*3c60*/  F2FP.SATFINITE.E4M3.F32.PACK_AB_MERGE_C R172, R12, R9, RZ ;  /* 0x000000090cac723e */ /* 0x001fe200048070ff */
[----:B------:R-:W0:Y:S03]  /*3c70*/  SHFL.BFLY PT, R89, R10, 0x2, 0x1f ;  /* 0x0c401f000a597f89 */ /* 0x000e2600000e0000 */
[----:B------:R-:W-:-:S03]  /*3c80*/  F2FP.SATFINITE.E4M3.F32.PACK_AB_MERGE_C R172, R8, R7, R172 ;  /* 0x0000000708ac723e */ /* 0x000fc600048070ac */
[----:B------:R-:W-:Y:S08]  /*3c90*/  MUFU.EX2 R11, R11 ;  /* 0x0000000b000b7308 */ /* 0x000ff00000000800 */
[----:B------:R-:W-:Y:S08]  /*3ca0*/  MUFU.EX2 R69, R92 ;  /* 0x0000005c00457308 */ /* 0x000ff00000000800 */
[----:B------:R-:W-:Y:S01]  /*3cb0*/  MUFU.EX2 R14, R14 ;  /* 0x0000000e000e7308 */ /* 0x000fe20000000800 */
[----:B0-----:R-:W-:-:S05]  /*3cc0*/  FMNMX.FTZ R89, R10, R89, !PT ;  /* 0x000000590a597209 */ /* 0x001fca0007810000 */
[----:B------:R-:W0:Y:S02]  /*3cd0*/  SHFL.BFLY PT, R10, R89, 0x1, 0x1f ;  /* 0x0c201f00590a7f89 */ /* 0x000e2400000e0000 */
[----:B------:R-:W-:Y:S08]  /*3ce0*/  MUFU.EX2 R15, R15 ;  /* 0x0000000f000f7308 */ /* 0x000ff00000000800 */
[----:B------:R-:W1:Y:S08]  /*3cf0*/  MUFU.EX2 R24, R24 ;  /* 0x0000001800187308 */ /* 0x000e700000000800 */
[----:B------:R-:W-:Y:S01]  /*3d00*/  MUFU.EX2 R20, R20 ;  /* 0x0000001400147308 */ /* 0x000fe20000000800 */
[----:B0-----:R-:W-:-:S07]  /*3d10*/  FMNMX.FTZ R10, R89, R10, !PT ;  /* 0x0000000a590a7209 */ /* 0x001fce0007810000 */
[----:B------:R-:W-:Y:S01]  /*3d20*/  MUFU.EX2 R26, R26 ;  /* 0x0000001a001a7308 */ /* 0x000fe20000000800 */
[----:B-1----:R-:W-:Y:S02]  /*3d30*/  F2FP.SATFINITE.E4M3.F32.PACK_AB_MERGE_C R174, R24, R15, RZ ;  /* 0x0000000f18ae723e */ /* 0x002fe400048070ff */
[C---:B------:R-:W-:Y:S01]  /*3d40*/  FSETP.NEU.FTZ.AND P2, PT, R10.reuse, -INF , PT ;  /* 0xff8000000a00780b */ /* 0x040fe20003f5d000 */
[----:B------:R-:W-:-:S01]  /*3d50*/  FFMA.FTZ R57, R10, R57, -8 ;  /* 0xc10000000a397423 */ /* 0x000fc20000010039 */
[----:B------:R-:W-:-:S03]  /*3d60*/  F2FP.SATFINITE.E4M3.F32.PACK_AB_MERGE_C R174, R14, R11, R174 ;  /* 0x0000000b0eae723e */ /* 0x000fc600048070ae */
[----:B------:R-:W-:Y:S01]  /*3d70*/  MUFU.EX2 R77, R77 ;  /* 0x0000004d004d7308 */ /* 0x000fe20000000800 */
[----:B------:R-:W-:-:S05]  /*3d80*/  FSEL R89, R57, RZ, P2 ;  /* 0x000000ff39597208 */ /* 0x000fca0001000000 */
[--C-:B------:R-:W-:Y:S01]  /*3d90*/  FFMA.FTZ R41, R94, UR41, -R89.reuse ;  /* 0x000000295e297c23 */ /* 0x100fe20008010859 */
[----:B------:R-:W-:-:S01]  /*3da0*/  FFMA.FTZ R84, R95, UR41, -R89 ;  /* 0x000000295f547c23 */ /* 0x000fc20008010859 */
[--C-:B------:R-:W-:Y:S01]  /*3db0*/  FFMA.FTZ R98, R98, UR41, -R89.reuse ;  /* 0x0000002962627c23 */ /* 0x100fe20008010859 */
[----:B------:R-:W-:-:S01]  /*3dc0*/  FFMA.FTZ R99, R99, UR41, -R89 ;  /* 0x0000002963637c23 */ /* 0x000fc20008010859 */
[--C-:B------:R-:W-:Y:S01]  /*3dd0*/  FFMA.FTZ R57, R102, UR41, -R89.reuse ;  /* 0x0000002966397c23 */ /* 0x100fe20008010859 */
[----:B------:R-:W-:-:S01]  /*3de0*/  FFMA.FTZ R88, R103, UR41, -R89 ;  /* 0x0000002967587c23 */ /* 0x000fc20008010859 */
[----:B------:R-:W-:Y:S01]  /*3df0*/  MUFU.EX2 R41, R41 ;  /* 0x0000002900297308 */ /* 0x000fe20000000800 */
[----:B------:R-:W-:-:S01]  /*3e00*/  FFMA.FTZ R92, R82, UR41, -R89 ;  /* 0x00000029525c7c23 */ /* 0x000fc20008010859 */
[--C-:B------:R-:W-:Y:S01]  /*3e10*/  FFMA.FTZ R93, R83, UR41, -R89.reuse ;  /* 0x00000029535d7c23 */ /* 0x100fe20008010859 */
[----:B------:R-:W-:-:S01]  /*3e20*/  FFMA.FTZ R82, R86, UR41, -R89 ;  /* 0x0000002956527c23 */ /* 0x000fc20008010859 */
[--C-:B------:R-:W-:Y:S01]  /*3e30*/  FFMA.FTZ R106, R106, UR41, -R89.reuse ;  /* 0x000000296a6a7c23 */ /* 0x100fe20008010859 */
[----:B------:R-:W-:-:S01]  /*3e40*/  FFMA.FTZ R83, R87, UR41, -R89 ;  /* 0x0000002957537c23 */ /* 0x000fc20008010859 */
[--C-:B------:R-:W-:Y:S01]  /*3e50*/  FFMA.FTZ R86, R66, UR41, -R89.reuse ;  /* 0x0000002942567c23 */ /* 0x100fe20008010859 */
[----:B------:R-:W-:-:S01]  /*3e60*/  FFMA.FTZ R87, R67, UR41, -R89 ;  /* 0x0000002943577c23 */ /* 0x000fc20008010859 */
[----:B------:R-:W0:Y:S01]  /*3e70*/  MUFU.EX2 R84, R84 ;  /* 0x0000005400547308 */ /* 0x000e220000000800 */
[----:B------:R-:W-:-:S01]  /*3e80*/  FFMA.FTZ R66, R70, UR41, -R89 ;  /* 0x0000002946427c23 */ /* 0x000fc20008010859 */
[----:B------:R-:W-:Y:S01]  /*3e90*/  FFMA.FTZ R67, R71, UR41, -R89 ;  /* 0x0000002947437c23 */ /* 0x000fe20008010859 */
[----:B------:R-:W-:-:S01]  /*3ea0*/  FADD.FTZ R70, R7, R8 ;  /* 0x0000000807467221 */ /* 0x000fc20000010000 */
[--C-:B------:R-:W-:Y:S01]  /*3eb0*/  FFMA.FTZ R107, R107, UR41, -R89.reuse ;  /* 0x000000296b6b7c23 */ /* 0x100fe20008010859 */
[----:B------:R-:W-:-:S01]  /*3ec0*/  FFMA.FTZ R78, R78, UR41, -R89 ;  /* 0x000000294e4e7c23 */ /* 0x000fc20008010859 */
[----:B------:R-:W-:Y:S01]  /*3ed0*/  FFMA.FTZ R79, R79, UR41, -R89 ;  /* 0x000000294f4f7c23 */ /* 0x000fe20008010859 */
[----:B------:R-:W-:-:S01]  /*3ee0*/  FADD.FTZ R95, R9, R70 ;  /* 0x00000046095f7221 */ /* 0x000fc20000010000 */
[----:B------:R-:W1:Y:S01]  /*3ef0*/  MUFU.EX2 R98, R98 ;  /* 0x0000006200627308 */ /* 0x000e620000000800 */
[----:B------:R-:W-:-:S01]  /*3f00*/  FFMA.FTZ R70, R46, UR41, -R89 ;  /* 0x000000292e467c23 */ /* 0x000fc20008010859 */
[----:B------:R-:W-:Y:S01]  /*3f10*/  @!P1 PRMT R46, RZ, 0x654, R6 ;  /* 0x00000654ff2e9816 */ /* 0x000fe20000000006 */
[----:B------:R-:W-:-:S01]  /*3f20*/  FADD.FTZ R96, R12, R95 ;  /* 0x0000005f0c607221 */ /* 0x000fc20000010000 */
[--C-:B------:R-:W-:Y:S01]  /*3f30*/  FFMA.FTZ R90, R90, UR41, -R89.reuse ;  /* 0x000000295a5a7c23 */ /* 0x100fe20008010859 */
[----:B------:R-:W-:-:S01]  /*3f40*/  FFMA.FTZ R91, R91, UR41, -R89 ;  /* 0x000000295b5b7c23 */ /* 0x000fc20008010859 */
[----:B------:R2:W-:Y:S01]  /*3f50*/  @!P1 SYNCS.ARRIVE.TRANS64.RED.A1T0 RZ, [R46+URZ], RZ ;  /* 0x000000ff2eff99a7 */ /* 0x0005e2000810043f */
[----:B------:R-:W-:-:S01]  /*3f60*/  FFMA.FTZ R62, R62, UR41, -R89 ;  /* 0x000000293e3e7c23 */ /* 0x000fc20008010859 */
[----:B------:R-:W3:Y:S01]  /*3f70*/  MUFU.EX2 R99, R99 ;  /* 0x0000006300637308 */ /* 0x000ee20000000800 */
[----:B0-----:R-:W-:-:S01]  /*3f80*/  FADD.FTZ R71, R41, R84 ;  /* 0x0000005429477221 */ /* 0x001fc20000010000 */
[--C-:B------:R-:W-:Y:S01]  /*3f90*/  FFMA.FTZ R63, R63, UR41, -R89.reuse ;  /* 0x000000293f3f7c23 */ /* 0x100fe20008010859 */
[----:B------:R-:W-:-:S01]  /*3fa0*/  FFMA.FTZ R74, R74, UR41, -R89 ;  /* 0x000000294a4a7c23 */ /* 0x000fc20008010859 */
[--C-:B------:R-:W-:Y:S01]  /*3fb0*/  FFMA.FTZ R75, R75, UR41, -R89.reuse ;  /* 0x000000294b4b7c23 */ /* 0x100fe20008010859 */
[----:B------:R-:W-:-:S01]  /*3fc0*/  FFMA.FTZ R47, R47, UR41, -R89 ;  /* 0x000000292f2f7c23 */ /* 0x000fc20008010859 */
[--C-:B------:R-:W-:Y:S01]  /*3fd0*/  FFMA.FTZ R50, R50, UR41, -R89.reuse ;  /* 0x0000002932327c23 */ /* 0x100fe20008010859 */
[----:B------:R-:W-:-:S01]  /*3fe0*/  FFMA.FTZ R51, R51, UR41, -R89 ;  /* 0x0000002933337c23 */ /* 0x000fc20008010859 */
[----:B------:R-:W0:Y:S01]  /*3ff0*/  MUFU.EX2 R57, R57 ;  /* 0x0000003900397308 */ /* 0x000e220000000800 */
[----:B-1----:R-:W-:-:S01]  /*4000*/  FADD.FTZ R94, R98, R71 ;  /* 0x00000047625e7221 */ /* 0x002fc20000010000 */
[----:B------:R-:W-:Y:S01]  /*4010*/  FADD.FTZ R71, R11, R96 ;  /* 0x000000600b477221 */ /* 0x000fe20000010000 */
[----:B------:R-:W-:-:S01]  /*4020*/  FFMA.FTZ R54, R54, UR41, -R89 ;  /* 0x0000002936367c23 */ /* 0x000fc20008010859 */
[--C-:B------:R-:W-:Y:S01]  /*4030*/  FFMA.FTZ R55, R55, UR41, -R89.reuse ;  /* 0x0000002937377c23 */ /* 0x100fe20008010859 */
[----:B------:R-:W-:-:S01]  /*4040*/  FFMA.FTZ R58, R58, UR41, -R89 ;  /* 0x000000293a3a7c23 */ /* 0x000fc20008010859 */
[----:B--2---:R-:W-:Y:S01]  /*4050*/  FADD.FTZ R46, R14, R71 ;  /* 0x000000470e2e7221 */ /* 0x004fe20000010000 */
[----:B------:R-:W-:-:S01]  /*4060*/  FFMA.FTZ R59, R59, UR41, -R89 ;  /* 0x000000293b3b7c23 */ /* 0x000fc20008010859 */
[----:B------:R-:W1:Y:S01]  /*4070*/  MUFU.EX2 R88, R88 ;  /* 0x0000005800587308 */ /* 0x000e620000000800 */
[----:B---3--:R-:W-:-:S01]  /*4080*/  FADD.FTZ R94, R99, R94 ;  /* 0x0000005e635e7221 */ /* 0x008fc20000010000 */
[----:B------:R-:W-:Y:S01]  /*4090*/  FADD.FTZ R71, R15, R46 ;  /* 0x0000002e0f477221 */ /* 0x000fe20000010000 */
[----:B------:R-:W-:-:S01]  /*40a0*/  FFMA.FTZ R30, R30, UR41, -R89 ;  /* 0x000000291e1e7c23 */ /* 0x000fc20008010859 */
[--C-:B------:R-:W-:Y:S01]  /*40b0*/  FFMA.FTZ R31, R31, UR41, -R89.reuse ;  /* 0x000000291f1f7c23 */ /* 0x100fe20008010859 */
[----:B------:R-:W-:-:S01]  /*40c0*/  FFMA.FTZ R34, R34, UR41, -R89 ;  /* 0x0000002922227c23 */ /* 0x000fc20008010859 */
[----:B------:R-:W-:Y:S01]  /*40d0*/  FADD.FTZ R71, R24, R71 ;  /* 0x0000004718477221 */ /* 0x000fe20000010000 */
[----:B------:R-:W-:-:S01]  /*40e0*/  FFMA.FTZ R35, R35, UR41, -R89 ;  /* 0x0000002923237c23 */ /* 0x000fc20008010859 */
[----:B------:R-:W2:Y:S01]  /*40f0*/  MUFU.EX2 R106, R106 ;  /* 0x0000006a006a7308 */ /* 0x000ea20000000800 */
[----:B0-----:R-:W-:-:S01]  /*4100*/  FADD.FTZ R95, R57, R94 ;  /* 0x0000005e395f7221 */ /* 0x001fc20000010000 */
[--C-:B------:R-:W-:Y:S01]  /*4110*/  FFMA.FTZ R72, R72, UR41, -R89.reuse ;  /* 0x0000002948487c23 */ /* 0x100fe20008010859 */
[----:B------:R-:W-:-:S01]  /*4120*/  FFMA.FTZ R39, R39, UR41, -R89 ;  /* 0x0000002927277c23 */ /* 0x000fc20008010859 */
[--C-:B------:R-:W-:Y:S01]  /*4130*/  FFMA.FTZ R44, R44, UR41, -R89.reuse ;  /* 0x000000292c2c7c23 */ /* 0x100fe20008010859 */
[----:B------:R-:W-:-:S01]  /*4140*/  FFMA.FTZ R73, R73, UR41, -R89 ;  /* 0x0000002949497c23 */ /* 0x000fc20008010859 */
[----:B------:R-:W-:-:S02]  /*4150*/  PLOP3.LUT P1, PT, PT, PT, UP0, 0x80, 0x0 ;  /* 0x000000000000781c */ /* 0x000fc40003f2f008 */
[----:B------:R-:W0:Y:S01]  /*4160*/  MUFU.EX2 R107, R107 ;  /* 0x0000006b006b7308 */ /* 0x000e220000000800 */
[----:B-1----:R-:W-:-:S01]  /*4170*/  FADD.FTZ R95, R88, R95 ;  /* 0x0000005f585f7221 */ /* 0x002fc20000010000 */
[----:B------:R-:W-:-:S04]  /*4180*/  F2FP.SATFINITE.E4M3.F32.PACK_AB_MERGE_C R173, R99, R98, RZ ;  /* 0x0000006263ad723e */ /* 0x000fc800048070ff */
[----:B------:R-:W-:Y:S01]  /*4190*/  F2FP.SATFINITE.E4M3.F32.PACK_AB_MERGE_C R173, R84, R41, R173 ;  /* 0x0000002954ad723e */ /* 0x000fe200048070ad */
[----:B------:R-:W-:Y:S01]  /*41a0*/  IMAD.MOV.U32 R41, RZ, RZ, R25 ;  /* 0x000000ffff297224 */ /* 0x000fe200078e0019 */
[----:B------:R-:W1:Y:S01]  /*41b0*/  MUFU.EX2 R78, R78 ;  /* 0x0000004e004e7308 */ /* 0x000e620000000800 */
[----:B--2---:R-:W-:-:S01]  /*41c0*/  FADD.FTZ R46, R106, R95 ;  /* 0x0000005f6a2e7221 */ /* 0x004fc20000010000 */
[----:B------:R-:W-:-:S06]  /*41d0*/  IMAD.MOV.U32 R84, RZ, RZ, R25 ;  /* 0x000000ffff547224 */ /* 0x000fcc00078e0019 */
[----:B------:R-:W2:Y:S01]  /*41e0*/  MUFU.EX2 R79, R79 ;  /* 0x0000004f004f7308 */ /* 0x000ea20000000800 */
[----:B0-----:R-:W-:-:S01]  /*41f0*/  FADD.FTZ R95, R107, R46 ;  /* 0x0000002e6b5f7221 */ /* 0x001fc20000010000 */
[----:B------:R-:W-:Y:S01]  /*4200*/  FADD.FTZ R46, R20, R71 ;  /* 0x00000047142e7221 */ /* 0x000fe20000010000 */
[----:B------:R-:W-:-:S03]  /*4210*/  F2FP.SATFINITE.E4M3.F32.PACK_AB_MERGE_C R175, R107, R106, RZ ;  /* 0x0000006a6baf723e */ /* 0x000fc600048070ff */
[----:B------:R-:W-:Y:S01]  /*4220*/  FADD.FTZ R71, R21, R46 ;  /* 0x0000002e15477221 */ /* 0x000fe20000010000 */
[----:B------:R-:W-:Y:S01]  /*4230*/  F2FP.SATFINITE.E4M3.F32.PACK_AB_MERGE_C R175, R88, R57, R175 ;  /* 0x0000003958af723e */ /* 0x000fe200048070af */
[----:B------:R-:W0:Y:S01]  /*4240*/  MUFU.EX2 R92, R92 ;  /* 0x0000005c005c7308 */ /* 0x000e220000000800 */
[----:B------:R-:W-:Y:S02]  /*4250*/  IMAD.MOV.U32 R57, RZ, RZ, R25 ;  /* 0x000000ffff397224 */ /* 0x000fe400078e0019 */
[----:B------:R-:W-:Y:S01]  /*4260*/  FADD.FTZ R46, R26, R71 ;  /* 0x000000471a2e7221 */ /* 0x000fe20000010000 */
[----:B------:R-:W-:-:S03]  /*4270*/  F2FP.SATFINITE.E4M3.F32.PACK_AB_MERGE_C R26, R77, R26, RZ ;  /* 0x0000001a4d1a723e */ /* 0x000fc600048070ff */
[----:B------:R-:W-:Y:S01]  /*4280*/  FADD.FTZ R46, R77, R46 ;  /* 0x0000002e4d2e7221 */ /* 0x000fe20000010000 */
[----:B------:R-:W-:Y:S01]  /*4290*/  F2FP.SATFINITE.E4M3.F32.PACK_AB_MERGE_C R176, R21, R20, R26 ;  /* 0x0000001415b0723e */ /* 0x000fe2000480701a */
[----:B------:R-:W3:Y:S01]  /*42a0*/  MUFU.EX2 R93, R93 ;  /* 0x0000005d005d7308 */ /* 0x000ee20000000800 */
[--C-:B------:R-:W-:Y:S02]  /*42b0*/  IMAD.MOV.U32 R26, RZ, RZ, R25.reuse ;  /* 0x000000ffff1a7224 */ /* 0x100fe400078e0019 */
[----:B------:R-:W-:-:S05]  /*42c0*/  IMAD.MOV.U32 R77, RZ, RZ, R25 ;  /* 0x000000ffff4d7224 */ /* 0x000fca00078e0019 */
[----:B------:R-:W4:Y:S08]  /*42d0*/  MUFU.EX2 R82, R82 ;  /* 0x0000005200527308 */ /* 0x000f300000000800 */
[----:B------:R1:W-:Y:S08]  /*42e0*/  MUFU.EX2 R6, R70 ;  /* 0x0000004600067308 */ /* 0x0003f00000000800 */
[----:B------:R-:W5:Y:S01]  /*42f0*/  MUFU.EX2 R76, R76 ;  /* 0x0000004c004c7308 */ /* 0x000f620000000800 */
[----:B-1----:R-:W-:-:S04]  /*4300*/  FADD.FTZ R70, R78, R95 ;  /* 0x0000005f4e467221 */ /* 0x002fc80000010000 */
[----:B--2---:R-:W-:-:S03]  /*4310*/  FADD.FTZ R95, R79, R70 ;  /* 0x000000464f5f7221 */ /* 0x004fc60000010000 */
[----:B------:R-:W1:Y:S01]  /*4320*/  MUFU.EX2 R83, R83 ;  /* 0x0000005300537308 */ /* 0x000e620000000800 */
[----:B0-----:R-:W-:-:S01]  /*4330*/  FADD.FTZ R70, R92, R95 ;  /* 0x0000005f5c467221 */ /* 0x001fc20000010000 */
[----:B------:R-:W-:Y:S01]  /*4340*/  FADD.FTZ R95, R27, R46 ;  /* 0x0000002e1b5f7221 */ /* 0x000fe20000010000 */
[C---:B---3--:R-:W-:Y:S02]  /*4350*/  F2FP.SATFINITE.E4M3.F32.PACK_AB_MERGE_C R92, R93.reuse, R92, RZ ;  /* 0x0000005c5d5c723e */ /* 0x048fe400048070ff */
[----:B------:R-:W-:Y:S02]  /*4360*/  FADD.FTZ R71, R93, R70 ;  /* 0x000000465d477221 */ /* 0x000fe40000010000 */
[----:B------:R-:W-:Y:S01]  /*4370*/  F2FP.SATFINITE.E4M3.F32.PACK_AB_MERGE_C R177, R79, R78, R92 ;  /* 0x0000004e4fb1723e */ /* 0x000fe2000480705c */
[----:B------:R-:W0:Y:S01]  /*4380*/  MUFU.EX2 R80, R80 ;  /* 0x0000005000507308 */ /* 0x000e220000000800 */
[----:B----4-:R-:W-:-:S01]  /*4390*/  FADD.FTZ R46, R82, R71 ;  /* 0x00000047522e7221 */ /* 0x010fc20000010000 */
[----:B-----5:R-:W-:Y:S01]  /*43a0*/  FADD.FTZ R95, R76, R95 ;  /* 0x0000005f4c5f7221 */ /* 0x020fe20000010000 */
[----:B------:R-:W-:-:S02]  /*43b0*/  IMAD.MOV.U32 R79, RZ, RZ, R25 ;  /* 0x000000ffff4f7224 */ /* 0x000fc400078e0019 */
[----:B------:R-:W-:-:S03]  /*43c0*/  IMAD.MOV.U32 R78, RZ, RZ, R25 ;  /* 0x000000ffff4e7224 */ /* 0x000fc600078e0019 */
[----:B------:R-:W2:Y:S01]  /*43d0*/  MUFU.EX2 R90, R90 ;  /* 0x0000005a005a7308 */ /* 0x000ea20000000800 */
[----:B-1----:R-:W-:-:S07]  /*43e0*/  FADD.FTZ R71, R83, R46 ;  /* 0x0000002e53477221 */ /* 0x002fce0000010000 */
[----:B------:R-:W1:Y:S01]  /*43f0*/  MUFU.EX2 R91, R91 ;  /* 0x0000005b005b7308 */ /* 0x000e620000000800 */
[----:B0-----:R-:W-:-:S01]  /*4400*/  FADD.FTZ R46, R80, R95 ;  /* 0x0000005f502e7221 */ /* 0x001fc20000010000 */
[----:B------:R-:W-:-:S03]  /*4410*/  F2FP.SATFINITE.E4M3.F32.PACK_AB_MERGE_C R80, R81, R80, RZ ;  /* 0x000000505150723e */ /* 0x000fc600048070ff */
[----:B------:R-:W-:Y:S01]  /*4420*/  FADD.FTZ R9, R81, R46 ;  /* 0x0000002e51097221 */ /* 0x000fe20000010000 */
[----:B------:R-:W-:Y:S01]  /*4430*/  F2FP.SATFINITE.E4M3.F32.PACK_AB_MERGE_C R178, R76, R27, R80 ;  /* 0x0000001b4cb2723e */ /* 0x000fe20004807050 */
[----:B------:R-:W-:Y:S01]  /*4440*/  IMAD.MOV.U32 R27, RZ, RZ, R25 ;  /* 0x000000ffff1b7224 */ /* 0x000fe200078e0019 */
[----:B------:R-:W0:Y:S01]  /*4450*/  MUFU.EX2 R60, R60 ;  /* 0x0000003c003c7308 */ /* 0x000e220000000800 */
[----:B--2---:R-:W-:-:S01]  /*4460*/  FADD.FTZ R70, R90, R71 ;  /* 0x000000475a467221 */ /* 0x004fc20000010000 */
[--C-:B------:R-:W-:Y:S02]  /*4470*/  IMAD.MOV.U32 R46, RZ, RZ, R25.reuse ;  /* 0x000000ffff2e7224 */ /* 0x100fe400078e0019 */
[--C-:B------:R-:W-:Y:S02]  /*4480*/  IMAD.MOV.U32 R71, RZ, RZ, R25.reuse ;  /* 0x000000ffff477224 */ /* 0x100fe400078e0019 */
[----:B------:R-:W-:Y:S02]  /*4490*/  IMAD.MOV.U32 R76, RZ, RZ, R25 ;  /* 0x000000ffff4c7224 */ /* 0x000fe400078e0019 */
[----:B------:R-:W2:Y:S01]  /*44a0*/  MUFU.EX2 R62, R62 ;  /* 0x0000003e003e7308 */ /* 0x000ea20000000800 */
[----:B-1----:R-:W-:-:S01]  /*44b0*/  FADD.FTZ R15, R91, R70 ;  /* 0x000000465b0f7221 */ /* 0x002fc20000010000 */
[----:B------:R-:W-:Y:S01]  /*44c0*/  F2FP.SATFINITE.E4M3.F32.PACK_AB_MERGE_C R90, R91, R90, RZ ;  /* 0x0000005a5b5a723e */ /* 0x000fe200048070ff */
[----:B------:R-:W-:-:S02]  /*44d0*/  IMAD.MOV.U32 R70, RZ, RZ, R25 ;  /* 0x000000ffff467224 */ /* 0x000fc400078e0019 */
[--C-:B------:R-:W-:Y:S01]  /*44e0*/  IMAD.MOV.U32 R81, RZ, RZ, R25.reuse ;  /* 0x000000ffff517224 */ /* 0x100fe200078e0019 */
[----:B------:R-:W-:Y:S01]  /*44f0*/  F2FP.SATFINITE.E4M3.F32.PACK_AB_MERGE_C R179, R83, R82, R90 ;  /* 0x0000005253b3723e */ /* 0x000fe2000480705a */
[----:B------:R-:W-:Y:S01]  /*4500*/  IMAD.MOV.U32 R80, RZ, RZ, R25 ;  /* 0x000000ffff507224 */ /* 0x000fe200078e0019 */
[----:B------:R-:W1:Y:S01]  /*4510*/  MUFU.EX2 R61, R61 ;  /* 0x0000003d003d7308 */ /* 0x000e620000000800 */
[----:B0-----:R-:W-:-:S01]  /*4520*/  FADD.FTZ R12, R60, R9 ;  /* 0x000000093c0c7221 */ /* 0x001fc20000010000 */
[--C-:B------:R-:W-:Y:S02]  /*4530*/  IMAD.MOV.U32 R83, RZ, RZ, R25.reuse ;  /* 0x000000ffff537224 */ /* 0x100fe400078e0019 */
[----:B------:R-:W-:-:S04]  /*4540*/  IMAD.MOV.U32 R82, RZ, RZ, R25 ;  /* 0x000000ffff527224 */ /* 0x000fc800078e0019 */
[----:B------:R-:W0:Y:S01]  /*4550*/  MUFU.EX2 R63, R63 ;  /* 0x0000003f003f7308 */ /* 0x000e220000000800 */
[----:B--2---:R-:W-:-:S07]  /*4560*/  FADD.FTZ R24, R62, R15 ;  /* 0x0000000f3e187221 */ /* 0x004fce0000010000 */
[----:B------:R-:W2:Y:S01]  /*4570*/  MUFU.EX2 R64, R64 ;  /* 0x0000004000407308 */ /* 0x000ea20000000800 */
[----:B-1----:R-:W-:-:S07]  /*4580*/  FADD.FTZ R9, R61, R12 ;  /* 0x0000000c3d097221 */ /* 0x002fce0000010000 */
[----:B------:R-:W1:Y:S01]  /*4590*/  MUFU.EX2 R86, R86 ;  /* 0x0000005600567308 */ /* 0x000e620000000800 */
[----:B0-----:R-:W-:-:S07]  /*45a0*/  FADD.FTZ R15, R63, R24 ;  /* 0x000000183f0f7221 */ /* 0x001fce0000010000 */
[----:B------:R-:W0:Y:S01]  /*45b0*/  MUFU.EX2 R87, R87 ;  /* 0x0000005700577308 */ /* 0x000e220000000800 */
[----:B--2---:R-:W-:-:S01]  /*45c0*/  FADD.FTZ R12, R64, R9 ;  /* 0x00000009400c7221 */ /* 0x004fc20000010000 */
[----:B------:R-:W-:-:S03]  /*45d0*/  F2FP.SATFINITE.E4M3.F32.PACK_AB_MERGE_C R64, R85, R64, RZ ;  /* 0x000000405540723e */ /* 0x000fc600048070ff */
[----:B------:R-:W-:Y:S01]  /*45e0*/  FADD.FTZ R12, R85, R12 ;  /* 0x0000000c550c7221 */ /* 0x000fe20000010000 */
[----:B------:R-:W-:Y:S01]  /*45f0*/  F2FP.SATFINITE.E4M3.F32.PACK_AB_MERGE_C R180, R61, R60, R64 ;  /* 0x0000003c3db4723e */ /* 0x000fe20004807040 */
[----:B------:R-:W-:Y:S01]  /*4600*/  IMAD.MOV.U32 R61, RZ, RZ, R25 ;  /* 0x000000ffff3d7224 */ /* 0x000fe200078e0019 */
[----:B------:R-:W2:Y:S01]  /*4610*/  MUFU.EX2 R66, R66 ;  /* 0x0000004200427308 */ /* 0x000ea20000000800 */
[----:B-1----:R-:W-:-:S01]  /*4620*/  FADD.FTZ R24, R86, R15 ;  /* 0x0000000f56187221 */ /* 0x002fc20000010000 */
[----:B------:R-:W-:Y:S01]  /*4630*/  FADD.FTZ R15, R65, R12 ;  /* 0x0000000c410f7221 */ /* 0x000fe20000010000 */
[--C-:B------:R-:W-:Y:S02]  /*4640*/  IMAD.MOV.U32 R60, RZ, RZ, R25.reuse ;  /* 0x000000ffff3c7224 */ /* 0x100fe400078e0019 */
[--C-:B------:R-:W-:Y:S02]  /*4650*/  IMAD.MOV.U32 R64, RZ, RZ, R25.reuse ;  /* 0x000000ffff407224 */ /* 0x100fe400078e0019 */
[----:B------:R-:W-:Y:S01]  /*4660*/  IMAD.MOV.U32 R85, RZ, RZ, R25 ;  /* 0x000000ffff557224 */ /* 0x000fe200078e0019 */
[----:B------:R-:W1:Y:S01]  /*4670*/  MUFU.EX2 R68, R68 ;  /* 0x0000004400447308 */ /* 0x000e620000000800 */
[----:B0-----:R-:W-:-:S01]  /*4680*/  FADD.FTZ R9, R87, R24 ;  /* 0x0000001857097221 */ /* 0x001fc20000010000 */
[----:B------:R-:W-:Y:S01]  /*4690*/  F2FP.SATFINITE.E4M3.F32.PACK_AB_MERGE_C R86, R87, R86, RZ ;  /* 0x000000565756723e */ /* 0x000fe200048070ff */
[----:B------:R-:W-:-:S03]  /*46a0*/  IMAD.MOV.U32 R87, RZ, RZ, R25 ;  /* 0x000000ffff577224 */ /* 0x000fc600078e0019 */
[----:B------:R-:W-:Y:S01]  /*46b0*/  F2FP.SATFINITE.E4M3.F32.PACK_AB_MERGE_C R181, R63, R62, R86 ;  /* 0x0000003e3fb5723e */ /* 0x000fe20004807056 */
[----:B------:R-:W-:Y:S01]  /*46c0*/  IMAD.MOV.U32 R63, RZ, RZ, R25 ;  /* 0x000000ffff3f7224 */ /* 0x000fe200078e0019 */
[----:B------:R-:W0:Y:S01]  /*46d0*/  MUFU.EX2 R67, R67 ;  /* 0x0000004300437308 */ /* 0x000e220000000800 */
[----:B--2---:R-:W-:-:S01]  /*46e0*/  FADD.FTZ R12, R66, R9 ;  /* 0x00000009420c7221 */ /* 0x004fc20000010000 */
[--C-:B------:R-:W-:Y:S02]  /*46f0*/  IMAD.MOV.U32 R62, RZ, RZ, R25.reuse ;  /* 0x000000ffff3e7224 */ /* 0x100fe400078e0019 */
[----:B------:R-:W-:-:S04]  /*4700*/  IMAD.MOV.U32 R86, RZ, RZ, R25 ;  /* 0x000000ffff567224 */ /* 0x000fc800078e0019 */
[----:B------:R-:W2:Y:S01]  /*4710*/  MUFU.EX2 R74, R74 ;  /* 0x0000004a004a7308 */ /* 0x000ea20000000800 */
[----:B-1----:R-:W-:-:S04]  /*4720*/  FADD.FTZ R24, R68, R15 ;  /* 0x0000000f44187221 */ /* 0x002fc80000010000 */
[----:B------:R-:W-:Y:S01]  /*4730*/  FADD.FTZ R9, R69, R24 ;  /* 0x0000001845097221 */ /* 0x000fe20000010000 */
[----:B------:R-:W-:Y:S01]  /*4740*/  F2FP.SATFINITE.E4M3.F32.PACK_AB_MERGE_C R69, R38, R69, RZ ;  /* 0x000000452645723e */ /* 0x000fe200048070ff */
[----:B------:R-:W-:Y:S01]  /*4750*/  IMAD.MOV.U32 R24, RZ, RZ, R25 ;  /* 0x000000ffff187224 */ /* 0x000fe200078e0019 */
[----:B------:R-:W1:Y:S01]  /*4760*/  MUFU.EX2 R75, R75 ;  /* 0x0000004b004b7308 */ /* 0x000e620000000800 */
[----:B0-----:R-:W-:-:S01]  /*4770*/  FADD.FTZ R7, R67, R12 ;  /* 0x0000000c43077221 */ /* 0x001fc20000010000 */
[----:B------:R-:W-:Y:S01]  /*4780*/  FADD.FTZ R9, R38, R9 ;  /* 0x0000000926097221 */ /* 0x000fe20000010000 */
[----:B------:R-:W-:Y:S01]  /*4790*/  F2FP.SATFINITE.E4M3.F32.PACK_AB_MERGE_C R182, R68, R65, R69 ;  /* 0x0000004144b6723e */ /* 0x000fe20004807045 */
[--C-:B------:R-:W-:Y:S02]  /*47a0*/  IMAD.MOV.U32 R38, RZ, RZ, R25.reuse ;  /* 0x000000ffff267224 */ /* 0x100fe400078e0019 */
[----:B------:R-:W-:Y:S02]  /*47b0*/  IMAD.MOV.U32 R65, RZ, RZ, R25 ;  /* 0x000000ffff417224 */ /* 0x000fe400078e0019 */
[----:B------:R-:W0:Y:S01]  /*47c0*/  MUFU.EX2 R43, R43 ;  /* 0x0000002b002b7308 */ /* 0x000e220000000800 */
[----:B--2---:R-:W-:-:S01]  /*47d0*/  FADD.FTZ R8, R74, R7 ;  /* 0x000000074a087221 */ /* 0x004fc20000010000 */
[----:B------:R-:W-:-:S02]  /*47e0*/  IMAD.MOV.U32 R69, RZ, RZ, R25 ;  /* 0x000000ffff457224 */ /* 0x000fc400078e0019 */
[----:B------:R-:W-:-:S04]  /*47f0*/  IMAD.MOV.U32 R68, RZ, RZ, R25 ;  /* 0x000000ffff447224 */ /* 0x000fc800078e0019 */
[----:B------:R-:W2:Y:S01]  /*4800*/  MUFU.EX2 R47, R47 ;  /* 0x0000002f002f7308 */ /* 0x000ea20000000800 */
[C---:B-1----:R-:W-:Y:S01]  /*4810*/  F2FP.SATFINITE.E4M3.F32.PACK_AB_MERGE_C R74, R75.reuse, R74, RZ ;  /* 0x0000004a4b4a723e */ /* 0x042fe200048070ff */
[----:B------:R-:W-:Y:S01]  /*4820*/  FADD.FTZ R75, R75, R8 ;  /* 0x000000084b4b7221 */ /* 0x000fe20000010000 */
[----:B------:R-:W-:-:S02]  /*4830*/  FADD.FTZ R8, R42, R9 ;  /* 0x000000092a087221 */ /* 0x000fc40000010000 */
[----:B------:R-:W-:Y:S01]  /*4840*/  F2FP.SATFINITE.E4M3.F32.PACK_AB_MERGE_C R183, R67, R66, R74 ;  /* 0x0000004243b7723e */ /* 0x000fe2000480704a */
[----:B------:R-:W-:-:S01]  /*4850*/  FADD.FTZ R12, R6, R75 ;  /* 0x0000004b060c7221 */ /* 0x000fc20000010000 */
[----:B------:R-:W-:Y:S01]  /*4860*/  IMAD.MOV.U32 R67, RZ, RZ, R25 ;  /* 0x000000ffff437224 */ /* 0x000fe200078e0019 */
[----:B------:R-:W1:Y:S01]  /*4870*/  MUFU.EX2 R45, R45 ;  /* 0x0000002d002d7308 */ /* 0x000e620000000800 */
[----:B0-----:R-:W-:-:S01]  /*4880*/  FADD.FTZ R8, R43, R8 ;  /* 0x000000082b087221 */ /* 0x001fc20000010000 */
[----:B------:R-:W-:-:S02]  /*4890*/  IMAD.MOV.U32 R66, RZ, RZ, R25 ;  /* 0x000000ffff427224 */ /* 0x000fc400078e0019 */
[--C-:B------:R-:W-:Y:S02]  /*48a0*/  IMAD.MOV.U32 R75, RZ, RZ, R25.reuse ;  /* 0x000000ffff4b7224 */ /* 0x100fe400078e0019 */
[----:B------:R-:W-:Y:S02]  /*48b0*/  IMAD.MOV.U32 R74, RZ, RZ, R25 ;  /* 0x000000ffff4a7224 */ /* 0x000fe400078e0019 */
[----:B------:R-:W0:Y:S01]  /*48c0*/  MUFU.EX2 R50, R50 ;  /* 0x0000003200327308 */ /* 0x000e220000000800 */
[----:B--2---:R-:W-:-:S07]  /*48d0*/  FADD.FTZ R7, R47, R12 ;  /* 0x0000000c2f077221 */ /* 0x004fce0000010000 */
[----:B------:R-:W2:Y:S01]  /*48e0*/  MUFU.EX2 R48, R48 ;  /* 0x0000003000307308 */ /* 0x000ea20000000800 */
[----:B-1----:R-:W-:-:S07]  /*48f0*/  FADD.FTZ R9, R45, R8 ;  /* 0x000000082d097221 */ /* 0x002fce0000010000 */
[----:B------:R-:W1:Y:S01]  /*4900*/  MUFU.EX2 R51, R51 ;  /* 0x0000003300337308 */ /* 0x000e620000000800 */
[----:B0-----:R-:W-:-:S07]  /*4910*/  FADD.FTZ R8, R50, R7 ;  /* 0x0000000732087221 */ /* 0x001fce0000010000 */
[----:B------:R-:W0:Y:S01]  /*4920*/  MUFU.EX2 R49, R49 ;  /* 0x0000003100317308 */ /* 0x000e220000000800 */
[C---:B--2---:R-:W-:Y:S01]  /*4930*/  F2FP.SATFINITE.E4M3.F32.PACK_AB_MERGE_C R45, R48.reuse, R45, RZ ;  /* 0x0000002d302d723e */ /* 0x044fe200048070ff */
[----:B------:R-:W-:-:S03]  /*4940*/  FADD.FTZ R48, R48, R9 ;  /* 0x0000000930307221 */ /* 0x000fc60000010000 */
[----:B------:R-:W-:Y:S01]  /*4950*/  F2FP.SATFINITE.E4M3.F32.PACK_AB_MERGE_C R184, R43, R42, R45 ;  /* 0x0000002a2bb8723e */ /* 0x000fe2000480702d */
[--C-:B------:R-:W-:Y:S02]  /*4960*/  IMAD.MOV.U32 R43, RZ, RZ, R25.reuse ;  /* 0x000000ffff2b7224 */ /* 0x100fe400078e0019 */
[----:B------:R-:W2:Y:S01]  /*4970*/  MUFU.EX2 R54, R54 ;  /* 0x0000003600367308 */ /* 0x000ea20000000800 */
[C---:B-1----:R-:W-:Y:S01]  /*4980*/  F2FP.SATFINITE.E4M3.F32.PACK_AB_MERGE_C R50, R51.reuse, R50, RZ ;  /* 0x000000323332723e */ /* 0x042fe200048070ff */
[----:B------:R-:W-:Y:S01]  /*4990*/  FADD.FTZ R51, R51, R8 ;  /* 0x0000000833337221 */ /* 0x000fe20000010000 */
[--C-:B------:R-:W-:Y:S02]  /*49a0*/  IMAD.MOV.U32 R42, RZ, RZ, R25.reuse ;  /* 0x000000ffff2a7224 */ /* 0x100fe400078e0019 */
[----:B------:R-:W-:Y:S01]  /*49b0*/  F2FP.SATFINITE.E4M3.F32.PACK_AB_MERGE_C R185, R47, R6, R50 ;  /* 0x000000062fb9723e */ /* 0x000fe20004807032 */
[----:B------:R-:W-:Y:S02]  /*49c0*/  IMAD.MOV.U32 R45, RZ, RZ, R25 ;  /* 0x000000ffff2d7224 */ /* 0x000fe400078e0019 */
[----:B------:R-:W1:Y:S01]  /*49d0*/  MUFU.EX2 R52, R52 ;  /* 0x0000003400347308 */ /* 0x000e620000000800 */
[----:B0-----:R-:W-:-:S01]  /*49e0*/  FADD.FTZ R7, R49, R48 ;  /* 0x0000003031077221 */ /* 0x001fc20000010000 */
[----:B------:R-:W-:-:S02]  /*49f0*/  IMAD.MOV.U32 R47, RZ, RZ, R25 ;  /* 0x000000ffff2f7224 */ /* 0x000fc400078e0019 */
[--C-:B------:R-:W-:Y:S02]  /*4a00*/  IMAD.MOV.U32 R48, RZ, RZ, R25.reuse ;  /* 0x000000ffff307224 */ /* 0x100fe400078e0019 */
[----:B------:R-:W-:Y:S02]  /*4a10*/  IMAD.MOV.U32 R50, RZ, RZ, R25 ;  /* 0x000000ffff327224 */ /* 0x000fe400078e0019 */
[----:B------:R-:W0:Y:S01]  /*4a20*/  MUFU.EX2 R55, R55 ;  /* 0x0000003700377308 */ /* 0x000e220000000800 */
[----:B--2---:R-:W-:-:S01]  /*4a30*/  FADD.FTZ R8, R54, R51 ;  /* 0x0000003336087221 */ /* 0x004fc20000010000 */
[----:B------:R-:W-:-:S06]  /*4a40*/  IMAD.MOV.U32 R51, RZ, RZ, R25 ;  /* 0x000000ffff337224 */ /* 0x000fcc00078e0019 */
[----:B------:R-:W2:Y:S01]  /*4a50*/  MUFU.EX2 R58, R58 ;  /* 0x0000003a003a7308 */ /* 0x000ea20000000800 */
[----:B-1----:R-:W-:-:S07]  /*4a60*/  FADD.FTZ R12, R52, R7 ;  /* 0x00000007340c7221 */ /* 0x002fce0000010000 */
[----:B------:R-:W1:Y:S01]  /*4a70*/  MUFU.EX2 R53, R53 ;  /* 0x0000003500357308 */ /* 0x000e620000000800 */
[----:B0-----:R-:W-:-:S07]  /*4a80*/  FADD.FTZ R7, R55, R8 ;  /* 0x0000000837077221 */ /* 0x001fce0000010000 */
[----:B------:R-:W0:Y:S01]  /*4a90*/  MUFU.EX2 R59, R59 ;  /* 0x0000003b003b7308 */ /* 0x000e220000000800 */
[----:B--2---:R-:W-:-:S07]  /*4aa0*/  FADD.FTZ R8, R58, R7 ;  /* 0x000000073a087221 */ /* 0x004fce0000010000 */
[----:B------:R-:W2:Y:S01]  /*4ab0*/  MUFU.EX2 R56, R56 ;  /* 0x0000003800387308 */ /* 0x000ea20000000800 */
[----:B-1----:R-:W-:-:S07]  /*4ac0*/  FADD.FTZ R9, R53, R12 ;  /* 0x0000000c35097221 */ /* 0x002fce0000010000 */
[----:B------:R-:W1:Y:S01]  /*4ad0*/  MUFU.EX2 R30, R30 ;  /* 0x0000001e001e7308 */ /* 0x000e620000000800 */
[C---:B0-----:R-:W-:Y:S01]  /*4ae0*/  F2FP.SATFINITE.E4M3.F32.PACK_AB_MERGE_C R58, R59.reuse, R58, RZ ;  /* 0x0000003a3b3a723e */ /* 0x041fe200048070ff */
[----:B------:R-:W-:-:S03]  /*4af0*/  FADD.FTZ R59, R59, R8 ;  /* 0x000000083b3b7221 */ /* 0x000fc60000010000 */
[----:B------:R-:W-:Y:S01]  /*4b00*/  F2FP.SATFINITE.E4M3.F32.PACK_AB_MERGE_C R187, R55, R54, R58 ;  /* 0x0000003637bb723e */ /* 0x000fe2000480703a */
[----:B------:R-:W-:Y:S02]  /*4b10*/  IMAD.MOV.U32 R55, RZ, RZ, R25 ;  /* 0x000000ffff377224 */ /* 0x000fe400078e0019 */
[----:B------:R-:W0:Y:S01]  /*4b20*/  MUFU.EX2 R28, R28 ;  /* 0x0000001c001c7308 */ /* 0x000e220000000800 */
[----:B--2---:R-:W-:-:S01]  /*4b30*/  FADD.FTZ R9, R56, R9 ;  /* 0x0000000938097221 */ /* 0x004fc20000010000 */
[----:B------:R-:W-:Y:S01]  /*4b40*/  F2FP.SATFINITE.E4M3.F32.PACK_AB_MERGE_C R53, R56, R53, RZ ;  /* 0x000000353835723e */ /* 0x000fe200048070ff */
[--C-:B------:R-:W-:Y:S02]  /*4b50*/  IMAD.MOV.U32 R54, RZ, RZ, R25.reuse ;  /* 0x000000ffff367224 */ /* 0x100fe400078e0019 */
[----:B------:R-:W-:Y:S01]  /*4b60*/  IMAD.MOV.U32 R56, RZ, RZ, R25 ;  /* 0x000000ffff387224 */ /* 0x000fe200078e0019 */
[----:B------:R-:W-:Y:S01]  /*4b70*/  F2FP.SATFINITE.E4M3.F32.PACK_AB_MERGE_C R186, R52, R49, R53 ;  /* 0x0000003134ba723e */ /* 0x000fe20004807035 */
[----:B------:R-:W-:Y:S01]  /*4b80*/  IMAD.MOV.U32 R49, RZ, RZ, R25 ;  /* 0x000000ffff317224 */ /* 0x000fe200078e0019 */
[----:B------:R-:W2:Y:S01]  /*4b90*/  MUFU.EX2 R31, R31 ;  /* 0x0000001f001f7308 */ /* 0x000ea20000000800 */
[----:B-1----:R-:W-:-:S01]  /*4ba0*/  FADD.FTZ R12, R30, R59 ;  /* 0x0000003b1e0c7221 */ /* 0x002fc20000010000 */
[----:B------:R-:W-:-:S02]  /*4bb0*/  IMAD.MOV.U32 R53, RZ, RZ, R25 ;  /* 0x000000ffff357224 */ /* 0x000fc400078e0019 */
[--C-:B------:R-:W-:Y:S02]  /*4bc0*/  IMAD.MOV.U32 R52, RZ, RZ, R25.reuse ;  /* 0x000000ffff347224 */ /* 0x100fe400078e0019 */
[----:B------:R-:W-:Y:S02]  /*4bd0*/  IMAD.MOV.U32 R59, RZ, RZ, R25 ;  /* 0x000000ffff3b7224 */ /* 0x000fe400078e0019 */
[----:B------:R-:W1:Y:S01]  /*4be0*/  MUFU.EX2 R29, R29 ;  /* 0x0000001d001d7308 */ /* 0x000e620000000800 */
[----:B0-----:R-:W-:-:S01]  /*4bf0*/  FADD.FTZ R8, R28, R9 ;  /* 0x000000091c087221 */ /* 0x001fc20000010000 */
[----:B------:R-:W-:-:S06]  /*4c00*/  IMAD.MOV.U32 R58, RZ, RZ, R25 ;  /* 0x000000ffff3a7224 */ /* 0x000fcc00078e0019 */
[----:B------:R-:W0:Y:S01]  /*4c10*/  MUFU.EX2 R34, R34 ;  /* 0x0000002200227308 */ /* 0x000e220000000800 */
[----:B--2---:R-:W-:-:S07]  /*4c20*/  FADD.FTZ R9, R31, R12 ;  /* 0x0000000c1f097221 */ /* 0x004fce0000010000 */
[----:B------:R-:W2:Y:S01]  /*4c30*/  MUFU.EX2 R32, R32 ;  /* 0x0000002000207308 */ /* 0x000ea20000000800 */
[----:B-1----:R-:W-:-:S07]  /*4c40*/  FADD.FTZ R7, R29, R8 ;  /* 0x000000081d077221 */ /* 0x002fce0000010000 */
[----:B------:R-:W1:Y:S01]  /*4c50*/  MUFU.EX2 R35, R35 ;  /* 0x0000002300237308 */ /* 0x000e620000000800 */
[----:B0-----:R-:W-:-:S07]  /*4c60*/  FADD.FTZ R6, R34, R9 ;  /* 0x0000000922067221 */ /* 0x001fce0000010000 */
[----:B------:R-:W0:Y:S01]  /*4c70*/  MUFU.EX2 R33, R33 ;  /* 0x0000002100217308 */ /* 0x000e220000000800 */
[----:B--2---:R-:W-:-:S07]  /*4c80*/  FADD.FTZ R8, R32, R7 ;  /* 0x0000000720087221 */ /* 0x004fce0000010000 */
[----:B------:R-:W2:Y:S01]  /*4c90*/  MUFU.EX2 R72, R72 ;  /* 0x0000004800487308 */ /* 0x000ea20000000800 */
[C---:B-1----:R-:W-:Y:S01]  /*4ca0*/  F2FP.SATFINITE.E4M3.F32.PACK_AB_MERGE_C R34, R35.reuse, R34, RZ ;  /* 0x000000222322723e */ /* 0x042fe200048070ff */
[----:B------:R-:W-:-:S03]  /*4cb0*/  FADD.FTZ R35, R35, R6 ;  /* 0x0000000623237221 */ /* 0x000fc60000010000 */
[----:B------:R-:W-:Y:S01]  /*4cc0*/  F2FP.SATFINITE.E4M3.F32.PACK_AB_MERGE_C R189, R31, R30, R34 ;  /* 0x0000001e1fbd723e */ /* 0x000fe20004807022 */
[--C-:B------:R-:W-:Y:S02]  /*4cd0*/  IMAD.MOV.U32 R31, RZ, RZ, R25.reuse ;  /* 0x000000ffff1f7224 */ /* 0x100fe400078e0019 */
[----:B------:R-:W1:Y:S01]  /*4ce0*/  MUFU.EX2 R36, R36 ;  /* 0x0000002400247308 */ /* 0x000e620000000800 */
[C---:B0-----:R-:W-:Y:S01]  /*4cf0*/  F2FP.SATFINITE.E4M3.F32.PACK_AB_MERGE_C R32, R33.reuse, R32, RZ ;  /* 0x000000202120723e */ /* 0x041fe200048070ff */
[----:B------:R-:W-:Y:S01]  /*4d00*/  FADD.FTZ R33, R33, R8 ;  /* 0x0000000821217221 */ /* 0x000fe20000010000 */
[--C-:B------:R-:W-:Y:S02]  /*4d10*/  IMAD.MOV.U32 R30, RZ, RZ, R25.reuse ;  /* 0x000000ffff1e7224 */ /* 0x100fe400078e0019 */
[----:B------:R-:W-:Y:S01]  /*4d20*/  F2FP.SATFINITE.E4M3.F32.PACK_AB_MERGE_C R188, R29, R28, R32 ;  /* 0x0000001c1dbc723e */ /* 0x000fe20004807020 */
[----:B------:R-:W-:Y:S02]  /*4d30*/  IMAD.MOV.U32 R29, RZ, RZ, R25 ;  /* 0x000000ffff1d7224 */ /* 0x000fe400078e0019 */
[----:B------:R-:W0:Y:S01]  /*4d40*/  MUFU.EX2 R39, R39 ;  /* 0x0000002700277308 */ /* 0x000e220000000800 */
[----:B--2---:R-:W-:-:S01]  /*4d50*/  FADD.FTZ R8, R72, R35 ;  /* 0x0000002348087221 */ /* 0x004fc20000010000 */
[----:B------:R-:W-:-:S02]  /*4d60*/  IMAD.MOV.U32 R28, RZ, RZ, R25 ;  /* 0x000000ffff1c7224 */ /* 0x000fc400078e0019 */
[--C-:B------:R-:W-:Y:S02]  /*4d70*/  IMAD.MOV.U32 R32, RZ, RZ, R25.reuse ;  /* 0x000000ffff207224 */ /* 0x100fe400078e0019 */
[----:B------:R-:W-:Y:S02]  /*4d80*/  IMAD.MOV.U32 R35, RZ, RZ, R25 ;  /* 0x000000ffff237224 */ /* 0x000fe400078e0019 */
[----:B------:R-:W2:Y:S01]  /*4d90*/  MUFU.EX2 R37, R37 ;  /* 0x0000002500257308 */ /* 0x000ea20000000800 */
[----:B-1----:R-:W-:-:S01]  /*4da0*/  FADD.FTZ R6, R36, R33 ;  /* 0x0000002124067221 */ /* 0x002fc20000010000 */
[--C-:B------:R-:W-:Y:S02]  /*4db0*/  IMAD.MOV.U32 R33, RZ, RZ, R25.reuse ;  /* 0x000000ffff217224 */ /* 0x100fe400078e0019 */
[----:B------:R-:W-:-:S04]  /*4dc0*/  IMAD.MOV.U32 R34, RZ, RZ, R25 ;  /* 0x000000ffff227224 */ /* 0x000fc800078e0019 */
[----:B------:R-:W-:Y:S01]  /*4dd0*/  MUFU.EX2 R44, R44 ;  /* 0x0000002c002c7308 */ /* 0x000fe20000000800 */
[----:B0-----:R-:W-:-:S07]  /*4de0*/  FADD.FTZ R9, R39, R8 ;  /* 0x0000000827097221 */ /* 0x001fce0000010000 */
[----:B------:R-:W0:Y:S01]  /*4df0*/  MUFU.EX2 R73, R73 ;  /* 0x0000004900497308 */ /* 0x000e220000000800 */
[----:B--2---:R-:W-:-:S07]  /*4e00*/  FADD.FTZ R7, R37, R6 ;  /* 0x0000000625077221 */ /* 0x004fce0000010000 */
[----:B------:R-:W1:Y:S08]  /*4e10*/  MUFU.EX2 R40, R40 ;  /* 0x0000002800287308 */ /* 0x000e700000000800 */
[----:B------:R-:W2:Y:S01]  /*4e20*/  MUFU.EX2 R13, R13 ;  /* 0x0000000d000d7308 */ /* 0x000ea20000000800 */
[----:B0-----:R-:W-:Y:S01]  /*4e30*/  F2FP.SATFINITE.E4M3.F32.PACK_AB_MERGE_C R11, R73, R44, RZ ;  /* 0x0000002c490b723e */ /* 0x001fe200048070ff */
[----:B------:R-:W-:-:S03]  /*4e40*/  FADD.FTZ R44, R44, R9 ;  /* 0x000000092c2c7221 */ /* 0x000fc60000010000 */
[----:B------:R-:W-:Y:S01]  /*4e50*/  F2FP.SATFINITE.E4M3.F32.PACK_AB_MERGE_C R191, R39, R72, R11 ;  /* 0x0000004827bf723e */ /* 0x000fe2000480700b */
[----:B------:R-:W-:-:S01]  /*4e60*/  FADD.FTZ R9, R73, R44 ;  /* 0x0000002c49097221 */ /* 0x000fc20000010000 */
[----:B------:R-:W-:Y:S02]  /*4e70*/  IMAD.MOV.U32 R39, RZ, RZ, R25 ;  /* 0x000000ffff277224 */ /* 0x000fe400078e0019 */
[----:B-1----:R-:W-:-:S01]  /*4e80*/  FADD.FTZ R8, R40, R7 ;  /* 0x0000000728087221 */ /* 0x002fc20000010000 */
[--C-:B------:R-:W-:Y:S02]  /*4e90*/  IMAD.MOV.U32 R44, RZ, RZ, R25.reuse ;  /* 0x000000ffff2c7224 */ /* 0x100fe400078e0019 */
[--C-:B------:R-:W-:Y:S02]  /*4ea0*/  IMAD.MOV.U32 R73, RZ, RZ, R25.reuse ;  /* 0x000000ffff497224 */ /* 0x100fe400078e0019 */
[--C-:B------:R-:W-:Y:S01]  /*4eb0*/  IMAD.MOV.U32 R72, RZ, RZ, R25.reuse ;  /* 0x000000ffff487224 */ /* 0x100fe200078e0019 */
[C---:B--2---:R-:W-:Y:S01]  /*4ec0*/  F2FP.SATFINITE.E4M3.F32.PACK_AB_MERGE_C R6, R13.reuse, R40, RZ ;  /* 0x000000280d06723e */ /* 0x044fe200048070ff */
[----:B------:R-:W-:Y:S01]  /*4ed0*/  FADD.FTZ R8, R13, R8 ;  /* 0x000000080d087221 */ /* 0x000fe20000010000 */
[----:B------:R-:W-:-:S02]  /*4ee0*/  IMAD.MOV.U32 R40, RZ, RZ, R25 ;  /* 0x000000ffff287224 */ /* 0x000fc400078e0019 */
[----:B------:R-:W-:Y:S01]  /*4ef0*/  F2FP.SATFINITE.E4M3.F32.PACK_AB_MERGE_C R190, R37, R36, R6 ;  /* 0x0000002425be723e */ /* 0x000fe20004807006 */
[--C-:B------:R-:W-:Y:S02]  /*4f00*/  IMAD.MOV.U32 R37, RZ, RZ, R25.reuse ;  /* 0x000000ffff257224 */ /* 0x100fe400078e0019 */
[----:B------:R-:W-:Y:S01]  /*4f10*/  IMAD.MOV.U32 R36, RZ, RZ, R25 ;  /* 0x000000ffff247224 */ /* 0x000fe200078e0019 */
[----:B------:R-:W-:Y:S06]  /*4f20*/  @!P1 BRA `(.L_x_145) ;  /* 0x0000002c00ec9947 */ /* 0x000fec0003800000 */
[----:B------:R-:W-:Y:S01]  /*4f30*/  IMAD.MOV.U32 R7, RZ, RZ, R10 ;  /* 0x000000ffff077224 */ /* 0x000fe200078e000a */
[----:B------:R-:W-:Y:S01]  /*4f40*/  CS2R R86, SRZ ;  /* 0x0000000000567805 */ /* 0x000fe2000001ff00 */
[----:B------:R-:W-:Y:S01]  /*4f50*/  IMAD.MOV.U32 R6, RZ, RZ, R5 ;  /* 0x000000ffff067224 */ /* 0x000fe200078e0005 */
        /* <DEDUP_REMOVED lines=31> */
[----:B------:R-:W-:Y:S01]  /*5150*/  UMOV UR55, UR46 ;  /* 0x0000002e00377c82 */ /* 0x000fe20008000000 */
[----:B------:R-:W-:-:S05]  /*5160*/  UMOV UR54, UR53 ;  /* 0x0000003500367c82 */ /* 0x000fca0008000000 */
.L_x_155:
[----:B------:R-:W-:Y:S01]  /*5170*/  ISETP.NE.AND P2, PT, RZ, UR44, PT ;  /* 0x0000002cff007c0c */ /* 0x000fe2000bf45270 */
[----:B------:R-:W-:-:S04]  /*5180*/  UISETP.NE.AND UP0, UPT, UR54, 0x1, UPT ;  /* 0x000000013600788c */ /* 0x000fc8000bf05270 */
[----:B------:R-:W-:-:S04]  /*5190*/  USEL UR46, URZ, 0x1, UP0 ;  /* 0x000000013f2e7887 */ /* 0x000fc80008000000 */
[----:B------:R-:W-:-:S04]  /*51a0*/  ULOP3.LUT UR46, UR55, UR46, URZ, 0x3c, !UPT ;  /* 0x0000002e372e7292 */ /* 0x000fc8000f8e3c3f */
[----:B------:R-:W-:Y:S08]  /*51b0*/  @P2 BRA `(.L_x_146) ;  /* 0x0000000000442947 */ /* 0x000ff00003800000 */
[----:B------:R-:W-:Y:S05]  /*51c0*/  @!P0 BRA `(.L_x_147) ;  /* 0x0000000000048947 */ /* 0x000fea0003800000 */
[----:B------:R-:W-:Y:S01]  /*51d0*/  BPT.TRAP 0x1 ;  /* 0x000000040000795c */ /* 0x000fe20000300000 */
.L_x_147:
[----:B------:R-:W0:Y:S01]  /*51e0*/  S2UR UR10, SR_CgaCtaId ;  /* 0x00000000000a79c3 */ /* 0x000e220000008800 */
[----:B------:R-:W-:Y:S01]  /*51f0*/  UIADD3 UR6, UR54, 0x1, URZ ;  /* 0x0000000136067890 */ /* 0x000fe2000fffe03f */
[----:B------:R-:W-:Y:S01]  /*5200*/  IMAD.U32 R3, RZ, RZ, UR46 ;  /* 0x0000002eff037e24 */ /* 0x000fe2000f8e00ff */
[----:B------:R-:W-:Y:S02]  /*5210*/  UMOV UR7, 0x400 ;  /* 0x0000040000077882 */ /* 0x000fe40000000000 */
[----:B------:R-:W-:Y:S02]  /*5220*/  UISETP.NE.AND UP0, UPT, UR6, 0x2, UPT ;  /* 0x000000020600788c */ /* 0x000fe4000bf05270 */
[----:B------:R-:W-:Y:S02]  /*5230*/  SHF.L.U32 R3, R3, 0x1f, RZ ;  /* 0x0000001f03037819 */ /* 0x000fe400000006ff */
[----:B------:R-:W-:Y:S02]  /*5240*/  USEL UR6, UR6, URZ, UP0 ;  /* 0x0000003f06067287 */ /* 0x000fe40008000000 */
[----:B0-----:R-:W-:-:S04]  /*5250*/  ULEA UR7, UR10, UR7, 0x18 ;  /* 0x000000070a077291 */ /* 0x001fc8000f8ec03f */
[----:B------:R-:W-:-:S09]  /*5260*/  ULEA UR6, UR6, UR7, 0x3 ;  /* 0x0000000706067291 */ /* 0x000fd2000f8e183f */
[----:B------:R0:W1:Y:S01]  /*5270*/  SYNCS.PHASECHK.TRANS64.TRYWAIT P1, [UR6+0x29830], R3 ;  /* 0x02983003ff0075a7 */ /* 0x0000620008020146 */
[----:B------:R-:W-:Y:S05]  /*5280*/  @!P0 BRA `(.L_x_148) ;  /* 0x0000000000048947 */ /* 0x000fea0003800000 */
[----:B------:R-:W-:Y:S01]  /*5290*/  BPT.TRAP 0x1 ;  /* 0x000000040000795c */ /* 0x000fe20000300000 */
.L_x_148:
[----:B-1----:R-:W-:Y:S05]  /*52a0*/  @P1 BRA `(.L_x_146) ;  /* 0x0000000000081947 */ /* 0x002fea0003800000 */
[----:B------:R-:W1:Y:S02]  /*52b0*/  SYNCS.PHASECHK.TRANS64.TRYWAIT P1, [UR6+0x29830], R3 ;  /* 0x02983003ff0075a7 */ /* 0x000e640008020146 */
[----:B-1----:R-:W-:Y:S05]  /*52c0*/  @!P1 BRA `(.L_x_149) ;  /* 0x000000cc00449947 */ /* 0x002fea0003800000 */
.L_x_146:
[----:B-1----:R-:W1:Y:S01]  /*52d0*/  S2R R4, SR_TID.X ;  /* 0x0000000000047919 */ /* 0x002e620000002100 */
[----:B------:R-:W-:Y:S01]  /*52e0*/  UIADD3 UR53, UR54, 0x1, URZ ;  /* 0x0000000136357890 */ /* 0x000fe2000fffe03f */
[----:B------:R-:W-:Y:S01]  /*52f0*/  UMOV UR27, 0x80000020 ;  /* 0x80000020001b7882 */ /* 0x000fe20000000000 */
[----:B------:R-:W-:Y:S02]  /*5300*/  UMOV UR28, UR24 ;  /* 0x00000018001c7c82 */ /* 0x000fe40008000000 */
[----:B------:R-:W-:Y:S01]  /*5310*/  UISETP.NE.AND UP0, UPT, UR53, 0x2, UPT ;  /* 0x000000023500788c */ /* 0x000fe2000bf05270 */
[----:B------:R-:W-:Y:S01]  /*5320*/  UMOV UR29, UR25 ;  /* 0x00000019001d7c82 */ /* 0x000fe20008000000 */
[----:B------:R-:W-:Y:S02]  /*5330*/  UMOV UR31, 0x80000020 ;  /* 0x80000020001f7882 */ /* 0x000fe40000000000 */
[----:B------:R-:W-:Y:S01]  /*5340*/  USEL UR53, UR53, URZ, UP0 ;  /* 0x0000003f35357287 */ /* 0x000fe20008000000 */
[----:B------:R-:W-:Y:S01]  /*5350*/  UMOV UR32, UR24 ;  /* 0x0000001800207c82 */ /* 0x000fe20008000000 */
[----:B------:R-:W-:-:S02]  /*5360*/  UMOV UR33, UR25 ;  /* 0x0000001900217c82 */ /* 0x000fc40008000000 */
[----:B------:R-:W-:Y:S01]  /*5370*/  UIMAD UR56, UR53, 0x780, UR49 ;  /* 0x00000780353878a4 */ /* 0x000fe2000f8e0231 */
[----:B------:R-:W-:Y:S01]  /*5380*/  UMOV UR35, 0x80000020 ;  /* 0x8000002000237882 */ /* 0x000fe20000000000 */
[----:B------:R-:W-:Y:S02]  /*5390*/  UMOV UR7, 0x80000020 ;  /* 0x8000002000077882 */ /* 0x000fe40000000000 */
[----:B------:R-:W-:Y:S02]  /*53a0*/  UIADD3 UR30, UR56, 0x80, URZ ;  /* 0x00000080381e7890 */ /* 0x000fe4000fffe03f */
[----:B------:R-:W-:Y:S02]  /*53b0*/  UIADD3 UR34, UR56, 0x100, URZ ;  /* 0x0000010038227890 */ /* 0x000fe4000fffe03f */
[----:B------:R-:W-:Y:S01]  /*53c0*/  UMOV UR26, UR56 ;  /* 0x00000038001a7c82 */ /* 0x000fe20008000000 */
[----:B------:R-:W-:Y:S02]  /*53d0*/  UIADD3 UR6, UR56, 0x200, URZ ;  /* 0x0000020038067890 */ /* 0x000fe4000fffe03f */
[----:B------:R-:W-:Y:S01]  /*53e0*/  UIADD3 UR10, UR56, 0x202, URZ ;  /* 0x00000202380a7890 */ /* 0x000fe2000fffe03f */
[----:B------:R-:W-:Y:S01]  /*53f0*/  UMOV UR11, 0x80000020 ;  /* 0x80000020000b7882 */ /* 0x000fe20000000000 */
[----:B------:R-:W-:Y:S01]  /*5400*/  UIADD3 UR14, UR56, 0x282, URZ ;  /* 0x00000282380e7890 */ /* 0x000fe2000fffe03f */
[----:B------:R-:W-:Y:S01]  /*5410*/  UMOV UR15, 0x80000020 ;  /* 0x80000020000f7882 */ /* 0x000fe20000000000 */
[----:B------:R-:W-:Y:S01]  /*5420*/  UIADD3 UR18, UR56, 0x500, URZ ;  /* 0x0000050038127890 */ /* 0x000fe2000fffe03f */
[----:B-1----:R-:W-:Y:S01]  /*5430*/  SHF.R.U32.HI R4, RZ, 0x7, R4 ;  /* 0x00000007ff047819 */ /* 0x002fe20000011604 */
[----:B------:R-:W-:Y:S01]  /*5440*/  UMOV UR19, 0x80000020 ;  /* 0x8000002000137882 */ /* 0x000fe20000000000 */
[----:B------:R-:W-:Y:S01]  /*5450*/  UIADD3 UR22, UR56, 0x502, URZ ;  /* 0x0000050238167890 */ /* 0x000fe2000fffe03f */
[----:B------:R-:W-:-:S02]  /*5460*/  UMOV UR23, 0x80000020 ;  /* 0x8000002000177882 */ /* 0x000fc40000000000 */
[----:B0-----:R-:W-:-:S05]  /*5470*/  VIADD R3, R4, 0x8 ;  /* 0x0000000804037836 */ /* 0x001fca0000000000 */
[----:B------:R0:W-:Y:S06]  /*5480*/  BAR.SYNC.DEFER_BLOCKING R3, 0x100 ;  /* 0x000400030000751d */ /* 0x0001ec0000010000 */
[----:B------:R-:W-:-:S06]  /*5490*/  WARPGROUP.ARRIVE ;  /* 0x00000000000079c5 */ /* 0x000fcc0000000000 */
[----:B------:R-:W-:Y:S01]  /*54a0*/  QGMMA.64x32x32.F32.E4M3.E4M3 R152, gdesc[UR24], RZ, !UPT, gsb0 ;  /* 0x00600000189879f3 */ /* 0x000fe2000c0008ff */
[----:B------:R-:W-:Y:S01]  /*54b0*/  UIADD3 UR26, UR56, 0x180, URZ ;  /* 0x00000180381a7890 */ /* 0x000fe2000fffe03f */
[----:B------:R-:W-:Y:S01]  /*54c0*/  UMOV UR27, 0x80000020 ;  /* 0x80000020001b7882 */ /* 0x000fe20000000000 */
[----:B------:R-:W-:Y:S02]  /*54d0*/  WARPGROUP.DEPBAR.LE gsb0, 0x0 ;  /* 0x00008000000079c5 */ /* 0x000fe40000010000 */
[----:B------:R-:W-:-:S06]  /*54e0*/  WARPGROUP.ARRIVE ;  /* 0x00000000000079c5 */ /* 0x000fcc0000000000 */
[----:B------:R-:W-:Y:S01]  /*54f0*/  QGMMA.64x32x32.F32.E4M3.E4M3 R136, gdesc[UR28], RZ, !UPT, gsb0 ;  /* 0x006000001c8879f3 */ /* 0x000fe2000c0008ff */
[----:B------:R-:W-:Y:S01]  /*5500*/  UIADD3 UR30, UR56, 0x82, URZ ;  /* 0x00000082381e7890 */ /* 0x000fe2000fffe03f */
[----:B------:R-:W-:Y:S01]  /*5510*/  UMOV UR28, UR4 ;  /* 0x00000004001c7c82 */ /* 0x000fe20008000000 */
[----:B------:R-:W-:Y:S01]  /*5520*/  UMOV UR29, UR5 ;  /* 0x00000005001d7c82 */ /* 0x000fe20008000000 */
        /* <DEDUP_REMOVED lines=11> */
[----:B------:R-:W-:Y:S01]  /*55e0*/  UMOV UR26, UR6 ;  /* 0x00000006001a7c82 */ /* 0x000fe20008000000 */
[----:B------:R-:W-:Y:S01]  /*55f0*/  UMOV UR27, 0x80000020 ;  /* 0x80000020001b7882 */ /* 0x000fe20000000000 */
[----:B------:R-:W-:Y:S01]  /*5600*/  UIADD3 UR6, UR56, 0x2, URZ ;  /* 0x0000000238067890 */ /* 0x000fe2000fffe03f */
        /* <DEDUP_REMOVED lines=120> */
[----:B------:R-:W-:Y:S01]  /*5d90*/  UIADD3 UR56, UR56, 0x702, URZ ;  /* 0x0000070238387890 */ /* 0x000fe2000fffe03f */
[----:B------:R-:W-:Y:S02]  /*5da0*/  WARPGROUP.DEPBAR.LE gsb0, 0x0 ;  /* 0x00008000000079c5 */ /* 0x000fe40000010000 */
[----:B------:R-:W-:-:S06]  /*5db0*/  WARPGROUP.ARRIVE ;  /* 0x00000000000079c5 */ /* 0x000fcc0000000000 */
[----:B------:R-:W-:Y:S03]  /*5dc0*/  QGMMA.64x32x32.F32.E4M3.E4M3 R136, gdesc[UR28], R136, gsb0 ;  /* 0x006000001c8879f3 */ /* 0x000fe60008000888 */
        /* <DEDUP_REMOVED lines=15> */
.L_x_151:
[----:B------:R-:W0:Y:S01]  /*5ec0*/  S2UR UR7, SR_CgaCtaId ;  /* 0x00000000000779c3 */ /* 0x000e220000008800 */
[----:B------:R-:W-:Y:S01]  /*5ed0*/  UMOV UR6, 0x400 ;  /* 0x0000040000067882 */ /* 0x000fe20000000000 */
[----:B------:R-:W-:-:S05]  /*5ee0*/  IMAD.U32 R3, RZ, RZ, UR55 ;  /* 0x00000037ff037e24 */ /* 0x000fca000f8e00ff */
[----:B------:R-:W-:Y:S01]  /*5ef0*/  SHF.L.U32 R3, R3, 0x1f, RZ ;  /* 0x0000001f03037819 */ /* 0x000fe200000006ff */
[----:B0-----:R-:W-:-:S04]  /*5f00*/  ULEA UR6, UR7, UR6, 0x18 ;  /* 0x0000000607067291 */ /* 0x001fc8000f8ec03f */
[----:B------:R-:W-:-:S09]  /*5f10*/  ULEA UR6, UR54, UR6, 0x3 ;  /* 0x0000000636067291 */ /* 0x000fd2000f8e183f */
[----:B------:R0:W1:Y:S01]  /*5f20*/  SYNCS.PHASECHK.TRANS64.TRYWAIT P1, [UR6+0x29850], R3 ;  /* 0x02985003ff0075a7 */ /* 0x0000620008020146 */
[----:B------:R-:W-:Y:S05]  /*5f30*/  @!P0 BRA `(.L_x_152) ;  /* 0x0000000000048947 */ /* 0x000fea0003800000 */
[----:B------:R-:W-:Y:S01]  /*5f40*/  BPT.TRAP 0x1 ;  /* 0x000000040000795c */ /* 0x000fe20000300000 */
.L_x_152:
[----:B-1----:R-:W-:Y:S05]  /*5f50*/  @P1 BRA `(.L_x_150) ;  /* 0x0000000000081947 */ /* 0x002fea0003800000 */
[----:B------:R-:W1:Y:S02]  /*5f60*/  SYNCS.PHASECHK.TRANS64.TRYWAIT P1, [UR6+0x29850], R3 ;  /* 0x02985003ff0075a7 */ /* 0x000e640008020146 */
[----:B-1----:R-:W-:Y:S05]  /*5f70*/  @!P1 BRA `(.L_x_153) ;  /* 0x000000c000309947 */ /* 0x002fea0003800000 */
.L_x_150:
[----:B-1----:R-:W-:Y:S01]  /*5f80*/  FMNMX.FTZ R4, R152, R6, !PT ;  /* 0x0000000698047209 */ /* 0x002fe20007810000 */
[----:B------:R-:W1:Y:S01]  /*5f90*/  S2UR UR6, SR_CgaCtaId ;  /* 0x00000000000679c3 */ /* 0x000e620000008800 */
[----:B------:R-:W-:Y:S01]  /*5fa0*/  WARPGROUP.ARRIVE ;  /* 0x00000000000079c5 */ /* 0x000fe20000000000 */
[----:B------:R-:W-:Y:S01]  /*5fb0*/  UMOV UR7, 0xc0000010 ;  /* 0xc000001000077882 */ /* 0x000fe20000000000 */
[----:B0-----:R-:W-:-:S04]  /*5fc0*/  FMNMX.FTZ R3, R153, R4, !PT ;  /* 0x0000000499037209 */ /* 0x001fc80007810000 */
[----:B------:R-:W0:Y:S01]  /*5fd0*/  S2R R224, SR_TID.X ;  /* 0x0000000000e07919 */ /* 0x000e220000002100 */
        /* <DEDUP_REMOVED lines=77> */
[----:B------:R-:W-:Y:S01]  /*64b0*/  ISETP.NE.AND P1, PT, R0, RZ, PT ;  /* 0x000000ff0000720c */ /* 0x000fe20003f25270 */
[----:B------:R-:W2:Y:S01]  /*64c0*/  SHFL.BFLY PT, R3, R10, 0x2, 0x1f ;  /* 0x0c401f000a037f89 */ /* 0x000ea200000e0000 */
[----:B------:R-:W-:Y:S01]  /*64d0*/  FMNMX.FTZ R11, R103, R4, !PT ;  /* 0x00000004670b7209 */ /* 0x000fe20007810000 */
[----:B-1----:R-:W-:Y:S01]  /*64e0*/  IMAD.U32 R4, RZ, RZ, UR6 ;  /* 0x00000006ff047e24 */ /* 0x002fe2000f8e00ff */
[----:B0-----:R-:W-:-:S03]  /*64f0*/  SHF.R.U32.HI R224, RZ, 0x7, R224 ;  /* 0x00000007ffe07819 */ /* 0x001fc600000116e0 */
[----:B------:R-:W0:Y:S01]  /*6500*/  SHFL.BFLY PT, R14, R11, 0x2, 0x1f ;  /* 0x0c401f000b0e7f89 */ /* 0x000e2200000e0000 */
[----:B--2---:R-:W-:Y:S02]  /*6510*/  FMNMX.FTZ R12, R10, R3, !PT ;  /* 0x000000030a0c7209 */ /* 0x004fe40007810000 */
[----:B------:R-:W-:-:S03]  /*6520*/  MOV R3, 0x400 ;  /* 0x0000040000037802 */ /* 0x000fc60000000f00 */
[----:B------:R-:W1:Y:S01]  /*6530*/  SHFL.BFLY PT, R5, R12, 0x1, 0x1f ;  /* 0x0c201f000c057f89 */ /* 0x000e6200000e0000 */
[----:B------:R-:W-:Y:S02]  /*6540*/  LEA R3, R4, R3, 0x18 ;  /* 0x0000000304037211 */ /* 0x000fe400078ec0ff */
[----:B0-----:R-:W-:Y:S02]  /*6550*/  FMNMX.FTZ R14, R11, R14, !PT ;  /* 0x0000000e0b0e7209 */ /* 0x001fe40007810000 */
[----:B------:R-:W-:-:S03]  /*6560*/  R2UR UR6, R3 ;  /* 0x00000000030672ca */ /* 0x000fc600000e0000 */
[----:B------:R-:W0:Y:S10]  /*6570*/  SHFL.BFLY PT, R13, R14, 0x1, 0x1f ;  /* 0x0c201f000e0d7f89 */ /* 0x000e3400000e0000 */
[----:B------:R-:W-:-:S04]  /*6580*/  UIADD3 UR6, UR6, 0x400, URZ ;  /* 0x0000040006067890 */ /* 0x000fc8000fffe03f */
[----:B------:R-:W-:Y:S01]  /*6590*/  USHF.R.U32.HI UR6, URZ, 0x4, UR6 ;  /* 0x000000043f067899 */ /* 0x000fe20008011606 */
[----:B-1----:R-:W-:Y:S01]  /*65a0*/  FMNMX.FTZ R5, R12, R5, !PT ;  /* 0x000000050c057209 */ /* 0x002fe20007810000 */
[----:B------:R-:W-:Y:S02]  /*65b0*/  IMAD.U32 R12, RZ, RZ, UR41 ;  /* 0x00000029ff0c7e24 */ /* 0x000fe4000f8e00ff */
[----:B------:R-:W-:Y:S02]  /*65c0*/  ULOP3.LUT UR6, UR6, 0x3fff, URZ, 0xc0, !UPT ;  /* 0x00003fff06067892 */ /* 0x000fe4000f8ec03f */
[----:B------:R-:W-:-:S02]  /*65d0*/  FADD.FTZ R6, -R5, R6 ;  /* 0x0000000605067221 */ /* 0x000fc40000010100 */
[----:B------:R-:W-:Y:S01]  /*65e0*/  ULOP3.LUT UR6, UR6, 0x10000, URZ, 0xfc, !UPT ;  /* 0x0001000006067892 */ /* 0x000fe2000f8efc3f */
[----:B------:R-:W-:-:S01]  /*65f0*/  FFMA.FTZ R11, R5, R12, -8 ;  /* 0xc1000000050b7423 */ /* 0x000fc2000001000c */
[----:B0-----:R-:W-:Y:S01]  /*6600*/  FMNMX.FTZ R10, R14, R13, !PT ;  /* 0x0000000d0e0a7209 */ /* 0x001fe20007810000 */
[----:B------:R-:W-:Y:S01]  /*6610*/  FMUL.FTZ R13, R6, UR41 ;  /* 0x00000029060d7c20 */ /* 0x000fe20008410000 */
[----:B------:R-:W-:Y:S01]  /*6620*/  UIMAD UR10, UR54, 0x500, UR6 ;  /* 0x00000500360a78a4 */ /* 0x000fe2000f8e0206 */
[----:B------:R-:W-:-:S01]  /*6630*/  FFMA.FTZ R153, R153, UR41, -R11 ;  /* 0x0000002999997c23 */ /* 0x000fc2000801080b */
[----:B------:R-:W-:Y:S01]  /*6640*/  FFMA.FTZ R15, R157, UR41, -R11 ;  /* 0x000000299d0f7c23 */ /* 0x000fe2000801080b */
[----:B------:R-:W-:-:S01]  /*6650*/  FADD.FTZ R6, -R10, R7 ;  /* 0x000000070a067221 */ /* 0x000fc20000010100 */
[----:B------:R-:W-:Y:S01]  /*6660*/  IMAD.U32 R157, RZ, RZ, UR41 ;  /* 0x00000029ff9d7e24 */ /* 0x000fe2000f8e00ff */
[----:B------:R-:W-:Y:S01]  /*6670*/  MUFU.EX2 R7, R13 ;  /* 0x0000000d00077308 */ /* 0x000fe20000000800 */
[----:B------:R-:W-:-:S01]  /*6680*/  FFMA.FTZ R12, R152, UR41, -R11 ;  /* 0x00000029980c7c23 */ /* 0x000fc2000801080b */
[----:B------:R-:W-:Y:S01]  /*6690*/  UMOV UR6, UR10 ;  /* 0x0000000a00067c82 */ /* 0x000fe20008000000 */
[----:B------:R-:W-:-:S01]  /*66a0*/  FFMA.FTZ R14, R156, UR41, -R11 ;  /* 0x000000299c0e7c23 */ /* 0x000fc2000801080b */
[----:B------:R-:W-:Y:S01]  /*66b0*/  QGMMA.64x128x32.F32.E4M3.E4M3 R24, R172, gdesc[UR4], R24, gsb0 ;  /* 0x01e00004ac187df3 */ /* 0x000fe20008000818 */
[----:B------:R-:W-:Y:S01]  /*66c0*/  UIADD3 UR6, UR10, 0x100, URZ ;  /* 0x000001000a067890 */ /* 0x000fe2000fffe03f */
[--C-:B------:R-:W-:Y:S01]  /*66d0*/  FFMA.FTZ R20, R160, UR41, -R11.reuse ;  /* 0x00000029a0147c23 */ /* 0x100fe2000801080b */
[----:B------:R-:W-:Y:S01]  /*66e0*/  UMOV UR7, 0xc0000010 ;  /* 0xc000001000077882 */ /* 0x000fe20000000000 */
[----:B------:R0:W-:Y:S01]  /*66f0*/  MUFU.EX2 R13, R153 ;  /* 0x00000099000d7308 */ /* 0x0001e20000000800 */
[----:B------:R-:W-:-:S01]  /*6700*/  FFMA.FTZ R21, R161, UR41, -R11 ;  /* 0x00000029a1157c23 */ /* 0x000fc2000801080b */
[--C-:B------:R-:W-:Y:S01]  /*6710*/  FFMA.FTZ R152, R164, UR41, -R11.reuse ;  /* 0x00000029a4987c23 */ /* 0x100fe2000801080b */
[----:B------:R-:W-:-:S01]  /*6720*/  FFMA.FTZ R136, R136, UR41, -R11 ;  /* 0x0000002988887c23 */ /* 0x000fc2000801080b */
[--C-:B------:R-:W-:Y:S01]  /*6730*/  FFMA.FTZ R137, R137, UR41, -R11.reuse ;  /* 0x0000002989897c23 */ /* 0x100fe2000801080b */
[----:B------:R-:W-:-:S01]  /*6740*/  FFMA.FTZ R140, R140, UR41, -R11 ;  /* 0x000000298c8c7c23 */ /* 0x000fc2000801080b */
[--C-:B------:R-:W-:Y:S01]  /*6750*/  FFMA.FTZ R141, R141, UR41, -R11.reuse ;  /* 0x000000298d8d7c23 */ /* 0x100fe2000801080b */
[----:B------:R-:W-:-:S01]  /*6760*/  FFMA.FTZ R144, R144, UR41, -R11 ;  /* 0x0000002990907c23 */ /* 0x000fc2000801080b */
[--C-:B------:R-:W-:Y:S01]  /*6770*/  FFMA.FTZ R145, R145, UR41, -R11.reuse ;  /* 0x0000002991917c23 */ /* 0x100fe2000801080b */
[----:B0-----:R-:W-:-:S01]  /*6780*/  FFMA.FTZ R153, R165, UR41, -R11 ;  /* 0x00000029a5997c23 */ /* 0x001fc2000801080b */
[--C-:B------:R-:W-:Y:S01]  /*6790*/  FFMA.FTZ R148, R148, UR41, -R11.reuse ;  /* 0x0000002994947c23 */ /* 0x100fe2000801080b */
        /* <DEDUP_REMOVED lines=25> */
[----:B------:R-:W-:Y:S01]  /*6930*/  FFMA.FTZ R101, R10, R157, -8 ;  /* 0xc10000000a657423 */ /* 0x000fe2000001009d */
[----:B------:R-:W-:Y:S01]  /*6940*/  FMUL.FTZ R6, R6, UR41 ;  /* 0x0000002906067c20 */ /* 0x000fe20008410000 */
[----:B------:R-:W0:Y:S02]  /*6950*/  MUFU.EX2 R12, R12 ;  /* 0x0000000c000c7308 */ /* 0x000e240000000800 */
[----:B------:R-:W-:-:S01]  /*6960*/  FFMA.FTZ R157, R154, UR41, -R101 ;  /* 0x000000299a9d7c23 */ /* 0x000fc20008010865 */
[--C-:B------:R-:W-:Y:S01]  /*6970*/  FFMA.FTZ R154, R155, UR41, -R101.reuse ;  /* 0x000000299b9a7c23 */ /* 0x100fe20008010865 */
[----:B------:R-:W-:-:S01]  /*6980*/  FFMA.FTZ R155, R158, UR41, -R101 ;  /* 0x000000299e9b7c23 */ /* 0x000fc20008010865 */
[--C-:B------:R-:W-:Y:S01]  /*6990*/  FFMA.FTZ R156, R159, UR41, -R101.reuse ;  /* 0x000000299f9c7c23 */ /* 0x100fe20008010865 */
[----:B------:R-:W-:-:S01]  /*69a0*/  FFMA.FTZ R158, R162, UR41, -R101 ;  /* 0x00000029a29e7c23 */ /* 0x000fc20008010865 */
[--C-:B------:R-:W-:Y:S01]  /*69b0*/  FFMA.FTZ R159, R163, UR41, -R101.reuse ;  /* 0x00000029a39f7c23 */ /* 0x100fe20008010865 */
        /* <DEDUP_REMOVED lines=8> */
[----:B------:R-:W1:Y:S01]  /*6a40*/  MUFU.EX2 R157, R157 ;  /* 0x0000009d009d7308 */ /* 0x000e620000000800 */
[----:B0-----:R-:W-:-:S01]  /*6a50*/  FFMA.FTZ R8, R7, R8, R12 ;  /* 0x0000000807087223 */ /* 0x001fc2000001000c */
[--C-:B------:R-:W-:Y:S01]  /*6a60*/  FFMA.FTZ R147, R147, UR41, -R101.reuse ;  /* 0x0000002993937c23 */ /* 0x100fe20008010865 */
[----:B------:R-:W-:-:S01]  /*6a70*/  FFMA.FTZ R150, R150, UR41, -R101 ;  /* 0x0000002996967c23 */ /* 0x000fc20008010865 */
[----:B------:R-:W-:Y:S01]  /*6a80*/  FFMA.FTZ R151, R151, UR41, -R101 ;  /* 0x0000002997977c23 */ /* 0x000fe20008010865 */
[----:B------:R-:W-:-:S01]  /*6a90*/  FADD.FTZ R163, R13, R8 ;  /* 0x000000080da37221 */ /* 0x000fc20000010000 */
[--C-:B------:R-:W-:Y:S01]  /*6aa0*/  FFMA.FTZ R122, R122, UR41, -R101.reuse ;  /* 0x000000297a7a7c23 */ /* 0x100fe20008010865 */
[----:B------:R-:W-:-:S01]  /*6ab0*/  FFMA.FTZ R123, R123, UR41, -R101 ;  /* 0x000000297b7b7c23 */ /* 0x000fc20008010865 */
[----:B------:R-:W0:Y:S01]  /*6ac0*/  MUFU.EX2 R154, R154 ;  /* 0x0000009a009a7308 */ /* 0x000e220000000800 */
[----:B------:R-:W-:-:S01]  /*6ad0*/  FFMA.FTZ R126, R126, UR41, -R101 ;  /* 0x000000297e7e7c23 */ /* 0x000fc20008010865 */
[--C-:B------:R-:W-:Y:S01]  /*6ae0*/  FFMA.FTZ R127, R127, UR41, -R101.reuse ;  /* 0x000000297f7f7c23 */ /* 0x100fe20008010865 */
[----:B------:R-:W-:-:S01]  /*6af0*/  FFMA.FTZ R130, R130, UR41, -R101 ;  /* 0x0000002982827c23 */ /* 0x000fc20008010865 */
[--C-:B------:R-:W-:Y:S01]  /*6b00*/  FFMA.FTZ R131, R131, UR41, -R101.reuse ;  /* 0x0000002983837c23 */ /* 0x100fe20008010865 */
[----:B------:R-:W-:-:S01]  /*6b10*/  FFMA.FTZ R134, R134, UR41, -R101 ;  /* 0x0000002986867c23 */ /* 0x000fc20008010865 */
[--C-:B------:R-:W-:Y:S01]  /*6b20*/  FFMA.FTZ R135, R135, UR41, -R101.reuse ;  /* 0x0000002987877c23 */ /* 0x100fe20008010865 */
[----:B------:R-:W-:-:S01]  /*6b30*/  FFMA.FTZ R106, R106, UR41, -R101 ;  /* 0x000000296a6a7c23 */ /* 0x000fc20008010865 */
[----:B------:R-:W2:Y:S01]  /*6b40*/  MUFU.EX2 R14, R14 ;  /* 0x0000000e000e7308 */ /* 0x000ea20000000800 */
[----:B-1----:R-:W-:-:S01]  /*6b50*/  FFMA.FTZ R9, R6, R9, R157 ;  /* 0x0000000906097223 */ /* 0x002fc2000001009d */
[--C-:B------:R-:W-:Y:S01]  /*6b60*/  FFMA.FTZ R107, R107, UR41, -R101.reuse ;  /* 0x000000296b6b7c23 */ /* 0x100fe20008010865 */
[----:B------:R-:W-:-:S01]  /*6b70*/  FFMA.FTZ R110, R110, UR41, -R101 ;  /* 0x000000296e6e7c23 */ /* 0x000fc20008010865 */
[--C-:B------:R-:W-:Y:S01]  /*6b80*/  FFMA.FTZ R111, R111, UR41, -R101.reuse ;  /* 0x000000296f6f7c23 */ /* 0x100fe20008010865 */
[----:B------:R-:W-:-:S01]  /*6b90*/  FFMA.FTZ R114, R114, UR41, -R101 ;  /* 0x0000002972727c23 */ /* 0x000fc20008010865 */
[--C-:B------:R-:W-:Y:S01]  /*6ba0*/  FFMA.FTZ R115, R115, UR41, -R101.reuse ;  /* 0x0000002973737c23 */ /* 0x100fe20008010865 */
[----:B------:R-:W-:-:S01]  /*6bb0*/  FFMA.FTZ R118, R118, UR41, -R101 ;  /* 0x0000002976767c23 */ /* 0x000fc20008010865 */
[----:B------:R-:W1:Y:S01]  /*6bc0*/  MUFU.EX2 R155, R155 ;  /* 0x0000009b009b7308 */ /* 0x000e620000000800 */
        /* <DEDUP_REMOVED lines=8> */
[----:B--2---:R-:W-:-:S01]  /*6c50*/  FADD.FTZ R162, R14, R163 ;  /* 0x000000a30ea27221 */ /* 0x004fc20000010000 */
[----:B------:R-:W-:Y:S01]  /*6c60*/  FFMA.FTZ R99, R99, UR41, -R101 ;  /* 0x0000002963637c23 */ /* 0x000fe20008010865 */
[----:B------:R-:W-:-:S02]  /*6c70*/  IMAD.U32 R166, RZ, RZ, UR53 ;  /* 0x00000035ffa67e24 */ /* 0x000fc4000f8e00ff */
[--C-:B------:R-:W-:Y:S01]  /*6c80*/  FFMA.FTZ R102, R102, UR41, -R101.reuse ;  /* 0x0000002966667c23 */ /* 0x100fe20008010865 */
[----:B------:R-:W-:-:S01]  /*6c90*/  FFMA.FTZ R101, R103, UR41, -R101 ;  /* 0x0000002967657c23 */ /* 0x000fc20008010865 */
[----:B------:R-:W-:Y:S01]  /*6ca0*/  @!P1 IMAD R165, R166, 0x8, R3 ;  /* 0x00000008a6a59824 */ /* 0x000fe200078e0203 */
        /* <DEDUP_REMOVED lines=12> */
[----:B------:R-:W-:Y:S02]  /*6d70*/  WARPGROUP.DEPBAR.LE gsb0, 0x0 ;  /* 0x00008000000079c5 */ /* 0x000fe40000010000 */
[----:B------:R-:W-:-:S04]  /*6d80*/  WARPGROUP.ARRIVE ;  /* 0x00000000000079c5 */ /* 0x000fc80000000000 */
[----:B------:R-:W2:Y:S01]  /*6d90*/  MUFU.EX2 R160, R160 ;  /* 0x000000a000a07308 */ /* 0x000ea20000000800 */
[----:B-1----:R-:W-:-:S01]  /*6da0*/  FADD.FTZ R163, R159, R162 ;  /* 0x000000a29fa37221 */ /* 0x002fc20000010000 */
[----:B------:R-:W-:Y:S01]  /*6db0*/  QGMMA.64x128x32.F32.E4M3.E4M3 R24, R176, gdesc[UR4], R24, gsb0 ;  /* 0x01e00004b0187df3 */ /* 0x000fe20008000818 */
[----:B------:R-:W-:Y:S01]  /*6dc0*/  UIADD3 UR6, UR10, 0x200, URZ ;  /* 0x000002000a067890 */ /* 0x000fe2000fffe03f */
[----:B------:R-:W-:-:S04]  /*6dd0*/  UMOV UR7, 0xc0000010 ;  /* 0xc000001000077882 */ /* 0x000fc80000000000 */
        /* <DEDUP_REMOVED lines=35> */
[----:B-1----:R-:W-:-:S01]  /*7010*/  FADD.FTZ R162, R150, R163 ;  /* 0x000000a396a27221 */ /* 0x002fc20000010000 */
[----:B------:R-:W-:Y:S02]  /*7020*/  WARPGROUP.DEPBAR.LE gsb0, 0x0 ;  /* 0x00008000000079c5 */ /* 0x000fe40000010000 */
[----:B------:R-:W-:-:S04]  /*7030*/  WARPGROUP.ARRIVE ;  /* 0x00000000000079c5 */ /* 0x000fc80000000000 */
[----:B------:R-:W1:Y:S01]  /*7040*/  MUFU.EX2 R120, R120 ;  /* 0x0000007800787308 */ /* 0x000e620000000800 */
[----:B0-----:R-:W-:-:S01]  /*7050*/  FADD.FTZ R9, R149, R8 ;  /* 0x0000000895097221 */ /* 0x001fc20000010000 */
[----:B------:R-:W-:Y:S01]  /*7060*/  QGMMA.64x128x32.F32.E4M3.E4M3 R24, R180, gdesc[UR4], R24, gsb0 ;  /* 0x01e00004b4187df3 */ /* 0x000fe20008000818 */
[----:B------:R-:W-:Y:S01]  /*7070*/  UIADD3 UR6, UR10, 0x300, URZ ;  /* 0x000003000a067890 */ /* 0x000fe2000fffe03f */
[----:B------:R-:W-:-:S04]  /*7080*/  UMOV UR7, 0xc0000010 ;  /* 0xc000001000077882 */ /* 0x000fc80000000000 */
        /* <DEDUP_REMOVED lines=40> */
[----:B--2---:R-:W-:Y:S01]  /*7310*/  FADD.FTZ R162, R106, R163 ;  /* 0x000000a36aa27221 */ /* 0x004fe20000010000 */
[----:B------:R-:W-:-:S03]  /*7320*/  UMOV UR7, 0xc0000010 ;  /* 0xc000001000077882 */ /* 0x000fc60000000000 */
[----:B------:R-:W0:Y:S08]  /*7330*/  MUFU.EX2 R107, R107 ;  /* 0x0000006b006b7308 */ /* 0x000e300000000800 */
        /* <DEDUP_REMOVED lines=9> */
[----:B0-----:R-:W-:-:S01]  /*73d0*/  FADD.FTZ R9, R109, R8 ;  /* 0x000000086d097221 */ /* 0x001fc20000010000 */
[----:B------:R-:W-:-:S06]  /*73e0*/  IADD3 R8, -R224, 0xb, RZ ;  /* 0x0000000be0087810 */ /* 0x000fcc0007ffe1ff */
        /* <DEDUP_REMOVED lines=24> */
[----:B------:R-:W-:Y:S02]  /*7570*/  WARPGROUP.DEPBAR.LE gsb0, 0x0 ;  /* 0x00008000000079c5 */ /* 0x000fe40000010000 */
[----:B------:R-:W-:-:S04]  /*7580*/  WARPGROUP.ARRIVE ;  /* 0x00000000000079c5 */ /* 0x000fc80000000000 */
[----:B------:R-:W0:Y:S01]  /*7590*/  MUFU.EX2 R94, R94 ;  /* 0x0000005e005e7308 */ /* 0x000e220000000800 */
[----:B--2---:R-:W-:-:S01]  /*75a0*/  FADD.FTZ R163, R91, R164 ;  /* 0x000000a45ba37221 */ /* 0x004fc20000010000 */
[----:B------:R-:W-:Y:S06]  /*75b0*/  QGMMA.64x128x32.F32.E4M3.E4M3 R24, R188, gdesc[UR4], R24, gsb0 ;  /* 0x01e00004bc187df3 */ /* 0x000fec0008000818 */
[----:B------:R-:W2:Y:S01]  /*75c0*/  MUFU.EX2 R93, R93 ;  /* 0x0000005d005d7308 */ /* 0x000ea20000000800 */
[----:B-1----:R-:W-:-:S07]  /*75d0*/  FADD.FTZ R162, R92, R9 ;  /* 0x000000095ca27221 */ /* 0x002fce0000010000 */
[----:B------:R-:W1:Y:S01]  /*75e0*/  MUFU.EX2 R95, R95 ;  /* 0x0000005f005f7308 */ /* 0x000e620000000800 */
[----:B0-----:R-:W-:-:S07]  /*75f0*/  FADD.FTZ R164, R94, R163 ;  /* 0x000000a35ea47221 */ /* 0x001fce0000010000 */
[----:B------:R-:W-:Y:S01]  /*7600*/  MUFU.EX2 R96, R96 ;  /* 0x0000006000607308 */ /* 0x000fe20000000800 */
[----:B--2---:R-:W-:-:S07]  /*7610*/  FADD.FTZ R9, R93, R162 ;  /* 0x000000a25d097221 */ /* 0x004fce0000010000 */
[----:B------:R-:W0:Y:S01]  /*7620*/  MUFU.EX2 R98, R98 ;  /* 0x0000006200627308 */ /* 0x000e220000000800 */
[----:B-1----:R-:W-:-:S07]  /*7630*/  FADD.FTZ R103, R95, R164 ;  /* 0x000000a45f677221 */ /* 0x002fce0000010000 */
[----:B------:R-:W-:Y:S08]  /*7640*/  MUFU.EX2 R97, R97 ;  /* 0x0000006100617308 */ /* 0x000ff00000000800 */
[----:B------:R-:W1:Y:S08]  /*7650*/  MUFU.EX2 R99, R99 ;  /* 0x0000006300637308 */ /* 0x000e700000000800 */
[----:B------:R-:W-:Y:S08]  /*7660*/  MUFU.EX2 R100, R100 ;  /* 0x0000006400647308 */ /* 0x000ff00000000800 */
[----:B------:R-:W-:Y:S08]  /*7670*/  MUFU.EX2 R11, R11 ;  /* 0x0000000b000b7308 */ /* 0x000ff00000000800 */
[----:B------:R-:W-:Y:S01]  /*7680*/  MUFU.EX2 R101, R101 ;  /* 0x0000006500657308 */ /* 0x000fe20000000800 */
[----:B------:R-:W-:-:S02]  /*7690*/  WARPGROUP.DEPBAR.LE gsb0, 0x0 ;  /* 0x00008000000079c5 */ /* 0x000fc40000010000 */
[----:B------:R2:W-:Y:S06]  /*76a0*/  BAR.ARV R8, 0x100 ;  /* 0x000400080000751d */ /* 0x0005ec0000002000 */
[----:B--2---:R-:W-:Y:S02]  /*76b0*/  @!P1 VIADD R8, R165, 0x29840 ;  /* 0x00029840a5089836 */ /* 0x004fe40000000000 */
[----:B------:R0:W2:Y:S03]  /*76c0*/  MUFU.EX2 R165, R102 ;  /* 0x0000006600a57308 */ /* 0x0000a60000000800 */
[----:B------:R-:W-:-:S04]  /*76d0*/  @!P1 PRMT R8, RZ, 0x654, R8 ;  /* 0x00000654ff089816 */ /* 0x000fc80000000008 */
[----:B------:R3:W-:Y:S01]  /*76e0*/  @!P1 SYNCS.ARRIVE.TRANS64.RED.A1T0 RZ, [R8+URZ], RZ ;  /* 0x000000ff08ff99a7 */ /* 0x0007e2000810043f */
[----:B0-----:R-:W-:-:S04]  /*76f0*/  FADD.FTZ R102, R98, R103 ;  /* 0x0000006762667221 */ /* 0x001fc80000010000 */
[----:B-1----:R-:W-:Y:S01]  /*7700*/  FADD.FTZ R102, R99, R102 ;  /* 0x0000006663667221 */ /* 0x002fe20000010000 */
[----:B---3--:R-:W-:-:S03]  /*7710*/  FADD.FTZ R8, R96, R9 ;  /* 0x0000000960087221 */ /* 0x008fc60000010000 */
[----:B--2---:R-:W-:Y:S01]  /*7720*/  FADD.FTZ R102, R165, R102 ;  /* 0x00000066a5667221 */ /* 0x004fe20000010000 */
[----:B------:R-:W-:-:S04]  /*7730*/  FADD.FTZ R9, R97, R8 ;  /* 0x0000000861097221 */ /* 0x000fc80000010000 */
[----:B------:R-:W-:Y:S01]  /*7740*/  FADD.FTZ R8, R100, R9 ;  /* 0x0000000964087221 */ /* 0x000fe20000010000 */
[----:B------:R-:W-:-:S03]  /*7750*/  FADD.FTZ R9, R101, R102 ;  /* 0x0000006665097221 */ /* 0x000fc60000010000 */
[----:B------:R-:W-:Y:S01]  /*7760*/  FADD.FTZ R8, R11, R8 ;  /* 0x000000080b087221 */ /* 0x000fe20000010000 */
[----:B------:R-:W-:Y:S06]  /*7770*/  @!P0 BRA `(.L_x_154) ;  /* 0x0000000000048947 */ /* 0x000fec0003800000 */
[----:B------:R-:W-:Y:S01]  /*7780*/  BPT.TRAP 0x1 ;  /* 0x000000040000795c */ /* 0x000fe20000300000 */
.L_x_154:
[----:B------:R-:W-:Y:S01]  /*7790*/  F2FP.SATFINITE.E4M3.F32.PACK_AB_MERGE_C R14, R15, R14, RZ ;  /* 0x0000000e0f0e723e */ /* 0x000fe200048070ff */
[----:B------:R-:W-:Y:S01]  /*77a0*/  UISETP.GT.AND UP0, UPT, UR52, UR40, UPT ;  /* 0x000000283400728c */ /* 0x000fe2000bf04270 */
[----:B------:R-:W-:Y:S01]  /*77b0*/  F2FP.SATFINITE.E4M3.F32.PACK_AB_MERGE_C R100, R11, R100, RZ ;  /* 0x000000640b64723e */ /* 0x000fe200048070ff */
[----:B------:R-:W-:Y:S01]  /*77c0*/  UIADD3 UR52, UR52, -0x1, URZ ;  /* 0xffffffff34347890 */ /* 0x000fe2000fffe03f */
[----:B------:R-:W-:Y:S01]  /*77d0*/  F2FP.SATFINITE.E4M3.F32.PACK_AB_MERGE_C R172, R13, R12, R14 ;  /* 0x0000000c0dac723e */ /* 0x000fe2000480700e */
[----:B------:R-:W-:Y:S01]  /*77e0*/  IMAD.U32 R12, RZ, RZ, UR54 ;  /* 0x00000036ff0c7e24 */ /* 0x000fe2000f8e00ff */
[----:B------:R-:W-:Y:S01]  /*77f0*/  F2FP.SATFINITE.E4M3.F32.PACK_AB_MERGE_C R155, R156, R155, RZ ;  /* 0x0000009b9c9b723e */ /* 0x000fe200048070ff */
[----:B------:R-:W-:Y:S01]  /*7800*/  UMOV UR55, UR46 ;  /* 0x0000002e00377c82 */ /* 0x000fe20008000000 */
[----:B------:R-:W-:Y:S01]  /*7810*/  PLOP3.LUT P1, PT, PT, PT, UP0, 0x80, 0x0 ;  /* 0x000000000000781c */ /* 0x000fe20003f2f008 */
[----:B------:R-:W-:Y:S01]  /*7820*/  IMAD R11, R12, 0x8, R3 ;  /* 0x000000080c0b7824 */ /* 0x000fe200078e0203 */
[----:B------:R-:W-:Y:S01]  /*7830*/  F2FP.SATFINITE.E4M3.F32.PACK_AB_MERGE_C R152, R153, R152, RZ ;  /* 0x000000989998723e */ /* 0x000fe200048070ff */
[----:B------:R-:W-:Y:S01]  /*7840*/  UMOV UR54, UR53 ;  /* 0x0000003500367c82 */ /* 0x000fe20008000000 */
[----:B------:R-:W-:Y:S01]  /*7850*/  F2FP.SATFINITE.E4M3.F32.PACK_AB_MERGE_C R160, R161, R160, RZ ;  /* 0x000000a0a1a0723e */ /* 0x000fe200048070ff */
[----:B------:R-:W-:Y:S01]  /*7860*/  VIADD R11, R11, 0x29860 ;  /* 0x000298600b0b7836 */ /* 0x000fe20000000000 */
[----:B------:R-:W-:Y:S01]  /*7870*/  F2FP.SATFINITE.E4M3.F32.PACK_AB_MERGE_C R140, R141, R140, RZ ;  /* 0x0000008c8d8c723e */ /* 0x000fe200048070ff */
[-C--:B------:R-:W-:Y:S01]  /*7880*/  FMUL.FTZ R24, R24, R7.reuse ;  /* 0x0000000718187220 */ /* 0x080fe20000410000 */
[----:B------:R-:W-:Y:S01]  /*7890*/  F2FP.SATFINITE.E4M3.F32.PACK_AB_MERGE_C R142, R143, R142, RZ ;  /* 0x0000008e8f8e723e */ /* 0x000fe200048070ff */
[-C--:B------:R-:W-:Y:S01]  /*78a0*/  FMUL.FTZ R25, R25, R7.reuse ;  /* 0x0000000719197220 */ /* 0x080fe20000410000 */
[----:B------:R-:W-:Y:S01]  /*78b0*/  PRMT R11, R4, 0x654, R11 ;  /* 0x00000654040b7816 */ /* 0x000fe2000000000b */
[-C--:B------:R-:W-:Y:S01]  /*78c0*/  FMUL.FTZ R28, R28, R7.reuse ;  /* 0x000000071c1c7220 */ /* 0x080fe20000410000 */
[----:B------:R-:W-:Y:S01]  /*78d0*/  F2FP.SATFINITE.E4M3.F32.PACK_AB_MERGE_C R148, R149, R148, RZ ;  /* 0x000000949594723e */ /* 0x000fe200048070ff */
[-C--:B------:R-:W-:Y:S01]  /*78e0*/  FMUL.FTZ R29, R29, R7.reuse ;  /* 0x000000071d1d7220 */ /* 0x080fe20000410000 */
[----:B------:R-:W-:Y:S01]  /*78f0*/  F2FP.SATFINITE.E4M3.F32.PACK_AB_MERGE_C R150, R151, R150, RZ ;  /* 0x000000969796723e */ /* 0x000fe200048070ff */
[----:B------:R0:W-:Y:S01]  /*7900*/  SYNCS.ARRIVE.TRANS64.RED.A1T0 RZ, [R11+URZ], RZ ;  /* 0x000000ff0bff79a7 */ /* 0x0001e2000810043f */
        /* <DEDUP_REMOVED lines=91> */
[----:B------:R-:W-:Y:S01]  /*7ec0*/  F2FP.SATFINITE.E4M3.F32.PACK_AB_MERGE_C R191, R99, R98, R15 ;  /* 0x0000006263bf723e */ /* 0x000fe2000480700f */
[----:B0-----:R-:W-:Y:S06]  /*7ed0*/  @P1 BRA `(.L_x_155) ;  /* 0xffffffd000a41947 */ /* 0x001fec000383ffff */
.L_x_145:
[----:B------:R-:W-:Y:S06]  /*7ee0*/  BAR.ARV 0x8, 0x180 ;  /* 0x0206000000007b1d */ /* 0x000fec0000002000 */
[----:B------:R-:W-:Y:S05]  /*7ef0*/  @!P0 BRA `(.L_x_156) ;  /* 0x0000000000048947 */ /* 0x000fea0003800000 */
[----:B------:R-:W-:Y:S01]  /*7f00*/  BPT.TRAP 0x1 ;  /* 0x000000040000795c */ /* 0x000fe20000300000 */
.L_x_156:
[----:B------:R-:W-:Y:S02]  /*7f10*/  IMAD.U32 R0, RZ, RZ, UR53 ;  /* 0x00000035ff007e24 */ /* 0x000fe4000f8e00ff */
[----:B------:R-:W-:Y:S02]  /*7f20*/  IMAD.U32 R6, RZ, RZ, UR46 ;  /* 0x0000002eff067e24 */ /* 0x000fe4000f8e00ff */
[----:B------:R-:W-:-:S03]  /*7f30*/  IMAD R21, R0, 0x8, R3 ;  /* 0x0000000800157824 */ /* 0x000fc600078e0203 */
[----:B------:R-:W-:-:S04]  /*7f40*/  SHF.L.U32 R0, R6, 0x1f, RZ ;  /* 0x0000001f06007819 */ /* 0x000fc800000006ff */
[----:B------:R0:W1:Y:S01]  /*7f50*/  SYNCS.PHASECHK.TRANS64.TRYWAIT P1, [R21+URZ+0x29850], R0 ;  /* 0x02985000150075a7 */ /* 0x000062000802017f */
[----:B------:R-:W-:Y:S05]  /*7f60*/  @!P0 BRA `(.L_x_157) ;  /* 0x0000000000048947 */ /* 0x000fea0003800000 */
[----:B------:R-:W-:Y:S01]  /*7f70*/  BPT.TRAP 0x1 ;  /* 0x000000040000795c */ /* 0x000fe20000300000 */
.L_x_157:
[----:B------:R-:W-:Y:S02]  /*7f80*/  VIADD R3, R3, 0x400 ;  /* 0x0000040003037836 */ /* 0x000fe40000000000 */
[----:B------:R-:W-:-:S03]  /*7f90*/  IMAD.U32 R6, RZ, RZ, UR53 ;  /* 0x00000035ff067e24 */ /* 0x000fc6000f8e00ff */
[----:B------:R-:W-:-:S04]  /*7fa0*/  SHF.R.U32.HI R3, RZ, 0x4, R3 ;  /* 0x00000004ff037819 */ /* 0x000fc80000011603 */
[----:B------:R-:W-:-:S04]  /*7fb0*/  LOP3.LUT R3, R3, 0x3fff, RZ, 0xc0, !PT ;  /* 0x00003fff03037812 */ /* 0x000fc800078ec0ff */
[----:B------:R-:W-:Y:S01]  /*7fc0*/  LOP3.LUT R3, R3, 0x10000, RZ, 0xfc, !PT ;  /* 0x0001000003037812 */ /* 0x000fe200078efcff */
[----:B-1----:R-:W-:Y:S06]  /*7fd0*/  @P1 BRA `(.L_x_158) ;  /* 0x0000000000081947 */ /* 0x002fec0003800000 */
[----:B------:R-:W1:Y:S02]  /*7fe0*/  SYNCS.PHASECHK.TRANS64.TRYWAIT P1, [R21+URZ+0x29850], R0 ;  /* 0x02985000150075a7 */ /* 0x000e64000802017f */
[----:B-1----:R-:W-:Y:S05]  /*7ff0*/  @!P1 BRA `(.L_x_159) ;  /* 0x000000a000289947 */ /* 0x002fea0003800000 */
.L_x_158:
[----:B------:R-:W-:Y:S01]  /*8000*/  IMAD R6, R6, 0x500, R3 ;  /* 0x0000050006067824 */ /* 0x000fe200078e0203 */
[----:B------:R-:W-:Y:S05]  /*8010*/  WARPSYNC.ALL ;  /* 0x0000000000007948 */ /* 0x000fea0003800000 */
[----:B------:R-:W-:Y:S01]  /*8020*/  IMAD.MOV.U32 R7, RZ, RZ, -0x3ffffff0 ;  /* 0xc0000010ff077424 */ /* 0x000fe200078e00ff */
[C---:B------:R-:W-:Y:S01]  /*8030*/  R2UR UR6, R6.reuse ;  /* 0x00000000060672ca */ /* 0x040fe200000e0000 */
[----:B------:R-:W-:Y:S01]  /*8040*/  WARPGROUP.ARRIVE ;  /* 0x00000000000079c5 */ /* 0x000fe20000000000 */
[C---:B------:R-:W-:Y:S01]  /*8050*/  VIADD R12, R6.reuse, 0x100 ;  /* 0x00000100060c7836 */ /* 0x040fe20000000000 */
[----:B------:R-:W-:Y:S01]  /*8060*/  ULDC.64 UR4, c[0x0][0x9a0] ;  /* 0x0002680000047ab9 */ /* 0x000fe20000000a00 */
[----:B------:R-:W-:Y:S01]  /*8070*/  R2UR UR7, R7 ;  /* 0x00000000070772ca */ /* 0x000fe200000e0000 */
[----:B------:R-:W-:Y:S01]  /*8080*/  IMAD.MOV.U32 R13, RZ, RZ, -0x3ffffff0 ;  /* 0xc0000010ff0d7424 */ /* 0x000fe200078e00ff */
[----:B------:R-:W-:Y:S01]  /*8090*/  ISETP.NE.U32.AND P1, PT, RZ, UR4, PT ;  /* 0x00000004ff007c0c */ /* 0x000fe2000bf25070 */
[----:B------:R-:W-:-:S02]  /*80a0*/  VIADD R88, R6, 0x200 ;  /* 0x0000020006587836 */ /* 0x000fc40000000000 */
[----:B------:R-:W-:Y:S01]  /*80b0*/  IMAD.MOV.U32 R89, RZ, RZ, -0x3ffffff0 ;  /* 0xc0000010ff597424 */ /* 0x000fe200078e00ff */
[----:B------:R-:W-:Y:S01]  /*80c0*/  ISETP.NE.AND.EX P1, PT, RZ, UR5, PT, P1 ;  /* 0x00000005ff007c0c */ /* 0x000fe2000bf25310 */
[----:B------:R-:W-:-:S06]  /*80d0*/  IMAD.MOV.U32 R11, RZ, RZ, 0x3f800000 ;  /* 0x3f800000ff0b7424 */ /* 0x000fcc00078e00ff */
[----:B------:R-:W-:Y:S01]  /*80e0*/  QGMMA.64x128x32.F32.E4M3.E4M3 R24, R172, gdesc[UR4], R24, gsb0 ;  /* 0x01e00004ac187df3 */ /* 0x000fe20008000818 */
[----:B------:R-:W-:Y:S02]  /*80f0*/  R2UR UR6, R12 ;  /* 0x000000000c0672ca */ /* 0x000fe400000e0000 */
[----:B------:R-:W-:-:S03]  /*8100*/  R2UR UR7, R13 ;  /* 0x000000000d0772ca */ /* 0x000fc600000e0000 */
[----:B------:R-:W0:Y:S08]  /*8110*/  @P1 LDC.64 R12, c[0x0][0x9c8] ;  /* 0x00027200ff0c1b82 */ /* 0x000e300000000a00 */
[----:B------:R-:W2:Y:S01]  /*8120*/  @P1 LDC.64 R14, c[0x0][0x9d0] ;  /* 0x00027400ff0e1b82 */ /* 0x000ea20000000a00 */
[----:B01----:R-:W-:-:S04]  /*8130*/  @P1 IMAD R0, R12, UR37, RZ ;  /* 0x000000250c001c24 */ /* 0x003fc8000f8e02ff */
[----:B------:R-:W-:Y:S02]  /*8140*/  @P1 IMAD R3, R13, UR36, R0 ;  /* 0x000000240d031c24 */ /* 0x000fe4000f8e0200 */
[----:B------:R-:W-:-:S04]  /*8150*/  @P1 IMAD.WIDE.U32 R12, R12, UR36, RZ ;  /* 0x000000240c0c1c25 */ /* 0x000fc8000f8e00ff */
[----:B------:R-:W-:Y:S02]  /*8160*/  @P1 IMAD.IADD R13, R13, 0x1, R3 ;  /* 0x000000010d0d1824 */ /* 0x000fe400078e0203 */
[----:B--2---:R-:W-:-:S04]  /*8170*/  @P1 IMAD.WIDE.U32 R12, R14, UR42, R12 ;  /* 0x0000002a0e0c1c25 */ /* 0x004fc8000f8e000c */
[----:B------:R-:W-:Y:S01]  /*8180*/  @P1 IMAD R3, R15, UR42, R13 ;  /* 0x0000002a0f031c24 */ /* 0x000fe2000f8e020d */
[----:B------:R-:W-:-:S04]  /*8190*/  @P1 LEA R14, P2, R12, UR4, 0x2 ;  /* 0x000000040c0e1c11 */ /* 0x000fc8000f8410ff */
[----:B------:R-:W-:-:S05]  /*81a0*/  @P1 LEA.HI.X R15, R12, UR5, R3, 0x2, P2 ;  /* 0x000000050c0f1c11 */ /* 0x000fca00090f1403 */
[----:B------:R0:W2:Y:S01]  /*81b0*/  @P1 LDG.E R11, desc[UR50][R14.64] ;  /* 0x000000320e0b1981 */ /* 0x0000a2000c1e1900 */
[----:B------:R-:W-:Y:S02]  /*81c0*/  WARPGROUP.DEPBAR.LE gsb0, 0x0 ;  /* 0x00008000000079c5 */ /* 0x000fe40000010000 */
[----:B------:R-:W-:-:S06]  /*81d0*/  WARPGROUP.ARRIVE ;  /* 0x00000000000079c5 */ /* 0x000fcc0000000000 */
[----:B------:R-:W-:Y:S01]  /*81e0*/  QGMMA.64x128x32.F32.E4M3.E4M3 R24, R176, gdesc[UR4], R24, gsb0 ;  /* 0x01e00004b0187df3 */ /* 0x000fe20008000818 */
[----:B------:R-:W-:Y:S02]  /*81f0*/  R2UR UR6, R88 ;  /* 0x00000000580672ca */ /* 0x000fe400000e0000 */
[----:B------:R-:W-:Y:S01]  /*8200*/  R2UR UR7, R89 ;  /* 0x00000000590772ca */ /* 0x000fe200000e0000 */
[----:B------:R-:W-:Y:S02]  /*8210*/  VIADD R12, R6, 0x300 ;  /* 0x00000300060c7836 */ /* 0x000fe40000000000 */
[----:B------:R-:W-:Y:S01]  /*8220*/  IMAD.MOV.U32 R13, RZ, RZ, -0x3ffffff0 ;  /* 0xc0000010ff0d7424 */ /* 0x000fe200078e00ff */
[----:B------:R-:W-:Y:S02]  /*8230*/  WARPGROUP.DEPBAR.LE gsb0, 0x0 ;  /* 0x00008000000079c5 */ /* 0x000fe40000010000 */
[----:B------:R-:W-:-:S07]  /*8240*/  WARPGROUP.ARRIVE ;  /* 0x00000000000079c5 */ /* 0x000fce0000000000 */
[----:B------:R-:W-:Y:S01]  /*8250*/  QGMMA.64x128x32.F32.E4M3.E4M3 R24, R180, gdesc[UR4], R24, gsb0 ;  /* 0x01e00004b4187df3 */ /* 0x000fe20008000818 */
[----:B------:R-:W-:Y:S02]  /*8260*/  R2UR UR6, R12 ;  /* 0x000000000c0672ca */ /* 0x000fe400000e0000 */
[----:B------:R-:W-:Y:S01]  /*8270*/  R2UR UR7, R13 ;  /* 0x000000000d0772ca */ /* 0x000fe200000e0000 */
[----:B------:R-:W-:Y:S02]  /*8280*/  VIADD R6, R6, 0x400 ;  /* 0x0000040006067836 */ /* 0x000fe40000000000 */
[----:B------:R-:W-:Y:S01]  /*8290*/  IMAD.MOV.U32 R7, RZ, RZ, -0x3ffffff0 ;  /* 0xc0000010ff077424 */ /* 0x000fe200078e00ff */
[----:B------:R-:W1:Y:S01]  /*82a0*/  SHFL.BFLY PT, R3, R8, 0x2, 0x1f ;  /* 0x0c401f0008037f89 */ /* 0x000e6200000e0000 */
[----:B------:R-:W-:Y:S02]  /*82b0*/  WARPGROUP.DEPBAR.LE gsb0, 0x0 ;  /* 0x00008000000079c5 */ /* 0x000fe40000010000 */
[----:B------:R-:W-:-:S06]  /*82c0*/  WARPGROUP.ARRIVE ;  /* 0x00000000000079c5 */ /* 0x000fcc0000000000 */
[----:B------:R-:W-:Y:S01]  /*82d0*/  QGMMA.64x128x32.F32.E4M3.E4M3 R24, R184, gdesc[UR4], R24, gsb0 ;  /* 0x01e00004b8187df3 */ /* 0x000fe20008000818 */
[----:B------:R-:W-:Y:S02]  /*82e0*/  R2UR UR6, R6 ;  /* 0x00000000060672ca */ /* 0x000fe400000e0000 */
[----:B------:R-:W-:Y:S01]  /*82f0*/  R2UR UR7, R7 ;  /* 0x00000000070772ca */ /* 0x000fe200000e0000 */
[----:B------:R-:W3:Y:S01]  /*8300*/  SHFL.BFLY PT, R6, R9, 0x2, 0x1f ;  /* 0x0c401f0009067f89 */ /* 0x000ee200000e0000 */
[----:B-1----:R-:W-:-:S05]  /*8310*/  FADD.FTZ R3, R3, R8 ;  /* 0x0000000803037221 */ /* 0x002fca0000010000 */
[----:B------:R-:W1:Y:S01]  /*8320*/  SHFL.BFLY PT, R0, R3, 0x1, 0x1f ;  /* 0x0c201f0003007f89 */ /* 0x000e6200000e0000 */
[----:B---3--:R-:W-:-:S05]  /*8330*/  FADD.FTZ R6, R6, R9 ;  /* 0x0000000906067221 */ /* 0x008fca0000010000 */
[----:B------:R-:W3:Y:S01]  /*8340*/  SHFL.BFLY PT, R7, R6, 0x1, 0x1f ;  /* 0x0c201f0006077f89 */ /* 0x000ee200000e0000 */
[----:B-1----:R-:W-:-:S05]  /*8350*/  FADD.FTZ R13, R3, R0 ;  /* 0x00000000030d7221 */ /* 0x002fca0000010000 */
[C---:B------:R-:W-:Y:S01]  /*8360*/  FSETP.NE.FTZ.AND P1, PT, R13.reuse, RZ, PT ;  /* 0x000000ff0d00720b */ /* 0x040fe20003f35000 */
[----:B0-----:R-:W-:Y:S01]  /*8370*/  FMUL.FTZ R15, R13, 0.00390625 ;  /* 0x3b8000000d0f7820 */ /* 0x001fe20000410000 */
[----:B------:R-:W-:-:S04]  /*8380*/  IMAD.MOV.U32 R8, RZ, RZ, RZ ;  /* 0x000000ffff087224 */ /* 0x000fc800078e00ff */
[----:B------:R-:W-:Y:S01]  /*8390*/  FSETP.NE.FTZ.AND P2, PT, R15, RZ, PT ;  /* 0x000000ff0f00720b */ /* 0x000fe20003f55000 */
[----:B---3--:R-:W-:-:S04]  /*83a0*/  FADD.FTZ R14, R6, R7 ;  /* 0x00000007060e7221 */ /* 0x008fc80000010000 */
[----:B------:R-:W-:Y:S02]  /*83b0*/  FMUL.FTZ R20, R14, 0.00390625 ;  /* 0x3b8000000e147820 */ /* 0x000fe40000410000 */
[----:B------:R-:W-:Y:S03]  /*83c0*/  @P1 MUFU.RCP R8, R13 ;  /* 0x0000000d00081308 */ /* 0x000fe60000001000 */
[----:B------:R-:W-:Y:S01]  /*83d0*/  FSETP.NE.FTZ.AND P3, PT, R20, RZ, PT ;  /* 0x000000ff1400720b */ /* 0x000fe20003f75000 */
[----:B------:R-:W-:Y:S02]  /*83e0*/  WARPGROUP.DEPBAR.LE gsb0, 0x0 ;  /* 0x00008000000079c5 */ /* 0x000fe40000010000 */
[----:B------:R-:W-:-:S06]  /*83f0*/  WARPGROUP.ARRIVE ;  /* 0x00000000000079c5 */ /* 0x000fcc0000000000 */
[----:B------:R-:W-:Y:S01]  /*8400*/  QGMMA.64x128x32.F32.E4M3.E4M3 R24, R188, gdesc[UR4], R24, gsb0 ;  /* 0x01e00004bc187df3 */ /* 0x000fe20008000818 */
[----:B------:R-:W-:Y:S01]  /*8410*/  FSETP.NE.FTZ.AND P1, PT, R14, RZ, PT ;  /* 0x000000ff0e00720b */ /* 0x000fe20003f35000 */
[----:B------:R-:W-:Y:S02]  /*8420*/  IMAD.MOV.U32 R12, RZ, RZ, RZ ;  /* 0x000000ffff0c7224 */ /* 0x000fe400078e00ff */
[----:B------:R-:W0:Y:S08]  /*8430*/  @P3 MUFU.LG2 R9, R20 ;  /* 0x0000001400093308 */ /* 0x000e300000000c00 */
[----:B------:R-:W1:Y:S08]  /*8440*/  @P2 MUFU.LG2 R7, R15 ;  /* 0x0000000f00072308 */ /* 0x000e700000000c00 */
[----:B------:R-:W3:Y:S01]  /*8450*/  @P1 MUFU.RCP R12, R14 ;  /* 0x0000000e000c1308 */ /* 0x000ee20000001000 */
[----:B------:R-:W-:-:S02]  /*8460*/  IMAD.U32 R88, RZ, RZ, UR41 ;  /* 0x00000029ff587e24 */ /* 0x000fc4000f8e00ff */
[----:B------:R-:W-:Y:S02]  /*8470*/  IMAD.U32 R6, RZ, RZ, UR41 ;  /* 0x00000029ff067e24 */ /* 0x000fe4000f8e00ff */
[----:B0-----:R-:W-:Y:S01]  /*8480*/  @P3 FMUL.FTZ R9, R9, 0.69314718246459960938 ;  /* 0x3f31721809093820 */ /* 0x001fe20000410000 */
[----:B------:R-:W-:Y:S01]  /*8490*/  @P3 FMUL.FTZ R88, R88, 0.69314718246459960938 ;  /* 0x3f31721858583820 */ /* 0x000fe20000410000 */
[----:B------:R-:W-:Y:S01]  /*84a0*/  @P2 FMUL.FTZ R6, R6, 0.69314718246459960938 ;  /* 0x3f31721806062820 */ /* 0x000fe20000410000 */
[----:B-1----:R-:W-:Y:S01]  /*84b0*/  @P2 FMUL.FTZ R7, R7, 0.69314718246459960938 ;  /* 0x3f31721807072820 */ /* 0x002fe20000410000 */
[----:B------:R-:W-:Y:S02]  /*84c0*/  IMAD.MOV.U32 R0, RZ, RZ, -0x800000 ;  /* 0xff800000ff007424 */ /* 0x000fe400078e00ff */
[----:B------:R-:W-:Y:S01]  /*84d0*/  @P3 FFMA.FTZ R0, R88, R10, R9 ;  /* 0x0000000a58003223 */ /* 0x000fe20000010009 */
[----:B------:R-:W-:Y:S02]  /*84e0*/  IMAD.MOV.U32 R3, RZ, RZ, -0x800000 ;  /* 0xff800000ff037424 */ /* 0x000fe400078e00ff */
[----:B------:R-:W-:Y:S01]  /*84f0*/  @P2 FFMA.FTZ R3, R6, R5, R7 ;  /* 0x0000000506032223 */ /* 0x000fe20000010007 */
[-C--:B--2---:R-:W-:Y:S01]  /*8500*/  FMUL.FTZ R9, R8, R11.reuse ;  /* 0x0000000b08097220 */ /* 0x084fe20000410000 */
[----:B---3--:R-:W-:Y:S01]  /*8510*/  FMUL.FTZ R93, R12, R11 ;  /* 0x0000000b0c5d7220 */ /* 0x008fe20000410000 */
[----:B------:R-:W-:-:S02]  /*8520*/  WARPGROUP.DEPBAR.LE gsb0, 0x0 ;  /* 0x00008000000079c5 */ /* 0x000fc40000010000 */
[----:B------:R-:W-:Y:S05]  /*8530*/  @!P0 BRA `(.L_x_160) ;  /* 0x0000000000048947 */ /* 0x000fea0003800000 */
[----:B------:R-:W-:Y:S01]  /*8540*/  BPT.TRAP 0x1 ;  /* 0x000000040000795c */ /* 0x000fe20000300000 */
.L_x_160:
[----:B------:R-:W-:Y:S01]  /*8550*/  VIADD R5, R21, 0x29860 ;  /* 0x0002986015057836 */ /* 0x000fe20000000000 */
[----:B------:R-:W-:Y:S01]  /*8560*/  UIADD3 UR53, UR53, 0x1, URZ ;  /* 0x0000000135357890 */ /* 0x000fe2000fffe03f */
[-C--:B------:R-:W-:Y:S01]  /*8570*/  FMUL.FTZ R15, R40, R9.reuse ;  /* 0x00000009280f7220 */ /* 0x080fe20000410000 */
[-C--:B------:R-:W-:Y:S01]  /*8580*/  FMUL.FTZ R7, R25, R9.reuse ;  /* 0x0000000919077220 */ /* 0x080fe20000410000 */
[-C--:B------:R-:W-:Y:S01]  /*8590*/  FMUL.FTZ R8, R29, R9.reuse ;  /* 0x000000091d087220 */ /* 0x080fe20000410000 */
[----:B------:R-:W-:Y:S01]  /*85a0*/  PRMT R5, R4, 0x654, R5 ;  /* 0x0000065404057816 */ /* 0x000fe20000000005 */
[----:B------:R-:W-:Y:S01]  /*85b0*/  UISETP.NE.AND UP0, UPT, UR53, 0x2, UPT ;  /* 0x000000023500788c */ /* 0x000fe2000bf05270 */
[-C--:B------:R-:W-:Y:S01]  /*85c0*/  FMUL.FTZ R89, R56, R9.reuse ;  /* 0x0000000938597220 */ /* 0x080fe20000410000 */
[-C--:B------:R-:W-:Y:S01]  /*85d0*/  FMUL.FTZ R91, R64, R9.reuse ;  /* 0x00000009405b7220 */ /* 0x080fe20000410000 */
[----:B------:R0:W-:Y:S01]  /*85e0*/  SYNCS.ARRIVE.TRANS64.RED.A1T0 RZ, [R5+URZ], RZ ;  /* 0x000000ff05ff79a7 */ /* 0x0001e2000810043f */
        /* <DEDUP_REMOVED lines=29> */
[----:B------:R-:W-:Y:S01]  /*87c0*/  USEL UR4, URZ, 0x1, UP0 ;  /* 0x000000013f047887 */ /* 0x000fe20008000000 */
        /* <DEDUP_REMOVED lines=30> */
[----:B------:R-:W-:Y:S01]  /*89b0*/  FMUL.FTZ R83, R83, R93 ;  /* 0x0000005d53537220 */ /* 0x000fe20000410000 */
[----:B------:R-:W-:-:S02]  /*89c0*/  UIADD3 UR47, UR47, 0x1, URZ ;  /* 0x000000012f2f7890 */ /* 0x000fc4000fffe03f */
[----:B------:R-:W-:Y:S02]  /*89d0*/  USEL UR53, UR53, URZ, UP0 ;  /* 0x0000003f35357287 */ /* 0x000fe40008000000 */
[----:B0-----:R-:W-:-:S12]  /*89e0*/  ULOP3.LUT UR46, UR46, UR4, URZ, 0x3c, !UPT ;  /* 0x000000042e2e7292 */ /* 0x001fd8000f8e3c3f */
.L_x_138:
[----:B------:R-:W0:Y:S01]  /*89f0*/  S2R R5, SR_CgaCtaId ;  /* 0x0000000000057919 */ /* 0x000e220000008800 */
[----:B------:R-:W-:Y:S01]  /*8a00*/  MOV R32, 0x400 ;  /* 0x0000040000207802 */ /* 0x000fe20000000f00 */
[----:B------:R-:W-:Y:S01]  /*8a10*/  UISETP.NE.AND UP0, UPT, UR45, URZ, UPT ;  /* 0x0000003f2d00728c */ /* 0x000fe2000bf05270 */
[----:B------:R-:W-:Y:S01]  /*8a20*/  BSSY B0, `(.L_x_161) ;  /* 0x00003b2000007945 */ /* 0x000fe20003800000 */
[----:B------:R-:W-:Y:S09]  /*8a30*/  BAR.SYNC.DEFER_BLOCKING 0x5, 0x180 ;  /* 0x0146000000007b1d */ /* 0x000ff20000010000 */
[----:B------:R-:W-:Y:S01]  /*8a40*/  @!UP0 ULDC UR45, c[0x0][0xad4] ;  /* 0x0002b500002d8ab9 */ /* 0x000fe20000000800 */
[----:B0-----:R-:W-:-:S05]  /*8a50*/  LEA R32, R5, R32, 0x18 ;  /* 0x0000002005207211 */ /* 0x001fca00078ec0ff */
[----:B------:R-:W0:Y:S02]  /*8a60*/  LDS.128 R36, [R32+0x298d0] ;  /* 0x0298d00020247984 */ /* 0x000e240000000c00 */
[----:B0-----:R-:W-:Y:S02]  /*8a70*/  R2UR UR5, R37 ;  /* 0x00000000250572ca */ /* 0x001fe400000e0000 */
[----:B------:R-:W-:Y:S01]  /*8a80*/  R2UR UR6, R38 ;  /* 0x00000000260672ca */ /* 0x000fe200000e0000 */
[----:B------:R-:W-:Y:S06]  /*8a90*/  BAR.ARV 0x4, 0x180 ;  /* 0x0106000000007b1d */ /* 0x000fec0000002000 */
[----:B------:R-:W-:Y:S08]  /*8aa0*/  @P0 BRA `(.L_x_162) ;  /* 0x0000002c008c0947 */ /* 0x000ff00003800000 */
[----:B------:R-:W0:Y:S01]  /*8ab0*/  S2R R27, SR_TID.X ;  /* 0x00000000001b7919 */ /* 0x000e220000002100 */
[----:B------:R-:W-:Y:S01]  /*8ac0*/  ULDC.64 UR8, c[0x4][0x40] ;  /* 0x0100100000087ab9 */ /* 0x000fe20000000a00 */
[----:B------:R-:W-:Y:S01]  /*8ad0*/  USHF.L.U32 UR4, UR36, 0x2, URZ ;  /* 0x0000000224047899 */ /* 0x000fe2000800063f */
[----:B------:R-:W-:Y:S01]  /*8ae0*/  ULDC.64 UR10, c[0x0][0xc00] ;  /* 0x00030000000a7ab9 */ /* 0x000fe20000000a00 */
[----:B0-----:R-:W-:-:S05]  /*8af0*/  IMAD.SHL.U32 R4, R27, 0x4, RZ ;  /* 0x000000041b047824 */ /* 0x001fca00078e00ff */
[----:B------:R-:W-:Y:S01]  /*8b00*/  LOP3.LUT R4, R4, 0xc, RZ, 0xc0, !PT ;  /* 0x0000000c04047812 */ /* 0x000fe200078ec0ff */
[----:B------:R-:W-:Y:S03]  /*8b10*/  BAR.SYNC.DEFER_BLOCKING 0x1, 0x100 ;  /* 0x0044000000007b1d */ /* 0x000fe60000010000 */
[----:B------:R-:W-:-:S05]  /*8b20*/  IADD3 R4, P0, R4, UR8, RZ ;  /* 0x0000000804047c10 */ /* 0x000fca000ff1e0ff */
[----:B------:R-:W-:-:S05]  /*8b30*/  IMAD.X R5, RZ, RZ, UR9, P0 ;  /* 0x00000009ff057e24 */ /* 0x000fca00080e06ff */
[----:B------:R0:W2:Y:S01]  /*8b40*/  LDG.E.CONSTANT R26, desc[UR50][R4.64] ;  /* 0x00000032041a7981 */ /* 0x0000a2000c1e9900 */
[----:B------:R-:W-:Y:S01]  /*8b50*/  LOP3.LUT P0, R27, R27, 0x3, RZ, 0xc0, !PT ;  /* 0x000000031b1b7812 */ /* 0x000fe2000780c0ff */
[----:B------:R-:W-:Y:S02]  /*8b60*/  USHF.L.U64.HI UR12, UR36, 0x2, UR37 ;  /* 0x00000002240c7899 */ /* 0x000fe40008010225 */
[----:B------:R-:W-:Y:S01]  /*8b70*/  UIADD3 UR7, UP0, UR4, UR10, URZ ;  /* 0x0000000a04077290 */ /* 0x000fe2000ff1e03f */
[----:B------:R-:W-:-:S03]  /*8b80*/  ISETP.EQ.OR P0, PT, R27, 0x3, !P0 ;  /* 0x000000031b00780c */ /* 0x000fc60004702670 */
[----:B------:R-:W-:Y:S01]  /*8b90*/  UIADD3.X UR8, UR12, UR11, URZ, UP0, !UPT ;  /* 0x0000000b0c087290 */ /* 0x000fe200087fe43f */
[----:B------:R-:W-:Y:S01]  /*8ba0*/  SEL R131, R88, R41, P0 ;  /* 0x0000002958837207 */ /* 0x000fe20000000000 */
[----:B0-----:R-:W0:Y:S01]  /*8bb0*/  S2R R5, SR_SWINHI ;  /* 0x0000000000057919 */ /* 0x001e220000002f00 */
        /* <DEDUP_REMOVED lines=16> */
[----:B------:R-:W-:-:S02]  /*8cc0*/  MOV R20, R32 ;  /* 0x0000002000147202 */ /* 0x000fc40000000f00 */
[----:B0-----:R-:W-:Y:S02]  /*8cd0*/  MOV R21, R5 ;  /* 0x0000000500157202 */ /* 0x001fe40000000f00 */
[----:B------:R-:W-:Y:S02]  /*8ce0*/  SEL R69, R84, R85, P0 ;  /* 0x0000005554457207 */ /* 0x000fe40000000000 */
[----:B------:R-:W-:Y:S01]  /*8cf0*/  SEL R46, R85, R84, P0 ;  /* 0x00000054552e7207 */ /* 0x000fe20000000000 */
[----:B------:R-:W-:Y:S01]  /*8d00*/  IMAD.WIDE R8, R220, 0x2, R20 ;  /* 0x00000002dc087825 */ /* 0x000fe200078e0214 */
[----:B------:R-:W-:Y:S02]  /*8d10*/  SEL R53, R52, R53, P0 ;  /* 0x0000003534357207 */ /* 0x000fe40000000000 */
[----:B------:R-:W-:Y:S02]  /*8d20*/  SEL R85, R56, R57, P0 ;  /* 0x0000003938557207 */ /* 0x000fe40000000000 */
[----:B------:R-:W-:-:S02]  /*8d30*/  SEL R52, R57, R56, P0 ;  /* 0x0000003839347207 */ /* 0x000fc40000000000 */
[----:B------:R-:W-:Y:S02]  /*8d40*/  IADD3 R57, P1, R8, 0x40, RZ ;  /* 0x0000004008397810 */ /* 0x000fe40007f3e0ff */
[----:B------:R-:W-:Y:S02]  /*8d50*/  SEL R139, R12, R33, P0 ;  /* 0x000000210c8b7207 */ /* 0x000fe40000000000 */
[----:B------:R-:W-:Y:S01]  /*8d60*/  SEL R28, R33, R12, P0 ;  /* 0x0000000c211c7207 */ /* 0x000fe20000000000 */
[----:B------:R-:W-:Y:S01]  /*8d70*/  IMAD.X R11, RZ, RZ, R9, P1 ;  /* 0x000000ffff0b7224 */ /* 0x000fe200008e0609 */
[----:B------:R-:W-:Y:S02]  /*8d80*/  SEL R143, R6, R7, P0 ;  /* 0x00000007068f7207 */ /* 0x000fe40000000000 */
[----:B------:R-:W-:Y:S02]  /*8d90*/  SEL R27, R7, R6, P0 ;  /* 0x00000006071b7207 */ /* 0x000fe40000000000 */
[----:B------:R-:W-:-:S02]  /*8da0*/  IADD3 R33, P6, R8, 0x20, RZ ;  /* 0x0000002008217810 */ /* 0x000fc40007fde0ff */
[----:B------:R-:W-:Y:S02]  /*8db0*/  LOP3.LUT R6, R57, 0x380, RZ, 0xc0, !PT ;  /* 0x0000038039067812 */ /* 0x000fe400078ec0ff */
[----:B------:R-:W-:Y:S02]  /*8dc0*/  SEL R119, R92, R73, P0 ;  /* 0x000000495c777207 */ /* 0x000fe40000000000 */
[----:B------:R-:W-:Y:S02]  /*8dd0*/  SEL R42, R73, R92, P0 ;  /* 0x0000005c492a7207 */ /* 0x000fe40000000000 */
[----:B------:R-:W-:Y:S02]  /*8de0*/  SEL R73, R66, R67, P0 ;  /* 0x0000004342497207 */ /* 0x000fe40000000000 */
[----:B------:R-:W-:Y:S02]  /*8df0*/  SEL R95, R67, R66, P0 ;  /* 0x00000042435f7207 */ /* 0x000fe40000000000 */
[----:B------:R-:W-:-:S02]  /*8e00*/  LOP3.LUT R4, R33, 0x380, RZ, 0xc0, !PT ;  /* 0x0000038021047812 */ /* 0x000fc400078ec0ff */
[----:B------:R-:W-:Y:S02]  /*8e10*/  SEL R127, R89, R64, P0 ;  /* 0x00000040597f7207 */ /* 0x000fe40000000000 */
[----:B------:R-:W-:Y:S02]  /*8e20*/  SEL R35, R64, R89, P0 ;  /* 0x0000005940237207 */ /* 0x000fe40000000000 */
[----:B------:R-:W-:Y:S02]  /*8e30*/  SEL R67, R82, R83, P0 ;  /* 0x0000005352437207 */ /* 0x000fe40000000000 */
[----:B------:R-:W-:Y:S02]  /*8e40*/  SEL R109, R83, R82, P0 ;  /* 0x00000052536d7207 */ /* 0x000fe40000000000 */
[----:B------:R-:W-:Y:S02]  /*8e50*/  SHF.R.U64 R6, R6, 0x3, RZ ;  /* 0x0000000306067819 */ /* 0x000fe400000012ff */
[----:B------:R-:W-:-:S02]  /*8e60*/  SEL R89, R54, R55, P0 ;  /* 0x0000003736597207 */ /* 0x000fc40000000000 */
[----:B------:R-:W-:Y:S02]  /*8e70*/  IADD3 R83, P4, R8, 0x4020, RZ ;  /* 0x0000402008537810 */ /* 0x000fe40007f9e0ff */
[----:B------:R-:W-:Y:S02]  /*8e80*/  SEL R123, R91, R72, P0 ;  /* 0x000000485b7b7207 */ /* 0x000fe40000000000 */
[----:B------:R-:W-:Y:S01]  /*8e90*/  SEL R37, R72, R91, P0 ;  /* 0x0000005b48257207 */ /* 0x000fe20000000000 */
[----:B------:R-:W-:Y:S01]  /*8ea0*/  IMAD.X R7, RZ, RZ, R9, P4 ;  /* 0x000000ffff077224 */ /* 0x000fe200020e0609 */
        /* <DEDUP_REMOVED lines=13> */
[----:B------:R-:W-:Y:S02]  /*8f80*/  SHF.R.U64 R4, R4, 0x3, RZ ;  /* 0x0000000304047819 */ /* 0x000fe400000012ff */
[----:B------:R-:W-:-:S02]  /*8f90*/  SEL R133, R25, R90, P0 ;  /* 0x0000005a19857207 */ /* 0x000fc40000000000 */
[----:B------:R-:W-:Y:S01]  /*8fa0*/  SEL R40, R90, R25, P0 ;  /* 0x000000195a287207 */ /* 0x000fe20000000000 */
[----:B------:R-:W-:Y:S01]  /*8fb0*/  IMAD.X R25, RZ, RZ, R9, P6 ;  /* 0x000000ffff197224 */ /* 0x000fe200030e0609 */
[----:B------:R-:W-:Y:S02]  /*8fc0*/  SEL R65, R62, R63, P0 ;  /* 0x0000003f3e417207 */ /* 0x000fe40000000000 */
[----:B------:R-:W-:Y:S02]  /*8fd0*/  SEL R111, R63, R62, P0 ;  /* 0x0000003e3f6f7207 */ /* 0x000fe40000000000 */
[----:B------:R-:W-:Y:S02]  /*8fe0*/  SEL R77, R70, R71, P0 ;  /* 0x00000047464d7207 */ /* 0x000fe40000000000 */
[----:B------:R-:W-:Y:S02]  /*8ff0*/  SEL R103, R71, R70, P0 ;  /* 0x0000004647677207 */ /* 0x000fe40000000000 */
[----:B------:R-:W-:-:S02]  /*9000*/  SEL R75, R78, R79, P0 ;  /* 0x0000004f4e4b7207 */ /* 0x000fc40000000000 */
[----:B------:R-:W-:Y:S02]  /*9010*/  SEL R107, R79, R78, P0 ;  /* 0x0000004e4f6b7207 */ /* 0x000fe40000000000 */
[C---:B------:R-:W-:Y:S02]  /*9020*/  IADD3 R59, P2, R8.reuse, 0x60, RZ ;  /* 0x00000060083b7810 */ /* 0x040fe40007f5e0ff */
[----:B------:R-:W-:Y:S02]  /*9030*/  IADD3 R38, P5, R8, 0x4040, RZ ;  /* 0x0000404008267810 */ /* 0x000fe40007fbe0ff */
[----:B------:R-:W-:Y:S01]  /*9040*/  LOP3.LUT R10, R6, R57, RZ, 0x3c, !PT ;  /* 0x00000039060a7212 */ /* 0x000fe200078e3cff */
[--C-:B------:R-:W-:Y:S01]  /*9050*/  IMAD.X R15, RZ, RZ, R9.reuse, P2 ;  /* 0x000000ffff0f7224 */ /* 0x100fe200010e0609 */
[----:B------:R-:W-:Y:S01]  /*9060*/  SEL R71, R86, R87, P0 ;  /* 0x0000005756477207 */ /* 0x000fe20000000000 */
[----:B------:R-:W-:Y:S01]  /*9070*/  IMAD.X R101, RZ, RZ, R9, P5 ;  /* 0x000000ffff657224 */ /* 0x000fe200028e0609 */
[----:B------:R-:W-:-:S02]  /*9080*/  SEL R79, R87, R86, P0 ;  /* 0x00000056574f7207 */ /* 0x000fc40000000000 */
[----:B------:R-:W-:Y:S02]  /*9090*/  IADD3 R63, P3, R8, 0x4000, RZ ;  /* 0x00004000083f7810 */ /* 0x000fe40007f7e0ff */
[----:B------:R-:W-:Y:S02]  /*90a0*/  LOP3.LUT R6, R83, 0x380, RZ, 0xc0, !PT ;  /* 0x0000038053067812 */ /* 0x000fe400078ec0ff */
[----:B------:R-:W-:Y:S02]  /*90b0*/  SEL R99, R13, R24, P0 ;  /* 0x000000180d637207 */ /* 0x000fe40000000000 */
[----:B------:R-:W-:Y:S01]  /*90c0*/  SEL R51, R24, R13, P0 ;  /* 0x0000000d18337207 */ /* 0x000fe20000000000 */
[----:B------:R-:W-:Y:S01]  /*90d0*/  IMAD.X R13, RZ, RZ, R9, P3 ;  /* 0x000000ffff0d7224 */ /* 0x000fe200018e0609 */
[----:B------:R-:W-:Y:S02]  /*90e0*/  IADD3 R87, P6, R8, 0x4060, RZ ;  /* 0x0000406008577810 */ /* 0x000fe40007fde0ff */
[----:B------:R-:W-:-:S02]  /*90f0*/  LOP3.LUT R24, R4, R33, RZ, 0x3c, !PT ;  /* 0x0000002104187212 */ /* 0x000fc400078e3cff */
[----:B------:R-:W-:Y:S02]  /*9100*/  LOP3.LUT R12, R59, 0x380, RZ, 0xc0, !PT ;  /* 0x000003803b0c7812 */ /* 0x000fe400078ec0ff */
[----:B------:R-:W-:Y:S02]  /*9110*/  LOP3.LUT R33, R38, 0x380, RZ, 0xc0, !PT ;  /* 0x0000038026217812 */ /* 0x000fe400078ec0ff */
[----:B------:R-:W-:Y:S02]  /*9120*/  LOP3.LUT R5, R8, 0x380, RZ, 0xc0, !PT ;  /* 0x0000038008057812 */ /* 0x000fe400078ec0ff */
[----:B------:R-:W-:Y:S02]  /*9130*/  LOP3.LUT R4, R63, 0x380, RZ, 0xc0, !PT ;  /* 0x000003803f047812 */ /* 0x000fe400078ec0ff */
[----:B------:R-:W-:Y:S02]  /*9140*/  SHF.R.U64 R6, R6, 0x3, RZ ;  /* 0x0000000306067819 */ /* 0x000fe400000012ff */
[----:B------:R-:W-:-:S02]  /*9150*/  LOP3.LUT R56, R87, 0x380, RZ, 0xc0, !PT ;  /* 0x0000038057387812 */ /* 0x000fc400078ec0ff */
[----:B------:R-:W-:Y:S02]  /*9160*/  SHF.R.U64 R12, R12, 0x3, RZ ;  /* 0x000000030c0c7819 */ /* 0x000fe400000012ff */
[----:B------:R-:W-:Y:S02]  /*9170*/  SHF.R.U64 R33, R33, 0x3, RZ ;  /* 0x0000000321217819 */ /* 0x000fe400000012ff */
[----:B------:R-:W-:Y:S02]  /*9180*/  SHF.R.U64 R5, R5, 0x3, RZ ;  /* 0x0000000305057819 */ /* 0x000fe400000012ff */
[----:B------:R-:W-:Y:S02]  /*9190*/  SHF.R.U64 R4, R4, 0x3, RZ ;  /* 0x0000000304047819 */ /* 0x000fe400000012ff */
[----:B------:R-:W-:Y:S02]  /*91a0*/  LOP3.LUT R6, R6, R83, RZ, 0x3c, !PT ;  /* 0x0000005306067212 */ /* 0x000fe400078e3cff */
[----:B------:R-:W-:-:S02]  /*91b0*/  SEL R97, R14, R47, P0 ;  /* 0x0000002f0e617207 */ /* 0x000fc40000000000 */
[----:B------:R-:W-:Y:S02]  /*91c0*/  SHF.R.U64 R56, R56, 0x3, RZ ;  /* 0x0000000338387819 */ /* 0x000fe400000012ff */
[----:B------:R-:W-:Y:S02]  /*91d0*/  SEL R47, R47, R14, P0 ;  /* 0x0000000e2f2f7207 */ /* 0x000fe40000000000 */
[----:B------:R-:W-:Y:S02]  /*91e0*/  LOP3.LUT R14, R12, R59, RZ, 0x3c, !PT ;  /* 0x0000003b0c0e7212 */ /* 0x000fe400078e3cff */
[----:B------:R-:W-:Y:S02]  /*91f0*/  LOP3.LUT R100, R33, R38, RZ, 0x3c, !PT ;  /* 0x0000002621647212 */ /* 0x000fe400078e3cff */
[----:B------:R-:W-:Y:S01]  /*9200*/  LOP3.LUT R8, R5, R8, RZ, 0x3c, !PT ;  /* 0x0000000805087212 */ /* 0x000fe200078e3cff */
[----:B------:R-:W-:Y:S01]  /*9210*/  IMAD.X R5, RZ, RZ, R9, P6 ;  /* 0x000000ffff057224 */ /* 0x000fe200030e0609 */
[----:B------:R-:W-:-:S02]  /*9220*/  LOP3.LUT R12, R4, R63, RZ, 0x3c, !PT ;  /* 0x0000003f040c7212 */ /* 0x000fc400078e3cff */
[----:B------:R-:W-:Y:S02]  /*9230*/  MOV R38, R6 ;  /* 0x0000000600267202 */ /* 0x000fe40000000f00 */
[----:B------:R-:W-:Y:S02]  /*9240*/  LOP3.LUT R4, R56, R87, RZ, 0x3c, !PT ;  /* 0x0000005738047212 */ /* 0x000fe400078e3cff */
[----:B------:R-:W-:Y:S02]  /*9250*/  MOV R100, R100 ;  /* 0x0000006400647202 */ /* 0x000fe40000000f00 */
[----:B------:R-:W-:Y:S02]  /*9260*/  MOV R101, R4 ;  /* 0x0000000400657202 */ /* 0x000fe40000000f00 */
[----:B------:R-:W-:Y:S02]  /*9270*/  MOV R33, R12 ;  /* 0x0000000c00217202 */ /* 0x000fe40000000f00 */
[----:B------:R-:W-:-:S02]  /*9280*/  MOV R10, R10 ;  /* 0x0000000a000a7202 */ /* 0x000fc40000000f00 */
[----:B------:R-:W-:Y:S02]  /*9290*/  MOV R8, R8 ;  /* 0x0000000800087202 */ /* 0x000fe40000000f00 */
[----:B------:R-:W-:Y:S02]  /*92a0*/  MOV R11, R14 ;  /* 0x0000000e000b7202 */ /* 0x000fe40000000f00 */
[----:B------:R-:W-:Y:S02]  /*92b0*/  MOV R9, R24 ;  /* 0x0000001800097202 */ /* 0x000fe40000000f00 */
[----:B--2---:R-:W-:Y:S01]  /*92c0*/  LOP3.LUT R6, R26, 0x2, RZ, 0x3c, !PT ;  /* 0x000000021a067812 */ /* 0x004fe200078e3cff */
[----:B------:R-:W-:Y:S04]  /*92d0*/  SHFL.IDX PT, R60, R93, R26, 0x1c1f ;  /* 0x001c1f1a5d3c7589 */ /* 0x000fe800000e0000 */
[----:B------:R-:W-:Y:S04]  /*92e0*/  SHFL.IDX PT, R96, R143, R26, 0x1c1f ;  /* 0x001c1f1a8f607589 */ /* 0x000fe800000e0000 */
[----:B------:R-:W-:Y:S04]  /*92f0*/  SHFL.IDX PT, R92, R139, R26, 0x1c1f ;  /* 0x001c1f1a8b5c7589 */ /* 0x000fe800000e0000 */
[----:B------:R-:W-:Y:S04]  /*9300*/  SHFL.IDX PT, R62, R89, R26, 0x1c1f ;  /* 0x001c1f1a593e7589 */ /* 0x000fe800000e0000 */
[----:B------:R-:W0:Y:S04]  /*9310*/  SHFL.IDX PT, R27, R27, R6, 0x1c1f ;  /* 0x001c1f061b1b7589 */ /* 0x000e2800000e0000 */
[----:B------:R-:W1:Y:S04]  /*9320*/  SHFL.IDX PT, R93, R28, R6, 0x1c1f ;  /* 0x001c1f061c5d7589 */ /* 0x000e6800000e0000 */
[----:B------:R-:W-:Y:S04]  /*9330*/  SHFL.IDX PT, R4, R145, R26, 0x1c1f ;  /* 0x001c1f1a91047589 */ /* 0x000fe800000e0000 */
[----:B------:R-:W-:Y:S04]  /*9340*/  SHFL.IDX PT, R88, R135, R26, 0x1c1f ;  /* 0x001c1f1a87587589 */ /* 0x000fe800000e0000 */
[----:B------:R-:W-:Y:S04]  /*9350*/  SHFL.IDX PT, R57, R113, R26, 0x1c1f ;  /* 0x001c1f1a71397589 */ /* 0x000fe800000e0000 */
[----:B------:R-:W-:Y:S04]  /*9360*/  SHFL.IDX PT, R56, R115, R26, 0x1c1f ;  /* 0x001c1f1a73387589 */ /* 0x000fe800000e0000 */
[----:B------:R-:W-:Y:S01]  /*9370*/  SHFL.IDX PT, R58, R99, R26, 0x1c1f ;  /* 0x001c1f1a633a7589 */ /* 0x000fe200000e0000 */
[----:B0-----:R-:W-:-:S02]  /*9380*/  SEL R98, R96, R27, P0 ;  /* 0x0000001b60627207 */ /* 0x001fc40000000000 */
[----:B------:R-:W-:Y:S01]  /*9390*/  SEL R96, R27, R96, P0 ;  /* 0x000000601b607207 */ /* 0x000fe20000000000 */
[----:B------:R-:W-:Y:S01]  /*93a0*/  SHFL.IDX PT, R63, R85, R26, 0x1c1f ;  /* 0x001c1f1a553f7589 */ /* 0x000fe200000e0000 */
[----:B-1----:R-:W-:Y:S02]  /*93b0*/  SEL R94, R92, R93, P0 ;  /* 0x0000005d5c5e7207 */ /* 0x002fe40000000000 */
[----:B------:R-:W-:Y:S01]  /*93c0*/  SEL R92, R93, R92, P0 ;  /* 0x0000005c5d5c7207 */ /* 0x000fe20000000000 */
[----:B------:R-:W0:Y:S04]  /*93d0*/  SHFL.IDX PT, R29, R29, R6, 0x1c1f ;  /* 0x001c1f061d1d7589 */ /* 0x000e2800000e0000 */
[----:B------:R-:W1:Y:S04]  /*93e0*/  SHFL.IDX PT, R89, R30, R6, 0x1c1f ;  /* 0x001c1f061e597589 */ /* 0x000e6800000e0000 */
[----:B------:R-:W-:Y:S04]  /*93f0*/  SHFL.IDX PT, R48, R48, R6, 0x1c1f ;  /* 0x001c1f0630307589 */ /* 0x000fe800000e0000 */
[----:B------:R-:W-:Y:S04]  /*9400*/  SHFL.IDX PT, R49, R49, R6, 0x1c1f ;  /* 0x001c1f0631317589 */ /* 0x000fe800000e0000 */
[----:B------:R-:W2:Y:S04]  /*9410*/  SHFL.IDX PT, R51, R51, R6, 0x1c1f ;  /* 0x001c1f0633337589 */ /* 0x000ea800000e0000 */
[----:B------:R-:W-:Y:S04]  /*9420*/  SHFL.IDX PT, R5, R141, R26, 0x1c1f ;  /* 0x001c1f1a8d057589 */ /* 0x000fe800000e0000 */
[----:B------:R-:W-:Y:S01]  /*9430*/  SHFL.IDX PT, R84, R131, R26, 0x1c1f ;  /* 0x001c1f1a83547589 */ /* 0x000fe200000e0000 */
[----:B0-----:R-:W-:-:S03]  /*9440*/  SEL R99, R4, R29, P0 ;  /* 0x0000001d04637207 */ /* 0x001fc60000000000 */
[----:B------:R0:W-:Y:S01]  /*9450*/  SHFL.IDX PT, R59, R97, R26, 0x1c1f ;  /* 0x001c1f1a613b7589 */ /* 0x0001e200000e0000 */
[----:B-1----:R-:W-:Y:S02]  /*9460*/  SEL R90, R88, R89, P0 ;  /* 0x00000059585a7207 */ /* 0x002fe40000000000 */
[----:B------:R-:W-:Y:S01]  /*9470*/  SEL R88, R89, R88, P0 ;  /* 0x0000005859587207 */ /* 0x000fe20000000000 */
[----:B------:R-:W-:Y:S04]  /*9480*/  SHFL.IDX PT, R61, R61, R26, 0x1c1f ;  /* 0x001c1f1a3d3d7589 */ /* 0x000fe800000e0000 */
[----:B------:R-:W-:Y:S01]  /*9490*/  SHFL.IDX PT, R66, R81, R26, 0x1c1f ;  /* 0x001c1f1a51427589 */ /* 0x000fe200000e0000 */
[----:B0-----:R-:W-:-:S03]  /*94a0*/  SEL R97, R29, R4, P0 ;  /* 0x000000041d617207 */ /* 0x001fc60000000000 */
[----:B------:R-:W0:Y:S01]  /*94b0*/  SHFL.IDX PT, R12, R31, R6, 0x1c1f ;  /* 0x001c1f061f0c7589 */ /* 0x000e2200000e0000 */
[----:B------:R-:W-:-:S03]  /*94c0*/  F2FP.BF16.F32.PACK_AB R4, R99, R98 ;  /* 0x000000626304723e */ /* 0x000fc600000010ff */
[----:B------:R-:W1:Y:S04]  /*94d0*/  SHFL.IDX PT, R85, R34, R6, 0x1c1f ;  /* 0x001c1f0622557589 */ /* 0x000e6800000e0000 */
[----:B------:R2:W-:Y:S04]  /*94e0*/  SHFL.IDX PT, R30, R47, R6, 0x1c1f ;  /* 0x001c1f062f1e7589 */ /* 0x0005e800000e0000 */
[----:B------:R-:W-:Y:S04]  /*94f0*/  SHFL.IDX PT, R53, R53, R6, 0x1c1f ;  /* 0x001c1f0635357589 */ /* 0x000fe800000e0000 */
[----:B------:R-:W-:Y:S01]  /*9500*/  SHFL.IDX PT, R50, R50, R6, 0x1c1f ;  /* 0x001c1f0632327589 */ /* 0x000fe200000e0000 */
[----:B--2---:R-:W-:-:S03]  /*9510*/  SEL R47, R51, R58, P0 ;  /* 0x0000003a332f7207 */ /* 0x004fc60000000000 */
[----:B------:R-:W-:Y:S04]  /*9520*/  SHFL.IDX PT, R7, R137, R26, 0x1c1f ;  /* 0x001c1f1a89077589 */ /* 0x000fe800000e0000 */
[----:B------:R-:W-:Y:S01]  /*9530*/  SHFL.IDX PT, R80, R127, R26, 0x1c1f ;  /* 0x001c1f1a7f507589 */ /* 0x000fe200000e0000 */
[----:B0-----:R-:W-:-:S03]  /*9540*/  SEL R93, R12, R5, P0 ;  /* 0x000000050c5d7207 */ /* 0x001fc60000000000 */
[----:B------:R-:W-:Y:S01]  /*9550*/  SHFL.IDX PT, R65, R65, R26, 0x1c1f ;  /* 0x001c1f1a41417589 */ /* 0x000fe200000e0000 */
[----:B-1----:R-:W-:Y:S02]  /*9560*/  SEL R86, R84, R85, P0 ;  /* 0x0000005554567207 */ /* 0x002fe40000000000 */
[----:B------:R-:W-:Y:S01]  /*9570*/  SEL R84, R85, R84, P0 ;  /* 0x0000005455547207 */ /* 0x000fe20000000000 */
[----:B------:R-:W-:Y:S04]  /*9580*/  SHFL.IDX PT, R72, R77, R26, 0x1c1f ;  /* 0x001c1f1a4d487589 */ /* 0x000fe800000e0000 */
[----:B------:R-:W-:Y:S04]  /*9590*/  SHFL.IDX PT, R78, R71, R26, 0x1c1f ;  /* 0x001c1f1a474e7589 */ /* 0x000fe800000e0000 */
[----:B------:R-:W0:Y:S04]  /*95a0*/  SHFL.IDX PT, R36, R36, R6, 0x1c1f ;  /* 0x001c1f0624247589 */ /* 0x000e2800000e0000 */
[----:B------:R-:W1:Y:S04]  /*95b0*/  SHFL.IDX PT, R79, R79, R6, 0x1c1f ;  /* 0x001c1f064f4f7589 */ /* 0x000e6800000e0000 */
[----:B------:R1:W2:Y:S04]  /*95c0*/  SHFL.IDX PT, R81, R35, R6, 0x1c1f ;  /* 0x001c1f0623517589 */ /* 0x0002a800000e0000 */
[----:B------:R-:W-:Y:S04]  /*95d0*/  SHFL.IDX PT, R55, R55, R6, 0x1c1f ;  /* 0x001c1f0637377589 */ /* 0x000fe800000e0000 */
[----:B------:R-:W3:Y:S04]  /*95e0*/  SHFL.IDX PT, R34, R52, R6, 0x1c1f ;  /* 0x001c1f0634227589 */ /* 0x000ee800000e0000 */
[----:B------:R-:W-:Y:S04]  /*95f0*/  SHFL.IDX PT, R70, R111, R6, 0x1c1f ;  /* 0x001c1f066f467589 */ /* 0x000fe800000e0000 */
[----:B------:R-:W-:Y:S01]  /*9600*/  SHFL.IDX PT, R13, R133, R26, 0x1c1f ;  /* 0x001c1f1a850d7589 */ /* 0x000fe200000e0000 */
[----:B0-----:R-:W-:-:S03]  /*9610*/  SEL R89, R36, R7, P0 ;  /* 0x0000000724597207 */ /* 0x001fc60000000000 */
[----:B------:R-:W-:Y:S01]  /*9620*/  SHFL.IDX PT, R76, R123, R26, 0x1c1f ;  /* 0x001c1f1a7b4c7589 */ /* 0x000fe200000e0000 */
[----:B-1----:R-:W-:-:S03]  /*9630*/  SEL R35, R78, R79, P0 ;  /* 0x0000004f4e237207 */ /* 0x002fc60000000000 */
[----:B------:R-:W-:Y:S01]  /*9640*/  SHFL.IDX PT, R68, R117, R26, 0x1c1f ;  /* 0x001c1f1a75447589 */ /* 0x000fe200000e0000 */
[----:B--2---:R-:W-:Y:S02]  /*9650*/  SEL R82, R80, R81, P0 ;  /* 0x0000005150527207 */ /* 0x004fe40000000000 */
[----:B------:R-:W-:Y:S01]  /*9660*/  SEL R80, R81, R80, P0 ;  /* 0x0000005051507207 */ /* 0x000fe20000000000 */
[----:B------:R-:W-:Y:S04]  /*9670*/  SHFL.IDX PT, R104, R75, R26, 0x1c1f ;  /* 0x001c1f1a4b687589 */ /* 0x000fe800000e0000 */
[----:B------:R0:W1:Y:S01]  /*9680*/  SHFL.IDX PT, R14, R40, R6, 0x1c1f ;  /* 0x001c1f06280e7589 */ /* 0x00006200000e0000 */
[----:B---3--:R-:W-:-:S03]  /*9690*/  SEL R52, R63, R34, P0 ;  /* 0x000000223f347207 */ /* 0x008fc60000000000 */
[----:B------:R2:W3:Y:S04]  /*96a0*/  SHFL.IDX PT, R77, R37, R6, 0x1c1f ;  /* 0x001c1f06254d7589 */ /* 0x0004e800000e0000 */
[----:B------:R4:W-:Y:S01]  /*96b0*/  SHFL.IDX PT, R71, R43, R6, 0x1c1f ;  /* 0x001c1f062b477589 */ /* 0x0009e200000e0000 */
[----:B0-----:R-:W-:-:S03]  /*96c0*/  SEL R40, R57, R48, P0 ;  /* 0x0000003039287207 */ /* 0x001fc60000000000 */
[----:B------:R-:W0:Y:S01]  /*96d0*/  SHFL.IDX PT, R103, R103, R6, 0x1c1f ;  /* 0x001c1f0667677589 */ /* 0x000e2200000e0000 */
[----:B--2---:R-:W-:-:S03]  /*96e0*/  SEL R37, R79, R78, P0 ;  /* 0x0000004e4f257207 */ /* 0x004fc60000000000 */
[----:B------:R-:W-:Y:S01]  /*96f0*/  SHFL.IDX PT, R15, R129, R26, 0x1c1f ;  /* 0x001c1f1a810f7589 */ /* 0x000fe200000e0000 */
[----:B----4-:R-:W-:-:S03]  /*9700*/  SEL R43, R49, R56, P0 ;  /* 0x00000038312b7207 */ /* 0x010fc60000000000 */
[----:B------:R-:W-:Y:S04]  /*9710*/  SHFL.IDX PT, R25, R125, R26, 0x1c1f ;  /* 0x001c1f1a7d197589 */ /* 0x000fe800000e0000 */
[----:B------:R-:W-:Y:S01]  /*9720*/  SHFL.IDX PT, R74, R119, R26, 0x1c1f ;  /* 0x001c1f1a774a7589 */ /* 0x000fe200000e0000 */
[----:B-1----:R-:W-:Y:S02]  /*9730*/  SEL R87, R13, R14, P0 ;  /* 0x0000000e0d577207 */ /* 0x002fe40000000000 */
[----:B------:R-:W-:Y:S01]  /*9740*/  SEL R85, R14, R13, P0 ;  /* 0x0000000d0e557207 */ /* 0x000fe20000000000 */
[----:B------:R-:W-:Y:S01]  /*9750*/  SHFL.IDX PT, R64, R121, R26, 0x1c1f ;  /* 0x001c1f1a79407589 */ /* 0x000fe200000e0000 */
[----:B---3--:R-:W-:Y:S02]  /*9760*/  SEL R78, R76, R77, P0 ;  /* 0x0000004d4c4e7207 */ /* 0x008fe40000000000 */
[----:B------:R-:W-:Y:S01]  /*9770*/  SEL R76, R77, R76, P0 ;  /* 0x0000004c4d4c7207 */ /* 0x000fe20000000000 */
[----:B------:R-:W-:Y:S01]  /*9780*/  SHFL.IDX PT, R69, R69, R26, 0x1c1f ;  /* 0x001c1f1a45457589 */ /* 0x000fe200000e0000 */
[----:B------:R-:W-:-:S03]  /*9790*/  F2FP.BF16.F32.PACK_AB R14, R93, R92 ;  /* 0x0000005c5d0e723e */ /* 0x000fc600000010ff */
[----:B------:R-:W-:Y:S04]  /*97a0*/  SHFL.IDX PT, R73, R73, R26, 0x1c1f ;  /* 0x001c1f1a49497589 */ /* 0x000fe800000e0000 */
[----:B------:R-:W-:Y:S04]  /*97b0*/  SHFL.IDX PT, R105, R105, R26, 0x1c1f ;  /* 0x001c1f1a69697589 */ /* 0x000fe800000e0000 */
[----:B------:R-:W-:Y:S04]  /*97c0*/  SHFL.IDX PT, R108, R67, R26, 0x1c1f ;  /* 0x001c1f1a436c7589 */ /* 0x000fe800000e0000 */
[----:B------:R1:W2:Y:S04]  /*97d0*/  SHFL.IDX PT, R24, R41, R6, 0x1c1f ;  /* 0x001c1f0629187589 */ /* 0x0002a800000e0000 */
[----:B------:R3:W4:Y:S04]  /*97e0*/  SHFL.IDX PT, R75, R42, R6, 0x1c1f ;  /* 0x001c1f062a4b7589 */ /* 0x00072800000e0000 */
[----:B------:R0:W4:Y:S01]  /*97f0*/  SHFL.IDX PT, R26, R44, R6, 0x1c1f ;  /* 0x001c1f062c1a7589 */ /* 0x00012200000e0000 */
[----:B-1----:R-:W-:-:S03]  /*9800*/  SEL R41, R56, R49, P0 ;  /* 0x0000003138297207 */ /* 0x002fc60000000000 */
[----:B------:R1:W-:Y:S01]  /*9810*/  SHFL.IDX PT, R28, R46, R6, 0x1c1f ;  /* 0x001c1f062e1c7589 */ /* 0x0003e200000e0000 */
[----:B------:R-:W-:Y:S02]  /*9820*/  SEL R49, R60, R53, P0 ;  /* 0x000000353c317207 */ /* 0x000fe40000000000 */
[----:B---3--:R-:W-:Y:S01]  /*9830*/  SEL R42, R48, R57, P0 ;  /* 0x00000039302a7207 */ /* 0x008fe20000000000 */
[----:B------:R3:W4:Y:S01]  /*9840*/  SHFL.IDX PT, R102, R95, R6, 0x1c1f ;  /* 0x001c1f065f667589 */ /* 0x00072200000e0000 */
[----:B------:R-:W-:Y:S02]  /*9850*/  SEL R48, R61, R50, P0 ;  /* 0x000000323d307207 */ /* 0x000fe40000000000 */
[----:B0-----:R-:W-:Y:S01]  /*9860*/  SEL R44, R59, R30, P0 ;  /* 0x0000001e3b2c7207 */ /* 0x001fe20000000000 */
[----:B------:R0:W4:Y:S01]  /*9870*/  SHFL.IDX PT, R31, R45, R6, 0x1c1f ;  /* 0x001c1f062d1f7589 */ /* 0x00012200000e0000 */
[----:B------:R-:W-:Y:S02]  /*9880*/  SEL R50, R50, R61, P0 ;  /* 0x0000003d32327207 */ /* 0x000fe40000000000 */
[----:B-1----:R-:W-:Y:S01]  /*9890*/  SEL R46, R30, R59, P0 ;  /* 0x0000003b1e2e7207 */ /* 0x002fe20000000000 */
[----:B------:R1:W4:Y:S01]  /*98a0*/  SHFL.IDX PT, R67, R54, R6, 0x1c1f ;  /* 0x001c1f0636437589 */ /* 0x00032200000e0000 */
[----:B------:R-:W-:-:S02]  /*98b0*/  SEL R57, R65, R70, P0 ;  /* 0x0000004641397207 */ /* 0x000fc40000000000 */
[----:B---3--:R-:W-:Y:S01]  /*98c0*/  SEL R95, R5, R12, P0 ;  /* 0x0000000c055f7207 */ /* 0x008fe20000000000 */
[----:B------:R-:W-:Y:S01]  /*98d0*/  SHFL.IDX PT, R107, R107, R6, 0x1c1f ;  /* 0x001c1f066b6b7589 */ /* 0x000fe200000e0000 */
[----:B------:R-:W-:Y:S02]  /*98e0*/  SEL R59, R70, R65, P0 ;  /* 0x00000041463b7207 */ /* 0x000fe40000000000 */
[----:B0-----:R-:W-:Y:S01]  /*98f0*/  SEL R45, R58, R51, P0 ;  /* 0x000000333a2d7207 */ /* 0x001fe20000000000 */
[----:B------:R0:W3:Y:S01]  /*9900*/  SHFL.IDX PT, R106, R91, R6, 0x1c1f ;  /* 0x001c1f065b6a7589 */ /* 0x0000e200000e0000 */
[----:B------:R-:W-:Y:S02]  /*9910*/  SEL R51, R53, R60, P0 ;  /* 0x0000003c35337207 */ /* 0x000fe40000000000 */
[----:B-1----:R-:W-:Y:S01]  /*9920*/  SEL R54, R34, R63, P0 ;  /* 0x0000003f22367207 */ /* 0x002fe20000000000 */
[----:B------:R1:W3:Y:S01]  /*9930*/  SHFL.IDX PT, R109, R109, R6, 0x1c1f ;  /* 0x001c1f066d6d7589 */ /* 0x0002e200000e0000 */
[----:B------:R-:W-:-:S02]  /*9940*/  SEL R53, R62, R55, P0 ;  /* 0x000000373e357207 */ /* 0x000fc40000000000 */
[----:B------:R-:W-:Y:S02]  /*9950*/  SEL R55, R55, R62, P0 ;  /* 0x0000003e37377207 */ /* 0x000fe40000000000 */
[----:B------:R-:W-:Y:S02]  /*9960*/  SEL R61, R72, R103, P0 ;  /* 0x00000067483d7207 */ /* 0x000fe40000000000 */
[----:B0-----:R-:W-:Y:S02]  /*9970*/  SEL R91, R7, R36, P0 ;  /* 0x00000024075b7207 */ /* 0x001fe40000000000 */
[----:B------:R-:W-:Y:S01]  /*9980*/  SEL R63, R103, R72, P0 ;  /* 0x00000048673f7207 */ /* 0x000fe20000000000 */
[----:B------:R-:W-:Y:S01]  /*9990*/  IMAD.U32 R103, RZ, RZ, UR8 ;  /* 0x00000008ff677e24 */ /* 0x000fe2000f8e00ff */
[----:B------:R-:W-:Y:S01]  /*99a0*/  SEL R70, R68, R71, P0 ;  /* 0x0000004744467207 */ /* 0x000fe20000000000 */
[----:B------:R-:W-:Y:S01]  /*99b0*/  ULDC.64 UR8, c[0x0][0xc08] ;  /* 0x0003020000087ab9 */ /* 0x000fe20000000a00 */
[----:B--2---:R-:W-:-:S02]  /*99c0*/  SEL R83, R15, R24, P0 ;  /* 0x000000180f537207 */ /* 0x004fc40000000000 */
[----:B------:R-:W-:Y:S02]  /*99d0*/  SEL R81, R24, R15, P0 ;  /* 0x0000000f18517207 */ /* 0x000fe40000000000 */
[----:B----4-:R-:W-:Y:S02]  /*99e0*/  SEL R72, R74, R75, P0 ;  /* 0x0000004b4a487207 */ /* 0x010fe40000000000 */
[----:B------:R-:W-:Y:S02]  /*99f0*/  SEL R68, R71, R68, P0 ;  /* 0x0000004447447207 */ /* 0x000fe40000000000 */
[----:B------:R-:W-:Y:S02]  /*9a00*/  F2FP.BF16.F32.PACK_AB R5, R41, R40 ;  /* 0x000000282905723e */ /* 0x000fe400000010ff */
[----:B-1----:R-:W-:Y:S02]  /*9a10*/  F2FP.BF16.F32.PACK_AB R6, R97, R96 ;  /* 0x000000606106723e */ /* 0x002fe400000010ff */
[----:B------:R-:W-:-:S02]  /*9a20*/  F2FP.BF16.F32.PACK_AB R7, R43, R42 ;  /* 0x0000002a2b07723e */ /* 0x000fc400000010ff */
[----:B------:R-:W-:Y:S02]  /*9a30*/  SEL R79, R25, R26, P0 ;  /* 0x0000001a194f7207 */ /* 0x000fe40000000000 */
[----:B------:R-:W-:Y:S01]  /*9a40*/  SEL R77, R26, R25, P0 ;  /* 0x000000191a4d7207 */ /* 0x000fe20000000000 */
[----:B------:R0:W-:Y:S01]  /*9a50*/  STSM.16.M88.4 [R8], R4 ;  /* 0x0000000408007844 */ /* 0x0001e20000000200 */
[----:B------:R-:W-:Y:S02]  /*9a60*/  SEL R60, R73, R102, P0 ;  /* 0x00000066493c7207 */ /* 0x000fe40000000000 */
[----:B------:R-:W-:Y:S01]  /*9a70*/  SEL R62, R102, R73, P0 ;  /* 0x00000049663e7207 */ /* 0x000fe20000000000 */
[----:B------:R-:W-:Y:S01]  /*9a80*/  IMAD.U32 R102, RZ, RZ, UR7 ;  /* 0x00000007ff667e24 */ /* 0x000fe2000f8e00ff */
[----:B------:R-:W-:Y:S02]  /*9a90*/  SEL R74, R75, R74, P0 ;  /* 0x0000004a4b4a7207 */ /* 0x000fe40000000000 */
[----:B------:R-:W-:-:S02]  /*9aa0*/  SEL R71, R69, R28, P0 ;  /* 0x0000001c45477207 */ /* 0x000fc40000000000 */
[----:B------:R-:W-:Y:S02]  /*9ab0*/  F2FP.BF16.F32.PACK_AB R12, R95, R94 ;  /* 0x0000005e5f0c723e */ /* 0x000fe400000010ff */
[----:B------:R-:W-:Y:S02]  /*9ac0*/  F2FP.BF16.F32.PACK_AB R13, R45, R44 ;  /* 0x0000002c2d0d723e */ /* 0x000fe400000010ff */
[----:B------:R-:W-:Y:S02]  /*9ad0*/  F2FP.BF16.F32.PACK_AB R15, R47, R46 ;  /* 0x0000002e2f0f723e */ /* 0x000fe400000010ff */
[----:B------:R-:W-:Y:S02]  /*9ae0*/  SEL R73, R64, R31, P0 ;  /* 0x0000001f40497207 */ /* 0x000fe40000000000 */
[----:B------:R-:W-:Y:S01]  /*9af0*/  SEL R75, R31, R64, P0 ;  /* 0x000000401f4b7207 */ /* 0x000fe20000000000 */
[----:B------:R1:W-:Y:S01]  /*9b00*/  STSM.16.M88.4 [R9], R12 ;  /* 0x0000000c09007844 */ /* 0x0003e20000000200 */
[----:B------:R-:W-:-:S02]  /*9b10*/  SEL R69, R28, R69, P0 ;  /* 0x000000451c457207 */ /* 0x000fc40000000000 */
[----:B------:R-:W-:Y:S02]  /*9b20*/  F2FP.BF16.F32.PACK_AB R24, R91, R90 ;  /* 0x0000005a5b18723e */ /* 0x000fe400000010ff */
[----:B------:R-:W-:Y:S02]  /*9b30*/  F2FP.BF16.F32.PACK_AB R25, R49, R48 ;  /* 0x000000303119723e */ /* 0x000fe400000010ff */
[----:B------:R-:W-:Y:S02]  /*9b40*/  F2FP.BF16.F32.PACK_AB R26, R89, R88 ;  /* 0x00000058591a723e */ /* 0x000fe400000010ff */
[----:B------:R-:W-:Y:S02]  /*9b50*/  F2FP.BF16.F32.PACK_AB R27, R51, R50 ;  /* 0x00000032331b723e */ /* 0x000fe400000010ff */
[----:B------:R-:W-:Y:S02]  /*9b60*/  F2FP.BF16.F32.PACK_AB R28, R87, R86 ;  /* 0x00000056571c723e */ /* 0x000fe400000010ff */
[----:B------:R-:W-:Y:S01]  /*9b70*/  F2FP.BF16.F32.PACK_AB R29, R53, R52 ;  /* 0x00000034351d723e */ /* 0x000fe200000010ff */
[----:B------:R2:W-:Y:S01]  /*9b80*/  STSM.16.M88.4 [R10], R24 ;  /* 0x000000180a007844 */ /* 0x0005e20000000200 */
[----:B------:R-:W-:-:S02]  /*9b90*/  F2FP.BF16.F32.PACK_AB R30, R85, R84 ;  /* 0x00000054551e723e */ /* 0x000fc400000010ff */
[----:B------:R-:W-:Y:S02]  /*9ba0*/  F2FP.BF16.F32.PACK_AB R31, R55, R54 ;  /* 0x00000036371f723e */ /* 0x000fe400000010ff */
[----:B------:R-:W-:Y:S02]  /*9bb0*/  SEL R56, R66, R67, P0 ;  /* 0x0000004342387207 */ /* 0x000fe40000000000 */
[----:B------:R-:W-:Y:S01]  /*9bc0*/  SEL R58, R67, R66, P0 ;  /* 0x00000042433a7207 */ /* 0x000fe20000000000 */
[----:B------:R4:W-:Y:S01]  /*9bd0*/  STSM.16.M88.4 [R11], R28 ;  /* 0x0000001c0b007844 */ /* 0x0009e20000000200 */
[----:B---3--:R-:W-:Y:S02]  /*9be0*/  SEL R64, R105, R106, P0 ;  /* 0x0000006a69407207 */ /* 0x008fe40000000000 */
[----:B------:R-:W-:Y:S02]  /*9bf0*/  SEL R66, R106, R105, P0 ;  /* 0x000000696a427207 */ /* 0x000fe40000000000 */
[----:B------:R-:W-:-:S02]  /*9c00*/  SEL R65, R104, R107, P0 ;  /* 0x0000006b68417207 */ /* 0x000fc40000000000 */
[----:B------:R-:W-:Y:S02]  /*9c10*/  SEL R67, R107, R104, P0 ;  /* 0x000000686b437207 */ /* 0x000fe40000000000 */
[----:B------:R-:W-:Y:S02]  /*9c20*/  SEL R34, R108, R109, P0 ;  /* 0x0000006d6c227207 */ /* 0x000fe40000000000 */
[----:B------:R-:W-:Y:S02]  /*9c30*/  SEL R36, R109, R108, P0 ;  /* 0x0000006c6d247207 */ /* 0x000fe40000000000 */
[----:B0-----:R-:W-:Y:S02]  /*9c40*/  F2FP.BF16.F32.PACK_AB R4, R83, R82 ;  /* 0x000000525304723e */ /* 0x001fe400000010ff */
[----:B------:R-:W-:Y:S02]  /*9c50*/  F2FP.BF16.F32.PACK_AB R5, R57, R56 ;  /* 0x000000383905723e */ /* 0x000fe400000010ff */
[----:B------:R-:W-:-:S02]  /*9c60*/  F2FP.BF16.F32.PACK_AB R6, R81, R80 ;  /* 0x000000505106723e */ /* 0x000fc400000010ff */
[----:B------:R-:W-:Y:S02]  /*9c70*/  F2FP.BF16.F32.PACK_AB R7, R59, R58 ;  /* 0x0000003a3b07723e */ /* 0x000fe400000010ff */
[----:B------:R-:W-:Y:S02]  /*9c80*/  F2FP.BF16.F32.PACK_AB R8, R79, R78 ;  /* 0x0000004e4f08723e */ /* 0x000fe400000010ff */
[----:B-1----:R-:W-:Y:S01]  /*9c90*/  F2FP.BF16.F32.PACK_AB R9, R61, R60 ;  /* 0x0000003c3d09723e */ /* 0x002fe200000010ff */
[----:B------:R-:W-:Y:S01]  /*9ca0*/  STSM.16.M88.4 [R33], R4 ;  /* 0x0000000421007844 */ /* 0x000fe20000000200 */
[----:B--2---:R-:W-:Y:S02]  /*9cb0*/  F2FP.BF16.F32.PACK_AB R10, R77, R76 ;  /* 0x0000004c4d0a723e */ /* 0x004fe400000010ff */
[----:B----4-:R-:W-:Y:S02]  /*9cc0*/  F2FP.BF16.F32.PACK_AB R11, R63, R62 ;  /* 0x0000003e3f0b723e */ /* 0x010fe400000010ff */
[----:B------:R-:W-:-:S02]  /*9cd0*/  F2FP.BF16.F32.PACK_AB R12, R73, R72 ;  /* 0x00000048490c723e */ /* 0x000fc400000010ff */
[----:B------:R-:W-:Y:S01]  /*9ce0*/  F2FP.BF16.F32.PACK_AB R13, R65, R64 ;  /* 0x00000040410d723e */ /* 0x000fe200000010ff */
[----:B------:R0:W-:Y:S01]  /*9cf0*/  STSM.16.M88.4 [R38], R8 ;  /* 0x0000000826007844 */ /* 0x0001e20000000200 */
[----:B------:R-:W-:Y:S02]  /*9d00*/  F2FP.BF16.F32.PACK_AB R14, R75, R74 ;  /* 0x0000004a4b0e723e */ /* 0x000fe400000010ff */
[----:B------:R-:W-:Y:S02]  /*9d10*/  F2FP.BF16.F32.PACK_AB R15, R67, R66 ;  /* 0x00000042430f723e */ /* 0x000fe400000010ff */
[----:B------:R-:W-:Y:S02]  /*9d20*/  F2FP.BF16.F32.PACK_AB R24, R71, R70 ;  /* 0x000000464718723e */ /* 0x000fe400000010ff */
[----:B------:R-:W-:Y:S01]  /*9d30*/  F2FP.BF16.F32.PACK_AB R25, R35, R34 ;  /* 0x000000222319723e */ /* 0x000fe200000010ff */
[----:B------:R1:W-:Y:S01]  /*9d40*/  STSM.16.M88.4 [R100], R12 ;  /* 0x0000000c64007844 */ /* 0x0003e20000000200 */
[----:B------:R-:W-:-:S02]  /*9d50*/  F2FP.BF16.F32.PACK_AB R26, R69, R68 ;  /* 0x00000044451a723e */ /* 0x000fc400000010ff */
[----:B------:R-:W-:Y:S02]  /*9d60*/  F2FP.BF16.F32.PACK_AB R27, R37, R36 ;  /* 0x00000024251b723e */ /* 0x000fe400000010ff */
[----:B------:R-:W-:-:S03]  /*9d70*/  ISETP.NE.U32.AND P0, PT, RZ, UR10, PT ;  /* 0x0000000aff007c0c */ /* 0x000fc6000bf05070 */
[----:B------:R1:W-:Y:S01]  /*9d80*/  STSM.16.M88.4 [R101], R24 ;  /* 0x0000001865007844 */ /* 0x0003e20000000200 */
[----:B------:R-:W-:Y:S01]  /*9d90*/  BAR.SYNC.DEFER_BLOCKING 0x1, 0x100 ;  /* 0x0044000000007b1d */ /* 0x000fe20000010000 */
[----:B------:R-:W-:-:S07]  /*9da0*/  ISETP.NE.AND.EX P0, PT, RZ, UR11, PT, P0 ;  /* 0x0000000bff007c0c */ /* 0x000fce000bf05300 */
[----:B0-----:R-:W0:Y:S06]  /*9db0*/  LDC R38, c[0x0][0xbe8] ;  /* 0x0002fa00ff267b82 */ /* 0x001e2c0000000800 */
[----:B------:R-:W2:Y:S01]  /*9dc0*/  @P0 LDG.E R28, desc[UR50][R102.64] ;  /* 0x00000032661c0981 */ /* 0x000ea2000c1e1900 */
[----:B------:R-:W-:-:S04]  /*9dd0*/  UISETP.NE.U32.AND UP0, UPT, UR8, URZ, UPT ;  /* 0x0000003f0800728c */ /* 0x000fc8000bf05070 */
[----:B------:R-:W-:Y:S01]  /*9de0*/  UISETP.NE.AND.EX UP0, UPT, UR9, URZ, UPT, UP0 ;  /* 0x0000003f0900728c */ /* 0x000fe2000bf05300 */
[----:B0-----:R-:W-:-:S05]  /*9df0*/  ISETP.NE.AND P1, PT, R38, 0x1, PT ;  /* 0x000000012600780c */ /* 0x001fca0003f25270 */
[----:B------:R-:W-:-:S05]  /*9e00*/  PLOP3.LUT P4, PT, PT, PT, UP0, 0x80, 0x0 ;  /* 0x000000000000781c */ /* 0x000fca0003f8f008 */
[----:B------:R-:W-:-:S03]  /*9e10*/  @UP0 UIADD3 UR8, UP1, UR4, UR8, URZ ;  /* 0x0000000804080290 */ /* 0x000fc6000ff3e03f */
[----:B------:R-:W0:Y:S01]  /*9e20*/  @P1 LDC R6, c[0x0][0xbec] ;  /* 0x0002fb00ff061b82 */ /* 0x000e220000000800 */
[----:B------:R-:W-:Y:S02]  /*9e30*/  @UP0 UIADD3.X UR9, UR12, UR9, URZ, UP1, !UPT ;  /* 0x000000090c090290 */ /* 0x000fe40008ffe43f */
[----:B------:R-:W-:Y:S01]  /*9e40*/  UISETP.GT.AND UP1, UPT, UR45, 0x1, UPT ;  /* 0x000000012d00788c */ /* 0x000fe2000bf24270 */
[----:B------:R-:W-:Y:S01]  /*9e50*/  IMAD.U32 R4, RZ, RZ, UR8 ;  /* 0x00000008ff047e24 */ /* 0x000fe2000f8e00ff */
[----:B------:R-:W-:Y:S01]  /*9e60*/  ULDC UR4, c[0x0][0xa88] ;  /* 0x0002a20000047ab9 */ /* 0x000fe20000000800 */
[----:B------:R-:W-:Y:S01]  /*9e70*/  UMOV UR16, 0x9b8 ;  /* 0x000009b800107882 */ /* 0x000fe20000000000 */
[----:B------:R-:W-:Y:S01]  /*9e80*/  IMAD.U32 R33, RZ, RZ, UR4 ;  /* 0x00000004ff217e24 */ /* 0x000fe2000f8e00ff */
[----:B------:R-:W3:Y:S01]  /*9e90*/  @P1 LDC R9, c[0x0][0xbf0] ;  /* 0x0002fc00ff091b82 */ /* 0x000ee20000000800 */
[----:B------:R-:W-:Y:S01]  /*9ea0*/  USEL UR16, UR16, 0x978, UP1 ;  /* 0x0000097810107887 */ /* 0x000fe20008800000 */
[----:B------:R-:W-:Y:S01]  /*9eb0*/  IMAD.U32 R5, RZ, RZ, UR9 ;  /* 0x00000009ff057e24 */ /* 0x000fe2000f8e00ff */
[----:B------:R-:W-:-:S04]  /*9ec0*/  UISETP.NE.U32.AND UP0, UPT, UR10, URZ, UPT ;  /* 0x0000003f0a00728c */ /* 0x000fc8000bf05070 */
[----:B------:R4:W5:Y:S01]  /*9ed0*/  @P4 LDG.E R33, desc[UR50][R4.64] ;  /* 0x0000003204214981 */ /* 0x000962000c1e1900 */
[----:B------:R-:W-:Y:S01]  /*9ee0*/  UISETP.NE.AND.EX UP0, UPT, UR11, URZ, UPT, UP0 ;  /* 0x0000003f0b00728c */ /* 0x000fe2000bf05300 */
[----:B------:R-:W-:Y:S01]  /*9ef0*/  UMOV UR4, URZ ;  /* 0x0000003f00047c82 */ /* 0x000fe20008000000 */
[----:B------:R-:W-:-:S03]  /*9f00*/  USEL UR7, UR39, URZ, UP1 ;  /* 0x0000003f27077287 */ /* 0x000fc60008800000 */
[----:B------:R-:W-:Y:S01]  /*9f10*/  ULDC.64 UR10, c[0x0][UR16+0x218] ;  /* 0x00008600100a7abb */ /* 0x000fe20008000a00 */
[----:B------:R-:W-:Y:S01]  /*9f20*/  ULDC.64 UR14, c[0x0][UR16+0x228] ;  /* 0x00008a00100e7abb */ /* 0x000fe20008000a00 */
[----:B------:R-:W-:Y:S01]  /*9f30*/  USEL UR36, UR36, URZ, !UP0 ;  /* 0x0000003f24247287 */ /* 0x000fe2000c000000 */
[----:B----4-:R-:W-:Y:S01]  /*9f40*/  IMAD.U32 R4, RZ, RZ, UR43 ;  /* 0x0000002bff047e24 */ /* 0x010fe2000f8e00ff */
[----:B------:R-:W-:Y:S01]  /*9f50*/  ULDC.64 UR12, c[0x0][UR16+0x220] ;  /* 0x00008800100c7abb */ /* 0x000fe20008000a00 */
[----:B------:R-:W-:Y:S02]  /*9f60*/  UIMAD.WIDE.U32 UR8, UR10, UR42, URZ ;  /* 0x0000002a0a0872a5 */ /* 0x000fe4000f8e003f */
[----:B------:R-:W-:Y:S01]  /*9f70*/  IMAD R11, R4, 0x80, R219 ;  /* 0x00000080040b7824 */ /* 0x000fe200078e02db */
[----:B------:R-:W-:Y:S02]  /*9f80*/  UIMAD.WIDE.U32 UR18, UR14, UR7, URZ ;  /* 0x000000070e1272a5 */ /* 0x000fe4000f8e003f */
[----:B------:R-:W-:Y:S01]  /*9f90*/  UIMAD UR10, UR11, UR42, URZ ;  /* 0x0000002a0b0a72a4 */ /* 0x000fe2000f8e023f */
[----:B0-----:R-:W-:Y:S01]  /*9fa0*/  @P1 IMAD.HI.U32 R4, R11, R6, RZ ;  /* 0x000000060b041227 */ /* 0x001fe200078e00ff */
[----:B------:R-:W-:-:S02]  /*9fb0*/  UIMAD UR14, UR15, UR7, URZ ;  /* 0x000000070f0e72a4 */ /* 0x000fc4000f8e023f */
[----:B------:R-:W-:Y:S01]  /*9fc0*/  USEL UR37, UR37, URZ, !UP0 ;  /* 0x0000003f25257287 */ /* 0x000fe2000c000000 */
[----:B------:R-:W-:Y:S01]  /*9fd0*/  IMAD.MOV.U32 R7, RZ, RZ, R11 ;  /* 0x000000ffff077224 */ /* 0x000fe200078e000b */
[----:B------:R-:W-:Y:S01]  /*9fe0*/  UIMAD UR7, UR13, UR36, URZ ;  /* 0x000000240d0772a4 */ /* 0x000fe2000f8e023f */
[----:B---3--:R-:W-:Y:S01]  /*9ff0*/  @P1 SHF.R.U32.HI R7, RZ, R9, R4 ;  /* 0x00000009ff071219 */ /* 0x008fe20000011604 */
[----:B------:R-:W-:Y:S01]  /*a000*/  UIADD3 UR9, UR9, UR10, URZ ;  /* 0x0000000a09097290 */ /* 0x000fe2000fffe03f */
[----:B------:R-:W-:Y:S01]  /*a010*/  IMAD.U32 R4, RZ, RZ, UR18 ;  /* 0x00000012ff047e24 */ /* 0x000fe2000f8e00ff */
[----:B------:R-:W-:Y:S01]  /*a020*/  UIMAD.WIDE.U32 UR10, UR12, UR36, URZ ;  /* 0x000000240c0a72a5 */ /* 0x000fe2000f8e003f */
[----:B------:R-:W-:Y:S01]  /*a030*/  IMAD.U32 R5, RZ, RZ, UR19 ;  /* 0x00000013ff057e24 */ /* 0x000fe2000f8e00ff */
[----:B------:R-:W-:Y:S01]  /*a040*/  UIMAD UR7, UR12, UR37, UR7 ;  /* 0x000000250c0772a4 */ /* 0x000fe2000f8e0207 */
[--C-:B------:R-:W-:Y:S01]  /*a050*/  IMAD.MOV R9, RZ, RZ, -R7.reuse ;  /* 0x000000ffff097224 */ /* 0x100fe200078e0a07 */
[----:B------:R-:W-:Y:S01]  /*a060*/  UIADD3 UR14, UR19, UR14, URZ ;  /* 0x0000000e130e7290 */ /* 0x000fe2000fffe03f */
[----:B------:R-:W-:Y:S01]  /*a070*/  SHF.R.S32.HI R5, RZ, 0x1f, R7 ;  /* 0x0000001fff057819 */ /* 0x000fe20000011407 */
[----:B------:R-:W-:Y:S01]  /*a080*/  UIADD3 UR7, UR11, UR7, URZ ;  /* 0x000000070b077290 */ /* 0x000fe2000fffe03f */
[----:B------:R-:W-:-:S03]  /*a090*/  IMAD R9, R38, R9, R11 ;  /* 0x0000000926097224 */ /* 0x000fc600078e020b */
[----:B------:R-:W-:Y:S02]  /*a0a0*/  IMAD.U32 R8, RZ, RZ, UR14 ;  /* 0x0000000eff087e24 */ /* 0x000fe4000f8e00ff */
[----:B------:R-:W-:Y:S02]  /*a0b0*/  SHF.R.S32.HI R6, RZ, 0x1f, R9 ;  /* 0x0000001fff067819 */ /* 0x000fe40000011409 */
[----:B--2---:R-:W-:-:S13]  /*a0c0*/  @P0 R2UR UR4, R28 ;  /* 0x000000001c0402ca */ /* 0x004fda00000e0000 */
[----:B------:R-:W-:Y:S02]  /*a0d0*/  UIADD3 UR8, UP0, UP2, UR10, UR8, UR4 ;  /* 0x000000080a087290 */ /* 0x000fe4000fa1e004 */
[----:B------:R-:W-:Y:S01]  /*a0e0*/  USHF.R.S32.HI UR12, URZ, 0x1f, UR4 ;  /* 0x0000001f3f0c7899 */ /* 0x000fe20008011404 */
[----:B------:R-:W-:Y:S01]  /*a0f0*/  ULDC.64 UR10, c[0x0][0xba8] ;  /* 0x0002ea00000a7ab9 */ /* 0x000fe20000000a00 */
[----:B------:R-:W-:Y:S02]  /*a100*/  @!UP1 ULDC UR10, c[0x0][0xb50] ;  /* 0x0002d400000a9ab9 */ /* 0x000fe40000000800 */
[----:B------:R-:W-:Y:S01]  /*a110*/  UIADD3.X UR7, UR7, UR9, UR12, UP0, UP2 ;  /* 0x0000000907077290 */ /* 0x000fe200087e440c */
[----:B------:R-:W-:Y:S01]  /*a120*/  IADD3 R4, P2, P3, R7, UR8, R4 ;  /* 0x0000000807047c10 */ /* 0x000fe2000fb5e004 */
[----:B------:R-:W-:Y:S01]  /*a130*/  @!UP1 ULDC UR11, c[0x0][0xb54] ;  /* 0x0002d500000b9ab9 */ /* 0x000fe20000000800 */
[----:B------:R-:W-:Y:S02]  /*a140*/  ULDC.64 UR8, c[0x0][UR16+0x210] ;  /* 0x0000840010087abb */ /* 0x000fe40008000a00 */
[----:B------:R-:W-:Y:S01]  /*a150*/  IMAD R7, R9, UR9, RZ ;  /* 0x0000000909077c24 */ /* 0x000fe2000f8e02ff */
[----:B------:R-:W-:-:S03]  /*a160*/  IADD3.X R5, R5, UR7, R8, P2, P3 ;  /* 0x0000000705057c10 */ /* 0x000fc600097e6408 */
[----:B------:R-:W-:Y:S02]  /*a170*/  IMAD R7, R6, UR8, R7 ;  /* 0x0000000806077c24 */ /* 0x000fe4000f8e0207 */
[----:B------:R-:W-:-:S04]  /*a180*/  IMAD.WIDE.U32 R4, R9, UR8, R4 ;  /* 0x0000000809047c25 */ /* 0x000fc8000f8e0004 */
[----:B------:R-:W-:Y:S01]  /*a190*/  IMAD.IADD R5, R5, 0x1, R7 ;  /* 0x0000000105057824 */ /* 0x000fe200078e0207 */
[----:B------:R-:W-:-:S04]  /*a1a0*/  LEA R8, P2, R4, UR10, 0x2 ;  /* 0x0000000a04087c11 */ /* 0x000fc8000f8410ff */
[----:B------:R-:W-:Y:S01]  /*a1b0*/  LEA.HI.X R9, R4, UR11, R5, 0x2, P2 ;  /* 0x0000000b04097c11 */ /* 0x000fe200090f1405 */
[----:B-1----:R-:W-:Y:S08]  /*a1c0*/  @P4 BRA `(.L_x_163) ;  /* 0x0000000000104947 */ /* 0x002ff00003800000 */
[----:B------:R-:W-:Y:S05]  /*a1d0*/  @!P0 BRA `(.L_x_163) ;  /* 0x00000000000c8947 */ /* 0x000fea0003800000 */
[----:B------:R-:W2:Y:S04]  /*a1e0*/  LDG.E R4, desc[UR50][R102.64] ;  /* 0x0000003266047981 */ /* 0x000ea8000c1e1900 */
[----:B-----5:R-:W2:Y:S02]  /*a1f0*/  LDG.E R33, desc[UR50][R102.64+0x4] ;  /* 0x0000043266217981 */ /* 0x020ea4000c1e1900 */
[----:B--2---:R-:W-:-:S07]  /*a200*/  IMAD.IADD R33, R33, 0x1, -R4 ;  /* 0x0000000121217824 */ /* 0x004fce00078e0a04 */
.L_x_163:
[----:B------:R-:W-:Y:S01]  /*a210*/  IMAD.U32 R13, RZ, RZ, UR43 ;  /* 0x0000002bff0d7e24 */ /* 0x000fe2000f8e00ff */
[----:B------:R-:W-:Y:S01]  /*a220*/  SHFL.IDX PT, R4, R8, RZ, 0x1c1f ;  /* 0x001c1fff08047589 */ /* 0x000fe200000e0000 */
[----:B-----5:R-:W-:Y:S01]  /*a230*/  IMAD R33, R33, R38, RZ ;  /* 0x0000002621217224 */ /* 0x020fe200078e02ff */
[----:B------:R-:W-:Y:S01]  /*a240*/  LOP3.LUT P0, RZ, R201, 0x3, RZ, 0xc0, !PT ;  /* 0x00000003c9ff7812 */ /* 0x000fe2000780c0ff */
[----:B------:R-:W-:Y:S01]  /*a250*/  IMAD R10, R13, 0x80, R218 ;  /* 0x000000800d0a7824 */ /* 0x000fe200078e02da */
[----:B------:R-:W0:Y:S03]  /*a260*/  SHFL.IDX PT, R5, R9, RZ, 0x1c1f ;  /* 0x001c1fff09057589 */ /* 0x000e2600000e0000 */
[C---:B------:R-:W-:Y:S01]  /*a270*/  VIADD R24, R10.reuse, 0x8 ;  /* 0x000000080a187836 */ /* 0x040fe20000000000 */
[----:B------:R-:W-:Y:S01]  /*a280*/  SHFL.IDX PT, R6, R8, 0x1, 0x1c1f ;  /* 0x003c1f0008067f89 */ /* 0x000fe200000e0000 */
[----:B------:R-:W-:-:S03]  /*a290*/  ISETP.GE.OR P2, PT, R10, R33, P0 ;  /* 0x000000210a00720c */ /* 0x000fc60000746670 */
[----:B------:R-:W1:Y:S01]  /*a2a0*/  SHFL.IDX PT, R7, R9, 0x1, 0x1c1f ;  /* 0x003c1f0009077f89 */ /* 0x000e6200000e0000 */
[----:B------:R-:W-:-:S09]  /*a2b0*/  ISETP.GE.OR P0, PT, R24, R33, P0 ;  /* 0x000000211800720c */ /* 0x000fd20000706670 */
[----:B0-----:R0:W-:Y:S04]  /*a2c0*/  @!P2 ST.E desc[UR50][R4.64], R3 ;  /* 0x000000030400a985 */ /* 0x0011e8000c101932 */
[----:B-1----:R0:W-:Y:S01]  /*a2d0*/  @!P0 ST.E desc[UR50][R6.64], R0 ;  /* 0x0000000006008985 */ /* 0x0021e2000c101932 */
[----:B------:R-:W-:-:S13]  /*a2e0*/  PLOP3.LUT P0, PT, PT, PT, UP1, 0x80, 0x0 ;  /* 0x000000000000781c */ /* 0x000fda0003f0f018 */
[----:B0-----:R-:W-:Y:S05]  /*a2f0*/  @P0 BRA `(.L_x_164) ;  /* 0x0000000800900947 */ /* 0x001fea0003800000 */
[----:B------:R-:W-:Y:S01]  /*a300*/  IMAD R3, R200, 0x40, R2 ;  /* 0x00000040c8037824 */ /* 0x000fe200078e0202 */
[----:B------:R-:W0:Y:S01]  /*a310*/  @P1 LDC R35, c[0x0][0xbec] ;  /* 0x0002fb00ff231b82 */ /* 0x000e220000000800 */
[----:B------:R-:W-:Y:S02]  /*a320*/  ULDC.64 UR10, c[0x0][0xaa0] ;  /* 0x0002a800000a7ab9 */ /* 0x000fe40000000a00 */
[----:B------:R-:W-:-:S03]  /*a330*/  IMAD.WIDE R20, R3, 0x2, R20 ;  /* 0x0000000203147825 */ /* 0x000fc600078e0214 */
[C---:B------:R-:W-:Y:S02]  /*a340*/  IADD3 R9, P6, R20.reuse, 0x1000, RZ ;  /* 0x0000100014097810 */ /* 0x040fe40007fde0ff */
[C---:B------:R-:W-:Y:S02]  /*a350*/  IADD3 R13, P5, R20.reuse, 0x2000, RZ ;  /* 0x00002000140d7810 */ /* 0x040fe40007fbe0ff */
[----:B------:R-:W-:Y:S02]  /*a360*/  LOP3.LUT R8, R9, 0x380, RZ, 0xc0, !PT ;  /* 0x0000038009087812 */ /* 0x000fe400078ec0ff */
[C---:B------:R-:W-:Y:S02]  /*a370*/  IADD3 R25, P4, R20.reuse, 0x3000, RZ ;  /* 0x0000300014197810 */ /* 0x040fe40007f9e0ff */
[C---:B------:R-:W-:Y:S02]  /*a380*/  IADD3 R29, P3, R20.reuse, 0x4000, RZ ;  /* 0x00004000141d7810 */ /* 0x040fe40007f7e0ff */
[----:B------:R-:W-:-:S02]  /*a390*/  IADD3 R41, P2, R20, 0x5000, RZ ;  /* 0x0000500014297810 */ /* 0x000fc40007f5e0ff */
[C---:B------:R-:W-:Y:S02]  /*a3a0*/  IADD3 R45, P0, R20.reuse, 0x6000, RZ ;  /* 0x00006000142d7810 */ /* 0x040fe40007f1e0ff */
[----:B------:R-:W-:Y:S02]  /*a3b0*/  LOP3.LUT R5, R20, 0x380, RZ, 0xc0, !PT ;  /* 0x0000038014057812 */ /* 0x000fe400078ec0ff */
[----:B------:R-:W-:Y:S02]  /*a3c0*/  SHF.R.U64 R8, R8, 0x3, RZ ;  /* 0x0000000308087819 */ /* 0x000fe400000012ff */
[----:B------:R-:W-:Y:S02]  /*a3d0*/  LOP3.LUT R12, R13, 0x380, RZ, 0xc0, !PT ;  /* 0x000003800d0c7812 */ /* 0x000fe400078ec0ff */
[----:B------:R-:W-:Y:S02]  /*a3e0*/  LOP3.LUT R24, R25, 0x380, RZ, 0xc0, !PT ;  /* 0x0000038019187812 */ /* 0x000fe400078ec0ff */
[----:B------:R-:W-:-:S02]  /*a3f0*/  LOP3.LUT R28, R29, 0x380, RZ, 0xc0, !PT ;  /* 0x000003801d1c7812 */ /* 0x000fc400078ec0ff */
[----:B------:R-:W-:Y:S02]  /*a400*/  LOP3.LUT R40, R41, 0x380, RZ, 0xc0, !PT ;  /* 0x0000038029287812 */ /* 0x000fe400078ec0ff */
[----:B------:R-:W-:Y:S02]  /*a410*/  LOP3.LUT R44, R45, 0x380, RZ, 0xc0, !PT ;  /* 0x000003802d2c7812 */ /* 0x000fe400078ec0ff */
[----:B------:R-:W-:Y:S02]  /*a420*/  SHF.R.U64 R5, R5, 0x3, RZ ;  /* 0x0000000305057819 */ /* 0x000fe400000012ff */
[----:B------:R-:W-:Y:S01]  /*a430*/  LOP3.LUT R8, R8, R9, RZ, 0x3c, !PT ;  /* 0x0000000908087212 */ /* 0x000fe200078e3cff */
[----:B------:R-:W-:Y:S01]  /*a440*/  IMAD.X R9, RZ, RZ, R21, P6 ;  /* 0x000000ffff097224 */ /* 0x000fe200030e0615 */
[----:B------:R-:W-:Y:S02]  /*a450*/  IADD3 R3, P6, R20, 0x7000, RZ ;  /* 0x0000700014037810 */ /* 0x000fe40007fde0ff */
[----:B------:R-:W-:-:S02]  /*a460*/  SHF.R.U64 R12, R12, 0x3, RZ ;  /* 0x000000030c0c7819 */ /* 0x000fc400000012ff */
[----:B------:R-:W-:Y:S01]  /*a470*/  SHF.R.U64 R24, R24, 0x3, RZ ;  /* 0x0000000318187819 */ /* 0x000fe200000012ff */
[--C-:B------:R-:W-:Y:S01]  /*a480*/  IMAD.X R49, RZ, RZ, R21.reuse, P6 ;  /* 0x000000ffff317224 */ /* 0x100fe200030e0615 */
[----:B------:R-:W-:Y:S01]  /*a490*/  SHF.R.U64 R28, R28, 0x3, RZ ;  /* 0x000000031c1c7819 */ /* 0x000fe200000012ff */
[----:B------:R-:W-:Y:S01]  /*a4a0*/  UIMAD UR7, UR12, UR10, URZ ;  /* 0x0000000a0c0772a4 */ /* 0x000fe2000f8e023f */
[----:B------:R-:W-:Y:S01]  /*a4b0*/  SHF.R.U64 R40, R40, 0x3, RZ ;  /* 0x0000000328287819 */ /* 0x000fe200000012ff */
[----:B------:R-:W-:Y:S01]  /*a4c0*/  UIMAD.WIDE.U32 UR8, UR4, UR10, URZ ;  /* 0x0000000a040872a5 */ /* 0x000fe2000f8e003f */
[----:B------:R-:W-:Y:S01]  /*a4d0*/  SHF.R.U64 R44, R44, 0x3, RZ ;  /* 0x000000032c2c7819 */ /* 0x000fe200000012ff */
[----:B------:R-:W-:Y:S01]  /*a4e0*/  ULDC.64 UR12, c[0x0][0xaf0] ;  /* 0x0002bc00000c7ab9 */ /* 0x000fe20000000a00 */
[----:B------:R-:W-:Y:S01]  /*a4f0*/  LOP3.LUT R20, R5, R20, RZ, 0x3c, !PT ;  /* 0x0000001405147212 */ /* 0x000fe200078e3cff */
[----:B------:R-:W5:Y:S01]  /*a500*/  LD.E.128 R8, desc[UR50][R8.64] ;  /* 0x0000003208087980 */ /* 0x000f62000c101d00 */
[----:B------:R-:W-:Y:S01]  /*a510*/  LOP3.LUT R12, R12, R13, RZ, 0x3c, !PT ;  /* 0x0000000d0c0c7212 */ /* 0x000fe200078e3cff */
[--C-:B------:R-:W-:Y:S01]  /*a520*/  IMAD.X R13, RZ, RZ, R21.reuse, P5 ;  /* 0x000000ffff0d7224 */ /* 0x100fe200028e0615 */
[----:B------:R-:W-:Y:S01]  /*a530*/  LOP3.LUT R24, R24, R25, RZ, 0x3c, !PT ;  /* 0x0000001918187212 */ /* 0x000fe200078e3cff */
[--C-:B------:R-:W-:Y:S01]  /*a540*/  IMAD.X R25, RZ, RZ, R21.reuse, P4 ;  /* 0x000000ffff197224 */ /* 0x100fe200020e0615 */
[----:B------:R-:W-:Y:S01]  /*a550*/  LOP3.LUT R28, R28, R29, RZ, 0x3c, !PT ;  /* 0x0000001d1c1c7212 */ /* 0x000fe200078e3cff */
[--C-:B------:R-:W-:Y:S01]  /*a560*/  IMAD.X R29, RZ, RZ, R21.reuse, P3 ;  /* 0x000000ffff1d7224 */ /* 0x100fe200018e0615 */
[----:B------:R-:W-:Y:S01]  /*a570*/  LOP3.LUT R40, R40, R41, RZ, 0x3c, !PT ;  /* 0x0000002928287212 */ /* 0x000fe200078e3cff */
[--C-:B------:R-:W-:Y:S01]  /*a580*/  IMAD.X R41, RZ, RZ, R21.reuse, P2 ;  /* 0x000000ffff297224 */ /* 0x100fe200010e0615 */
[----:B------:R-:W-:Y:S01]  /*a590*/  LOP3.LUT R44, R44, R45, RZ, 0x3c, !PT ;  /* 0x0000002d2c2c7212 */ /* 0x000fe200078e3cff */
[----:B------:R-:W-:Y:S01]  /*a5a0*/  IMAD.X R45, RZ, RZ, R21, P0 ;  /* 0x000000ffff2d7224 */ /* 0x000fe200000e0615 */
[----:B------:R1:W5:Y:S01]  /*a5b0*/  LD.E.128 R4, desc[UR50][R20.64] ;  /* 0x0000003214047980 */ /* 0x000362000c101d00 */
[----:B------:R-:W-:Y:S01]  /*a5c0*/  LOP3.LUT R0, R3, 0x380, RZ, 0xc0, !PT ;  /* 0x0000038003007812 */ /* 0x000fe200078ec0ff */
[----:B------:R-:W-:-:S02]  /*a5d0*/  UIMAD UR7, UR4, UR11, UR7 ;  /* 0x0000000b040772a4 */ /* 0x000fc4000f8e0207 */
[----:B------:R-:W5:Y:S01]  /*a5e0*/  LD.E.128 R12, desc[UR50][R12.64] ;  /* 0x000000320c0c7980 */ /* 0x000f62000c101d00 */
[----:B------:R-:W-:-:S03]  /*a5f0*/  SHF.R.U64 R0, R0, 0x3, RZ ;  /* 0x0000000300007819 */ /* 0x000fc600000012ff */
[----:B------:R-:W5:Y:S01]  /*a600*/  LD.E.128 R24, desc[UR50][R24.64] ;  /* 0x0000003218187980 */ /* 0x000f62000c101d00 */
[----:B------:R-:W-:Y:S01]  /*a610*/  LOP3.LUT R48, R0, R3, RZ, 0x3c, !PT ;  /* 0x0000000300307212 */ /* 0x000fe200078e3cff */
[----:B-1----:R-:W1:Y:S01]  /*a620*/  @P1 LDC R21, c[0x0][0xbf0] ;  /* 0x0002fc00ff151b82 */ /* 0x002e620000000800 */
[----:B------:R-:W-:Y:S01]  /*a630*/  IMAD R0, R17, 0x20, R200 ;  /* 0x0000002011007824 */ /* 0x000fe200078e02c8 */
[----:B------:R-:W-:Y:S01]  /*a640*/  ULDC.64 UR10, c[0x0][0xae8] ;  /* 0x0002ba00000a7ab9 */ /* 0x000fe20000000a00 */
[----:B------:R-:W-:Y:S01]  /*a650*/  IMAD.U32 R3, RZ, RZ, UR43 ;  /* 0x0000002bff037e24 */ /* 0x000fe2000f8e00ff */
[----:B------:R-:W-:Y:S01]  /*a660*/  UIADD3 UR9, UR9, UR7, URZ ;  /* 0x0000000709097290 */ /* 0x000fe2000fffe03f */
[----:B------:R-:W5:Y:S01]  /*a670*/  LD.E.128 R28, desc[UR50][R28.64] ;  /* 0x000000321c1c7980 */ /* 0x000f62000c101d00 */
[----:B------:R-:W-:Y:S01]  /*a680*/  USHF.R.S32.HI UR4, URZ, 0x1f, UR36 ;  /* 0x0000001f3f047899 */ /* 0x000fe20008011424 */
[----:B------:R-:W-:Y:S01]  /*a690*/  IMAD R34, R3, 0x80, R0 ;  /* 0x0000008003227824 */ /* 0x000fe200078e0200 */
[----:B------:R-:W-:Y:S01]  /*a6a0*/  UIMAD.WIDE.U32 UR8, UR42, UR10, UR8 ;  /* 0x0000000a2a0872a5 */ /* 0x000fe2000f8e0008 */
[----:B------:R-:W5:Y:S01]  /*a6b0*/  LD.E.128 R40, desc[UR50][R40.64] ;  /* 0x0000003228287980 */ /* 0x000f62000c101d00 */
[----:B------:R-:W-:Y:S01]  /*a6c0*/  UIMAD UR4, UR4, UR12, URZ ;  /* 0x0000000c040472a4 */ /* 0x000fe2000f8e023f */
[----:B0-----:R-:W-:Y:S01]  /*a6d0*/  @P1 IMAD.HI.U32 R0, R34, R35, RZ ;  /* 0x0000002322001227 */ /* 0x001fe200078e00ff */
[----:B------:R-:W-:Y:S01]  /*a6e0*/  UIMAD UR9, UR42, UR11, UR9 ;  /* 0x0000000b2a0972a4 */ /* 0x000fe2000f8e0209 */
[----:B------:R-:W5:Y:S01]  /*a6f0*/  LD.E.128 R44, desc[UR50][R44.64] ;  /* 0x000000322c2c7980 */ /* 0x000f62000c101d00 */
[----:B------:R-:W-:Y:S01]  /*a700*/  UIMAD UR4, UR36, UR13, UR4 ;  /* 0x0000000d240472a4 */ /* 0x000fe2000f8e0204 */
[----:B------:R-:W-:Y:S01]  /*a710*/  IMAD.MOV.U32 R3, RZ, RZ, R34 ;  /* 0x000000ffff037224 */ /* 0x000fe200078e0022 */
[----:B------:R-:W-:Y:S01]  /*a720*/  UIMAD.WIDE.U32 UR36, UR36, UR12, UR8 ;  /* 0x0000000c242472a5 */ /* 0x000fe2000f8e0008 */
[----:B------:R-:W5:Y:S02]  /*a730*/  LD.E.128 R48, desc[UR50][R48.64] ;  /* 0x0000003230307980 */ /* 0x000f64000c101d00 */
[----:B------:R-:W-:Y:S01]  /*a740*/  ULDC.64 UR8, c[0x0][0xae0] ;  /* 0x0002b80000087ab9 */ /* 0x000fe20000000a00 */
[----:B-1----:R-:W-:Y:S01]  /*a750*/  @P1 SHF.R.U32.HI R3, RZ, R21, R0 ;  /* 0x00000015ff031219 */ /* 0x002fe20000011600 */
[----:B------:R-:W-:Y:S01]  /*a760*/  UIADD3 UR4, UR37, UR4, URZ ;  /* 0x0000000425047290 */ /* 0x000fe2000fffe03f */
[----:B------:R-:W-:Y:S01]  /*a770*/  IMAD.U32 R20, RZ, RZ, UR36 ;  /* 0x00000024ff147e24 */ /* 0x000fe2000f8e00ff */
[----:B------:R-:W-:Y:S01]  /*a780*/  @!PT LDS RZ, [RZ] ;  /* 0x00000000fffff984 */ /* 0x000fe20000000800 */
[----:B------:R-:W-:Y:S01]  /*a790*/  @!PT LDS RZ, [RZ] ;  /* 0x00000000fffff984 */ /* 0x000fe20000000800 */
[----:B------:R-:W-:Y:S01]  /*a7a0*/  @!PT LDS RZ, [RZ] ;  /* 0x00000000fffff984 */ /* 0x000fe20000000800 */
[----:B------:R-:W-:Y:S01]  /*a7b0*/  @!PT LDS RZ, [RZ] ;  /* 0x00000000fffff984 */ /* 0x000fe20000000800 */
[----:B------:R0:W-:Y:S06]  /*a7c0*/  MEMBAR.ALL.CTA ;  /* 0x0000000000007992 */ /* 0x0001ec0000008000 */
[----:B0-----:R-:W0:Y:S01]  /*a7d0*/  FENCE.VIEW.ASYNC.S ;  /* 0x00000000000073c6 */ /* 0x001e220000000000 */
[--C-:B------:R-:W-:Y:S01]  /*a7e0*/  SHF.R.S32.HI R0, RZ, 0x1f, R3.reuse ;  /* 0x0000001fff007819 */ /* 0x100fe20000011403 */
[----:B------:R-:W-:-:S02]  /*a7f0*/  IMAD.MOV R35, RZ, RZ, -R3 ;  /* 0x000000ffff237224 */ /* 0x000fc400078e0a03 */
[----:B------:R-:W-:Y:S02]  /*a800*/  IMAD.U32 R21, RZ, RZ, UR37 ;  /* 0x00000025ff157e24 */ /* 0x000fe4000f8e00ff */
[----:B------:R-:W-:Y:S02]  /*a810*/  IMAD R0, R0, UR8, RZ ;  /* 0x0000000800007c24 */ /* 0x000fe4000f8e02ff */
[----:B------:R-:W-:Y:S02]  /*a820*/  IMAD R35, R38, R35, R34 ;  /* 0x0000002326237224 */ /* 0x000fe400078e0222 */
[----:B------:R-:W-:Y:S02]  /*a830*/  IMAD.U32 R21, RZ, RZ, UR4 ;  /* 0x00000004ff157e24 */ /* 0x000fe4000f8e00ff */
[C---:B------:R-:W-:Y:S01]  /*a840*/  IMAD R37, R3.reuse, UR9, R0 ;  /* 0x0000000903257c24 */ /* 0x040fe2000f8e0200 */
[----:B------:R-:W-:Y:S01]  /*a850*/  SHF.R.S32.HI R0, RZ, 0x1f, R35 ;  /* 0x0000001fff007819 */ /* 0x000fe20000011423 */
[----:B------:R-:W-:Y:S01]  /*a860*/  IMAD.WIDE.U32 R20, R3, UR8, R20 ;  /* 0x0000000803147c25 */ /* 0x000fe2000f8e0014 */
[----:B------:R-:W-:-:S03]  /*a870*/  ULDC.64 UR8, c[0x0][0xad8] ;  /* 0x0002b60000087ab9 */ /* 0x000fc60000000a00 */
[----:B------:R-:W-:Y:S02]  /*a880*/  IMAD.U32 R3, RZ, RZ, UR43 ;  /* 0x0000002bff037e24 */ /* 0x000fe4000f8e00ff */
[----:B------:R-:W-:Y:S02]  /*a890*/  IMAD.IADD R21, R21, 0x1, R37 ;  /* 0x0000000115157824 */ /* 0x000fe400078e0225 */
[----:B------:R-:W-:Y:S02]  /*a8a0*/  IMAD R34, R0, UR8, RZ ;  /* 0x0000000800227c24 */ /* 0x000fe4000f8e02ff */
[----:B------:R-:W-:Y:S02]  /*a8b0*/  IMAD R38, R3, 0x80, R200 ;  /* 0x0000008003267824 */ /* 0x000fe400078e02c8 */
[C---:B------:R-:W-:Y:S02]  /*a8c0*/  IMAD R3, R35.reuse, UR9, R34 ;  /* 0x0000000923037c24 */ /* 0x040fe4000f8e0222 */
[----:B------:R-:W-:Y:S01]  /*a8d0*/  IMAD.WIDE.U32 R20, R35, UR8, R20 ;  /* 0x0000000823147c25 */ /* 0x000fe2000f8e0014 */
[----:B------:R-:W-:Y:S01]  /*a8e0*/  ISETP.GE.AND P2, PT, R38, R33, PT ;  /* 0x000000212600720c */ /* 0x000fe20003f46270 */
[----:B------:R-:W-:-:S02]  /*a8f0*/  ULDC.64 UR8, c[0x0][0xa80] ;  /* 0x0002a00000087ab9 */ /* 0x000fc40000000a00 */
[----:B------:R-:W-:Y:S01]  /*a900*/  IMAD.IADD R3, R21, 0x1, R3 ;  /* 0x0000000115037824 */ /* 0x000fe200078e0203 */
[----:B------:R-:W-:Y:S01]  /*a910*/  LEA R36, P3, R20, UR8, 0x1 ;  /* 0x0000000814247c11 */ /* 0x000fe2000f8608ff */
[----:B------:R-:W-:Y:S02]  /*a920*/  VIADD R32, R32, 0x29820 ;  /* 0x0002982020207836 */ /* 0x000fe40000000000 */
[----:B------:R-:W-:Y:S01]  /*a930*/  VIADD R0, R38, 0x20 ;  /* 0x0000002026007836 */ /* 0x000fe20000000000 */
[----:B------:R-:W-:Y:S02]  /*a940*/  LEA.HI.X R3, R20, UR9, R3, 0x1, P3 ;  /* 0x0000000914037c11 */ /* 0x000fe400098f0c03 */
[----:B------:R-:W-:Y:S02]  /*a950*/  PRMT R32, RZ, 0x654, R32 ;  /* 0x00000654ff207816 */ /* 0x000fe40000000020 */
[-C--:B------:R-:W-:Y:S01]  /*a960*/  ISETP.GE.AND P0, PT, R0, R33.reuse, PT ;  /* 0x000000210000720c */ /* 0x080fe20003f06270 */
[----:B------:R-:W-:Y:S01]  /*a970*/  VIADD R0, R38, 0x40 ;  /* 0x0000004026007836 */ /* 0x000fe20000000000 */
[----:B0-----:R0:W-:Y:S01]  /*a980*/  SYNCS.ARRIVE.TRANS64.RED.A1T0 RZ, [R32+URZ], RZ ;  /* 0x000000ff20ff79a7 */ /* 0x0011e2000810043f */
[----:B------:R0:W1:Y:S01]  /*a990*/  SHFL.IDX PT, R21, R36, RZ, 0x181f ;  /* 0x00181fff24157589 */ /* 0x00006200000e0000 */
[----:B------:R-:W-:Y:S03]  /*a9a0*/  BSSY B1, `(.L_x_165) ;  /* 0x000000d000017945 */ /* 0x000fe60003800000 */
[----:B------:R0:W2:Y:S01]  /*a9b0*/  SHFL.IDX PT, R35, R3, RZ, 0x181f ;  /* 0x00181fff03237589 */ /* 0x0000a200000e0000 */
[----:B------:R-:W-:Y:S01]  /*a9c0*/  ISETP.GE.AND P1, PT, R0, R33, PT ;  /* 0x000000210000720c */ /* 0x000fe20003f26270 */
[----:B------:R-:W-:-:S12]  /*a9d0*/  @P2 BRA `(.L_x_166) ;  /* 0x0000000000242947 */ /* 0x000fd80003800000 */
[----:B------:R-:W-:Y:S02]  /*a9e0*/  ULDC UR4, c[0x0][0xac8] ;  /* 0x0002b20000047ab9 */ /* 0x000fe40000000800 */
[----:B------:R-:W-:Y:S02]  /*a9f0*/  ISETP.GE.AND P2, PT, R2, UR4, PT ;  /* 0x0000000402007c0c */ /* 0x000fe4000bf46270 */
[----:B------:R-:W-:-:S11]  /*aa00*/  ISETP.GE.AND P3, PT, R16, UR4, PT ;  /* 0x0000000410007c0c */ /* 0x000fd6000bf66270 */
[-C--:B-1----:R-:W-:Y:S02]  /*aa10*/  @!P2 LEA R20, P4, R2, R21.reuse, 0x1 ;  /* 0x000000150214a211 */ /* 0x082fe400078808ff */
[----:B------:R-:W-:Y:S02]  /*aa20*/  @!P3 LEA R34, P5, R16, R21, 0x1 ;  /* 0x000000151022b211 */ /* 0x000fe400078a08ff */
[-C--:B--2---:R-:W-:Y:S02]  /*aa30*/  @!P2 LEA.HI.X R21, R2, R35.reuse, R222, 0x1, P4 ;  /* 0x000000230215a211 */ /* 0x084fe400020f0cde */
[----:B------:R-:W-:-:S03]  /*aa40*/  @!P3 LEA.HI.X R35, R16, R35, R221, 0x1, P5 ;  /* 0x000000231023b211 */ /* 0x000fc600028f0cdd */
[----:B-----5:R3:W-:Y:S04]  /*aa50*/  @!P2 ST.E.128 desc[UR50][R20.64], R4 ;  /* 0x000000041400a985 */ /* 0x0207e8000c101d32 */
[----:B------:R3:W-:Y:S02]  /*aa60*/  @!P3 ST.E.128 desc[UR50][R34.64], R28 ;  /* 0x0000001c2200b985 */ /* 0x0007e4000c101d32 */
.L_x_166:
[----:B------:R-:W-:Y:S05]  /*aa70*/  BSYNC B1 ;  /* 0x0000000000017941 */ /* 0x000fea0003800000 */
.L_x_165:
[----:B---3-5:R3:W4:Y:S01]  /*aa80*/  SHFL.IDX PT, R7, R3, 0x1, 0x181f ;  /* 0x00381f0003077f89 */ /* 0x02872200000e0000 */
[----:B------:R-:W-:Y:S03]  /*aa90*/  BSSY B1, `(.L_x_167) ;  /* 0x000000c000017945 */ /* 0x000fe60003800000 */
[----:B------:R3:W0:Y:S01]  /*aaa0*/  SHFL.IDX PT, R5, R36, 0x1, 0x181f ;  /* 0x00381f0024057f89 */ /* 0x00062200000e0000 */
[----:B------:R-:W-:Y:S05]  /*aab0*/  @P0 BRA `(.L_x_168) ;  /* 0x0000000000240947 */ /* 0x000fea0003800000 */
[----:B------:R-:W-:Y:S02]  /*aac0*/  ULDC UR4, c[0x0][0xac8] ;  /* 0x0002b20000047ab9 */ /* 0x000fe40000000800 */
[----:B------:R-:W-:Y:S02]  /*aad0*/  ISETP.GE.AND P3, PT, R2, UR4, PT ;  /* 0x0000000402007c0c */ /* 0x000fe4000bf66270 */
[----:B------:R-:W-:-:S11]  /*aae0*/  ISETP.GE.AND P4, PT, R16, UR4, PT ;  /* 0x0000000410007c0c */ /* 0x000fd6000bf86270 */
[-C--:B0-----:R-:W-:Y:S02]  /*aaf0*/  @!P3 LEA R4, P0, R2, R5.reuse, 0x1 ;  /* 0x000000050204b211 */ /* 0x081fe400078008ff */
[----:B------:R-:W-:Y:S02]  /*ab00*/  @!P4 LEA R6, P2, R16, R5, 0x1 ;  /* 0x000000051006c211 */ /* 0x000fe400078408ff */
[-C--:B----4-:R-:W-:Y:S02]  /*ab10*/  @!P3 LEA.HI.X R5, R2, R7.reuse, R222, 0x1, P0 ;  /* 0x000000070205b211 */ /* 0x090fe400000f0cde */
[----:B------:R-:W-:-:S03]  /*ab20*/  @!P4 LEA.HI.X R7, R16, R7, R221, 0x1, P2 ;  /* 0x000000071007c211 */ /* 0x000fc600010f0cdd */
[----:B------:R0:W-:Y:S04]  /*ab30*/  @!P3 ST.E.128 desc[UR50][R4.64], R8 ;  /* 0x000000080400b985 */ /* 0x0001e8000c101d32 */
[----:B------:R0:W-:Y:S02]  /*ab40*/  @!P4 ST.E.128 desc[UR50][R6.64], R40 ;  /* 0x000000280600c985 */ /* 0x0001e4000c101d32 */
.L_x_168:
[----:B------:R-:W-:Y:S05]  /*ab50*/  BSYNC B1 ;  /* 0x0000000000017941 */ /* 0x000fea0003800000 */
.L_x_167:
[----:B0---4-:R0:W4:Y:S01]  /*ab60*/  SHFL.IDX PT, R7, R3, 0x2, 0x181f ;  /* 0x00581f0003077f89 */ /* 0x01112200000e0000 */
        /* <DEDUP_REMOVED lines=12> */
.L_x_170:
[----:B------:R-:W-:Y:S05]  /*ac30*/  BSYNC B1 ;  /* 0x0000000000017941 */ /* 0x000fea0003800000 */
.L_x_169:
[----:B------:R-:W-:Y:S01]  /*ac40*/  VIADD R0, R38, 0x60 ;  /* 0x0000006026007836 */ /* 0x000fe20000000000 */
[----:B0--3--:R-:W0:Y:S04]  /*ac50*/  SHFL.IDX PT, R3, R3, 0x3, 0x181f ;  /* 0x00781f0003037f89 */ /* 0x009e2800000e0000 */
[----:B------:R-:W-:Y:S01]  /*ac60*/  ISETP.GE.AND P0, PT, R0, R33, PT ;  /* 0x000000210000720c */ /* 0x000fe20003f06270 */
[----:B----4-:R3:W4:-:S12]  /*ac70*/  SHFL.IDX PT, R7, R36, 0x3, 0x181f ;  /* 0x00781f0024077f89 */ /* 0x01071800000e0000 */
[----:B---3--:R-:W-:Y:S05]  /*ac80*/  @P0 BRA `(.L_x_171) ;  /* 0x00000018002c0947 */ /* 0x008fea0003800000 */
[----:B------:R-:W-:Y:S02]  /*ac90*/  ULDC UR4, c[0x0][0xac8] ;  /* 0x0002b20000047ab9 */ /* 0x000fe40000000800 */
[----:B------:R-:W-:-:S13]  /*aca0*/  ISETP.GE.AND P1, PT, R2, UR4, PT ;  /* 0x0000000402007c0c */ /* 0x000fda000bf26270 */
[----:B----4-:R-:W-:-:S04]  /*acb0*/  @!P1 LEA R4, P0, R2, R7, 0x1 ;  /* 0x0000000702049211 */ /* 0x010fc800078008ff */
[----:B0-----:R-:W-:Y:S02]  /*acc0*/  @!P1 LEA.HI.X R5, R2, R3, R222, 0x1, P0 ;  /* 0x0000000302059211 */ /* 0x001fe400000f0cde */
[----:B------:R-:W-:-:S03]  /*acd0*/  ISETP.GE.AND P0, PT, R16, UR4, PT ;  /* 0x0000000410007c0c */ /* 0x000fc6000bf06270 */
[----:B------:R3:W-:Y:S10]  /*ace0*/  @!P1 ST.E.128 desc[UR50][R4.64], R24 ;  /* 0x0000001804009985 */ /* 0x0007f4000c101d32 */
[----:B------:R-:W-:Y:S05]  /*acf0*/  @P0 BRA `(.L_x_171) ;  /* 0x0000001800100947 */ /* 0x000fea0003800000 */
[----:B---3--:R-:W-:-:S04]  /*ad00*/  LEA R4, P0, R16, R7, 0x1 ;  /* 0x0000000710047211 */ /* 0x008fc800078008ff */
[----:B------:R-:W-:-:S05]  /*ad10*/  LEA.HI.X R5, R16, R3, R221, 0x1, P0 ;  /* 0x0000000310057211 */ /* 0x000fca00000f0cdd */
[----:B------:R0:W-:Y:S01]  /*ad20*/  ST.E.128 desc[UR50][R4.64], R48 ;  /* 0x0000003004007985 */ /* 0x0001e2000c101d32 */
[----:B------:R-:W-:Y:S05]  /*ad30*/  BRA `(.L_x_171) ;  /* 0x0000001800007947 */ /* 0x000fea0003800000 */
.L_x_164:
[----:B------:R-:W-:Y:S01]  /*ad40*/  ULDC.64 UR10, c[0x0][0xb08] ;  /* 0x0002c200000a7ab9 */ /* 0x000fe20000000a00 */
[----:B------:R-:W0:Y:S01]  /*ad50*/  @P1 LDC R0, c[0x0][0xbec] ;  /* 0x0002fb00ff001b82 */ /* 0x000e220000000800 */
[----:B------:R-:W-:Y:S01]  /*ad60*/  UIMAD UR7, UR12, UR10, URZ ;  /* 0x0000000a0c0772a4 */ /* 0x000fe2000f8e023f */
[----:B------:R-:W-:Y:S01]  /*ad70*/  IMAD.MOV.U32 R3, RZ, RZ, R11 ;  /* 0x000000ffff037224 */ /* 0x000fe200078e000b */
[----:B------:R-:W-:Y:S01]  /*ad80*/  UIMAD.WIDE.U32 UR8, UR4, UR10, URZ ;  /* 0x0000000a040872a5 */ /* 0x000fe2000f8e003f */
[----:B------:R-:W-:Y:S01]  /*ad90*/  ISETP.GE.AND P0, PT, R10, R33, PT ;  /* 0x000000210a00720c */ /* 0x000fe20003f06270 */
[----:B------:R-:W-:Y:S01]  /*ada0*/  UIMAD UR7, UR4, UR11, UR7 ;  /* 0x0000000b040772a4 */ /* 0x000fe2000f8e0207 */
[----:B------:R-:W-:Y:S01]  /*adb0*/  VIADD R32, R32, 0x29820 ;  /* 0x0002982020207836 */ /* 0x000fe20000000000 */
[----:B------:R-:W-:Y:S01]  /*adc0*/  USHF.R.S32.HI UR4, URZ, 0x1f, UR36 ;  /* 0x0000001f3f047899 */ /* 0x000fe20008011424 */
[----:B------:R-:W1:Y:S01]  /*add0*/  @P1 LDC R5, c[0x0][0xbf0] ;  /* 0x0002fc00ff051b82 */ /* 0x000e620000000800 */
[----:B------:R-:W-:Y:S01]  /*ade0*/  UIADD3 UR9, UR9, UR7, URZ ;  /* 0x0000000709097290 */ /* 0x000fe2000fffe03f */
[----:B------:R-:W-:Y:S01]  /*adf0*/  BSSY B1, `(.L_x_172) ;  /* 0x0000068000017945 */ /* 0x000fe20003800000 */
[----:B------:R-:W-:Y:S01]  /*ae00*/  ULDC.64 UR10, c[0x0][0xb38] ;  /* 0x0002ce00000a7ab9 */ /* 0x000fe20000000a00 */
[----:B------:R-:W-:Y:S01]  /*ae10*/  PRMT R32, RZ, 0x654, R32 ;  /* 0x00000654ff207816 */ /* 0x000fe20000000020 */
[----:B------:R-:W-:-:S03]  /*ae20*/  UIMAD.WIDE.U32 UR8, UR42, UR10, UR8 ;  /* 0x0000000a2a0872a5 */ /* 0x000fc6000f8e0008 */
[----:B------:R2:W-:Y:S01]  /*ae30*/  SYNCS.ARRIVE.TRANS64.RED.A1T0 RZ, [R32+URZ], RZ ;  /* 0x000000ff20ff79a7 */ /* 0x0005e2000810043f */
[----:B------:R-:W-:-:S03]  /*ae40*/  UIMAD UR9, UR42, UR11, UR9 ;  /* 0x0000000b2a0972a4 */ /* 0x000fc6000f8e0209 */
[----:B------:R-:W-:Y:S02]  /*ae50*/  ULDC.64 UR10, c[0x0][0xb40] ;  /* 0x0002d000000a7ab9 */ /* 0x000fe40000000a00 */
[----:B------:R-:W-:Y:S01]  /*ae60*/  UIMAD UR4, UR4, UR10, URZ ;  /* 0x0000000a040472a4 */ /* 0x000fe2000f8e023f */
[----:B0-----:R-:W-:-:S03]  /*ae70*/  @P1 IMAD.HI.U32 R0, R11, R0, RZ ;  /* 0x000000000b001227 */ /* 0x001fc600078e00ff */
[----:B------:R-:W-:Y:S02]  /*ae80*/  UIMAD UR4, UR36, UR11, UR4 ;  /* 0x0000000b240472a4 */ /* 0x000fe4000f8e0204 */
[----:B------:R-:W-:-:S03]  /*ae90*/  UIMAD.WIDE.U32 UR36, UR36, UR10, UR8 ;  /* 0x0000000a242472a5 */ /* 0x000fc6000f8e0008 */
[----:B------:R-:W-:Y:S01]  /*aea0*/  ULDC.64 UR10, c[0x0][0xb48] ;  /* 0x0002d200000a7ab9 */ /* 0x000fe20000000a00 */
[----:B------:R-:W-:Y:S01]  /*aeb0*/  UIADD3 UR9, UR37, UR4, URZ ;  /* 0x0000000425097290 */ /* 0x000fe2000fffe03f */
[----:B-1----:R-:W-:Y:S02]  /*aec0*/  @P1 SHF.R.U32.HI R3, RZ, R5, R0 ;  /* 0x00000005ff031219 */ /* 0x002fe40000011600 */
[----:B------:R-:W-:Y:S02]  /*aed0*/  UMOV UR8, UR36 ;  /* 0x0000002400087c82 */ /* 0x000fe40008000000 */
[----:B------:R-:W-:Y:S01]  /*aee0*/  UIMAD.WIDE.U32 UR8, UR39, UR10, UR8 ;  /* 0x0000000a270872a5 */ /* 0x000fe2000f8e0008 */
[--C-:B------:R-:W-:Y:S01]  /*aef0*/  SHF.R.S32.HI R0, RZ, 0x1f, R3.reuse ;  /* 0x0000001fff007819 */ /* 0x100fe20000011403 */
[----:B------:R-:W-:Y:S02]  /*af00*/  IMAD.MOV R7, RZ, RZ, -R3 ;  /* 0x000000ffff077224 */ /* 0x000fe400078e0a03 */
[----:B------:R-:W-:-:S02]  /*af10*/  UIMAD UR39, UR39, UR11, UR9 ;  /* 0x0000000b272772a4 */ /* 0x000fc4000f8e0209 */
[----:B------:R-:W-:Y:S01]  /*af20*/  IMAD R7, R38, R7, R11 ;  /* 0x0000000726077224 */ /* 0x000fe200078e020b */
[----:B------:R-:W-:Y:S01]  /*af30*/  ULDC.64 UR10, c[0x0][0xb30] ;  /* 0x0002cc00000a7ab9 */ /* 0x000fe20000000a00 */
[----:B------:R-:W-:Y:S02]  /*af40*/  IMAD.U32 R5, RZ, RZ, UR9 ;  /* 0x00000009ff057e24 */ /* 0x000fe4000f8e00ff */
[----:B------:R-:W-:Y:S02]  /*af50*/  IMAD R0, R0, UR10, RZ ;  /* 0x0000000a00007c24 */ /* 0x000fe4000f8e02ff */
[----:B------:R-:W-:Y:S01]  /*af60*/  IMAD.U32 R4, RZ, RZ, UR8 ;  /* 0x00000008ff047e24 */ /* 0x000fe2000f8e00ff */
[----:B------:R-:W-:Y:S01]  /*af70*/  ULDC.64 UR8, c[0x0][0xb28] ;  /* 0x0002ca0000087ab9 */ /* 0x000fe20000000a00 */
[----:B------:R-:W-:Y:S02]  /*af80*/  IMAD.U32 R5, RZ, RZ, UR39 ;  /* 0x00000027ff057e24 */ /* 0x000fe4000f8e00ff */
[C---:B------:R-:W-:Y:S01]  /*af90*/  IMAD R9, R3.reuse, UR11, R0 ;  /* 0x0000000b03097c24 */ /* 0x040fe2000f8e0200 */
[----:B------:R-:W-:Y:S01]  /*afa0*/  SHF.R.S32.HI R0, RZ, 0x1f, R7 ;  /* 0x0000001fff007819 */ /* 0x000fe20000011407 */
[----:B------:R-:W-:-:S04]  /*afb0*/  IMAD.WIDE.U32 R4, R3, UR10, R4 ;  /* 0x0000000a03047c25 */ /* 0x000fc8000f8e0004 */
[----:B------:R-:W-:Y:S02]  /*afc0*/  IMAD R0, R0, UR8, RZ ;  /* 0x0000000800007c24 */ /* 0x000fe4000f8e02ff */
[----:B------:R-:W-:Y:S02]  /*afd0*/  IMAD.IADD R5, R5, 0x1, R9 ;  /* 0x0000000105057824 */ /* 0x000fe400078e0209 */
[C---:B------:R-:W-:Y:S02]  /*afe0*/  IMAD R3, R7.reuse, UR9, R0 ;  /* 0x0000000907037c24 */ /* 0x040fe4000f8e0200 */
[----:B------:R-:W-:Y:S01]  /*aff0*/  IMAD.WIDE.U32 R4, R7, UR8, R4 ;  /* 0x0000000807047c25 */ /* 0x000fe2000f8e0004 */
[----:B------:R-:W-:-:S03]  /*b000*/  ULDC.64 UR8, c[0x0][0xb00] ;  /* 0x0002c00000087ab9 */ /* 0x000fc60000000a00 */
[----:B------:R-:W-:Y:S01]  /*b010*/  IMAD.IADD R3, R5, 0x1, R3 ;  /* 0x0000000105037824 */ /* 0x000fe200078e0203 */
[----:B------:R-:W-:-:S04]  /*b020*/  LEA R0, P1, R4, UR8, 0x2 ;  /* 0x0000000804007c11 */ /* 0x000fc8000f8210ff */
[----:B------:R-:W-:Y:S01]  /*b030*/  LEA.HI.X R3, R4, UR9, R3, 0x2, P1 ;  /* 0x0000000904037c11 */ /* 0x000fe200088f1403 */
[----:B------:R2:W0:Y:S04]  /*b040*/  SHFL.IDX PT, R6, R0, RZ, 0x1c1f ;  /* 0x001c1fff00067589 */ /* 0x00042800000e0000 */
[----:B------:R2:W1:Y:S01]  /*b050*/  SHFL.IDX PT, R7, R3, RZ, 0x1c1f ;  /* 0x001c1fff03077589 */ /* 0x00046200000e0000 */
[----:B------:R-:W-:Y:S05]  /*b060*/  @P0 BRA `(.L_x_173) ;  /* 0x0000000400000947 */ /* 0x000fea0003800000 */
[----:B------:R-:W-:Y:S02]  /*b070*/  ULDC UR4, c[0x0][0xac8] ;  /* 0x0002b20000047ab9 */ /* 0x000fe40000000800 */
[----:B------:R-:W-:Y:S02]  /*b080*/  ISETP.GE.AND P3, PT, R198, UR4, PT ;  /* 0x00000004c6007c0c */ /* 0x000fe4000bf66270 */
[----:B------:R-:W-:Y:S02]  /*b090*/  ISETP.GE.AND P2, PT, R199, UR4, PT ;  /* 0x00000004c7007c0c */ /* 0x000fe4000bf46270 */
[----:B------:R-:W-:Y:S02]  /*b0a0*/  ISETP.GE.AND P1, PT, R197, UR4, PT ;  /* 0x00000004c5007c0c */ /* 0x000fe4000bf26270 */
[----:B------:R-:W-:Y:S02]  /*b0b0*/  ISETP.GE.AND P0, PT, R196, UR4, PT ;  /* 0x00000004c4007c0c */ /* 0x000fe4000bf06270 */
[----:B------:R-:W-:-:S05]  /*b0c0*/  ISETP.GE.AND P4, PT, R195, UR4, PT ;  /* 0x00000004c3007c0c */ /* 0x000fca000bf86270 */
[CC--:B0-----:R-:W-:Y:S02]  /*b0d0*/  @!P3 LEA R8, P5, R198.reuse, R6.reuse, 0x2 ;  /* 0x00000006c608b211 */ /* 0x0c1fe400078a10ff */
[----:B-1----:R-:W-:Y:S02]  /*b0e0*/  @!P2 IMAD.WIDE R4, R199, 0x4, R6 ;  /* 0x00000004c704a825 */ /* 0x002fe400078e0206 */
[----:B------:R-:W-:Y:S02]  /*b0f0*/  @!P3 LEA.HI.X R9, R198, R7, R216, 0x2, P5 ;  /* 0x00000007c609b211 */ /* 0x000fe400028f14d8 */
[-C--:B------:R-:W-:Y:S01]  /*b100*/  @!P1 LEA R10, P6, R197, R6.reuse, 0x2 ;  /* 0x00000006c50a9211 */ /* 0x080fe200078c10ff */
[----:B------:R0:W-:Y:S01]  /*b110*/  @!P2 ST.E.64 desc[UR50][R4.64], R98 ;  /* 0x000000620400a985 */ /* 0x0001e2000c101b32 */
[----:B------:R-:W-:Y:S02]  /*b120*/  ISETP.GE.AND P2, PT, R194, UR4, PT ;  /* 0x00000004c2007c0c */ /* 0x000fe4000bf46270 */
[----:B------:R-:W-:Y:S01]  /*b130*/  @!P0 LEA R12, P5, R196, R6, 0x2 ;  /* 0x00000006c40c8211 */ /* 0x000fe200078a10ff */
[----:B------:R1:W-:Y:S01]  /*b140*/  @!P3 ST.E.64 desc[UR50][R8.64], R96 ;  /* 0x000000600800b985 */ /* 0x0003e2000c101b32 */
[----:B------:R-:W-:-:S02]  /*b150*/  ISETP.GE.AND P3, PT, R193, UR4, PT ;  /* 0x00000004c1007c0c */ /* 0x000fc4000bf66270 */
[-C--:B------:R-:W-:Y:S02]  /*b160*/  @!P1 LEA.HI.X R11, R197, R7.reuse, R215, 0x2, P6 ;  /* 0x00000007c50b9211 */ /* 0x080fe400030f14d7 */
[----:B------:R-:W-:-:S03]  /*b170*/  @!P0 LEA.HI.X R13, R196, R7, R214, 0x2, P5 ;  /* 0x00000007c40d8211 */ /* 0x000fc600028f14d6 */
[----:B------:R3:W-:Y:S01]  /*b180*/  @!P1 ST.E.64 desc[UR50][R10.64], R94 ;  /* 0x0000005e0a009985 */ /* 0x0007e2000c101b32 */
[----:B0-----:R-:W-:-:S03]  /*b190*/  @!P4 LEA R4, P1, R195, R6, 0x2 ;  /* 0x00000006c304c211 */ /* 0x001fc600078210ff */
[----:B------:R0:W-:Y:S01]  /*b1a0*/  @!P0 ST.E.64 desc[UR50][R12.64], R92 ;  /* 0x0000005c0c008985 */ /* 0x0001e2000c101b32 */
[----:B------:R-:W-:Y:S02]  /*b1b0*/  ISETP.GE.AND P0, PT, R192, UR4, PT ;  /* 0x00000004c0007c0c */ /* 0x000fe4000bf06270 */
[-C--:B------:R-:W-:Y:S02]  /*b1c0*/  @!P4 LEA.HI.X R5, R195, R7.reuse, R213, 0x2, P1 ;  /* 0x00000007c305c211 */ /* 0x080fe400008f14d5 */
[CC--:B------:R-:W-:Y:S02]  /*b1d0*/  @!P2 LEA R14, P6, R194.reuse, R6.reuse, 0x2 ;  /* 0x00000006c20ea211 */ /* 0x0c0fe400078c10ff */
[----:B------:R-:W-:Y:S01]  /*b1e0*/  ISETP.GE.AND P1, PT, R171, UR4, PT ;  /* 0x00000004ab007c0c */ /* 0x000fe2000bf26270 */
[----:B------:R4:W-:Y:S01]  /*b1f0*/  @!P4 ST.E.64 desc[UR50][R4.64], R90 ;  /* 0x0000005a0400c985 */ /* 0x0009e2000c101b32 */
[----:B------:R-:W-:Y:S02]  /*b200*/  @!P3 LEA R20, P5, R193, R6, 0x2 ;  /* 0x00000006c114b211 */ /* 0x000fe400078a10ff */
[----:B------:R-:W-:-:S02]  /*b210*/  @!P2 LEA.HI.X R15, R194, R7, R212, 0x2, P6 ;  /* 0x00000007c20fa211 */ /* 0x000fc400030f14d4 */
[----:B------:R-:W-:Y:S02]  /*b220*/  ISETP.GE.AND P4, PT, R170, UR4, PT ;  /* 0x00000004aa007c0c */ /* 0x000fe4000bf86270 */
[----:B------:R-:W-:Y:S01]  /*b230*/  @!P3 LEA.HI.X R21, R193, R7, R211, 0x2, P5 ;  /* 0x00000007c115b211 */ /* 0x000fe200028f14d3 */
[----:B------:R5:W-:Y:S01]  /*b240*/  @!P2 ST.E.64 desc[UR50][R14.64], R88 ;  /* 0x000000580e00a985 */ /* 0x000be2000c101b32 */
[----:B-1----:R-:W-:-:S03]  /*b250*/  @!P0 LEA R8, P2, R192, R6, 0x2 ;  /* 0x00000006c0088211 */ /* 0x002fc600078410ff */
[----:B------:R-:W-:Y:S01]  /*b260*/  @!P3 ST.E.64 desc[UR50][R20.64], R86 ;  /* 0x000000561400b985 */ /* 0x000fe2000c101b32 */
[----:B------:R-:W-:Y:S02]  /*b270*/  ISETP.GE.AND P3, PT, R169, UR4, PT ;  /* 0x00000004a9007c0c */ /* 0x000fe4000bf66270 */
[CC--:B---3--:R-:W-:Y:S02]  /*b280*/  @!P1 LEA R10, P5, R171.reuse, R6.reuse, 0x2 ;  /* 0x00000006ab0a9211 */ /* 0x0c8fe400078a10ff */
[-C--:B------:R-:W-:Y:S02]  /*b290*/  @!P0 LEA.HI.X R9, R192, R7.reuse, R210, 0x2, P2 ;  /* 0x00000007c0098211 */ /* 0x080fe400010f14d2 */
[----:B------:R-:W-:Y:S02]  /*b2a0*/  ISETP.GE.AND P2, PT, R168, UR4, PT ;  /* 0x00000004a8007c0c */ /* 0x000fe4000bf46270 */
[----:B0-----:R-:W-:Y:S01]  /*b2b0*/  @!P4 LEA R12, P6, R170, R6, 0x2 ;  /* 0x00000006aa0cc211 */ /* 0x001fe200078c10ff */
[----:B------:R0:W-:Y:S01]  /*b2c0*/  @!P0 ST.E.64 desc[UR50][R8.64], R84 ;  /* 0x0000005408008985 */ /* 0x0001e2000c101b32 */
[----:B------:R-:W-:-:S02]  /*b2d0*/  @!P1 LEA.HI.X R11, R171, R7, R209, 0x2, P5 ;  /* 0x00000007ab0b9211 */ /* 0x000fc400028f14d1 */
[-C--:B------:R-:W-:Y:S02]  /*b2e0*/  @!P4 LEA.HI.X R13, R170, R7.reuse, R208, 0x2, P6 ;  /* 0x00000007aa0dc211 */ /* 0x080fe400030f14d0 */
[----:B------:R-:W-:Y:S01]  /*b2f0*/  ISETP.GE.AND P0, PT, R23, UR4, PT ;  /* 0x0000000417007c0c */ /* 0x000fe2000bf06270 */
[----:B------:R1:W-:Y:S01]  /*b300*/  @!P1 ST.E.64 desc[UR50][R10.64], R82 ;  /* 0x000000520a009985 */ /* 0x0003e2000c101b32 */
[C---:B----4-:R-:W-:Y:S02]  /*b310*/  @!P3 LEA R4, P1, R169.reuse, R6, 0x2 ;  /* 0x00000006a904b211 */ /* 0x050fe400078210ff */
[----:B------:R-:W-:Y:S01]  /*b320*/  ISETP.GE.AND P5, PT, R22, UR4, PT ;  /* 0x0000000416007c0c */ /* 0x000fe2000bfa6270 */
[----:B------:R3:W-:Y:S01]  /*b330*/  @!P4 ST.E.64 desc[UR50][R12.64], R80 ;  /* 0x000000500c00c985 */ /* 0x0007e2000c101b32 */
[----:B------:R-:W-:Y:S02]  /*b340*/  @!P3 LEA.HI.X R5, R169, R7, R207, 0x2, P1 ;  /* 0x00000007a905b211 */ /* 0x000fe400008f14cf */
[----:B------:R-:W-:-:S02]  /*b350*/  ISETP.GE.AND P4, PT, R19, UR4, PT ;  /* 0x0000000413007c0c */ /* 0x000fc4000bf86270 */
[----:B------:R-:W-:Y:S01]  /*b360*/  ISETP.GE.AND P1, PT, R18, UR4, PT ;  /* 0x0000000412007c0c */ /* 0x000fe2000bf26270 */
[----:B------:R4:W-:Y:S01]  /*b370*/  @!P3 ST.E.64 desc[UR50][R4.64], R78 ;  /* 0x0000004e0400b985 */ /* 0x0009e2000c101b32 */
[CC--:B-----5:R-:W-:Y:S02]  /*b380*/  @!P2 LEA R14, P6, R168.reuse, R6.reuse, 0x2 ;  /* 0x00000006a80ea211 */ /* 0x0e0fe400078c10ff */
[C---:B0-----:R-:W-:Y:S02]  /*b390*/  @!P0 LEA R8, P3, R23.reuse, R6, 0x2 ;  /* 0x0000000617088211 */ /* 0x041fe400078610ff */
[-C--:B------:R-:W-:Y:S02]  /*b3a0*/  @!P2 LEA.HI.X R15, R168, R7.reuse, R206, 0x2, P6 ;  /* 0x00000007a80fa211 */ /* 0x080fe400030f14ce */
[----:B------:R-:W-:-:S03]  /*b3b0*/  @!P0 LEA.HI.X R9, R23, R7, R205, 0x2, P3 ;  /* 0x0000000717098211 */ /* 0x000fc600018f14cd */
[----:B------:R4:W-:Y:S01]  /*b3c0*/  @!P2 ST.E.64 desc[UR50][R14.64], R76 ;  /* 0x0000004c0e00a985 */ /* 0x0009e2000c101b32 */
[-C--:B-1----:R-:W-:Y:S02]  /*b3d0*/  @!P5 LEA R10, P2, R22, R6.reuse, 0x2 ;  /* 0x00000006160ad211 */ /* 0x082fe400078410ff */
[CC--:B---3--:R-:W-:Y:S01]  /*b3e0*/  @!P4 LEA R12, P3, R19.reuse, R6.reuse, 0x2 ;  /* 0x00000006130cc211 */ /* 0x0c8fe200078610ff */
[----:B------:R4:W-:Y:S01]  /*b3f0*/  @!P0 ST.E.64 desc[UR50][R8.64], R72 ;  /* 0x0000004808008985 */ /* 0x0009e2000c101b32 */
[----:B------:R-:W-:Y:S02]  /*b400*/  @!P1 LEA R6, P6, R18, R6, 0x2 ;  /* 0x0000000612069211 */ /* 0x000fe400078c10ff */
[-C--:B------:R-:W-:Y:S02]  /*b410*/  @!P5 LEA.HI.X R11, R22, R7.reuse, R204, 0x2, P2 ;  /* 0x00000007160bd211 */ /* 0x080fe400010f14cc */
[-C--:B------:R-:W-:Y:S02]  /*b420*/  @!P4 LEA.HI.X R13, R19, R7.reuse, R203, 0x2, P3 ;  /* 0x00000007130dc211 */ /* 0x080fe400018f14cb */
[----:B------:R-:W-:Y:S01]  /*b430*/  @!P1 LEA.HI.X R7, R18, R7, R202, 0x2, P6 ;  /* 0x0000000712079211 */ /* 0x000fe200030f14ca */
[----:B------:R4:W-:Y:S04]  /*b440*/  @!P5 ST.E.64 desc[UR50][R10.64], R74 ;  /* 0x0000004a0a00d985 */ /* 0x0009e8000c101b32 */
[----:B------:R4:W-:Y:S04]  /*b450*/  @!P4 ST.E.64 desc[UR50][R12.64], R70 ;  /* 0x000000460c00c985 */ /* 0x0009e8000c101b32 */
[----:B------:R4:W-:Y:S02]  /*b460*/  @!P1 ST.E.64 desc[UR50][R6.64], R68 ;  /* 0x0000004406009985 */ /* 0x0009e4000c101b32 */
.L_x_173:
[----:B------:R-:W-:Y:S05]  /*b470*/  BSYNC B1 ;  /* 0x0000000000017941 */ /* 0x000fea0003800000 */
.L_x_172:
[----:B------:R-:W-:Y:S01]  /*b480*/  ISETP.GE.AND P0, PT, R24, R33, PT ;  /* 0x000000211800720c */ /* 0x000fe20003f06270 */
[----:B-1--4-:R1:W3:Y:S04]  /*b490*/  SHFL.IDX PT, R7, R3, 0x1, 0x1c1f ;  /* 0x003c1f0003077f89 */ /* 0x0122e800000e0000 */
[----:B0-----:R1:W0:Y:S08]  /*b4a0*/  SHFL.IDX PT, R6, R0, 0x1, 0x1c1f ;  /* 0x003c1f0000067f89 */ /* 0x00123000000e0000 */
[----:B-1----:R-:W-:Y:S05]  /*b4b0*/  @P0 BRA `(.L_x_171) ;  /* 0x0000001000200947 */ /* 0x002fea0003800000 */
[----:B------:R-:W-:Y:S02]  /*b4c0*/  ULDC UR4, c[0x0][0xac8] ;  /* 0x0002b20000047ab9 */ /* 0x000fe40000000800 */
[----:B------:R-:W-:Y:S02]  /*b4d0*/  ISETP.GE.AND P1, PT, R198, UR4, PT ;  /* 0x00000004c6007c0c */ /* 0x000fe4000bf26270 */
[----:B------:R-:W-:Y:S02]  /*b4e0*/  ISETP.GE.AND P6, PT, R199, UR4, PT ;  /* 0x00000004c7007c0c */ /* 0x000fe4000bfc6270 */
[----:B------:R-:W-:Y:S02]  /*b4f0*/  ISETP.GE.AND P0, PT, R197, UR4, PT ;  /* 0x00000004c5007c0c */ /* 0x000fe4000bf06270 */
[----:B------:R-:W-:Y:S02]  /*b500*/  ISETP.GE.AND P2, PT, R196, UR4, PT ;  /* 0x00000004c4007c0c */ /* 0x000fe4000bf46270 */
[----:B------:R-:W-:-:S05]  /*b510*/  ISETP.GE.AND P3, PT, R195, UR4, PT ;  /* 0x00000004c3007c0c */ /* 0x000fca000bf66270 */
[CC--:B0-----:R-:W-:Y:S02]  /*b520*/  @!P1 LEA R8, P4, R198.reuse, R6.reuse, 0x2 ;  /* 0x00000006c6089211 */ /* 0x0c1fe400078810ff */
[----:B---3--:R-:W-:Y:S02]  /*b530*/  @!P6 IMAD.WIDE R4, R199, 0x4, R6 ;  /* 0x00000004c704e825 */ /* 0x008fe400078e0206 */
[-C--:B------:R-:W-:Y:S02]  /*b540*/  @!P1 LEA.HI.X R9, R198, R7.reuse, R216, 0x2, P4 ;  /* 0x00000007c6099211 */ /* 0x080fe400020f14d8 */
[----:B------:R-:W-:Y:S01]  /*b550*/  ISETP.GE.AND P4, PT, R194, UR4, PT ;  /* 0x00000004c2007c0c */ /* 0x000fe2000bf86270 */
[----:B------:R0:W-:Y:S01]  /*b560*/  @!P6 ST.E.64 desc[UR50][R4.64], R40 ;  /* 0x000000280400e985 */ /* 0x0001e2000c101b32 */
[-C--:B------:R-:W-:Y:S02]  /*b570*/  @!P0 LEA R10, P5, R197, R6.reuse, 0x2 ;  /* 0x00000006c50a8211 */ /* 0x080fe400078a10ff */
[----:B------:R-:W-:Y:S01]  /*b580*/  @!P3 LEA R14, P6, R195, R6, 0x2 ;  /* 0x00000006c30eb211 */ /* 0x000fe200078c10ff */
[----:B------:R1:W-:Y:S01]  /*b590*/  @!P1 ST.E.64 desc[UR50][R8.64], R42 ;  /* 0x0000002a08009985 */ /* 0x0003e2000c101b32 */
[----:B------:R-:W-:-:S02]  /*b5a0*/  @!P0 LEA.HI.X R11, R197, R7, R215, 0x2, P5 ;  /* 0x00000007c50b8211 */ /* 0x000fc400028f14d7 */
[CC--:B------:R-:W-:Y:S02]  /*b5b0*/  @!P2 LEA R12, P1, R196.reuse, R6.reuse, 0x2 ;  /* 0x00000006c40ca211 */ /* 0x0c0fe400078210ff */
[-C--:B------:R-:W-:Y:S01]  /*b5c0*/  @!P3 LEA.HI.X R15, R195, R7.reuse, R213, 0x2, P6 ;  /* 0x00000007c30fb211 */ /* 0x080fe200030f14d5 */
[----:B------:R3:W-:Y:S01]  /*b5d0*/  @!P0 ST.E.64 desc[UR50][R10.64], R44 ;  /* 0x0000002c0a008985 */ /* 0x0007e2000c101b32 */
[----:B------:R-:W-:Y:S02]  /*b5e0*/  ISETP.GE.AND P0, PT, R193, UR4, PT ;  /* 0x00000004c1007c0c */ /* 0x000fe4000bf06270 */
[----:B------:R-:W-:Y:S02]  /*b5f0*/  @!P2 LEA.HI.X R13, R196, R7, R214, 0x2, P1 ;  /* 0x00000007c40da211 */ /* 0x000fe400008f14d6 */
[----:B------:R-:W-:Y:S02]  /*b600*/  ISETP.GE.AND P1, PT, R192, UR4, PT ;  /* 0x00000004c0007c0c */ /* 0x000fe4000bf26270 */
[----:B------:R-:W-:Y:S01]  /*b610*/  @!P4 LEA R20, P5, R194, R6, 0x2 ;  /* 0x00000006c214c211 */ /* 0x000fe200078a10ff */
[----:B------:R4:W-:Y:S01]  /*b620*/  @!P2 ST.E.64 desc[UR50][R12.64], R46 ;  /* 0x0000002e0c00a985 */ /* 0x0009e2000c101b32 */
[----:B------:R-:W-:-:S02]  /*b630*/  ISETP.GE.AND P2, PT, R171, UR4, PT ;  /* 0x00000004ab007c0c */ /* 0x000fc4000bf46270 */
[-C--:B------:R-:W-:Y:S01]  /*b640*/  @!P4 LEA.HI.X R21, R194, R7.reuse, R212, 0x2, P5 ;  /* 0x00000007c215c211 */ /* 0x080fe200028f14d4 */
[----:B------:R5:W-:Y:S02]  /*b650*/  @!P3 ST.E.64 desc[UR50][R14.64], R48 ;  /* 0x000000300e00b985 */ /* 0x000be4000c101b32 */
[CC--:B0-----:R-:W-:Y:S02]  /*b660*/  @!P0 LEA R4, P3, R193.reuse, R6.reuse, 0x2 ;  /* 0x00000006c1048211 */ /* 0x0c1fe400078610ff */
[----:B------:R-:W-:Y:S01]  /*b670*/  @!P4 ST.E.64 desc[UR50][R20.64], R50 ;  /* 0x000000321400c985 */ /* 0x000fe2000c101b32 */
[----:B------:R-:W-:Y:S02]  /*b680*/  ISETP.GE.AND P4, PT, R170, UR4, PT ;  /* 0x00000004aa007c0c */ /* 0x000fe4000bf86270 */
[----:B-1----:R-:W-:Y:S02]  /*b690*/  @!P1 LEA R8, P5, R192, R6, 0x2 ;  /* 0x00000006c0089211 */ /* 0x002fe400078a10ff */
[----:B------:R-:W-:-:S02]  /*b6a0*/  @!P0 LEA.HI.X R5, R193, R7, R211, 0x2, P3 ;  /* 0x00000007c1058211 */ /* 0x000fc400018f14d3 */
[----:B------:R-:W-:Y:S02]  /*b6b0*/  ISETP.GE.AND P3, PT, R169, UR4, PT ;  /* 0x00000004a9007c0c */ /* 0x000fe4000bf66270 */
[CC--:B---3--:R-:W-:Y:S01]  /*b6c0*/  @!P2 LEA R10, P6, R171.reuse, R6.reuse, 0x2 ;  /* 0x00000006ab0aa211 */ /* 0x0c8fe200078c10ff */
[----:B------:R0:W-:Y:S01]  /*b6d0*/  @!P0 ST.E.64 desc[UR50][R4.64], R52 ;  /* 0x0000003404008985 */ /* 0x0001e2000c101b32 */
[-C--:B------:R-:W-:Y:S02]  /*b6e0*/  @!P1 LEA.HI.X R9, R192, R7.reuse, R210, 0x2, P5 ;  /* 0x00000007c0099211 */ /* 0x080fe400028f14d2 */
[----:B------:R-:W-:Y:S02]  /*b6f0*/  @!P2 LEA.HI.X R11, R171, R7, R209, 0x2, P6 ;  /* 0x00000007ab0ba211 */ /* 0x000fe400030f14d1 */
[----:B------:R-:W-:Y:S01]  /*b700*/  ISETP.GE.AND P0, PT, R168, UR4, PT ;  /* 0x00000004a8007c0c */ /* 0x000fe2000bf06270 */
[----:B------:R1:W-:Y:S01]  /*b710*/  @!P1 ST.E.64 desc[UR50][R8.64], R54 ;  /* 0x0000003608009985 */ /* 0x0003e2000c101b32 */
[----:B----4-:R-:W-:-:S02]  /*b720*/  @!P4 LEA R12, P1, R170, R6, 0x2 ;  /* 0x00000006aa0cc211 */ /* 0x010fc400078210ff */
[----:B------:R-:W-:Y:S01]  /*b730*/  ISETP.GE.AND P5, PT, R23, UR4, PT ;  /* 0x0000000417007c0c */ /* 0x000fe2000bfa6270 */
[----:B------:R3:W-:Y:S01]  /*b740*/  @!P2 ST.E.64 desc[UR50][R10.64], R56 ;  /* 0x000000380a00a985 */ /* 0x0007e2000c101b32 */
[----:B------:R-:W-:Y:S02]  /*b750*/  @!P4 LEA.HI.X R13, R170, R7, R208, 0x2, P1 ;  /* 0x00000007aa0dc211 */ /* 0x000fe400008f14d0 */
[----:B------:R-:W-:Y:S02]  /*b760*/  ISETP.GE.AND P2, PT, R22, UR4, PT ;  /* 0x0000000416007c0c */ /* 0x000fe4000bf46270 */
[----:B------:R-:W-:Y:S01]  /*b770*/  ISETP.GE.AND P1, PT, R19, UR4, PT ;  /* 0x0000000413007c0c */ /* 0x000fe2000bf26270 */
[----:B------:R4:W-:Y:S01]  /*b780*/  @!P4 ST.E.64 desc[UR50][R12.64], R58 ;  /* 0x0000003a0c00c985 */ /* 0x0009e2000c101b32 */
[-C--:B-----5:R-:W-:Y:S02]  /*b790*/  @!P3 LEA R14, P6, R169, R6.reuse, 0x2 ;  /* 0x00000006a90eb211 */ /* 0x0a0fe400078c10ff */
[----:B0-----:R-:W-:-:S02]  /*b7a0*/  @!P0 LEA R4, P4, R168, R6, 0x2 ;  /* 0x00000006a8048211 */ /* 0x001fc400078810ff */
        /* <DEDUP_REMOVED lines=10> */
[----:B------:R4:W-:Y:S01]  /*b850*/  @!P5 ST.E.64 desc[UR50][R8.64], R64 ;  /* 0x000000400800d985 */ /* 0x0009e2000c101b32 */
[----:B------:R-:W-:-:S03]  /*b860*/  ISETP.GE.AND P0, PT, R18, UR4, PT ;  /* 0x0000000412007c0c */ /* 0x000fc6000bf06270 */
[----:B------:R4:W-:Y:S04]  /*b870*/  @!P2 ST.E.64 desc[UR50][R10.64], R66 ;  /* 0x000000420a00a985 */ /* 0x0009e8000c101b32 */
[----:B------:R4:W-:Y:S06]  /*b880*/  @!P1 ST.E.64 desc[UR50][R20.64], R34 ;  /* 0x0000002214009985 */ /* 0x0009ec000c101b32 */
[----:B------:R-:W-:Y:S05]  /*b890*/  @P0 BRA `(.L_x_171) ;  /* 0x0000000c00280947 */ /* 0x000fea0003800000 */
[----:B----4-:R-:W-:-:S04]  /*b8a0*/  LEA R4, P0, R18, R6, 0x2 ;  /* 0x0000000612047211 */ /* 0x010fc800078010ff */
[----:B------:R-:W-:-:S05]  /*b8b0*/  LEA.HI.X R5, R18, R7, R202, 0x2, P0 ;  /* 0x0000000712057211 */ /* 0x000fca00000f14ca */
[----:B------:R0:W-:Y:S01]  /*b8c0*/  ST.E.64 desc[UR50][R4.64], R36 ;  /* 0x0000002404007985 */ /* 0x0001e2000c101b32 */
[----:B------:R-:W-:Y:S05]  /*b8d0*/  BRA `(.L_x_171) ;  /* 0x0000000c00187947 */ /* 0x000fea0003800000 */
.L_x_162:
[----:B------:R-:W-:Y:S02]  /*b8e0*/  ULDC.64 UR8, c[0x0][0xc00] ;  /* 0x0003000000087ab9 */ /* 0x000fe40000000a00 */
[----:B------:R-:W-:-:S04]  /*b8f0*/  UISETP.NE.U32.AND UP0, UPT, UR8, URZ, UPT ;  /* 0x0000003f0800728c */ /* 0x000fc8000bf05070 */
[----:B------:R-:W-:-:S03]  /*b900*/  UISETP.NE.AND.EX UP0, UPT, UR9, URZ, UPT, UP0 ;  /* 0x0000003f0900728c */ /* 0x000fc6000bf05300 */
[----:B------:R-:W-:Y:S02]  /*b910*/  ULDC.64 UR8, c[0x0][0xc00] ;  /* 0x0003000000087ab9 */ /* 0x000fe40000000a00 */
[----:B------:R-:W-:Y:S01]  /*b920*/  UIMAD.WIDE UR8, UR36, 0x4, UR8 ;  /* 0x00000004240878a5 */ /* 0x000fe2000f8e0208 */
[----:B------:R-:W-:-:S05]  /*b930*/  PLOP3.LUT P1, PT, PT, PT, UP0, 0x80, 0x0 ;  /* 0x000000000000781c */ /* 0x000fca0003f2f008 */
[----:B------:R-:W-:Y:S02]  /*b940*/  IMAD.U32 R4, RZ, RZ, UR8 ;  /* 0x00000008ff047e24 */ /* 0x000fe4000f8e00ff */
[----:B------:R-:W-:Y:S01]  /*b950*/  IMAD.U32 R5, RZ, RZ, UR9 ;  /* 0x00000009ff057e24 */ /* 0x000fe2000f8e00ff */
[----:B------:R-:W-:Y:S02]  /*b960*/  ULDC.64 UR8, c[0x0][0xc08] ;  /* 0x0003020000087ab9 */ /* 0x000fe40000000a00 */
[----:B------:R-:W-:-:S03]  /*b970*/  UISETP.NE.U32.AND UP1, UPT, UR8, URZ, UPT ;  /* 0x0000003f0800728c */ /* 0x000fc6000bf25070 */
[----:B------:R-:W2:Y:S01]  /*b980*/  @P1 LDG.E R3, desc[UR50][R4.64] ;  /* 0x0000003204031981 */ /* 0x000ea2000c1e1900 */
[----:B------:R-:W-:Y:S01]  /*b990*/  UISETP.NE.AND.EX UP1, UPT, UR9, URZ, UPT, UP1 ;  /* 0x0000003f0900728c */ /* 0x000fe2000bf25310 */
[----:B------:R-:W-:Y:S02]  /*b9a0*/  ULDC UR4, c[0x0][0xa88] ;  /* 0x0002a20000047ab9 */ /* 0x000fe40000000800 */
[----:B------:R-:W-:-:S03]  /*b9b0*/  IMAD.U32 R0, RZ, RZ, UR4 ;  /* 0x00000004ff007e24 */ /* 0x000fc6000f8e00ff */
[----:B------:R-:W-:-:S05]  /*b9c0*/  PLOP3.LUT P2, PT, PT, PT, UP1, 0x80, 0x0 ;  /* 0x000000000000781c */ /* 0x000fca0003f4f018 */
[----:B------:R-:W-:Y:S02]  /*b9d0*/  @UP1 ULDC.64 UR8, c[0x0][0xc08] ;  /* 0x0003020000081ab9 */ /* 0x000fe40000000a00 */
[----:B------:R-:W-:-:S06]  /*b9e0*/  @UP1 UIMAD.WIDE UR8, UR36, 0x4, UR8 ;  /* 0x00000004240818a5 */ /* 0x000fcc000f8e0208 */
[----:B------:R-:W-:Y:S02]  /*b9f0*/  IMAD.U32 R6, RZ, RZ, UR8 ;  /* 0x00000008ff067e24 */ /* 0x000fe4000f8e00ff */
[----:B------:R-:W-:-:S05]  /*ba00*/  IMAD.U32 R7, RZ, RZ, UR9 ;  /* 0x00000009ff077e24 */ /* 0x000fca000f8e00ff */
[----:B------:R0:W5:Y:S01]  /*ba10*/  @P2 LDG.E R0, desc[UR50][R6.64] ;  /* 0x0000003206002981 */ /* 0x000162000c1e1900 */
[----:B------:R-:W-:Y:S01]  /*ba20*/  UMOV UR4, URZ ;  /* 0x0000003f00047c82 */ /* 0x000fe20008000000 */
[----:B------:R-:W-:Y:S02]  /*ba30*/  ISETP.GT.AND P0, PT, R223, 0x7f, PT ;  /* 0x0000007fdf00780c */ /* 0x000fe40003f04270 */
[----:B--2---:R-:W-:-:S13]  /*ba40*/  @P1 R2UR UR4, R3 ;  /* 0x00000000030412ca */ /* 0x004fda00000e0000 */
[----:B------:R-:W-:Y:S01]  /*ba50*/  USHF.R.S32.HI UR16, URZ, 0x1f, UR4 ;  /* 0x0000001f3f107899 */ /* 0x000fe20008011404 */
[----:B0-----:R-:W-:Y:S11]  /*ba60*/  @P2 BRA `(.L_x_174) ;  /* 0x0000000000102947 */ /* 0x001ff60003800000 */
[----:B------:R-:W-:Y:S05]  /*ba70*/  @!P1 BRA `(.L_x_174) ;  /* 0x00000000000c9947 */ /* 0x000fea0003800000 */
[----:B------:R-:W2:Y:S04]  /*ba80*/  LDG.E R3, desc[UR50][R4.64] ;  /* 0x0000003204037981 */ /* 0x000ea8000c1e1900 */
[----:B-----5:R-:W2:Y:S02]  /*ba90*/  LDG.E R0, desc[UR50][R4.64+0x4] ;  /* 0x0000043204007981 */ /* 0x020ea4000c1e1900 */
[----:B--2---:R-:W-:-:S07]  /*baa0*/  IMAD.IADD R0, R0, 0x1, -R3 ;  /* 0x0000000100007824 */ /* 0x004fce00078e0a03 */
.L_x_174:
[----:B------:R-:W-:Y:S01]  /*bab0*/  USEL UR36, UR36, URZ, !UP0 ;  /* 0x0000003f24247287 */ /* 0x000fe2000c000000 */
[----:B------:R-:W-:Y:S01]  /*bac0*/  BSSY B1, `(.L_x_175) ;  /* 0x0000039000017945 */ /* 0x000fe20003800000 */
[----:B------:R-:W-:-:S03]  /*bad0*/  USEL UR37, UR37, URZ, !UP0 ;  /* 0x0000003f25257287 */ /* 0x000fc6000c000000 */
[----:B------:R-:W-:Y:S09]  /*bae0*/  @P0 BRA `(.L_x_176) ;  /* 0x0000000000d80947 */ /* 0x000ff20003800000 */
[----:B------:R-:W0:Y:S01]  /*baf0*/  S2R R4, SR_TID.X ;  /* 0x0000000000047919 */ /* 0x000e220000002100 */
[----:B------:R-:W1:Y:S01]  /*bb00*/  LDC R9, c[0x0][0xbe8] ;  /* 0x0002fa00ff097b82 */ /* 0x000e620000000800 */
[----:B------:R-:W-:-:S04]  /*bb10*/  IMAD.U32 R3, RZ, RZ, UR43 ;  /* 0x0000002bff037e24 */ /* 0x000fc8000f8e00ff */
[----:B0-----:R-:W-:Y:S02]  /*bb20*/  IMAD R3, R3, 0x80, R4 ;  /* 0x0000008003037824 */ /* 0x001fe400078e0204 */
[----:B-1---5:R-:W-:Y:S02]  /*bb30*/  IMAD R4, R0, R9, RZ ;  /* 0x0000000900047224 */ /* 0x022fe400078e02ff */
[----:B------:R-:W-:-:S05]  /*bb40*/  VIADD R6, R3, 0xffffff80 ;  /* 0xffffff8003067836 */ /* 0x000fca0000000000 */
[----:B------:R-:W-:-:S13]  /*bb50*/  ISETP.GE.AND P0, PT, R6, R4, PT ;  /* 0x000000040600720c */ /* 0x000fda0003f06270 */
[----:B------:R-:W-:Y:S05]  /*bb60*/  @P0 BRA `(.L_x_176) ;  /* 0x0000000000b80947 */ /* 0x000fea0003800000 */
[----:B------:R-:W-:Y:S01]  /*bb70*/  ISETP.NE.AND P0, PT, R9, 0x1, PT ;  /* 0x000000010900780c */ /* 0x000fe20003f05270 */
[----:B------:R-:W-:Y:S01]  /*bb80*/  UISETP.GT.AND UP2, UPT, UR45, 0x1, UPT ;  /* 0x000000012d00788c */ /* 0x000fe2000bf44270 */
[----:B------:R-:W-:-:S03]  /*bb90*/  UMOV UR7, 0x9b8 ;  /* 0x000009b800077882 */ /* 0x000fc60000000000 */
[----:B------:R-:W-:Y:S02]  /*bba0*/  USEL UR17, UR7, 0x978, UP2 ;  /* 0x0000097807117887 */ /* 0x000fe40009000000 */
[----:B------:R-:W-:-:S06]  /*bbb0*/  USEL UR19, UR39, URZ, UP2 ;  /* 0x0000003f27137287 */ /* 0x000fcc0009000000 */
[----:B------:R-:W0:Y:S04]  /*bbc0*/  @P0 LDC R3, c[0x0][0xbec] ;  /* 0x0002fb00ff030b82 */ /* 0x000e280000000800 */
[----:B------:R-:W-:Y:S01]  /*bbd0*/  ULDC.64 UR10, c[0x0][UR17+0x220] ;  /* 0x00008800110a7abb */ /* 0x000fe20008000a00 */
[----:B------:R-:W-:Y:S01]  /*bbe0*/  ULDC.64 UR8, c[0x0][UR17+0x218] ;  /* 0x0000860011087abb */ /* 0x000fe20008000a00 */
[----:B------:R-:W-:Y:S01]  /*bbf0*/  ULDC.64 UR12, c[0x0][UR17+0x228] ;  /* 0x00008a00110c7abb */ /* 0x000fe20008000a00 */
[----:B------:R-:W-:Y:S01]  /*bc00*/  UIMAD UR7, UR11, UR36, URZ ;  /* 0x000000240b0772a4 */ /* 0x000fe2000f8e023f */
[----:B------:R-:W1:Y:S01]  /*bc10*/  @P0 LDC R5, c[0x0][0xbf0] ;  /* 0x0002fc00ff050b82 */ /* 0x000e620000000800 */
[----:B------:R-:W-:Y:S02]  /*bc20*/  UIMAD.WIDE.U32 UR14, UR8, UR42, URZ ;  /* 0x0000002a080e72a5 */ /* 0x000fe4000f8e003f */
[----:B------:R-:W-:-:S02]  /*bc30*/  UIMAD UR18, UR9, UR42, URZ ;  /* 0x0000002a091272a4 */ /* 0x000fc4000f8e023f */
[----:B------:R-:W-:Y:S02]  /*bc40*/  UIMAD.WIDE.U32 UR8, UR10, UR36, URZ ;  /* 0x000000240a0872a5 */ /* 0x000fe4000f8e003f */
[----:B------:R-:W-:Y:S02]  /*bc50*/  UIMAD.WIDE.U32 UR20, UR12, UR19, URZ ;  /* 0x000000130c1472a5 */ /* 0x000fe4000f8e003f */
[----:B------:R-:W-:Y:S02]  /*bc60*/  UIMAD UR12, UR13, UR19, URZ ;  /* 0x000000130d0c72a4 */ /* 0x000fe4000f8e023f */
[----:B------:R-:W-:Y:S02]  /*bc70*/  UIMAD UR7, UR10, UR37, UR7 ;  /* 0x000000250a0772a4 */ /* 0x000fe4000f8e0207 */
[----:B------:R-:W-:Y:S02]  /*bc80*/  UIADD3 UR14, UP0, UP1, UR8, UR14, UR4 ;  /* 0x0000000e080e7290 */ /* 0x000fe4000f91e004 */
[----:B------:R-:W-:Y:S01]  /*bc90*/  UIADD3 UR8, UR12, UR21, URZ ;  /* 0x000000150c087290 */ /* 0x000fe2000fffe03f */
[----:B0-----:R-:W-:Y:S01]  /*bca0*/  @P0 IMAD.HI.U32 R4, R6, R3, RZ ;  /* 0x0000000306040227 */ /* 0x001fe200078e00ff */
[----:B------:R-:W-:-:S02]  /*bcb0*/  UIADD3 UR11, UR18, UR15, URZ ;  /* 0x0000000f120b7290 */ /* 0x000fc4000fffe03f */
[----:B------:R-:W-:Y:S01]  /*bcc0*/  UIADD3 UR7, UR9, UR7, URZ ;  /* 0x0000000709077290 */ /* 0x000fe2000fffe03f */
[----:B------:R-:W-:Y:S02]  /*bcd0*/  IMAD.MOV.U32 R3, RZ, RZ, R6 ;  /* 0x000000ffff037224 */ /* 0x000fe400078e0006 */
[----:B------:R-:W-:Y:S01]  /*bce0*/  IMAD.U32 R8, RZ, RZ, UR8 ;  /* 0x00000008ff087e24 */ /* 0x000fe2000f8e00ff */
[----:B------:R-:W-:Y:S01]  /*bcf0*/  UIADD3.X UR7, UR7, UR11, UR16, UP0, UP1 ;  /* 0x0000000b07077290 */ /* 0x000fe200087e2410 */
[----:B-1----:R-:W-:Y:S01]  /*bd00*/  @P0 SHF.R.U32.HI R3, RZ, R5, R4 ;  /* 0x00000005ff030219 */ /* 0x002fe20000011604 */
[----:B------:R-:W-:Y:S01]  /*bd10*/  IMAD.U32 R4, RZ, RZ, UR20 ;  /* 0x00000014ff047e24 */ /* 0x000fe2000f8e00ff */
[----:B------:R-:W-:Y:S01]  /*bd20*/  ULDC.64 UR8, c[0x0][UR17+0x210] ;  /* 0x0000840011087abb */ /* 0x000fe20008000a00 */
[----:B------:R-:W-:Y:S01]  /*bd30*/  IMAD.U32 R5, RZ, RZ, UR21 ;  /* 0x00000015ff057e24 */ /* 0x000fe2000f8e00ff */
[--C-:B------:R-:W-:Y:S01]  /*bd40*/  SHF.R.S32.HI R5, RZ, 0x1f, R3.reuse ;  /* 0x0000001fff057819 */ /* 0x100fe20000011403 */
[----:B------:R-:W-:Y:S01]  /*bd50*/  IMAD.MOV R7, RZ, RZ, -R3 ;  /* 0x000000ffff077224 */ /* 0x000fe200078e0a03 */
[----:B------:R-:W-:Y:S01]  /*bd60*/  IADD3 R4, P0, P1, R3, UR14, R4 ;  /* 0x0000000e03047c10 */ /* 0x000fe2000f91e004 */
[----:B------:R-:W-:Y:S01]  /*bd70*/  ULDC.64 UR10, c[0x0][0xba8] ;  /* 0x0002ea00000a7ab9 */ /* 0x000fe20000000a00 */
[----:B------:R-:W-:Y:S01]  /*bd80*/  @!UP2 ULDC UR10, c[0x0][0xb50] ;  /* 0x0002d400000aaab9 */ /* 0x000fe20000000800 */
[----:B------:R-:W-:Y:S01]  /*bd90*/  IMAD R7, R9, R7, R6 ;  /* 0x0000000709077224 */ /* 0x000fe200078e0206 */
[----:B------:R-:W-:Y:S01]  /*bda0*/  IADD3.X R5, R5, UR7, R8, P0, P1 ;  /* 0x0000000705057c10 */ /* 0x000fe200087e2408 */
[----:B------:R-:W-:-:S02]  /*bdb0*/  @!UP2 ULDC UR11, c[0x0][0xb54] ;  /* 0x0002d500000baab9 */ /* 0x000fc40000000800 */
[C---:B------:R-:W-:Y:S01]  /*bdc0*/  IMAD R6, R7.reuse, UR9, RZ ;  /* 0x0000000907067c24 */ /* 0x040fe2000f8e02ff */
[----:B------:R-:W-:Y:S01]  /*bdd0*/  SHF.R.S32.HI R3, RZ, 0x1f, R7 ;  /* 0x0000001fff037819 */ /* 0x000fe20000011407 */
[----:B------:R-:W-:-:S04]  /*bde0*/  IMAD.WIDE.U32 R4, R7, UR8, R4 ;  /* 0x0000000807047c25 */ /* 0x000fc8000f8e0004 */
[----:B------:R-:W-:Y:S01]  /*bdf0*/  IMAD R3, R3, UR8, R6 ;  /* 0x0000000803037c24 */ /* 0x000fe2000f8e0206 */
[----:B------:R-:W-:-:S03]  /*be00*/  LEA R6, P0, R4, UR10, 0x2 ;  /* 0x0000000a04067c11 */ /* 0x000fc6000f8010ff */
[----:B------:R-:W-:-:S05]  /*be10*/  IMAD.IADD R3, R5, 0x1, R3 ;  /* 0x0000000105037824 */ /* 0x000fca00078e0203 */
[----:B------:R-:W-:Y:S01]  /*be20*/  LEA.HI.X R7, R4, UR11, R3, 0x2, P0 ;  /* 0x0000000b04077c11 */ /* 0x000fe200080f1403 */
[----:B------:R-:W-:-:S05]  /*be30*/  IMAD.MOV.U32 R3, RZ, RZ, -0x800000 ;  /* 0xff800000ff037424 */ /* 0x000fca00078e00ff */
[----:B------:R0:W-:Y:S02]  /*be40*/  STG.E desc[UR50][R6.64], R3 ;  /* 0x0000000306007986 */ /* 0x0001e4000c101932 */
.L_x_176:
[----:B------:R-:W-:Y:S05]  /*be50*/  BSYNC B1 ;  /* 0x0000000000017941 */ /* 0x000fea0003800000 */
.L_x_175:
[----:B------:R-:W-:-:S06]  /*be60*/  UISETP.GT.AND UP0, UPT, UR45, 0x1, UPT ;  /* 0x000000012d00788c */ /* 0x000fcc000bf04270 */
[----:B------:R-:W-:-:S13]  /*be70*/  PLOP3.LUT P0, PT, PT, PT, UP0, 0x80, 0x0 ;  /* 0x000000000000781c */ /* 0x000fda0003f0f008 */
[----:B------:R-:W-:Y:S05]  /*be80*/  @P0 BRA `(.L_x_171) ;  /* 0x0000000400ac0947 */ /* 0x000fea0003800000 */
[----:B------:R-:W1:Y:S01]  /*be90*/  LDC R11, c[0x0][0xbe8] ;  /* 0x0002fa00ff0b7b82 */ /* 0x000e620000000800 */
[----:B------:R-:W-:Y:S01]  /*bea0*/  ULDC.64 UR10, c[0x0][0xaa0] ;  /* 0x0002a800000a7ab9 */ /* 0x000fe20000000a00 */
[----:B0-----:R-:W-:Y:S01]  /*beb0*/  IMAD R3, R17, 0x20, R200 ;  /* 0x0000002011037824 */ /* 0x001fe200078e02c8 */
[----:B------:R-:W-:Y:S01]  /*bec0*/  UIMAD UR7, UR16, UR10, URZ ;  /* 0x0000000a100772a4 */ /* 0x000fe2000f8e023f */
[----:B------:R-:W-:Y:S01]  /*bed0*/  IMAD.U32 R8, RZ, RZ, UR43 ;  /* 0x0000002bff087e24 */ /* 0x000fe2000f8e00ff */
[----:B------:R-:W-:Y:S01]  /*bee0*/  UIMAD.WIDE.U32 UR8, UR4, UR10, URZ ;  /* 0x0000000a040872a5 */ /* 0x000fe2000f8e003f */
[----:B------:R-:W-:Y:S01]  /*bef0*/  IMAD.U32 R13, RZ, RZ, UR43 ;  /* 0x0000002bff0d7e24 */ /* 0x000fe2000f8e00ff */
[----:B------:R-:W-:Y:S01]  /*bf00*/  UIMAD UR7, UR4, UR11, UR7 ;  /* 0x0000000b040772a4 */ /* 0x000fe2000f8e0207 */
[----:B------:R-:W-:Y:S01]  /*bf10*/  IMAD R8, R8, 0x80, R3 ;  /* 0x0000008008087824 */ /* 0x000fe200078e0203 */
[----:B------:R-:W-:Y:S01]  /*bf20*/  BSSY B1, `(.L_x_177) ;  /* 0x0000037000017945 */ /* 0x000fe20003800000 */
[----:B------:R-:W-:Y:S01]  /*bf30*/  ULDC.64 UR10, c[0x0][0xae8] ;  /* 0x0002ba00000a7ab9 */ /* 0x000fe20000000a00 */
[----:B------:R-:W-:Y:S01]  /*bf40*/  UIADD3 UR9, UR9, UR7, URZ ;  /* 0x0000000709097290 */ /* 0x000fe2000fffe03f */
[----:B------:R-:W-:-:S03]  /*bf50*/  IMAD.MOV.U32 R3, RZ, RZ, R8 ;  /* 0x000000ffff037224 */ /* 0x000fc600078e0008 */
[----:B------:R-:W-:-:S04]  /*bf60*/  UIMAD.WIDE.U32 UR8, UR42, UR10, UR8 ;  /* 0x0000000a2a0872a5 */ /* 0x000fc8000f8e0008 */
[----:B------:R-:W-:-:S03]  /*bf70*/  UIMAD UR9, UR42, UR11, UR9 ;  /* 0x0000000b2a0972a4 */ /* 0x000fc6000f8e0209 */
[----:B------:R-:W-:Y:S01]  /*bf80*/  ULDC.64 UR10, c[0x0][0xaf0] ;  /* 0x0002bc00000a7ab9 */ /* 0x000fe20000000a00 */
[----:B-1----:R-:W-:Y:S01]  /*bf90*/  ISETP.NE.AND P0, PT, R11, 0x1, PT ;  /* 0x000000010b00780c */ /* 0x002fe20003f05270 */
[----:B------:R-:W-:-:S04]  /*bfa0*/  UIMAD UR37, UR37, UR10, URZ ;  /* 0x0000000a252572a4 */ /* 0x000fc8000f8e023f */
[----:B------:R-:W-:Y:S02]  /*bfb0*/  UIMAD UR4, UR36, UR11, UR37 ;  /* 0x0000000b240472a4 */ /* 0x000fe4000f8e0225 */
[----:B------:R-:W-:-:S03]  /*bfc0*/  UIMAD.WIDE.U32 UR36, UR36, UR10, UR8 ;  /* 0x0000000a242472a5 */ /* 0x000fc6000f8e0008 */
[----:B------:R-:W-:Y:S01]  /*bfd0*/  ULDC.64 UR8, c[0x0][0xae0] ;  /* 0x0002b80000087ab9 */ /* 0x000fe20000000a00 */
[----:B------:R-:W-:Y:S02]  /*bfe0*/  UIADD3 UR4, UR37, UR4, URZ ;  /* 0x0000000425047290 */ /* 0x000fe4000fffe03f */
[----:B------:R-:W0:Y:S08]  /*bff0*/  @P0 LDC R5, c[0x0][0xbec] ;  /* 0x0002fb00ff050b82 */ /* 0x000e300000000800 */
[----:B------:R-:W1:Y:S01]  /*c000*/  @P0 LDC R7, c[0x0][0xbf0] ;  /* 0x0002fc00ff070b82 */ /* 0x000e620000000800 */
[----:B0-----:R-:W-:-:S04]  /*c010*/  @P0 IMAD.HI.U32 R4, R8, R5, RZ ;  /* 0x0000000508040227 */ /* 0x001fc800078e00ff */
[----:B------:R-:W-:Y:S02]  /*c020*/  IMAD.U32 R5, RZ, RZ, UR37 ;  /* 0x00000025ff057e24 */ /* 0x000fe4000f8e00ff */
[----:B------:R-:W-:Y:S01]  /*c030*/  IMAD.U32 R5, RZ, RZ, UR4 ;  /* 0x00000004ff057e24 */ /* 0x000fe2000f8e00ff */
[----:B-1----:R-:W-:-:S04]  /*c040*/  @P0 SHF.R.U32.HI R3, RZ, R7, R4 ;  /* 0x00000007ff030219 */ /* 0x002fc80000011604 */
[--C-:B------:R-:W-:Y:S01]  /*c050*/  SHF.R.S32.HI R4, RZ, 0x1f, R3.reuse ;  /* 0x0000001fff047819 */ /* 0x100fe20000011403 */
[----:B------:R-:W-:-:S04]  /*c060*/  IMAD.MOV R7, RZ, RZ, -R3 ;  /* 0x000000ffff077224 */ /* 0x000fc800078e0a03 */
[----:B------:R-:W-:Y:S02]  /*c070*/  IMAD R6, R4, UR8, RZ ;  /* 0x0000000804067c24 */ /* 0x000fe4000f8e02ff */
[----:B------:R-:W-:Y:S02]  /*c080*/  IMAD.U32 R4, RZ, RZ, UR36 ;  /* 0x00000024ff047e24 */ /* 0x000fe4000f8e00ff */
[----:B------:R-:W-:Y:S02]  /*c090*/  IMAD R7, R11, R7, R8 ;  /* 0x000000070b077224 */ /* 0x000fe400078e0208 */
[C---:B------:R-:W-:Y:S02]  /*c0a0*/  IMAD R9, R3.reuse, UR9, R6 ;  /* 0x0000000903097c24 */ /* 0x040fe4000f8e0206 */
[----:B------:R-:W-:Y:S01]  /*c0b0*/  IMAD.WIDE.U32 R4, R3, UR8, R4 ;  /* 0x0000000803047c25 */ /* 0x000fe2000f8e0004 */
[----:B------:R-:W-:Y:S01]  /*c0c0*/  SHF.R.S32.HI R3, RZ, 0x1f, R7 ;  /* 0x0000001fff037819 */ /* 0x000fe20000011407 */
[----:B------:R-:W-:-:S02]  /*c0d0*/  ULDC.64 UR8, c[0x0][0xad8] ;  /* 0x0002b60000087ab9 */ /* 0x000fc40000000a00 */
[----:B------:R-:W-:Y:S02]  /*c0e0*/  IMAD.IADD R5, R5, 0x1, R9 ;  /* 0x0000000105057824 */ /* 0x000fe400078e0209 */
[----:B------:R-:W-:Y:S02]  /*c0f0*/  IMAD R6, R3, UR8, RZ ;  /* 0x0000000803067c24 */ /* 0x000fe4000f8e02ff */
[----:B------:R-:W-:Y:S02]  /*c100*/  IMAD R8, R13, 0x80, R200 ;  /* 0x000000800d087824 */ /* 0x000fe400078e02c8 */
[----:B-----5:R-:W-:Y:S02]  /*c110*/  IMAD R11, R0, R11, RZ ;  /* 0x0000000b000b7224 */ /* 0x020fe400078e02ff */
[C---:B------:R-:W-:Y:S02]  /*c120*/  IMAD R3, R7.reuse, UR9, R6 ;  /* 0x0000000907037c24 */ /* 0x040fe4000f8e0206 */
[----:B------:R-:W-:Y:S01]  /*c130*/  IMAD.WIDE.U32 R4, R7, UR8, R4 ;  /* 0x0000000807047c25 */ /* 0x000fe2000f8e0004 */
[----:B------:R-:W-:Y:S01]  /*c140*/  ISETP.GE.AND P2, PT, R8, R11, PT ;  /* 0x0000000b0800720c */ /* 0x000fe20003f46270 */
[----:B------:R-:W-:-:S02]  /*c150*/  ULDC.64 UR8, c[0x0][0xa80] ;  /* 0x0002a00000087ab9 */ /* 0x000fc40000000a00 */
[----:B------:R-:W-:Y:S01]  /*c160*/  IMAD.IADD R3, R5, 0x1, R3 ;  /* 0x0000000105037824 */ /* 0x000fe200078e0203 */
[----:B------:R-:W-:Y:S01]  /*c170*/  LEA R6, P3, R4, UR8, 0x1 ;  /* 0x0000000804067c11 */ /* 0x000fe2000f8608ff */
[----:B------:R-:W-:-:S03]  /*c180*/  VIADD R0, R8, 0x20 ;  /* 0x0000002008007836 */ /* 0x000fc60000000000 */
[----:B------:R-:W-:Y:S01]  /*c190*/  LEA.HI.X R3, R4, UR9, R3, 0x1, P3 ;  /* 0x0000000904037c11 */ /* 0x000fe200098f0c03 */
[----:B------:R0:W1:Y:S01]  /*c1a0*/  SHFL.IDX PT, R7, R6, RZ, 0x181f ;  /* 0x00181fff06077589 */ /* 0x00006200000e0000 */
[-C--:B------:R-:W-:Y:S01]  /*c1b0*/  ISETP.GE.AND P1, PT, R0, R11.reuse, PT ;  /* 0x0000000b0000720c */ /* 0x080fe20003f26270 */
[----:B------:R-:W-:Y:S02]  /*c1c0*/  VIADD R0, R8, 0x40 ;  /* 0x0000004008007836 */ /* 0x000fe40000000000 */
[----:B------:R0:W2:Y:S03]  /*c1d0*/  SHFL.IDX PT, R5, R3, RZ, 0x181f ;  /* 0x00181fff03057589 */ /* 0x0000a600000e0000 */
        /* <DEDUP_REMOVED lines=9> */
[----:B------:R3:W-:Y:S04]  /*c270*/  @!P4 ST.E.128 desc[UR50][R12.64], RZ ;  /* 0x000000ff0c00c985 */ /* 0x0007e8000c101d32 */
[----:B------:R3:W-:Y:S02]  /*c280*/  @!P5 ST.E.128 desc[UR50][R4.64], RZ ;  /* 0x000000ff0400d985 */ /* 0x0007e4000c101d32 */
.L_x_178:
[----:B------:R-:W-:Y:S05]  /*c290*/  BSYNC B1 ;  /* 0x0000000000017941 */ /* 0x000fea0003800000 */
.L_x_177:
[----:B--23--:R2:W3:Y:S01]  /*c2a0*/  SHFL.IDX PT, R5, R3, 0x1, 0x181f ;  /* 0x00381f0003057f89 */ /* 0x00c4e200000e0000 */
[----:B------:R-:W-:Y:S03]  /*c2b0*/  BSSY B1, `(.L_x_179) ;  /* 0x000000c000017945 */ /* 0x000fe60003800000 */
[----:B-1----:R2:W1:Y:S01]  /*c2c0*/  SHFL.IDX PT, R7, R6, 0x1, 0x181f ;  /* 0x00381f0006077f89 */ /* 0x00246200000e0000 */
[----:B------:R-:W-:Y:S05]  /*c2d0*/  @P1 BRA `(.L_x_180) ;  /* 0x0000000000241947 */ /* 0x000fea0003800000 */
[----:B------:R-:W-:Y:S02]  /*c2e0*/  ULDC UR4, c[0x0][0xac8] ;  /* 0x0002b20000047ab9 */ /* 0x000fe40000000800 */
[----:B------:R-:W-:Y:S02]  /*c2f0*/  ISETP.GE.AND P3, PT, R2, UR4, PT ;  /* 0x0000000402007c0c */ /* 0x000fe4000bf66270 */
[----:B------:R-:W-:-:S11]  /*c300*/  ISETP.GE.AND P4, PT, R16, UR4, PT ;  /* 0x0000000410007c0c */ /* 0x000fd6000bf86270 */
[-C--:B-1----:R-:W-:Y:S02]  /*c310*/  @!P3 LEA R12, P1, R2, R7.reuse, 0x1 ;  /* 0x00000007020cb211 */ /* 0x082fe400078208ff */
[----:B------:R-:W-:Y:S02]  /*c320*/  @!P4 LEA R4, P2, R16, R7, 0x1 ;  /* 0x000000071004c211 */ /* 0x000fe400078408ff */
[-C--:B---3--:R-:W-:Y:S02]  /*c330*/  @!P3 LEA.HI.X R13, R2, R5.reuse, R222, 0x1, P1 ;  /* 0x00000005020db211 */ /* 0x088fe400008f0cde */
[----:B------:R-:W-:-:S03]  /*c340*/  @!P4 LEA.HI.X R5, R16, R5, R221, 0x1, P2 ;  /* 0x000000051005c211 */ /* 0x000fc600010f0cdd */
[----:B------:R4:W-:Y:S04]  /*c350*/  @!P3 ST.E.128 desc[UR50][R12.64], RZ ;  /* 0x000000ff0c00b985 */ /* 0x0009e8000c101d32 */
[----:B------:R4:W-:Y:S02]  /*c360*/  @!P4 ST.E.128 desc[UR50][R4.64], RZ ;  /* 0x000000ff0400c985 */ /* 0x0009e4000c101d32 */
.L_x_180:
[----:B------:R-:W-:Y:S05]  /*c370*/  BSYNC B1 ;  /* 0x0000000000017941 */ /* 0x000fea0003800000 */
.L_x_179:
[----:B---34-:R3:W4:Y:S01]  /*c380*/  SHFL.IDX PT, R5, R3, 0x2, 0x181f ;  /* 0x00581f0003057f89 */ /* 0x01872200000e0000 */
        /* <DEDUP_REMOVED lines=8> */
[-C--:B----4-:R-:W-:Y:S02]  /*c410*/  @!P2 LEA.HI.X R13, R2, R5.reuse, R222, 0x1, P0 ;  /* 0x00000005020da211 */ /* 0x090fe400000f0cde */
[----:B------:R-:W-:-:S03]  /*c420*/  @!P3 LEA.HI.X R5, R16, R5, R221, 0x1, P1 ;  /* 0x000000051005b211 */ /* 0x000fc600008f0cdd */
[----:B------:R1:W-:Y:S04]  /*c430*/  @!P2 ST.E.128 desc[UR50][R12.64], RZ ;  /* 0x000000ff0c00a985 */ /* 0x0003e8000c101d32 */
[----:B------:R1:W-:Y:S02]  /*c440*/  @!P3 ST.E.128 desc[UR50][R4.64], RZ ;  /* 0x000000ff0400b985 */ /* 0x0003e4000c101d32 */
.L_x_182:
[----:B------:R-:W-:Y:S05]  /*c450*/  BSYNC B1 ;  /* 0x0000000000017941 */ /* 0x000fea0003800000 */
.L_x_181:
[----:B------:R-:W-:Y:S01]  /*c460*/  VIADD R0, R8, 0x60 ;  /* 0x0000006008007836 */ /* 0x000fe20000000000 */
[----:B0-23--:R-:W0:Y:S04]  /*c470*/  SHFL.IDX PT, R3, R3, 0x3, 0x181f ;  /* 0x00781f0003037f89 */ /* 0x00de2800000e0000 */
[----:B------:R-:W-:Y:S01]  /*c480*/  ISETP.GE.AND P0, PT, R0, R11, PT ;  /* 0x0000000b0000720c */ /* 0x000fe20003f06270 */
[----:B-1--4-:R1:W2:-:S12]  /*c490*/  SHFL.IDX PT, R5, R6, 0x3, 0x181f ;  /* 0x00781f0006057f89 */ /* 0x01229800000e0000 */
[----:B-1----:R-:W-:Y:S05]  /*c4a0*/  @P0 BRA `(.L_x_171) ;  /* 0x0000000000240947 */ /* 0x002fea0003800000 */
[----:B------:R-:W-:Y:S02]  /*c4b0*/  ULDC UR4, c[0x0][0xac8] ;  /* 0x0002b20000047ab9 */ /* 0x000fe40000000800 */
[----:B------:R-:W-:Y:S02]  /*c4c0*/  ISETP.GE.AND P2, PT, R2, UR4, PT ;  /* 0x0000000402007c0c */ /* 0x000fe4000bf46270 */
[----:B------:R-:W-:-:S11]  /*c4d0*/  ISETP.GE.AND P3, PT, R16, UR4, PT ;  /* 0x0000000410007c0c */ /* 0x000fd6000bf66270 */
[-C--:B--2---:R-:W-:Y:S02]  /*c4e0*/  @!P2 LEA R6, P0, R2, R5.reuse, 0x1 ;  /* 0x000000050206a211 */ /* 0x084fe400078008ff */
[----:B------:R-:W-:Y:S02]  /*c4f0*/  @!P3 LEA R4, P1, R16, R5, 0x1 ;  /* 0x000000051004b211 */ /* 0x000fe400078208ff */
[-C--:B0-----:R-:W-:Y:S02]  /*c500*/  @!P2 LEA.HI.X R7, R2, R3.reuse, R222, 0x1, P0 ;  /* 0x000000030207a211 */ /* 0x081fe400000f0cde */
[----:B------:R-:W-:-:S03]  /*c510*/  @!P3 LEA.HI.X R5, R16, R3, R221, 0x1, P1 ;  /* 0x000000031005b211 */ /* 0x000fc600008f0cdd */
[----:B------:R0:W-:Y:S04]  /*c520*/  @!P2 ST.E.128 desc[UR50][R6.64], RZ ;  /* 0x000000ff0600a985 */ /* 0x0001e8000c101d32 */
[----:B------:R0:W-:Y:S02]  /*c530*/  @!P3 ST.E.128 desc[UR50][R4.64], RZ ;  /* 0x000000ff0400b985 */ /* 0x0001e4000c101d32 */
.L_x_171:
[----:B------:R-:W-:Y:S05]  /*c540*/  BSYNC B0 ;  /* 0x0000000000007941 */ /* 0x000fea0003800000 */
.L_x_161:
[----:B------:R-:W-:Y:S02]  /*c550*/  ULDC UR4, c[0x0][0xc3c] ;  /* 0x00030f0000047ab9 */ /* 0x000fe40000000800 */
[----:B------:R-:W-:-:S13]  /*c560*/  ISETP.GE.AND P0, PT, R39, UR4, PT ;  /* 0x0000000427007c0c */ /* 0x000fda000bf06270 */
[----:B------:R-:W-:Y:S05]  /*c570*/  @!P0 BRA `(.L_x_183) ;  /* 0xffffff48009c8947 */ /* 0x000fea000383ffff */
[----:B------:R-:W-:Y:S05]  /*c580*/  EXIT ;  /* 0x000000000000794d */ /* 0x000fea0003800000 */
.L_x_134:
[----:B------:R-:W-:-:S08]  /*c590*/  NOP ;  /* 0x0000000000007918 */ /* 0x000fd00000000000 */
[----:B------:R-:W0:-:S00]  /*c5a0*/  USETMAXREG.DEALLOC.CTAPOOL 0x18 ;  /* 0x00000018000079c8 */ /* 0x000e0000080e0500 */
[----:B0-----:R-:W2:Y:S01]  /*c5b0*/  LDL.LU R2, [R1+0x8] ;  /* 0x0000080001027983 */ /* 0x001ea20000300800 */
[----:B------:R-:W-:Y:S01]  /*c5c0*/  LOP3.LUT R0, R0, 0x3, RZ, 0xc0, !PT ;  /* 0x0000000300007812 */ /* 0x000fe200078ec0ff */
[----:B------:R-:W-:-:S05]  /*c5d0*/  IMAD.MOV.U32 R6, RZ, RZ, RZ ;  /* 0x000000ffff067224 */ /* 0x000fca00078e00ff */
[----:B------:R-:W0:Y:S02]  /*c5e0*/  SHFL.IDX PT, R0, R0, RZ, 0x1f ;  /* 0x00001fff00007589 */ /* 0x000e2400000e0000 */
[----:B0-----:R-:W-:Y:S02]  /*c5f0*/  ISETP.NE.AND P0, PT, R0, RZ, PT ;  /* 0x000000ff0000720c */ /* 0x001fe40003f05270 */
[----:B--2---:R-:W-:-:S11]  /*c600*/  LOP3.LUT R2, R2, 0xfffffffd, RZ, 0xc0, !PT ;  /* 0xfffffffd02027812 */ /* 0x004fd600078ec0ff */
[----:B------:R-:W-:-:S05]  /*c610*/  @P0 LOP3.LUT R2, R2, 0x2, RZ, 0xfc, !PT ;  /* 0x0000000202020812 */ /* 0x000fca00078efcff */
[----:B------:R0:W-:Y:S01]  /*c620*/  STL [R1+0x8], R2 ;  /* 0x0000080201007387 */ /* 0x0001e20000100800 */
[----:B------:R-:W-:Y:S05]  /*c630*/  @!P0 BRA `(.L_x_184) ;  /* 0x00000000002c8947 */ /* 0x000fea0003800000 */
[----:B------:R-:W1:Y:S08]  /*c640*/  S2UR UR5, SR_CgaCtaId ;  /* 0x00000000000579c3 */ /* 0x000e700000008800 */
[----:B------:R-:W-:Y:S06]  /*c650*/  BAR.SYNC.DEFER_BLOCKING 0x5, 0x180 ;  /* 0x0146000000007b1d */ /* 0x000fec0000010000 */
[----:B------:R-:W-:-:S02]  /*c660*/  UMOV UR4, 0x400 ;  /* 0x0000040000047882 */ /* 0x000fc40000000000 */
[----:B-1----:R-:W-:-:S09]  /*c670*/  ULEA UR4, UR5, UR4, 0x18 ;  /* 0x0000000405047291 */ /* 0x002fd2000f8ec03f */
[----:B------:R-:W1:Y:S04]  /*c680*/  LDS.128 R4, [UR4+0x298d0] ;  /* 0x0298d004ff047984 */ /* 0x000e680008000c00 */
[----:B-1----:R1:W-:Y:S01]  /*c690*/  STL.64 [R1+0x10], R4 ;  /* 0x0000100401007387 */ /* 0x0023e20000100a00 */
[----:B------:R-:W-:-:S03]  /*c6a0*/  IMAD.MOV.U32 R0, RZ, RZ, R7 ;  /* 0x000000ffff007224 */ /* 0x000fc600078e0007 */
[----:B------:R1:W-:Y:S02]  /*c6b0*/  STL [R1+0x18], R6 ;  /* 0x0000180601007387 */ /* 0x0003e40000100800 */
[----:B------:R-:W-:Y:S01]  /*c6c0*/  R2UR UR43, R0 ;  /* 0x00000000002b72ca */ /* 0x000fe200000e0000 */
[----:B------:R-:W-:Y:S06]  /*c6d0*/  BAR.ARV 0x4, 0x180 ;  /* 0x0106000000007b1d */ /* 0x000fec0000002000 */
[----:B------:R-:W-:Y:S08]  /*c6e0*/  BRA `(.L_x_185) ;  /* 0x0000000800b07947 */ /* 0x000ff00003800000 */
.L_x_184:
[----:B------:R-:W1:Y:S01]  /*c6f0*/  S2R R0, SR_TID.X ;  /* 0x0000000000007919 */ /* 0x000e620000002100 */
[----:B------:R-:W-:Y:S01]  /*c700*/  ULDC UR4, c[0x0][0xc3c] ;  /* 0x00030f0000047ab9 */ /* 0x000fe20000000800 */
[----:B-1----:R-:W-:-:S04]  /*c710*/  LOP3.LUT R0, R0, 0x1f, RZ, 0xc0, !PT ;  /* 0x0000001f00007812 */ /* 0x002fc800078ec0ff */
[----:B------:R-:W-:-:S04]  /*c720*/  ISETP.NE.AND P0, PT, R0, 0x1f, PT ;  /* 0x0000001f0000780c */ /* 0x000fc80003f05270 */
[----:B------:R-:W-:-:S13]  /*c730*/  ISETP.GE.OR P1, PT, R0, UR4, !P0 ;  /* 0x0000000400007c0c */ /* 0x000fda000c726670 */
[----:B0-----:R-:W0:Y:S08]  /*c740*/  @!P1 LDC.64 R2, c[0x0][0xc80] ;  /* 0x00032000ff029b82 */ /* 0x001e300000000a00 */
[----:B------:R-:W1:Y:S01]  /*c750*/  @!P1 LDC.64 R4, c[0x0][0xc78] ;  /* 0x00031e00ff049b82 */ /* 0x000e620000000a00 */
[----:B0-----:R-:W-:-:S05]  /*c760*/  @!P1 IMAD.WIDE.U32 R2, R0, 0x4, R2 ;  /* 0x0000000400029825 */ /* 0x001fca00078e0002 */
[----:B------:R1:W2:Y:S02]  /*c770*/  @!P1 LDG.E R6, desc[UR50][R2.64] ;  /* 0x0000003202069981 */ /* 0x0002a4000c1e1900 */
[----:B-1----:R-:W-:-:S04]  /*c780*/  @!P1 IMAD.WIDE.U32 R2, R0, 0x4, R4 ;  /* 0x0000000400029825 */ /* 0x002fc800078e0004 */
[----:B------:R-:W-:-:S06]  /*c790*/  IMAD.MOV.U32 R5, RZ, RZ, RZ ;  /* 0x000000ffff057224 */ /* 0x000fcc00078e00ff */
[----:B------:R-:W2:Y:S01]  /*c7a0*/  @!P1 LDG.E R5, desc[UR50][R2.64] ;  /* 0x0000003202059981 */ /* 0x000ea2000c1e1900 */
[C---:B------:R-:W-:Y:S01]  /*c7b0*/  ISETP.NE.AND P1, PT, R0.reuse, RZ, PT ;  /* 0x000000ff0000720c */ /* 0x040fe20003f25270 */
[----:B------:R-:W-:Y:S01]  /*c7c0*/  UMOV UR43, URZ ;  /* 0x0000003f002b7c82 */ /* 0x000fe20008000000 */
[C---:B------:R-:W-:Y:S02]  /*c7d0*/  ISETP.GE.U32.AND P2, PT, R0.reuse, 0x2, PT ;  /* 0x000000020000780c */ /* 0x040fe40003f46070 */
[C---:B------:R-:W-:Y:S02]  /*c7e0*/  ISETP.GE.U32.AND P3, PT, R0.reuse, 0x4, PT ;  /* 0x000000040000780c */ /* 0x040fe40003f66070 */
[C---:B------:R-:W-:Y:S02]  /*c7f0*/  ISETP.GE.U32.AND P4, PT, R0.reuse, 0x8, PT ;  /* 0x000000080000780c */ /* 0x040fe40003f86070 */
[----:B------:R-:W-:Y:S01]  /*c800*/  ISETP.GE.U32.AND P5, PT, R0, 0x10, PT ;  /* 0x000000100000780c */ /* 0x000fe20003fa6070 */
[----:B--2---:R-:W-:-:S05]  /*c810*/  IMAD R4, R6, R5, RZ ;  /* 0x0000000506047224 */ /* 0x004fca00078e02ff */
[----:B------:R-:W0:Y:S02]  /*c820*/  SHFL.UP PT, R7, R4, 0x1, RZ ;  /* 0x0420000004077989 */ /* 0x000e2400000e00ff */
[----:B0-----:R-:W-:-:S05]  /*c830*/  SEL R7, R7, RZ, P1 ;  /* 0x000000ff07077207 */ /* 0x001fca0000800000 */
[----:B------:R-:W-:-:S05]  /*c840*/  IMAD.IADD R7, R4, 0x1, R7 ;  /* 0x0000000104077824 */ /* 0x000fca00078e0207 */
[----:B------:R-:W0:Y:S02]  /*c850*/  SHFL.UP PT, R8, R7, 0x2, RZ ;  /* 0x0440000007087989 */ /* 0x000e2400000e00ff */
[----:B0-----:R-:W-:-:S05]  /*c860*/  SEL R8, R8, RZ, P2 ;  /* 0x000000ff08087207 */ /* 0x001fca0001000000 */
[----:B------:R-:W-:Y:S02]  /*c870*/  IMAD.IADD R8, R7, 0x1, R8 ;  /* 0x0000000107087824 */ /* 0x000fe400078e0208 */
[----:B------:R-:W0:Y:S03]  /*c880*/  S2R R7, SR_CTAID.X ;  /* 0x0000000000077919 */ /* 0x000e260000002500 */
[----:B------:R-:W1:Y:S02]  /*c890*/  SHFL.UP PT, R9, R8, 0x4, RZ ;  /* 0x0480000008097989 */ /* 0x000e6400000e00ff */
[----:B-1----:R-:W-:-:S05]  /*c8a0*/  SEL R9, R9, RZ, P3 ;  /* 0x000000ff09097207 */ /* 0x002fca0001800000 */
[----:B------:R-:W-:-:S05]  /*c8b0*/  IMAD.IADD R3, R8, 0x1, R9 ;  /* 0x0000000108037824 */ /* 0x000fca00078e0209 */
[----:B------:R-:W1:Y:S02]  /*c8c0*/  SHFL.UP PT, R2, R3, 0x8, RZ ;  /* 0x0500000003027989 */ /* 0x000e6400000e00ff */
[----:B-1----:R-:W-:-:S05]  /*c8d0*/  SEL R2, R2, RZ, P4 ;  /* 0x000000ff02027207 */ /* 0x002fca0002000000 */
[----:B------:R-:W-:-:S05]  /*c8e0*/  IMAD.IADD R4, R3, 0x1, R2 ;  /* 0x0000000103047824 */ /* 0x000fca00078e0202 */
[----:B------:R-:W1:Y:S02]  /*c8f0*/  SHFL.UP PT, R2, R4, 0x10, RZ ;  /* 0x0600000004027989 */ /* 0x000e6400000e00ff */
[----:B-1----:R-:W-:Y:S02]  /*c900*/  SEL R9, R2, RZ, P5 ;  /* 0x000000ff02097207 */ /* 0x002fe40002800000 */
[----:B------:R-:W1:Y:S03]  /*c910*/  LDC R2, c[0x0][0xc38] ;  /* 0x00030e00ff027b82 */ /* 0x000e660000000800 */
[----:B------:R-:W-:-:S05]  /*c920*/  IMAD.IADD R9, R4, 0x1, R9 ;  /* 0x0000000104097824 */ /* 0x000fca00078e0209 */
[----:B------:R-:W1:Y:S02]  /*c930*/  SHFL.IDX PT, R11, R9, 0x1f, 0x1f ;  /* 0x03e01f00090b7f89 */ /* 0x000e6400000e0000 */
[----:B-1----:R-:W-:-:S04]  /*c940*/  IMAD R8, R11, R2, RZ ;  /* 0x000000020b087224 */ /* 0x002fc800078e02ff */
[----:B------:R-:W-:Y:S01]  /*c950*/  IMAD.MOV.U32 R11, RZ, RZ, R8 ;  /* 0x000000ffff0b7224 */ /* 0x000fe200078e0008 */
[----:B0-----:R-:W-:-:S13]  /*c960*/  ISETP.GT.AND P6, PT, R8, R7, PT ;  /* 0x000000070800720c */ /* 0x001fda0003fc4270 */
[----:B------:R-:W-:Y:S05]  /*c970*/  @P6 BRA `(.L_x_186) ;  /* 0x0000000000a46947 */ /* 0x000fea0003800000 */
[----:B------:R-:W-:Y:S01]  /*c980*/  IMAD.MOV.U32 R8, RZ, RZ, R11 ;  /* 0x000000ffff087224 */ /* 0x000fe200078e000b */
[----:B------:R-:W-:Y:S01]  /*c990*/  UMOV UR43, URZ ;  /* 0x0000003f002b7c82 */ /* 0x000fe20008000000 */
[----:B------:R-:W-:-:S05]  /*c9a0*/  ULDC UR5, c[0x0][0xc3c] ;  /* 0x00030f0000057ab9 */ /* 0x000fca0000000800 */
.L_x_188:
[----:B------:R-:W-:-:S03]  /*c9b0*/  UIADD3 UR4, UR43, 0x1f, URZ ;  /* 0x0000001f2b047890 */ /* 0x000fc6000fffe03f */
[----:B------:R-:W-:Y:S01]  /*c9c0*/  ULDC UR43, c[0x0][0xc3c] ;  /* 0x00030f00002b7ab9 */ /* 0x000fe20000000800 */
[----:B------:R-:W-:-:S06]  /*c9d0*/  UISETP.GE.AND UP0, UPT, UR4, UR5, UPT ;  /* 0x000000050400728c */ /* 0x000fcc000bf06270 */
[----:B------:R-:W-:-:S13]  /*c9e0*/  PLOP3.LUT P6, PT, PT, PT, UP0, 0x40, 0x0 ;  /* 0x000000000000781c */ /* 0x000fda0003fce808 */
[----:B------:R-:W-:Y:S05]  /*c9f0*/  @!P6 BRA `(.L_x_187) ;  /* 0x0000000400b4e947 */ /* 0x000fea0003800000 */
[----:B------:R-:W-:Y:S01]  /*ca00*/  UMOV UR43, UR4 ;  /* 0x00000004002b7c82 */ /* 0x000fe20008000000 */
[----:B------:R-:W-:Y:S02]  /*ca10*/  IMAD.MOV.U32 R6, RZ, RZ, RZ ;  /* 0x000000ffff067224 */ /* 0x000fe400078e00ff */
[----:B------:R-:W-:-:S05]  /*ca20*/  VIADD R9, R0, UR43 ;  /* 0x0000002b00097c36 */ /* 0x000fca0008000000 */
[----:B------:R-:W-:-:S13]  /*ca30*/  ISETP.GE.OR P6, PT, R9, UR5, !P0 ;  /* 0x0000000509007c0c */ /* 0x000fda000c7c6670 */
[----:B------:R-:W0:Y:S08]  /*ca40*/  @!P6 LDC.64 R2, c[0x0][0xc80] ;  /* 0x00032000ff02eb82 */ /* 0x000e300000000a00 */
[----:B------:R-:W1:Y:S01]  /*ca50*/  @!P6 LDC.64 R4, c[0x0][0xc78] ;  /* 0x00031e00ff04eb82 */ /* 0x000e620000000a00 */
[----:B0-----:R-:W-:-:S05]  /*ca60*/  @!P6 IMAD.WIDE R2, R9, 0x4, R2 ;  /* 0x000000040902e825 */ /* 0x001fca00078e0202 */
[----:B------:R1:W2:Y:S02]  /*ca70*/  @!P6 LDG.E R6, desc[UR50][R2.64] ;  /* 0x000000320206e981 */ /* 0x0002a4000c1e1900 */
[----:B-1----:R-:W-:-:S04]  /*ca80*/  @!P6 IMAD.WIDE R2, R9, 0x4, R4 ;  /* 0x000000040902e825 */ /* 0x002fc800078e0204 */
[----:B------:R-:W-:-:S06]  /*ca90*/  IMAD.MOV.U32 R5, RZ, RZ, RZ ;  /* 0x000000ffff057224 */ /* 0x000fcc00078e00ff */
[----:B------:R-:W2:Y:S02]  /*caa0*/  @!P6 LDG.E R5, desc[UR50][R2.64] ;  /* 0x000000320205e981 */ /* 0x000ea4000c1e1900 */
[----:B--2---:R-:W-:-:S05]  /*cab0*/  IMAD R11, R6, R5, RZ ;  /* 0x00000005060b7224 */ /* 0x004fca00078e02ff */
[----:B------:R-:W0:Y:S02]  /*cac0*/  SHFL.UP PT, R4, R11, 0x1, RZ ;  /* 0x042000000b047989 */ /* 0x000e2400000e00ff */
[----:B0-----:R-:W-:-:S05]  /*cad0*/  SEL R4, R4, RZ, P1 ;  /* 0x000000ff04047207 */ /* 0x001fca0000800000 */
[----:B------:R-:W-:-:S05]  /*cae0*/  IMAD.IADD R4, R11, 0x1, R4 ;  /* 0x000000010b047824 */ /* 0x000fca00078e0204 */
        /* <DEDUP_REMOVED lines=11> */
[----:B------:R-:W-:Y:S02]  /*cba0*/  IMAD.IADD R9, R3, 0x1, R2 ;  /* 0x0000000103097824 */ /* 0x000fe400078e0202 */
[----:B------:R-:W0:Y:S03]  /*cbb0*/  LDC R2, c[0x0][0xc38] ;  /* 0x00030e00ff027b82 */ /* 0x000e260000000800 */
[----:B------:R-:W0:Y:S02]  /*cbc0*/  SHFL.IDX PT, R11, R9, 0x1f, 0x1f ;  /* 0x03e01f00090b7f89 */ /* 0x000e2400000e0000 */
[----:B0-----:R-:W-:-:S04]  /*cbd0*/  IMAD R11, R11, R2, RZ ;  /* 0x000000020b0b7224 */ /* 0x001fc800078e02ff */
[----:B------:R-:W-:-:S05]  /*cbe0*/  IMAD.IADD R8, R11, 0x1, R8 ;  /* 0x000000010b087824 */ /* 0x000fca00078e0208 */
[----:B------:R-:W-:-:S13]  /*cbf0*/  ISETP.GT.AND P6, PT, R8, R7, PT ;  /* 0x000000070800720c */ /* 0x000fda0003fc4270 */
[----:B------:R-:W-:Y:S05]  /*cc00*/  @!P6 BRA `(.L_x_188) ;  /* 0xfffffffc0068e947 */ /* 0x000fea000383ffff */
.L_x_186:
[----:B------:R-:W-:Y:S02]  /*cc10*/  IMAD.IADD R11, R8, 0x1, -R11 ;  /* 0x00000001080b7824 */ /* 0x000fe400078e0a0b */
[----:B------:R-:W-:Y:S02]  /*cc20*/  IMAD.MOV.U32 R8, RZ, RZ, RZ ;  /* 0x000000ffff087224 */ /* 0x000fe400078e00ff */
[----:B------:R-:W-:-:S05]  /*cc30*/  IMAD R4, R9, R2, R11 ;  /* 0x0000000209047224 */ /* 0x000fca00078e020b */
[----:B------:R-:W-:-:S13]  /*cc40*/  ISETP.GT.AND P0, PT, R4, R7, PT ;  /* 0x000000070400720c */ /* 0x000fda0003f04270 */
[----:B------:R-:W-:Y:S02]  /*cc50*/  VOTEU.ANY UR5, UPT, !P0 ;  /* 0x0000000000057886 */ /* 0x000fe400040e0100 */
[----:B------:R-:W-:Y:S02]  /*cc60*/  UPOPC UR4, UR5 ;  /* 0x00000005000472bf */ /* 0x000fe40008000000 */
[----:B------:R-:W-:-:S04]  /*cc70*/  ISETP.NE.AND P0, PT, RZ, UR5, PT ;  /* 0x00000005ff007c0c */ /* 0x000fc8000bf05270 */
[----:B------:R-:W-:Y:S02]  /*cc80*/  IMAD.U32 R13, RZ, RZ, UR4 ;  /* 0x00000004ff0d7e24 */ /* 0x000fe4000f8e00ff */
[----:B------:R-:W-:-:S03]  /*cc90*/  IMAD.U32 R12, RZ, RZ, UR4 ;  /* 0x00000004ff0c7e24 */ /* 0x000fc6000f8e00ff */
[----:B------:R-:W0:Y:S04]  /*cca0*/  SHFL.IDX PT, R6, R6, R13, 0x1f ;  /* 0x00001f0d06067589 */ /* 0x000e2800000e0000 */
[----:B------:R1:W2:Y:S01]  /*ccb0*/  SHFL.IDX PT, R5, R5, R12, 0x1f ;  /* 0x00001f0c05057589 */ /* 0x0002a200000e0000 */
[----:B0-----:R-:W-:-:S04]  /*ccc0*/  IABS R4, R6 ;  /* 0x0000000600047213 */ /* 0x001fc80000000000 */
[----:B------:R-:W0:Y:S08]  /*ccd0*/  I2F.RP R10, R4 ;  /* 0x00000004000a7306 */ /* 0x000e300000209400 */
[----:B0-----:R-:W0:Y:S02]  /*cce0*/  MUFU.RCP R10, R10 ;  /* 0x0000000a000a7308 */ /* 0x001e240000001000 */
[----:B0-----:R-:W-:-:S06]  /*ccf0*/  VIADD R3, R10, 0xffffffe ;  /* 0x0ffffffe0a037836 */ /* 0x001fcc0000000000 */
[----:B------:R-:W0:Y:S01]  /*cd00*/  F2I.FTZ.U32.TRUNC.NTZ R3, R3 ;  /* 0x0000000300037305 */ /* 0x000e22000021f000 */
[----:B-12---:R-:W-:Y:S05]  /*cd10*/  @!P0 BRA `(.L_x_189) ;  /* 0x00000000000c8947 */ /* 0x006fea0003800000 */
[----:B------:R-:W-:-:S06]  /*cd20*/  UIADD3 UR5, UR4, -0x1, URZ ;  /* 0xffffffff04057890 */ /* 0x000fcc000fffe03f */
[----:B------:R-:W-:-:S06]  /*cd30*/  IMAD.U32 R8, RZ, RZ, UR5 ;  /* 0x00000005ff087e24 */ /* 0x000fcc000f8e00ff */
[----:B------:R1:W2:Y:S02]  /*cd40*/  SHFL.IDX PT, R8, R9, R8, 0x1f ;  /* 0x00001f0809087589 */ /* 0x0002a400000e0000 */
.L_x_189:
[----:B--2---:R-:W-:Y:S01]  /*cd50*/  IMAD R11, R8, R2, R11 ;  /* 0x00000002080b7224 */ /* 0x004fe200078e020b */
[----:B------:R-:W-:Y:S01]  /*cd60*/  IABS R8, R5 ;  /* 0x0000000500087213 */ /* 0x000fe20000000000 */
[----:B01----:R-:W-:Y:S01]  /*cd70*/  IMAD.MOV R9, RZ, RZ, -R3 ;  /* 0x000000ffff097224 */ /* 0x003fe200078e0a03 */
[----:B------:R-:W-:Y:S01]  /*cd80*/  UIADD3 UR43, UR4, UR43, URZ ;  /* 0x0000002b042b7290 */ /* 0x000fe2000fffe03f */
[----:B------:R-:W-:Y:S01]  /*cd90*/  IMAD.MOV.U32 R2, RZ, RZ, RZ ;  /* 0x000000ffff027224 */ /* 0x000fe200078e00ff */
[----:B------:R-:W0:Y:S01]  /*cda0*/  I2F.RP R10, R8 ;  /* 0x00000008000a7306 */ /* 0x000e220000209400 */
[----:B------:R-:W-:Y:S01]  /*cdb0*/  IMAD R9, R9, R4, RZ ;  /* 0x0000000409097224 */ /* 0x000fe200078e02ff */
[----:B------:R1:W-:Y:S01]  /*cdc0*/  STL [R1+0x10], R11 ;  /* 0x0000100b01007387 */ /* 0x0003e20000100800 */
[----:B------:R-:W-:Y:S02]  /*cdd0*/  IMAD.IADD R7, R7, 0x1, -R11 ;  /* 0x0000000107077824 */ /* 0x000fe400078e0a0b */
[----:B------:R-:W-:Y:S01]  /*cde0*/  IMAD.HI.U32 R2, R3, R9, R2 ;  /* 0x0000000903027227 */ /* 0x000fe200078e0002 */
[----:B------:R-:W-:-:S05]  /*cdf0*/  IABS R3, R6 ;  /* 0x0000000600037213 */ /* 0x000fca0000000000 */
[----:B------:R-:W-:Y:S01]  /*ce00*/  IMAD.MOV R12, RZ, RZ, -R3 ;  /* 0x000000ffff0c7224 */ /* 0x000fe200078e0a03 */
[----:B-1----:R-:W-:Y:S01]  /*ce10*/  IABS R11, R7 ;  /* 0x00000007000b7213 */ /* 0x002fe20000000000 */
[----:B0-----:R-:W0:Y:S04]  /*ce20*/  MUFU.RCP R10, R10 ;  /* 0x0000000a000a7308 */ /* 0x001e280000001000 */
[----:B------:R-:W-:-:S04]  /*ce30*/  IMAD.HI.U32 R9, R2, R11, RZ ;  /* 0x0000000b02097227 */ /* 0x000fc800078e00ff */
[----:B------:R-:W-:Y:S02]  /*ce40*/  IMAD R11, R9, R12, R11 ;  /* 0x0000000c090b7224 */ /* 0x000fe400078e020b */
[----:B------:R-:W-:-:S03]  /*ce50*/  IMAD.MOV.U32 R2, RZ, RZ, RZ ;  /* 0x000000ffff027224 */ /* 0x000fc600078e00ff */
[----:B------:R-:W-:Y:S01]  /*ce60*/  ISETP.GT.U32.AND P1, PT, R4, R11, PT ;  /* 0x0000000b0400720c */ /* 0x000fe20003f24070 */
[----:B0-----:R-:W-:-:S06]  /*ce70*/  VIADD R3, R10, 0xffffffe ;  /* 0x0ffffffe0a037836 */ /* 0x001fcc0000000000 */
[----:B------:R-:W0:Y:S06]  /*ce80*/  F2I.FTZ.U32.TRUNC.NTZ R3, R3 ;  /* 0x0000000300037305 */ /* 0x000e2c000021f000 */
[----:B------:R-:W-:Y:S02]  /*ce90*/  @!P1 IMAD.IADD R11, R11, 0x1, -R4 ;  /* 0x000000010b0b9824 */ /* 0x000fe400078e0a04 */
[----:B------:R-:W-:Y:S01]  /*cea0*/  @!P1 VIADD R9, R9, 0x1 ;  /* 0x0000000109099836 */ /* 0x000fe20000000000 */
[----:B------:R-:W-:Y:S02]  /*ceb0*/  ISETP.NE.AND P1, PT, R6, RZ, PT ;  /* 0x000000ff0600720c */ /* 0x000fe40003f25270 */
[----:B------:R-:W-:Y:S01]  /*cec0*/  ISETP.GE.U32.AND P0, PT, R11, R4, PT ;  /* 0x000000040b00720c */ /* 0x000fe20003f06070 */
[----:B0-----:R-:W-:-:S04]  /*ced0*/  IMAD.MOV R11, RZ, RZ, -R3 ;  /* 0x000000ffff0b7224 */ /* 0x001fc800078e0a03 */
[----:B------:R-:W-:-:S08]  /*cee0*/  IMAD R11, R11, R8, RZ ;  /* 0x000000080b0b7224 */ /* 0x000fd000078e02ff */
[----:B------:R-:W-:Y:S02]  /*cef0*/  @P0 VIADD R9, R9, 0x1 ;  /* 0x0000000109090836 */ /* 0x000fe40000000000 */
[----:B------:R-:W-:Y:S01]  /*cf00*/  IMAD.HI.U32 R4, R3, R11, R2 ;  /* 0x0000000b03047227 */ /* 0x000fe200078e0002 */
[----:B------:R-:W-:-:S04]  /*cf10*/  LOP3.LUT R2, R7, R6, RZ, 0x3c, !PT ;  /* 0x0000000607027212 */ /* 0x000fc800078e3cff */
[----:B------:R-:W-:Y:S02]  /*cf20*/  ISETP.GE.AND P2, PT, R2, RZ, PT ;  /* 0x000000ff0200720c */ /* 0x000fe40003f46270 */
[----:B------:R-:W-:-:S05]  /*cf30*/  IABS R2, R5 ;  /* 0x0000000500027213 */ /* 0x000fca0000000000 */
[----:B------:R-:W-:-:S06]  /*cf40*/  IMAD.MOV R2, RZ, RZ, -R2 ;  /* 0x000000ffff027224 */ /* 0x000fcc00078e0a02 */
[----:B------:R-:W-:Y:S01]  /*cf50*/  @!P2 IMAD.MOV R9, RZ, RZ, -R9 ;  /* 0x000000ffff09a224 */ /* 0x000fe200078e0a09 */
[----:B------:R-:W-:-:S04]  /*cf60*/  @!P1 LOP3.LUT R9, RZ, R6, RZ, 0x33, !PT ;  /* 0x00000006ff099212 */ /* 0x000fc800078e33ff */
[-C--:B------:R-:W-:Y:S01]  /*cf70*/  IABS R3, R9.reuse ;  /* 0x0000000900037213 */ /* 0x080fe20000000000 */
[----:B------:R-:W-:-:S04]  /*cf80*/  IMAD R6, R6, R9, RZ ;  /* 0x0000000906067224 */ /* 0x000fc800078e02ff */
[----:B------:R-:W-:-:S04]  /*cf90*/  IMAD.HI.U32 R4, R4, R3, RZ ;  /* 0x0000000304047227 */ /* 0x000fc800078e00ff */
[----:B------:R-:W-:Y:S01]  /*cfa0*/  IMAD R3, R4, R2, R3 ;  /* 0x0000000204037224 */ /* 0x000fe200078e0203 */
[----:B------:R-:W-:-:S04]  /*cfb0*/  LOP3.LUT R2, R9, R5, RZ, 0x3c, !PT ;  /* 0x0000000509027212 */ /* 0x000fc800078e3cff */
[----:B------:R-:W-:Y:S02]  /*cfc0*/  ISETP.GT.U32.AND P1, PT, R8, R3, PT ;  /* 0x000000030800720c */ /* 0x000fe40003f24070 */
[----:B------:R-:W-:-:S11]  /*cfd0*/  ISETP.GE.AND P2, PT, R2, RZ, PT ;  /* 0x000000ff0200720c */ /* 0x000fd60003f46270 */
[----:B------:R-:W-:Y:S02]  /*cfe0*/  @!P1 IMAD.IADD R3, R3, 0x1, -R8 ;  /* 0x0000000103039824 */ /* 0x000fe400078e0a08 */
[----:B------:R-:W-:Y:S01]  /*cff0*/  @!P1 VIADD R4, R4, 0x1 ;  /* 0x0000000104049836 */ /* 0x000fe20000000000 */
[----:B------:R-:W-:Y:S02]  /*d000*/  ISETP.NE.AND P1, PT, R5, RZ, PT ;  /* 0x000000ff0500720c */ /* 0x000fe40003f25270 */
[----:B------:R-:W-:Y:S01]  /*d010*/  ISETP.GE.U32.AND P0, PT, R3, R8, PT ;  /* 0x000000080300720c */ /* 0x000fe20003f06070 */
[----:B------:R-:W-:-:S12]  /*d020*/  IMAD.IADD R3, R7, 0x1, -R6 ;  /* 0x0000000107037824 */ /* 0x000fd800078e0a06 */
[----:B------:R-:W-:-:S04]  /*d030*/  @P0 VIADD R4, R4, 0x1 ;  /* 0x0000000104040836 */ /* 0x000fc80000000000 */
[----:B------:R-:W-:Y:S01]  /*d040*/  @!P2 IMAD.MOV R4, RZ, RZ, -R4 ;  /* 0x000000ffff04a224 */ /* 0x000fe200078e0a04 */
[----:B------:R-:W-:-:S05]  /*d050*/  @!P1 LOP3.LUT R4, RZ, R5, RZ, 0x33, !PT ;  /* 0x00000005ff049212 */ /* 0x000fca00078e33ff */
[--C-:B------:R-:W-:Y:S02]  /*d060*/  IMAD.MOV R2, RZ, RZ, -R4.reuse ;  /* 0x000000ffff027224 */ /* 0x100fe400078e0a04 */
[C---:B------:R-:W-:Y:S02]  /*d070*/  IMAD R4, R5.reuse, 0x1000000, R4 ;  /* 0x0100000005047824 */ /* 0x040fe400078e0204 */
[----:B------:R-:W-:-:S04]  /*d080*/  IMAD R9, R5, R2, R9 ;  /* 0x0000000205097224 */ /* 0x000fc800078e0209 */
[----:B------:R-:W-:-:S05]  /*d090*/  IMAD R2, R9, 0x10000, R4 ;  /* 0x0001000009027824 */ /* 0x000fca00078e0204 */
[----:B------:R0:W-:Y:S04]  /*d0a0*/  STL [R1+0x18], R2 ;  /* 0x0000180201007387 */ /* 0x0001e80000100800 */
[----:B------:R0:W-:Y:S01]  /*d0b0*/  STL [R1+0x14], R3 ;  /* 0x0000140301007387 */ /* 0x0001e20000100800 */
[----:B------:R-:W-:Y:S05]  /*d0c0*/  BRA `(.L_x_190) ;  /* 0x00000000000c7947 */ /* 0x000fea0003800000 */
.L_x_187:
[----:B------:R1:W-:Y:S04]  /*d0d0*/  STL [R1+0x10], R7 ;  /* 0x0000100701007387 */ /* 0x0003e80000100800 */
[----:B------:R1:W-:Y:S04]  /*d0e0*/  STL [R1+0x14], RZ ;  /* 0x000014ff01007387 */ /* 0x0003e80000100800 */
[----:B------:R1:W-:Y:S02]  /*d0f0*/  STL [R1+0x18], RZ ;  /* 0x000018ff01007387 */ /* 0x0003e40000100800 */
.L_x_190:
[----:B------:R-:W2:Y:S04]  /*d100*/  LDL R4, [R1+0x10] ;  /* 0x0000100001047983 */ /* 0x000ea80000100800 */
[----:B------:R-:W2:Y:S04]  /*d110*/  LDL R5, [R1+0x14] ;  /* 0x0000140001057983 */ /* 0x000ea80000100800 */
[----:B------:R-:W2:Y:S01]  /*d120*/  LDL R6, [R1+0x18] ;  /* 0x0000180001067983 */ /* 0x000ea20000100800 */
[----:B------:R-:W-:Y:S01]  /*d130*/  ISETP.NE.AND P0, PT, R0, RZ, PT ;  /* 0x000000ff0000720c */ /* 0x000fe20003f05270 */
[----:B0-----:R-:W-:-:S12]  /*d140*/  IMAD.U32 R2, RZ, RZ, UR43 ;  /* 0x0000002bff027e24 */ /* 0x001fd8000f8e00ff */
[----:B------:R-:W0:Y:S01]  /*d150*/  @!P0 S2R R3, SR_CgaCtaId ;  /* 0x0000000000038919 */ /* 0x000e220000008800 */
[----:B------:R-:W-:Y:S01]  /*d160*/  @!P0 MOV R0, 0x400 ;  /* 0x0000040000008802 */ /* 0x000fe20000000f00 */
[----:B-1----:R-:W-:-:S03]  /*d170*/  @!P0 IMAD.MOV.U32 R7, RZ, RZ, R2 ;  /* 0x000000ffff078224 */ /* 0x002fc600078e0002 */
[----:B0-----:R-:W-:-:S05]  /*d180*/  @!P0 LEA R0, R3, R0, 0x18 ;  /* 0x0000000003008211 */ /* 0x001fca00078ec0ff */
[----:B--2---:R2:W-:Y:S01]  /*d190*/  @!P0 STS.128 [R0+0x298d0], R4 ;  /* 0x0298d00400008388 */ /* 0x0045e20000000c00 */
[----:B------:R-:W-:Y:S06]  /*d1a0*/  BAR.ARV 0x5, 0x180 ;  /* 0x0146000000007b1d */ /* 0x000fec0000002000 */
.L_x_185:
[----:B--2---:R-:W-:Y:S01]  /*d1b0*/  IMAD.MOV.U32 R0, RZ, RZ, 0x1 ;  /* 0x00000001ff007424 */ /* 0x004fe200078e00ff */
[----:B------:R-:W-:Y:S01]  /*d1c0*/  ULDC UR4, c[0x0][0xc3c] ;  /* 0x00030f0000047ab9 */ /* 0x000fe20000000800 */
[----:B------:R-:W-:Y:S01]  /*d1d0*/  IMAD.MOV.U32 R18, RZ, RZ, RZ ;  /* 0x000000ffff127224 */ /* 0x000fe200078e00ff */
[----:B------:R-:W-:Y:S02]  /*d1e0*/  UISETP.GE.AND UP0, UPT, UR43, UR4, UPT ;  /* 0x000000042b00728c */ /* 0x000fe4000bf06270 */
[----:B------:R2:W-:Y:S04]  /*d1f0*/  STL [R1], R0 ;  /* 0x0000000001007387 */ /* 0x0005e80000100800 */
[----:B------:R2:W-:Y:S01]  /*d200*/  STL [R1+0x30], RZ ;  /* 0x000030ff01007387 */ /* 0x0005e20000100800 */
[----:B------:R-:W-:-:S13]  /*d210*/  PLOP3.LUT P0, PT, PT, PT, UP0, 0x80, 0x0 ;  /* 0x000000000000781c */ /* 0x000fda0003f0f008 */
[----:B--2---:R-:W-:Y:S05]  /*d220*/  @P0 BRA `(.L_x_191) ;  /* 0x00000048003c0947 */ /* 0x004fea0003800000 */
[----:B------:R-:W2:Y:S01]  /*d230*/  S2R R11, SR_TID.X ;  /* 0x00000000000b7919 */ /* 0x000ea20000002100 */
[----:B------:R-:W3:Y:S01]  /*d240*/  S2UR UR5, SR_CgaCtaId ;  /* 0x00000000000579c3 */ /* 0x000ee20000008800 */
[----:B------:R-:W-:Y:S01]  /*d250*/  UMOV UR4, 0x400 ;  /* 0x0000040000047882 */ /* 0x000fe20000000000 */
[----:B------:R-:W-:Y:S01]  /*d260*/  IMAD.MOV.U32 R18, RZ, RZ, RZ ;  /* 0x000000ffff127224 */ /* 0x000fe200078e00ff */
[----:B------:R-:W-:Y:S01]  /*d270*/  ULDC UR41, c[0x0][0xc] ;  /* 0x0000030000297ab9 */ /* 0x000fe20000000800 */
[----:B------:R-:W-:Y:S02]  /*d280*/  ULOP3.LUT UR39, UR38, 0x1, URZ, 0xfc, !UPT ;  /* 0x0000000126277892 */ /* 0x000fe4000f8efc3f */
[----:B------:R-:W-:Y:S01]  /*d290*/  ULOP3.LUT UR42, UR38, 0x2, URZ, 0xfc, !UPT ;  /* 0x00000002262a7892 */ /* 0x000fe2000f8efc3f */
[----:B------:R-:W-:Y:S01]  /*d2a0*/  ULDC.64 UR52, c[0x0][0x198] ;  /* 0x0000660000347ab9 */ /* 0x000fe20000000a00 */
[----:B---3--:R-:W-:-:S06]  /*d2b0*/  ULEA UR4, UR5, UR4, 0x18 ;  /* 0x0000000405047291 */ /* 0x008fcc000f8ec03f */
[----:B------:R-:W-:Y:S01]  /*d2c0*/  IMAD.U32 R17, RZ, RZ, UR4 ;  /* 0x00000004ff117e24 */ /* 0x000fe2000f8e00ff */
[C---:B--2---:R-:W-:Y:S01]  /*d2d0*/  LOP3.LUT R10, R11.reuse, 0x7f, RZ, 0xc0, !PT ;  /* 0x0000007f0b0a7812 */ /* 0x044fe200078ec0ff */
[C---:B-1----:R-:W-:Y:S01]  /*d2e0*/  IMAD.SHL.U32 R4, R11.reuse, 0x80, RZ ;  /* 0x000000800b047824 */ /* 0x042fe200078e00ff */
[C---:B------:R-:W-:Y:S01]  /*d2f0*/  LOP3.LUT P0, RZ, R11.reuse, 0x4, RZ, 0xc0, !PT ;  /* 0x000000040bff7812 */ /* 0x040fe2000780c0ff */
[C---:B------:R-:W-:Y:S01]  /*d300*/  IMAD.SHL.U32 R3, R11.reuse, 0x10, RZ ;  /* 0x000000100b037824 */ /* 0x040fe200078e00ff */
[----:B------:R-:W-:Y:S01]  /*d310*/  SHF.R.U32.HI R5, RZ, 0x5, R10 ;  /* 0x00000005ff057819 */ /* 0x000fe2000001160a */
[C---:B0-----:R-:W-:Y:S01]  /*d320*/  IMAD.SHL.U32 R2, R11.reuse, 0x20, RZ ;  /* 0x000000200b027824 */ /* 0x041fe200078e00ff */
[----:B------:R-:W-:Y:S01]  /*d330*/  LOP3.LUT R6, R4, 0x380, RZ, 0xc0, !PT ;  /* 0x0000038004067812 */ /* 0x000fe200078ec0ff */
[----:B------:R-:W-:Y:S01]  /*d340*/  IMAD.SHL.U32 R8, R11, 0x4, RZ ;  /* 0x000000040b087824 */ /* 0x000fe200078e00ff */
[----:B------:R-:W-:Y:S01]  /*d350*/  LOP3.LUT R0, R3, 0x1b0, RZ, 0xc0, !PT ;  /* 0x000001b003007812 */ /* 0x000fe200078ec0ff */
[----:B------:R-:W-:-:S02]  /*d360*/  IMAD.SHL.U32 R7, R5, 0x200, RZ ;  /* 0x0000020005077824 */ /* 0x000fc400078e00ff */
[----:B------:R-:W-:Y:S02]  /*d370*/  IMAD R6, R5, 0x10, R6 ;  /* 0x0000001005067824 */ /* 0x000fe400078e0206 */
[----:B------:R-:W-:Y:S01]  /*d380*/  IMAD.SHL.U32 R5, R11, 0x2, RZ ;  /* 0x000000020b057824 */ /* 0x000fe200078e00ff */
[----:B------:R-:W-:-:S04]  /*d390*/  LOP3.LUT R9, R7, 0x60, R2, 0xf8, !PT ;  /* 0x0000006007097812 */ /* 0x000fc800078ef802 */
[----:B------:R-:W-:Y:S02]  /*d3a0*/  LOP3.LUT R0, R0, 0x30, R5, 0x78, !PT ;  /* 0x0000003000007812 */ /* 0x000fe400078e7805 */
[----:B------:R-:W-:-:S04]  /*d3b0*/  LOP3.LUT R5, R7, 0x40, R3, 0xf8, !PT ;  /* 0x0000004007057812 */ /* 0x000fc800078ef803 */
[----:B------:R-:W-:Y:S02]  /*d3c0*/  LOP3.LUT R0, R5, R0, RZ, 0xfc, !PT ;  /* 0x0000000005007212 */ /* 0x000fe400078efcff */
[----:B------:R-:W-:-:S04]  /*d3d0*/  LOP3.LUT R5, R2, 0x80, RZ, 0xc0, !PT ;  /* 0x0000008002057812 */ /* 0x000fc800078ec0ff */
[----:B------:R-:W-:-:S04]  /*d3e0*/  LOP3.LUT R5, R5, 0x10, R11, 0xf8, !PT ;  /* 0x0000001005057812 */ /* 0x000fc800078ef80b */
[----:B------:R-:W-:Y:S02]  /*d3f0*/  LOP3.LUT R7, R5, 0x10, R8, 0x78, !PT ;  /* 0x0000001005077812 */ /* 0x000fe400078e7808 */
[----:B------:R-:W-:Y:S02]  /*d400*/  LOP3.LUT R5, R6, 0x70, R3, 0x78, !PT ;  /* 0x0000007006057812 */ /* 0x000fe400078e7803 */
[----:B------:R-:W-:Y:S02]  /*d410*/  LOP3.LUT R6, R9, 0x100, R2, 0xf8, !PT ;  /* 0x0000010009067812 */ /* 0x000fe400078ef802 */
[----:B------:R-:W-:Y:S02]  /*d420*/  LOP3.LUT R5, R5, 0xc00, R4, 0xf8, !PT ;  /* 0x00000c0005057812 */ /* 0x000fe400078ef804 */
[----:B------:R-:W-:-:S03]  /*d430*/  LOP3.LUT R4, R6, R7, RZ, 0xfc, !PT ;  /* 0x0000000706047212 */ /* 0x000fc600078efcff */
[----:B------:R0:W-:Y:S04]  /*d440*/  STL [R1+0x24], R5 ;  /* 0x0000240501007387 */ /* 0x0001e80000100800 */
[----:B------:R1:W-:Y:S01]  /*d450*/  STL [R1+0x20], R4 ;  /* 0x0000200401007387 */ /* 0x0003e20000100800 */
[----:B0-----:R-:W-:Y:S02]  /*d460*/  SHF.R.U32.HI R5, RZ, 0x2, R10 ;  /* 0x00000002ff057819 */ /* 0x001fe4000001160a */
[----:B-1----:R-:W-:Y:S01]  /*d470*/  LOP3.LUT R4, R3, 0x30, RZ, 0xc0, !PT ;  /* 0x0000003003047812 */ /* 0x002fe200078ec0ff */
[----:B------:R-:W-:-:S05]  /*d480*/  IMAD.MOV.U32 R3, RZ, RZ, 0x40 ;  /* 0x00000040ff037424 */ /* 0x000fca00078e00ff */
[----:B------:R-:W-:Y:S02]  /*d490*/  SEL R6, R3, 0xffffffc0, !P0 ;  /* 0xffffffc003067807 */ /* 0x000fe40004000000 */
[----:B------:R-:W-:Y:S01]  /*d4a0*/  LOP3.LUT R3, R5, 0x60, R2, 0xf8, !PT ;  /* 0x0000006005037812 */ /* 0x000fe200078ef802 */
[----:B------:R-:W-:Y:S02]  /*d4b0*/  IMAD.IADD R2, R17, 0x1, R0 ;  /* 0x0000000111027824 */ /* 0x000fe400078e0200 */
[----:B------:R-:W-:Y:S01]  /*d4c0*/  IMAD.MOV.U32 R0, RZ, RZ, 0x1 ;  /* 0x00000001ff007424 */ /* 0x000fe200078e00ff */
[----:B------:R-:W-:Y:S04]  /*d4d0*/  STL [R1+0x28], R6 ;  /* 0x0000280601007387 */ /* 0x000fe80000100800 */
[----:B------:R0:W-:Y:S04]  /*d4e0*/  STL [R1+0x2c], R2 ;  /* 0x00002c0201007387 */ /* 0x0001e80000100800 */
[----:B------:R-:W-:Y:S04]  /*d4f0*/  STL [R1+0x30], RZ ;  /* 0x000030ff01007387 */ /* 0x000fe80000100800 */
[----:B------:R1:W-:Y:S01]  /*d500*/  STL [R1], R0 ;  /* 0x0000000001007387 */ /* 0x0003e20000100800 */
[----:B0-----:R-:W-:-:S02]  /*d510*/  LOP3.LUT R2, R4, 0x40, RZ, 0xfc, !PT ;  /* 0x0000004004027812 */ /* 0x001fc400078efcff */
[----:B-1----:R-:W-:-:S07]  /*d520*/  LOP3.LUT R0, R4, 0x80, RZ, 0xfc, !PT ;  /* 0x0000008004007812 */ /* 0x002fce00078efcff */
.L_x_261:
[----:B------:R-:W-:Y:S01]  /*d530*/  ULDC.64 UR4, c[0x0][0xc88] ;  /* 0x0003220000047ab9 */ /* 0x000fe20000000a00 */
[----:B------:R-:W-:Y:S01]  /*d540*/  ULDC.64 UR6, c[0x0][0xa18] ;  /* 0x0002860000067ab9 */ /* 0x000fe20000000a00 */
[----:B------:R-:W-:Y:S01]  /*d550*/  UIMAD.WIDE UR4, UR43, 0x4, UR4 ;  /* 0x000000042b0478a5 */ /* 0x000fe2000f8e0204 */
[----:B------:R-:W2:Y:S01]  /*d560*/  LDL.LU R10, [R1+0x18] ;  /* 0x00001800010a7983 */ /* 0x000ea20000300800 */
[----:B------:R-:W-:Y:S01]  /*d570*/  ULDC UR8, c[0x0][0x288] ;  /* 0x0000a20000087ab9 */ /* 0x000fe20000000800 */
[----:B0-----:R-:W0:Y:S03]  /*d580*/  LDC R9, c[0x0][0x2f0] ;  /* 0x0000bc00ff097b82 */ /* 0x001e260000000800 */
[----:B---3--:R-:W-:Y:S02]  /*d590*/  IMAD.U32 R2, RZ, RZ, UR4 ;  /* 0x00000004ff027e24 */ /* 0x008fe4000f8e00ff */
[----:B------:R-:W-:Y:S01]  /*d5a0*/  IMAD.U32 R3, RZ, RZ, UR5 ;  /* 0x00000005ff037e24 */ /* 0x000fe2000f8e00ff */
[----:B------:R-:W-:Y:S01]  /*d5b0*/  UISETP.NE.U32.AND UP0, UPT, UR6, URZ, UPT ;  /* 0x0000003f0600728c */ /* 0x000fe2000bf05070 */
[----:B------:R-:W-:Y:S01]  /*d5c0*/  IMAD.U32 R0, RZ, RZ, UR8 ;  /* 0x00000008ff007e24 */ /* 0x000fe2000f8e00ff */
[----:B------:R-:W-:Y:S01]  /*d5d0*/  ULDC.64 UR4, c[0x0][0xa28] ;  /* 0x00028a0000047ab9 */ /* 0x000fe20000000a00 */
[----:B------:R-:W-:Y:S01]  /*d5e0*/  ULDC.64 UR8, c[0x0][0xa08] ;  /* 0x0002820000087ab9 */ /* 0x000fe20000000a00 */
[----:B------:R-:W3:Y:S01]  /*d5f0*/  LDG.E R2, desc[UR50][R2.64] ;  /* 0x0000003202027981 */ /* 0x000ee2000c1e1900 */
[----:B------:R-:W-:-:S02]  /*d600*/  UISETP.NE.AND.EX UP0, UPT, UR7, URZ, UPT, UP0 ;  /* 0x0000003f0700728c */ /* 0x000fc4000bf05300 */
[----:B------:R-:W-:-:S04]  /*d610*/  UISETP.NE.U32.AND UP1, UPT, UR4, URZ, UPT ;  /* 0x0000003f0400728c */ /* 0x000fc8000bf25070 */
[----:B------:R-:W-:Y:S01]  /*d620*/  PLOP3.LUT P3, PT, PT, PT, UP0, 0x80, 0x0 ;  /* 0x000000000000781c */ /* 0x000fe20003f6f008 */
[----:B------:R-:W-:Y:S01]  /*d630*/  UISETP.NE.AND.EX UP1, UPT, UR5, URZ, UPT, UP1 ;  /* 0x0000003f0500728c */ /* 0x000fe2000bf25310 */
[----:B------:R-:W-:-:S05]  /*d640*/  ISETP.NE.U32.AND P2, PT, RZ, UR8, PT ;  /* 0x00000008ff007c0c */ /* 0x000fca000bf45070 */
[----:B------:R-:W-:Y:S02]  /*d650*/  PLOP3.LUT P4, PT, PT, PT, UP1, 0x80, 0x0 ;  /* 0x000000000000781c */ /* 0x000fe40003f8f018 */
[----:B---3--:R-:W-:Y:S02]  /*d660*/  R2UR UR47, R2 ;  /* 0x00000000022f72ca */ /* 0x008fe400000e0000 */
[----:B-1----:R-:W1:Y:S11]  /*d670*/  LDC.64 R2, c[0x0][0x418] ;  /* 0x00010600ff027b82 */ /* 0x002e760000000a00 */
[----:B------:R-:W-:-:S02]  /*d680*/  USHF.R.S32.HI UR46, URZ, 0x1f, UR47 ;  /* 0x0000001f3f2e7899 */ /* 0x000fc4000801142f */
[----:B------:R-:W-:Y:S02]  /*d690*/  USHF.L.U32 UR44, UR47, 0x2, URZ ;  /* 0x000000022f2c7899 */ /* 0x000fe4000800063f */
[----:B------:R-:W-:Y:S02]  /*d6a0*/  USHF.L.U64.HI UR45, UR47, 0x2, UR46 ;  /* 0x000000022f2d7899 */ /* 0x000fe4000801022e */
[----:B------:R-:W-:Y:S02]  /*d6b0*/  @UP0 UIADD3 UR6, UP3, UR44, UR6, URZ ;  /* 0x000000062c060290 */ /* 0x000fe4000ff7e03f */
[----:B------:R-:W-:Y:S02]  /*d6c0*/  @UP1 ULEA UR4, UP2, UR47, UR4, 0x2 ;  /* 0x000000042f041291 */ /* 0x000fe4000f84103f */
[----:B------:R-:W-:Y:S02]  /*d6d0*/  @UP0 UIADD3.X UR7, UR45, UR7, URZ, UP3, !UPT ;  /* 0x000000072d070290 */ /* 0x000fe40009ffe43f */
[----:B------:R-:W-:Y:S01]  /*d6e0*/  IMAD.U32 R4, RZ, RZ, UR6 ;  /* 0x00000006ff047e24 */ /* 0x000fe2000f8e00ff */
[----:B------:R-:W-:-:S03]  /*d6f0*/  @UP1 ULEA.HI.X UR5, UR47, UR5, UR46, 0x2, UP2 ;  /* 0x000000052f051291 */ /* 0x000fc600090f142e */
[----:B------:R-:W-:Y:S01]  /*d700*/  IMAD.U32 R5, RZ, RZ, UR7 ;  /* 0x00000007ff057e24 */ /* 0x000fe2000f8e00ff */
[----:B------:R-:W-:-:S04]  /*d710*/  ULDC.64 UR6, c[0x0][0xa00] ;  /* 0x0002800000067ab9 */ /* 0x000fc80000000a00 */
[----:B------:R3:W4:Y:S01]  /*d720*/  @P3 LDG.E R0, desc[UR50][R4.64] ;  /* 0x0000003204003981 */ /* 0x000722000c1e1900 */
[----:B------:R-:W-:Y:S02]  /*d730*/  ISETP.NE.U32.AND P0, PT, RZ, UR6, PT ;  /* 0x00000006ff007c0c */ /* 0x000fe4000bf05070 */
[----:B------:R-:W-:Y:S02]  /*d740*/  ISETP.NE.AND.EX P2, PT, RZ, UR9, PT, P2 ;  /* 0x00000009ff007c0c */ /* 0x000fe4000bf45320 */
[----:B------:R-:W-:Y:S02]  /*d750*/  ISETP.NE.AND.EX P0, PT, RZ, UR7, PT, P0 ;  /* 0x00000007ff007c0c */ /* 0x000fe4000bf05300 */
[----:B-1----:R-:W-:Y:S01]  /*d760*/  ISETP.NE.U32.AND P1, PT, R2, RZ, PT ;  /* 0x000000ff0200720c */ /* 0x002fe20003f25070 */
[----:B---3--:R-:W-:Y:S01]  /*d770*/  IMAD.U32 R4, RZ, RZ, UR4 ;  /* 0x00000004ff047e24 */ /* 0x008fe2000f8e00ff */
[----:B------:R-:W-:Y:S01]  /*d780*/  UIADD3 UR4, UP0, UR44, UR6, URZ ;  /* 0x000000062c047290 */ /* 0x000fe2000ff1e03f */
[----:B------:R-:W-:Y:S01]  /*d790*/  IMAD.U32 R5, RZ, RZ, UR5 ;  /* 0x00000005ff057e24 */ /* 0x000fe2000f8e00ff */
[----:B------:R-:W-:-:S02]  /*d7a0*/  UIADD3 UR6, UP1, UR44, UR8, URZ ;  /* 0x000000082c067290 */ /* 0x000fc4000ff3e03f */
[----:B------:R-:W-:Y:S02]  /*d7b0*/  UIADD3.X UR5, UR45, UR7, URZ, UP0, !UPT ;  /* 0x000000072d057290 */ /* 0x000fe400087fe43f */
[----:B------:R-:W-:Y:S02]  /*d7c0*/  UIADD3.X UR7, UR45, UR9, URZ, UP1, !UPT ;  /* 0x000000092d077290 */ /* 0x000fe40008ffe43f */
[----:B------:R-:W-:-:S04]  /*d7d0*/  IMAD.U32 R6, RZ, RZ, UR6 ;  /* 0x00000006ff067e24 */ /* 0x000fc8000f8e00ff */
[----:B------:R-:W-:-:S05]  /*d7e0*/  IMAD.U32 R7, RZ, RZ, UR7 ;  /* 0x00000007ff077e24 */ /* 0x000fca000f8e00ff */
[----:B------:R-:W3:Y:S04]  /*d7f0*/  @P2 LDG.E R8, desc[UR50][R6.64] ;  /* 0x0000003206082981 */ /* 0x000ee8000c1e1900 */
[----:B----4-:R1:W-:Y:S04]  /*d800*/  STL [R1+0x1c], R0 ;  /* 0x00001c0001007387 */ /* 0x0103e80000100800 */
[----:B-1----:R1:W4:Y:S02]  /*d810*/  @P4 LDG.E R0, desc[UR50][R4.64] ;  /* 0x0000003204004981 */ /* 0x002324000c1e1900 */
[----:B-1----:R-:W-:-:S02]  /*d820*/  IMAD.U32 R4, RZ, RZ, UR4 ;  /* 0x00000004ff047e24 */ /* 0x002fc4000f8e00ff */
[----:B------:R-:W-:-:S05]  /*d830*/  IMAD.U32 R5, RZ, RZ, UR5 ;  /* 0x00000005ff057e24 */ /* 0x000fca000f8e00ff */
[----:B------:R-:W5:Y:S01]  /*d840*/  @P0 LDG.E R2, desc[UR50][R4.64] ;  /* 0x0000003204020981 */ /* 0x000f62000c1e1900 */
[----:B------:R-:W-:Y:S02]  /*d850*/  ISETP.NE.AND.EX P1, PT, R3, RZ, PT, P1 ;  /* 0x000000ff0300720c */ /* 0x000fe40003f25310 */
[----:B------:R-:W1:Y:S01]  /*d860*/  LDC R3, c[0x0][0x424] ;  /* 0x00010900ff037b82 */ /* 0x000e620000000800 */
[----:B------:R-:W-:Y:S01]  /*d870*/  UMOV UR4, URZ ;  /* 0x0000003f00047c82 */ /* 0x000fe20008000000 */
[----:B------:R-:W-:Y:S01]  /*d880*/  UMOV UR48, URZ ;  /* 0x0000003f00307c82 */ /* 0x000fe20008000000 */
[----:B------:R-:W-:Y:S01]  /*d890*/  UMOV UR40, URZ ;  /* 0x0000003f00287c82 */ /* 0x000fe20008000000 */
[----:B---3--:R-:W-:Y:S02]  /*d8a0*/  @P2 R2UR UR40, R8 ;  /* 0x00000000082822ca */ /* 0x008fe400000e0000 */
[----:B--2---:R-:W-:Y:S02]  /*d8b0*/  R2UR UR36, R10 ;  /* 0x000000000a2472ca */ /* 0x004fe400000e0000 */
[----:B----4-:R-:W-:-:S02]  /*d8c0*/  @P4 R2UR UR4, R0 ;  /* 0x00000000000442ca */ /* 0x010fc400000e0000 */
[----:B------:R-:W-:-:S04]  /*d8d0*/  LOP3.LUT R0, R10, 0xff000000, RZ, 0xc0, !PT ;  /* 0xff0000000a007812 */ /* 0x000fc800078ec0ff */
[----:B------:R-:W-:Y:S02]  /*d8e0*/  SHF.R.U32.HI R0, RZ, 0x8, R0 ;  /* 0x00000008ff007819 */ /* 0x000fe40000011600 */
[----:B-----5:R-:W-:Y:S02]  /*d8f0*/  @P0 R2UR UR48, R2 ;  /* 0x00000000023002ca */ /* 0x020fe400000e0000 */
[----:B------:R-:W-:-:S04]  /*d900*/  LOP3.LUT R2, R10, 0xff0000, RZ, 0xc0, !PT ;  /* 0x00ff00000a027812 */ /* 0x000fc800078ec0ff */
[----:B------:R-:W-:Y:S01]  /*d910*/  LEA.HI R0, R2, R0, RZ, 0x10 ;  /* 0x0000000002007211 */ /* 0x000fe200078f80ff */
[----:B01----:R-:W-:Y:S08]  /*d920*/  @P3 BRA `(.L_x_192) ;  /* 0x0000000000143947 */ /* 0x003ff00003800000 */
[----:B------:R-:W-:Y:S05]  /*d930*/  @!P0 BRA `(.L_x_192) ;  /* 0x0000000000108947 */ /* 0x000fea0003800000 */
[----:B------:R-:W2:Y:S04]  /*d940*/  LDG.E R2, desc[UR50][R4.64] ;  /* 0x0000003204027981 */ /* 0x000ea8000c1e1900 */
[----:B------:R-:W2:Y:S02]  /*d950*/  LDG.E R4, desc[UR50][R4.64+0x4] ;  /* 0x0000043204047981 */ /* 0x000ea4000c1e1900 */
[----:B--2---:R-:W-:-:S05]  /*d960*/  IMAD.IADD R2, R4, 0x1, -R2 ;  /* 0x0000000104027824 */ /* 0x004fca00078e0a02 */
[----:B------:R0:W-:Y:S02]  /*d970*/  STL [R1+0x1c], R2 ;  /* 0x00001c0201007387 */ /* 0x0001e40000100800 */
.L_x_192:
[----:B------:R-:W-:Y:S01]  /*d980*/  SEL R3, R3, 0x1, P1 ;  /* 0x0000000103037807 */ /* 0x000fe20000800000 */
[----:B------:R-:W-:Y:S01]  /*d990*/  ULDC.64 UR6, c[0x0][0xa20] ;  /* 0x0002880000067ab9 */ /* 0x000fe20000000a00 */
[----:B------:R-:W-:Y:S01]  /*d9a0*/  ULOP3.LUT UR36, UR36, 0xffff, URZ, 0xc0, !UPT ;  /* 0x0000ffff24247892 */ /* 0x000fe2000f8ec03f */
[----:B------:R-:W-:Y:S01]  /*d9b0*/  ISETP.NE.U32.AND P0, PT, RZ, UR6, PT ;  /* 0x00000006ff007c0c */ /* 0x000fe2000bf05070 */
[----:B------:R-:W-:Y:S01]  /*d9c0*/  UIADD3 UR40, UR40, UR4, URZ ;  /* 0x0000000428287290 */ /* 0x000fe2000fffe03f */
[----:B0-----:R-:W-:Y:S02]  /*d9d0*/  IMAD R2, R3, R9, RZ ;  /* 0x0000000903027224 */ /* 0x001fe400078e02ff */
[----:B------:R-:W-:Y:S01]  /*d9e0*/  IMAD.U32 R3, RZ, RZ, UR47 ;  /* 0x0000002fff037e24 */ /* 0x000fe2000f8e00ff */
[----:B------:R-:W-:-:S04]  /*d9f0*/  ISETP.NE.AND.EX P0, PT, RZ, UR7, PT, P0 ;  /* 0x00000007ff007c0c */ /* 0x000fc8000bf05300 */
[----:B------:R0:W-:Y:S09]  /*da00*/  STL [R1+0x4], R3 ;  /* 0x0000040301007387 */ /* 0x0001f20000100800 */
[----:B------:R-:W-:Y:S05]  /*da10*/  @!P0 BRA `(.L_x_193) ;  /* 0x0000000000188947 */ /* 0x000fea0003800000 */
[----:B------:R-:W-:-:S04]  /*da20*/  UIADD3 UR5, UP0, UR44, UR6, URZ ;  /* 0x000000062c057290 */ /* 0x000fc8000ff1e03f */
[----:B------:R-:W-:Y:S02]  /*da30*/  UIADD3.X UR6, UR45, UR7, URZ, UP0, !UPT ;  /* 0x000000072d067290 */ /* 0x000fe400087fe43f */
[----:B------:R-:W-:-:S04]  /*da40*/  IMAD.U32 R2, RZ, RZ, UR5 ;  /* 0x00000005ff027e24 */ /* 0x000fc8000f8e00ff */
[----:B0-----:R-:W-:-:S05]  /*da50*/  IMAD.U32 R3, RZ, RZ, UR6 ;  /* 0x00000006ff037e24 */ /* 0x001fca000f8e00ff */
[----:B------:R0:W5:Y:S01]  /*da60*/  LDG.E R2, desc[UR50][R2.64] ;  /* 0x0000003202027981 */ /* 0x000162000c1e1900 */
[----:B------:R-:W-:Y:S05]  /*da70*/  BRA `(.L_x_194) ;  /* 0x0000000000107947 */ /* 0x000fea0003800000 */
.L_x_193:
[----:B------:R-:W-:Y:S05]  /*da80*/  @!P2 BRA `(.L_x_194) ;  /* 0x00000000000ca947 */ /* 0x000fea0003800000 */
[----:B------:R-:W2:Y:S04]  /*da90*/  LDG.E R2, desc[UR50][R6.64] ;  /* 0x0000003206027981 */ /* 0x000ea8000c1e1900 */
[----:B------:R-:W2:Y:S02]  /*daa0*/  LDG.E R6, desc[UR50][R6.64+0x4] ;  /* 0x0000043206067981 */ /* 0x000ea4000c1e1900 */
[----:B--2---:R-:W-:-:S07]  /*dab0*/  IMAD.IADD R2, R6, 0x1, -R2 ;  /* 0x0000000106027824 */ /* 0x004fce00078e0a02 */
.L_x_194:
[----:B-----5:R-:W-:-:S04]  /*dac0*/  VIADD R2, R2, -UR4 ;  /* 0x8000000402027c36 */ /* 0x020fc80008000000 */
[C---:B0-----:R-:W-:Y:S01]  /*dad0*/  VIADD R3, R2.reuse, 0x9f ;  /* 0x0000009f02037836 */ /* 0x041fe20000000000 */
[----:B------:R-:W-:Y:S01]  /*dae0*/  ISETP.GE.AND P0, PT, R2, 0x1, PT ;  /* 0x000000010200780c */ /* 0x000fe20003f06270 */
[----:B------:R-:W-:Y:S02]  /*daf0*/  IMAD.MOV.U32 R2, RZ, RZ, RZ ;  /* 0x000000ffff027224 */ /* 0x000fe400078e00ff */
[----:B------:R-:W-:-:S05]  /*db00*/  IMAD.HI R3, R3, 0x66666667, RZ ;  /* 0x6666666703037827 */ /* 0x000fca00078e02ff */
[----:B------:R-:W-:-:S04]  /*db10*/  SHF.R.U32.HI R19, RZ, 0x1f, R3 ;  /* 0x0000001fff137819 */ /* 0x000fc80000011603 */
[----:B------:R-:W-:Y:S01]  /*db20*/  LEA.HI.SX32 R19, R3, R19, 0x1a ;  /* 0x0000001303137211 */ /* 0x000fe200078fd2ff */
[----:B------:R-:W-:Y:S06]  /*db30*/  @!P0 BRA `(.L_x_195) ;  /* 0x0000000000748947 */ /* 0x000fec0003800000 */
[----:B------:R-:W-:-:S04]  /*db40*/  SHF.R.U32.HI R4, RZ, 0x10, R0 ;  /* 0x00000010ff047819 */ /* 0x000fc80000011600 */
[----:B------:R-:W-:-:S13]  /*db50*/  ISETP.NE.AND P0, PT, R4, RZ, PT ;  /* 0x000000ff0400720c */ /* 0x000fda0003f05270 */
[----:B------:R-:W0:Y:S02]  /*db60*/  @!P0 LDC R4, c[0x0][0x9f0] ;  /* 0x00027c00ff048b82 */ /* 0x000e240000000800 */
[----:B0-----:R-:W-:Y:S02]  /*db70*/  IABS R6, R4 ;  /* 0x0000000400067213 */ /* 0x001fe40000000000 */
[----:B------:R-:W-:Y:S02]  /*db80*/  IADD3 R5, R4, -0x1, R19 ;  /* 0xffffffff04057810 */ /* 0x000fe40007ffe013 */
[----:B------:R-:W0:Y:S08]  /*db90*/  I2F.RP R2, R6 ;  /* 0x0000000600027306 */ /* 0x000e300000209400 */
[----:B0-----:R-:W0:Y:S02]  /*dba0*/  MUFU.RCP R2, R2 ;  /* 0x0000000200027308 */ /* 0x001e240000001000 */
[----:B0-----:R-:W-:-:S06]  /*dbb0*/  VIADD R2, R2, 0xffffffe ;  /* 0x0ffffffe02027836 */ /* 0x001fcc0000000000 */
[----:B------:R0:W1:Y:S02]  /*dbc0*/  F2I.FTZ.U32.TRUNC.NTZ R3, R2 ;  /* 0x0000000200037305 */ /* 0x000064000021f000 */
[----:B0-----:R-:W-:-:S04]  /*dbd0*/  LOP3.LUT R2, R5, R4, RZ, 0x3c, !PT ;  /* 0x0000000405027212 */ /* 0x001fc800078e3cff */
[----:B------:R-:W-:Y:S01]  /*dbe0*/  ISETP.GE.AND P2, PT, R2, RZ, PT ;  /* 0x000000ff0200720c */ /* 0x000fe20003f46270 */
[----:B-1----:R-:W-:-:S04]  /*dbf0*/  IMAD.MOV R2, RZ, RZ, -R3 ;  /* 0x000000ffff027224 */ /* 0x002fc800078e0a03 */
[----:B------:R-:W-:Y:S02]  /*dc00*/  IMAD R7, R2, R6, RZ ;  /* 0x0000000602077224 */ /* 0x000fe400078e02ff */
[----:B------:R-:W-:-:S04]  /*dc10*/  IMAD.MOV.U32 R2, RZ, RZ, RZ ;  /* 0x000000ffff027224 */ /* 0x000fc800078e00ff */
[----:B------:R-:W-:Y:S01]  /*dc20*/  IMAD.HI.U32 R7, R3, R7, R2 ;  /* 0x0000000703077227 */ /* 0x000fe200078e0002 */
[----:B------:R-:W-:Y:S02]  /*dc30*/  IABS R2, R5 ;  /* 0x0000000500027213 */ /* 0x000fe40000000000 */
[----:B------:R-:W-:-:S03]  /*dc40*/  IABS R3, R4 ;  /* 0x0000000400037213 */ /* 0x000fc60000000000 */
[----:B------:R-:W-:-:S04]  /*dc50*/  IMAD.HI.U32 R7, R7, R2, RZ ;  /* 0x0000000207077227 */ /* 0x000fc800078e00ff */
[----:B------:R-:W-:-:S04]  /*dc60*/  IMAD.MOV R3, RZ, RZ, -R3 ;  /* 0x000000ffff037224 */ /* 0x000fc800078e0a03 */
        /* <DEDUP_REMOVED lines=10> */
.L_x_195:
[----:B------:R-:W-:Y:S01]  /*dd10*/  LOP3.LUT R0, R0, 0xff, RZ, 0xc0, !PT ;  /* 0x000000ff00007812 */ /* 0x000fe200078ec0ff */
[----:B------:R-:W-:Y:S04]  /*dd20*/  BSSY B7, `(.L_x_196) ;  /* 0x000031a000077945 */ /* 0x000fe80003800000 */
[----:B------:R-:W-:-:S05]  /*dd30*/  IMAD R3, R0, R2, RZ ;  /* 0x0000000200037224 */ /* 0x000fca00078e02ff */
[----:B------:R0:W-:Y:S01]  /*dd40*/  STL [R1+0xc], R3 ;  /* 0x00000c0301007387 */ /* 0x0001e20000100800 */
[----:B------:R-:W-:-:S04]  /*dd50*/  VIADDMNMX R19, R3, R2, R19, PT ;  /* 0x0000000203137246 */ /* 0x000fc80003800113 */
[----:B------:R-:W-:-:S13]  /*dd60*/  ISETP.GT.AND P0, PT, R19, R3, PT ;  /* 0x000000031300720c */ /* 0x000fda0003f04270 */
[----:B0-----:R-:W-:Y:S05]  /*dd70*/  @P0 BRA `(.L_x_197) ;  /* 0x0000000000480947 */ /* 0x001fea0003800000 */
[----:B------:R-:W0:Y:S02]  /*dd80*/  S2R R3, SR_TID.X ;  /* 0x0000000000037919 */ /* 0x000e240000002100 */
[----:B0-----:R-:W-:-:S04]  /*dd90*/  LOP3.LUT R3, R3, 0x7f, RZ, 0xc0, !PT ;  /* 0x0000007f03037812 */ /* 0x001fc800078ec0ff */
[----:B------:R-:W-:-:S13]  /*dda0*/  ISETP.NE.AND P0, PT, R3, RZ, PT ;  /* 0x000000ff0300720c */ /* 0x000fda0003f05270 */
[----:B------:R-:W-:Y:S05]  /*ddb0*/  @P0 BRA `(.L_x_198) ;  /* 0x0000003000400947 */ /* 0x000fea0003800000 */
[----:B------:R-:W0:Y:S01]  /*ddc0*/  S2R R3, SR_LANEID ;  /* 0x0000000000037919 */ /* 0x000e220000000000 */
[----:B------:R-:W-:Y:S02]  /*ddd0*/  VOTEU.ANY UR4, UPT, PT ;  /* 0x0000000000047886 */ /* 0x000fe400038e0100 */
[----:B------:R-:W0:Y:S08]  /*dde0*/  FLO.U32 R0, UR4 ;  /* 0x0000000400007d00 */ /* 0x000e3000080e0000 */
[----:B------:R-:W1:Y:S01]  /*ddf0*/  POPC R5, UR4 ;  /* 0x0000000400057d09 */ /* 0x000e620008000000 */
[----:B0-----:R-:W-:-:S02]  /*de00*/  ISETP.EQ.U32.AND P0, PT, R0, R3, PT ;  /* 0x000000030000720c */ /* 0x001fc40003f02070 */
[----:B------:R-:W1:Y:S11]  /*de10*/  LDC.64 R2, c[0x0][0xc60] ;  /* 0x00031800ff027b82 */ /* 0x000e760000000a00 */
[----:B-1----:R-:W2:Y:S01]  /*de20*/  @P0 ATOMG.E.ADD.STRONG.GPU PT, R3, desc[UR50][R2.64], R5 ;  /* 0x00000005020309a8 */ /* 0x002ea200081ee1f2 */
[----:B------:R-:W0:Y:S02]  /*de30*/  S2R R4, SR_LTMASK ;  /* 0x0000000000047919 */ /* 0x000e240000003900 */
[----:B0-----:R-:W-:-:S04]  /*de40*/  LOP3.LUT R4, R4, UR4, RZ, 0xc0, !PT ;  /* 0x0000000404047c12 */ /* 0x001fc8000f8ec0ff */
[----:B------:R-:W0:Y:S01]  /*de50*/  POPC R7, R4 ;  /* 0x0000000400077309 */ /* 0x000e220000000000 */
[----:B--2---:R-:W0:Y:S02]  /*de60*/  SHFL.IDX PT, R0, R3, R0, 0x1f ;  /* 0x00001f0003007589 */ /* 0x004e2400000e0000 */
[----:B0-----:R-:W-:-:S05]  /*de70*/  IADD3 R0, R0, UR41, R7 ;  /* 0x0000002900007c10 */ /* 0x001fca000fffe007 */
[----:B------:R0:W-:Y:S01]  /*de80*/  STL [R1+0x10], R0 ;  /* 0x0000100001007387 */ /* 0x0001e20000100800 */
[----:B------:R-:W-:Y:S05]  /*de90*/  BRA `(.L_x_198) ;  /* 0x0000003000087947 */ /* 0x000fea0003800000 */
.L_x_197:
[----:B------:R-:W-:Y:S01]  /*dea0*/  VIADD R0, R17, 0x1a400 ;  /* 0x0001a40011007836 */ /* 0x000fe20000000000 */
[----:B------:R-:W-:Y:S04]  /*deb0*/  BSSY B6, `(.L_x_199) ;  /* 0x0000013000067945 */ /* 0x000fe80003800000 */
        /* <DEDUP_REMOVED lines=18> */
.L_x_200:
[----:B------:R-:W-:Y:S05]  /*dfe0*/  BSYNC B6 ;  /* 0x0000000000067941 */ /* 0x000fea0003800000 */
.L_x_199:
[----:B------:R-:W2:Y:S01]  /*dff0*/  LDL.LU R16, [R1+0x8] ;  /* 0x0000080001107983 */ /* 0x000ea20000300800 */
[----:B------:R-:W-:Y:S01]  /*e000*/  VIADD R0, R17, 0xa400 ;  /* 0x0000a40011007836 */ /* 0x000fe20000000000 */
[----:B------:R-:W-:Y:S04]  /*e010*/  BSSY B6, `(.L_x_201) ;  /* 0x0000016000067945 */ /* 0x000fe80003800000 */
[----:B------:R-:W-:Y:S02]  /*e020*/  LOP3.LUT P0, RZ, R0, 0x3ff, RZ, 0xc0, !PT ;  /* 0x000003ff00ff7812 */ /* 0x000fe4000780c0ff */
[----:B--2---:R-:W-:-:S11]  /*e030*/  LOP3.LUT R16, R16, 0xfffffffe, RZ, 0xc0, !PT ;  /* 0xfffffffe10107812 */ /* 0x004fd600078ec0ff */
[----:B------:R-:W-:-:S05]  /*e040*/  @P0 LOP3.LUT R16, R16, 0x1, RZ, 0xfc, !PT ;  /* 0x0000000110100812 */ /* 0x000fca00078efcff */
[----:B------:R0:W-:Y:S01]  /*e050*/  STL [R1+0x8], R16 ;  /* 0x0000081001007387 */ /* 0x0001e20000100800 */
[----:B------:R-:W-:Y:S05]  /*e060*/  @!P0 BRA `(.L_x_202) ;  /* 0x0000000000408947 */ /* 0x000fea0003800000 */
[----:B------:R-:W-:Y:S01]  /*e070*/  MOV R2, 0x0 ;  /* 0x0000000000027802 */ /* 0x000fe20000000f00 */
[----:B------:R-:W-:Y:S01]  /*e080*/  ULDC.64 UR6, c[0x4][0xa0] ;  /* 0x0100280000067ab9 */ /* 0x000fe20000000a00 */
[----:B------:R-:W-:Y:S01]  /*e090*/  ULDC.64 UR8, c[0x4][0xa8] ;  /* 0x01002a0000087ab9 */ /* 0x000fe20000000a00 */
[----:B------:R-:W-:Y:S01]  /*e0a0*/  ULDC.64 UR4, c[0x4][0x10] ;  /* 0x0100040000047ab9 */ /* 0x000fe20000000a00 */
[----:B------:R-:W-:Y:S02]  /*e0b0*/  IMAD.U32 R4, RZ, RZ, UR6 ;  /* 0x00000006ff047e24 */ /* 0x000fe4000f8e00ff */
[----:B------:R-:W1:Y:S01]  /*e0c0*/  LDC.64 R2, c[0x4][R2] ;  /* 0x0100000002027b82 */ /* 0x000e620000000a00 */
        /* <DEDUP_REMOVED lines=9> */
[----:B01----:R-:W-:Y:S05]  /*e160*/  CALL.ABS.NOINC R2 ;  /* 0x0000000002007343 */ /* 0x003fea0003c00000 */
.L_x_202:
[----:B------:R-:W-:Y:S05]  /*e170*/  BSYNC B6 ;  /* 0x0000000000067941 */ /* 0x000fea0003800000 */
.L_x_201:
        /* <DEDUP_REMOVED lines=20> */
.L_x_204:
[----:B------:R-:W-:Y:S05]  /*e2c0*/  BSYNC B6 ;  /* 0x0000000000067941 */ /* 0x000fea0003800000 */
.L_x_203:
[----:B------:R-:W-:Y:S01]  /*e2d0*/  LOP3.LUT P6, RZ, R16, 0x1, RZ, 0xc0, !PT ;  /* 0x0000000110ff7812 */ /* 0x000fe200078cc0ff */
[----:B------:R-:W-:-:S12]  /*e2e0*/  BSSY B6, `(.L_x_205) ;  /* 0x0000012000067945 */ /* 0x000fd80003800000 */
        /* <DEDUP_REMOVED lines=17> */
.L_x_206:
[----:B------:R-:W-:Y:S05]  /*e400*/  BSYNC B6 ;  /* 0x0000000000067941 */ /* 0x000fea0003800000 */
.L_x_205:
[----:B------:R-:W2:Y:S01]  /*e410*/  LDL R8, [R1+0x4] ;  /* 0x0000040001087983 */ /* 0x000ea20000100800 */
[----:B------:R-:W-:Y:S02]  /*e420*/  ULDC.64 UR4, c[0x0][0x9f8] ;  /* 0x00027e0000047ab9 */ /* 0x000fe40000000a00 */
[----:B------:R-:W-:-:S04]  /*e430*/  UISETP.NE.U32.AND UP0, UPT, UR4, URZ, UPT ;  /* 0x0000003f0400728c */ /* 0x000fc8000bf05070 */
[----:B------:R-:W-:-:S06]  /*e440*/  UISETP.NE.AND.EX UP0, UPT, UR5, URZ, UPT, UP0 ;  /* 0x0000003f0500728c */ /* 0x000fcc000bf05300 */
[----:B------:R-:W-:-:S05]  /*e450*/  PLOP3.LUT P0, PT, PT, PT, UP0, 0x80, 0x0 ;  /* 0x000000000000781c */ /* 0x000fca0003f0f008 */
[----:B------:R-:W-:-:S04]  /*e460*/  @UP0 UIADD3 UR4, UP1, UR44, UR4, URZ ;  /* 0x000000042c040290 */ /* 0x000fc8000ff3e03f */
[----:B------:R-:W-:Y:S02]  /*e470*/  @UP0 UIADD3.X UR5, UR45, UR5, URZ, UP1, !UPT ;  /* 0x000000052d050290 */ /* 0x000fe40008ffe43f */
[----:B------:R-:W-:-:S04]  /*e480*/  IMAD.U32 R2, RZ, RZ, UR4 ;  /* 0x00000004ff027e24 */ /* 0x000fc8000f8e00ff */
[----:B------:R-:W-:Y:S01]  /*e490*/  IMAD.U32 R3, RZ, RZ, UR5 ;  /* 0x00000005ff037e24 */ /* 0x000fe2000f8e00ff */
[----:B------:R-:W1:Y:S01]  /*e4a0*/  S2R R0, SR_TID.X ;  /* 0x0000000000007919 */ /* 0x000e620000002100 */
[----:B------:R-:W-:-:S03]  /*e4b0*/  ULDC.64 UR4, c[0x0][0xa08] ;  /* 0x0002820000047ab9 */ /* 0x000fc60000000a00 */
[----:B--2---:R2:W3:Y:S01]  /*e4c0*/  @P0 LDG.E R8, desc[UR50][R2.64] ;  /* 0x0000003202080981 */ /* 0x0044e2000c1e1900 */
[----:B-1----:R-:W-:-:S04]  /*e4d0*/  SHF.R.U32.HI R0, RZ, 0x5, R0 ;  /* 0x00000005ff007819 */ /* 0x002fc80000011600 */
[----:B------:R-:W-:Y:S01]  /*e4e0*/  LOP3.LUT R0, R0, 0x3, RZ, 0xc0, !PT ;  /* 0x0000000300007812 */ /* 0x000fe200078ec0ff */
[----:B--2---:R-:W1:Y:S01]  /*e4f0*/  LDC.64 R2, c[0x0][0x418] ;  /* 0x00010600ff027b82 */ /* 0x004e620000000a00 */
[----:B---3--:R-:W-:Y:S01]  /*e500*/  SHF.R.S32.HI R9, RZ, 0x1f, R8 ;  /* 0x0000001fff097819 */ /* 0x008fe20000011408 */
[----:B------:R2:W-:Y:S01]  /*e510*/  @P0 STL [R1+0x4], R8 ;  /* 0x0000040801000387 */ /* 0x0005e20000100800 */
[----:B-1----:R-:W-:Y:S01]  /*e520*/  LOP3.LUT P0, RZ, R2, UR4, RZ, 0xfc, !PT ;  /* 0x0000000402ff7c12 */ /* 0x002fe2000f80fcff */
[----:B------:R-:W-:Y:S02]  /*e530*/  UMOV UR4, 0xffffffff ;  /* 0xffffffff00047882 */ /* 0x000fe40000000000 */
[----:B------:R2:W-:Y:S01]  /*e540*/  STL [R1+0x18], R9 ;  /* 0x0000180901007387 */ /* 0x0005e20000100800 */
[----:B------:R-:W-:-:S04]  /*e550*/  LOP3.LUT P0, RZ, R3, UR5, RZ, 0xfc, P0 ;  /* 0x0000000503ff7c12 */ /* 0x000fc8000800fcff */
[----:B0-----:R-:W-:Y:S01]  /*e560*/  SEL R16, R8, RZ, !P0 ;  /* 0x000000ff08107207 */ /* 0x001fe20004000000 */
[----:B------:R-:W-:Y:S08]  /*e570*/  BRA.DIV UR4, `(.L_x_207) ;  /* 0x0000003a04dc7947 */ /* 0x000ff0000b800000 */
[----:B------:R0:W1:Y:S02]  /*e580*/  SHFL.IDX PT, R14, R0, RZ, 0x1f ;  /* 0x00001fff000e7589 */ /* 0x00006400000e0000 */
.L_x_280:
[----:B0-----:R-:W3:Y:S01]  /*e590*/  LDL.LU R0, [R1+0x8] ;  /* 0x0000080001007983 */ /* 0x001ee20000300800 */
[----:B------:R-:W-:Y:S02]  /*e5a0*/  PLOP3.LUT P1, PT, PT, PT, PT, 0x8, 0x0 ;  /* 0x000000000000781c */ /* 0x000fe40003f2e170 */
[----:B-1----:R-:W-:Y:S02]  /*e5b0*/  ISETP.NE.AND P0, PT, R14, RZ, PT ;  /* 0x000000ff0e00720c */ /* 0x002fe40003f05270 */
[----:B---3--:R-:W-:-:S09]  /*e5c0*/  LOP3.LUT R0, R0, 0xfffffffe, RZ, 0xc0, !PT ;  /* 0xfffffffe00007812 */ /* 0x008fd200078ec0ff */
[----:B------:R-:W-:-:S05]  /*e5d0*/  @P1 LOP3.LUT R0, R0, 0x1, RZ, 0xfc, !PT ;  /* 0x0000000100001812 */ /* 0x000fca00078efcff */
[----:B------:R0:W-:Y:S01]  /*e5e0*/  STL [R1+0x8], R0 ;  /* 0x0000080001007387 */ /* 0x0001e20000100800 */
[----:B------:R-:W-:Y:S05]  /*e5f0*/  @P0 BRA `(.L_x_208) ;  /* 0x0000000400900947 */ /* 0x000fea0003800000 */
[----:B------:R-:W-:Y:S01]  /*e600*/  UMOV UR4, 0xffffffff ;  /* 0xffffffff00047882 */ /* 0x000fe20000000000 */
[----:B0-----:R-:W-:Y:S02]  /*e610*/  VIADD R0, R19, 0xffffffff ;  /* 0xffffffff13007836 */ /* 0x001fe40000000000 */
[----:B------:R-:W-:Y:S05]  /*e620*/  BRA.DIV UR4, `(.L_x_209) ;  /* 0x0000003a04d07947 */ /* 0x000fea000b800000 */
[----:B------:R-:W-:-:S13]  /*e630*/  ELECT P6, URZ, PT ;  /* 0x00000000003f782f */ /* 0x000fda00038c0000 */
.L_x_283:
[----:B------:R-:W-:Y:S05]  /*e640*/  @!P6 BRA `(.L_x_208) ;  /* 0x00000004007ce947 */ /* 0x000fea0003800000 */
[----:B------:R-:W-:-:S04]  /*e650*/  ISETP.NE.U32.AND P0, PT, R2, RZ, PT ;  /* 0x000000ff0200720c */ /* 0x000fc80003f05070 */
[----:B------:R-:W-:-:S13]  /*e660*/  ISETP.NE.AND.EX P0, PT, R3, RZ, PT, P0 ;  /* 0x000000ff0300720c */ /* 0x000fda0003f05300 */
[----:B------:R-:W-:Y:S05]  /*e670*/  @!P0 BRA `(.L_x_210) ;  /* 0x0000000000448947 */ /* 0x000fea0003800000 */
[----:B------:R-:W0:Y:S01]  /*e680*/  LDC R7, c[0x0][0x43c] ;  /* 0x00010f00ff077b82 */ /* 0x000e220000000800 */
[----:B------:R-:W-:Y:S01]  /*e690*/  ULDC.64 UR4, c[0x0][0x428] ;  /* 0x00010a0000047ab9 */ /* 0x000fe20000000a00 */
[----:B0-----:R-:W-:-:S13]  /*e6a0*/  ISETP.NE.AND P0, PT, R7, 0x1, PT ;  /* 0x000000010700780c */ /* 0x001fda0003f05270 */
[----:B------:R-:W0:Y:S02]  /*e6b0*/  @P0 LDC.64 R4, c[0x0][0x440] ;  /* 0x00011000ff040b82 */ /* 0x000e240000000a00 */
[----:B0-----:R-:W-:-:S04]  /*e6c0*/  @P0 IMAD.HI.U32 R6, R0, R4, RZ ;  /* 0x0000000400060227 */ /* 0x001fc800078e00ff */
        /* <DEDUP_REMOVED lines=12> */
.L_x_210:
[----:B0-----:R-:W3:Y:S01]  /*e790*/  LDL R3, [R1] ;  /* 0x0000000001037983 */ /* 0x001ee20000100800 */
[----:B------:R-:W-:Y:S01]  /*e7a0*/  IMAD R2, R18, 0x8, R17 ;  /* 0x0000000812027824 */ /* 0x000fe200078e0211 */
[----:B--2---:R-:W0:Y:S02]  /*e7b0*/  S2R R8, SR_TID.X ;  /* 0x0000000000087919 */ /* 0x004e240000002100 */
[----:B0-----:R-:W-:-:S04]  /*e7c0*/  LOP3.LUT R8, R8, 0x7f, RZ, 0xc0, !PT ;  /* 0x0000007f08087812 */ /* 0x001fc800078ec0ff */
[----:B------:R-:W-:Y:S02]  /*e7d0*/  ISETP.NE.AND P1, PT, R8, RZ, PT ;  /* 0x000000ff0800720c */ /* 0x000fe40003f25270 */
[----:B---3--:R-:W-:-:S04]  /*e7e0*/  SHF.L.U32 R3, R3, 0x1f, RZ ;  /* 0x0000001f03037819 */ /* 0x008fc800000006ff */
[----:B------:R-:W0:Y:S02]  /*e7f0*/  SYNCS.PHASECHK.TRANS64.TRYWAIT P0, [R2+URZ+0x29880], R3 ;  /* 0x02988003020075a7 */ /* 0x000e24000800017f */
[----:B0-----:R-:W-:Y:S05]  /*e800*/  @!P0 BRA `(.L_x_211) ;  /* 0x0000003800788947 */ /* 0x001fea0003800000 */
.L_x_284:
[----:B------:R-:W-:Y:S05]  /*e810*/  @P1 BRA `(.L_x_212) ;  /* 0x00000000001c1947 */ /* 0x000fea0003800000 */
[----:B------:R-:W1:Y:S02]  /*e820*/  S2R R4, SR_TID.X ;  /* 0x0000000000047919 */ /* 0x000e640000002100 */
[----:B-1----:R-:W-:Y:S01]  /*e830*/  LOP3.LUT R5, R4, 0x1f, RZ, 0xc0, !PT ;  /* 0x0000001f04057812 */ /* 0x002fe200078ec0ff */
[----:B------:R-:W-:-:S03]  /*e840*/  IMAD.MOV.U32 R4, RZ, RZ, 0x5000 ;  /* 0x00005000ff047424 */ /* 0x000fc600078e00ff */
[----:B------:R-:W-:Y:S01]  /*e850*/  ISETP.NE.AND P0, PT, R5, RZ, PT ;  /* 0x000000ff0500720c */ /* 0x000fe20003f05270 */
[----:B------:R1:W-:-:S12]  /*e860*/  SYNCS.ARRIVE.TRANS64 RZ, [R2+URZ+0x29870], R4 ;  /* 0x0298700402ff79a7 */ /* 0x0003d8000800003f */
[----:B-1----:R-:W-:Y:S05]  /*e870*/  @!P0 BRA `(.L_x_212) ;  /* 0x0000000000048947 */ /* 0x002fea0003800000 */
[----:B------:R-:W-:Y:S01]  /*e880*/  BPT.TRAP 0x1 ;  /* 0x000000040000795c */ /* 0x000fe20000300000 */
.L_x_212:
[----:B------:R-:W-:Y:S01]  /*e890*/  IMAD.MOV.U32 R4, RZ, RZ, 0xa0 ;  /* 0x000000a0ff047424 */ /* 0x000fe200078e00ff */
[----:B------:R-:W-:Y:S01]  /*e8a0*/  R2UR UR33, R2 ;  /* 0x00000000022172ca */ /* 0x000fe200000e0000 */
[----:B------:R-:W-:Y:S01]  /*e8b0*/  UIADD3 UR4, UP0, UR52, 0x470, URZ ;  /* 0x0000047034047890 */ /* 0x000fe2000ff1e03f */
[----:B-----5:R-:W-:Y:S01]  /*e8c0*/  R2UR UR37, R16 ;  /* 0x00000000102572ca */ /* 0x020fe200000e0000 */
[----:B------:R-:W-:Y:S01]  /*e8d0*/  IMAD R0, R0, R4, UR40 ;  /* 0x0000002800007e24 */ /* 0x000fe2000f8e0204 */
[----:B------:R-:W-:Y:S01]  /*e8e0*/  UMOV UR6, 0x0 ;  /* 0x0000000000067882 */ /* 0x000fe20000000000 */
[----:B------:R-:W-:Y:S01]  /*e8f0*/  IMAD R4, R18, 0x5000, R17 ;  /* 0x0000500012047824 */ /* 0x000fe200078e0211 */
[----:B------:R-:W-:Y:S02]  /*e900*/  UIADD3.X UR5, URZ, UR53, URZ, UP0, !UPT ;  /* 0x000000353f057290 */ /* 0x000fe400087fe43f */
[----:B------:R-:W-:Y:S01]  /*e910*/  R2UR UR35, R0 ;  /* 0x00000000002372ca */ /* 0x000fe200000e0000 */
[----:B------:R-:W-:Y:S01]  /*e920*/  UMOV UR7, 0x14f00000 ;  /* 0x14f0000000077882 */ /* 0x000fe20000000000 */
[----:B------:R-:W-:Y:S01]  /*e930*/  R2UR UR32, R4 ;  /* 0x00000000042072ca */ /* 0x000fe200000e0000 */
[----:B------:R-:W-:-:S02]  /*e940*/  UMOV UR34, URZ ;  /* 0x0000003f00227c82 */ /* 0x000fc40008000000 */
[----:B------:R-:W-:-:S10]  /*e950*/  UIADD3 UR33, UR33, 0x29870, URZ ;  /* 0x0002987021217890 */ /* 0x000fd4000fffe03f */
[----:B------:R-:W-:-:S09]  /*e960*/  UIADD3 UR32, UR32, 0xa400, URZ ;  /* 0x0000a40020207890 */ /* 0x000fd2000fffe03f */
[----:B------:R1:W-:Y:S01]  /*e970*/  UTMALDG.4D [UR32], [UR4], desc[UR6] ;  /* 0x00000620040075b4 */ /* 0x0003e20008019000 */
[----:B------:R-:W2:Y:S02]  /*e980*/  SYNCS.PHASECHK.TRANS64.TRYWAIT P0, [R2+URZ+0x29840], R3 ;  /* 0x02984003020075a7 */ /* 0x000ea4000800017f */
[----:B-12---:R-:W-:Y:S05]  /*e990*/  @!P0 BRA `(.L_x_213) ;  /* 0x0000003800288947 */ /* 0x006fea0003800000 */
.L_x_285:
[----:B------:R-:W-:Y:S05]  /*e9a0*/  @P1 BRA `(.L_x_214) ;  /* 0x00000000001c1947 */ /* 0x000fea0003800000 */
[----:B------:R-:W2:Y:S01]  /*e9b0*/  S2R R4, SR_TID.X ;  /* 0x0000000000047919 */ /* 0x000ea20000002100 */
[----:B01----:R-:W-:-:S04]  /*e9c0*/  IMAD.MOV.U32 R3, RZ, RZ, 0x7800 ;  /* 0x00007800ff037424 */ /* 0x003fc800078e00ff */
[----:B------:R3:W-:Y:S01]  /*e9d0*/  SYNCS.ARRIVE.TRANS64 RZ, [R2+URZ+0x29830], R3 ;  /* 0x0298300302ff79a7 */ /* 0x0007e2000800003f */
[----:B--2---:R-:W-:-:S04]  /*e9e0*/  LOP3.LUT R4, R4, 0x1f, RZ, 0xc0, !PT ;  /* 0x0000001f04047812 */ /* 0x004fc800078ec0ff */
[----:B------:R-:W-:-:S13]  /*e9f0*/  ISETP.NE.AND P0, PT, R4, RZ, PT ;  /* 0x000000ff0400720c */ /* 0x000fda0003f05270 */
[----:B---3--:R-:W-:Y:S05]  /*ea00*/  @!P0 BRA `(.L_x_214) ;  /* 0x0000000000048947 */ /* 0x008fea0003800000 */
[----:B------:R-:W-:Y:S01]  /*ea10*/  BPT.TRAP 0x1 ;  /* 0x000000040000795c */ /* 0x000fe20000300000 */
.L_x_214:
[----:B01----:R-:W2:Y:S01]  /*ea20*/  LDL.LU R3, [R1+0x8] ;  /* 0x0000080001037983 */ /* 0x003ea20000300800 */
[----:B------:R-:W-:Y:S01]  /*ea30*/  R2UR UR27, R0 ;  /* 0x00000000001b72ca */ /* 0x000fe200000e0000 */
[----:B------:R-:W-:Y:S01]  /*ea40*/  IMAD R0, R18, 0x7800, R17 ;  /* 0x0000780012007824 */ /* 0x000fe200078e0211 */
[----:B------:R-:W-:Y:S01]  /*ea50*/  R2UR UR25, R2 ;  /* 0x00000000021972ca */ /* 0x000fe200000e0000 */
[----:B------:R-:W-:Y:S01]  /*ea60*/  UIADD3 UR4, UP0, UR52, 0x370, URZ ;  /* 0x0000037034047890 */ /* 0x000fe2000ff1e03f */
[----:B------:R-:W-:Y:S01]  /*ea70*/  PLOP3.LUT P0, PT, PT, PT, PT, 0x80, 0x0 ;  /* 0x000000000000781c */ /* 0x000fe20003f0f070 */
[----:B------:R-:W-:Y:S01]  /*ea80*/  UMOV UR6, 0x0 ;  /* 0x0000000000067882 */ /* 0x000fe20000000000 */
[----:B------:R-:W-:Y:S01]  /*ea90*/  R2UR UR8, R0 ;  /* 0x00000000000872ca */ /* 0x000fe200000e0000 */
[----:B------:R-:W-:Y:S01]  /*eaa0*/  UIADD3.X UR5, URZ, UR53, URZ, UP0, !UPT ;  /* 0x000000353f057290 */ /* 0x000fe200087fe43f */
[----:B------:R-:W-:Y:S01]  /*eab0*/  R2UR UR29, R16 ;  /* 0x00000000101d72ca */ /* 0x000fe200000e0000 */
[----:B------:R-:W-:Y:S01]  /*eac0*/  UMOV UR7, 0x14f00000 ;  /* 0x14f0000000077882 */ /* 0x000fe20000000000 */
[----:B------:R-:W-:Y:S01]  /*ead0*/  UMOV UR26, URZ ;  /* 0x0000003f001a7c82 */ /* 0x000fe20008000000 */
[----:B------:R-:W-:Y:S01]  /*eae0*/  UMOV UR28, UR36 ;  /* 0x00000024001c7c82 */ /* 0x000fe20008000000 */
[----:B------:R-:W-:Y:S01]  /*eaf0*/  UMOV UR18, 0x40 ;  /* 0x0000004000127882 */ /* 0x000fe20000000000 */
[----:B------:R-:W-:Y:S01]  /*eb00*/  UMOV UR20, UR36 ;  /* 0x0000002400147c82 */ /* 0x000fe20008000000 */
[----:B------:R-:W-:Y:S01]  /*eb10*/  UMOV UR19, UR27 ;  /* 0x0000001b00137c82 */ /* 0x000fe20008000000 */
[----:B------:R-:W-:Y:S01]  /*eb20*/  UIADD3 UR25, UR25, 0x29830, URZ ;  /* 0x0002983019197890 */ /* 0x000fe2000fffe03f */
[----:B------:R-:W-:Y:S01]  /*eb30*/  UMOV UR10, 0x80 ;  /* 0x00000080000a7882 */ /* 0x000fe20000000000 */
[----:B------:R-:W-:-:S02]  /*eb40*/  UMOV UR12, UR36 ;  /* 0x00000024000c7c82 */ /* 0x000fc40008000000 */
[----:B------:R-:W-:Y:S02]  /*eb50*/  UIADD3 UR24, UR8, 0x1a400, URZ ;  /* 0x0001a40008187890 */ /* 0x000fe4000fffe03f */
[----:B------:R-:W-:Y:S02]  /*eb60*/  UIADD3 UR16, UR8, 0x1cc00, URZ ;  /* 0x0001cc0008107890 */ /* 0x000fe4000fffe03f */
[----:B------:R-:W-:Y:S01]  /*eb70*/  UIADD3 UR8, UR8, 0x1f400, URZ ;  /* 0x0001f40008087890 */ /* 0x000fe2000fffe03f */
[----:B------:R-:W-:Y:S01]  /*eb80*/  UMOV UR21, UR29 ;  /* 0x0000001d00157c82 */ /* 0x000fe20008000000 */
[----:B------:R-:W-:Y:S01]  /*eb90*/  UMOV UR17, UR25 ;  /* 0x0000001900117c82 */ /* 0x000fe20008000000 */
[----:B------:R-:W-:Y:S01]  /*eba0*/  UMOV UR11, UR27 ;  /* 0x0000001b000b7c82 */ /* 0x000fe20008000000 */
[----:B------:R-:W-:Y:S01]  /*ebb0*/  UMOV UR13, UR29 ;  /* 0x0000001d000d7c82 */ /* 0x000fe20008000000 */
[----:B------:R1:W-:Y:S01]  /*ebc0*/  UTMALDG.4D [UR24], [UR4], desc[UR6] ;  /* 0x00000618040075b4 */ /* 0x0003e20008019000 */
[----:B------:R-:W-:Y:S01]  /*ebd0*/  UMOV UR9, UR25 ;  /* 0x0000001900097c82 */ /* 0x000fe20008000000 */
[----:B------:R1:W-:Y:S02]  /*ebe0*/  UTMALDG.4D [UR16], [UR4], desc[UR6] ;  /* 0x00000610040075b4 */ /* 0x0003e40008019000 */
[----:B------:R1:W-:Y:S01]  /*ebf0*/  UTMALDG.4D [UR8], [UR4], desc[UR6] ;  /* 0x00000608040075b4 */ /* 0x0003e20008019000 */
[----:B--2---:R-:W-:-:S04]  /*ec00*/  LOP3.LUT R3, R3, 0xfffffffe, RZ, 0xc0, !PT ;  /* 0xfffffffe03037812 */ /* 0x004fc800078ec0ff */
[----:B------:R-:W-:-:S05]  /*ec10*/  @P0 LOP3.LUT R3, R3, 0x1, RZ, 0xfc, !PT ;  /* 0x0000000103030812 */ /* 0x000fca00078efcff */
[----:B------:R1:W-:Y:S01]  /*ec20*/  STL [R1+0x8], R3 ;  /* 0x0000080301007387 */ /* 0x0003e20000100800 */
[----:B------:R-:W-:Y:S01]  /*ec30*/  NOP ;  /* 0x0000000000007918 */ /* 0x000fe20000000000 */
.L_x_208:
[----:B------:R-:W-:Y:S05]  /*ec40*/  WARPSYNC.ALL ;  /* 0x0000000000007948 */ /* 0x000fea0003800000 */
[----:B0-----:R-:W-:Y:S01]  /*ec50*/  VIADD R0, R17, 0x14400 ;  /* 0x0001440011007836 */ /* 0x001fe20000000000 */
[----:B-1----:R-:W-:Y:S01]  /*ec60*/  USHF.R.S32.HI UR4, URZ, 0x1f, UR48 ;  /* 0x0000001f3f047899 */ /* 0x002fe20008011430 */
[----:B------:R-:W-:Y:S03]  /*ec70*/  BAR.SYNC.DEFER_BLOCKING 0x8, 0x180 ;  /* 0x0206000000007b1d */ /* 0x000fe60000010000 */
[----:B------:R-:W-:-:S03]  /*ec80*/  LOP3.LUT P0, RZ, R0, 0x1bf, RZ, 0xc0, !PT ;  /* 0x000001bf00ff7812 */ /* 0x000fc6000780c0ff */
[----:B------:R-:W-:Y:S01]  /*ec90*/  ULDC.64 UR6, c[0x0][0x298] ;  /* 0x0000a60000067ab9 */ /* 0x000fe20000000a00 */
[----:B------:R-:W-:Y:S01]  /*eca0*/  ULDC.64 UR8, c[0x0][0xa00] ;  /* 0x0002800000087ab9 */ /* 0x000fe20000000a00 */
[----:B------:R-:W-:Y:S01]  /*ecb0*/  UIMAD UR4, UR4, UR6, URZ ;  /* 0x00000006040472a4 */ /* 0x000fe2000f8e023f */
[----:B------:R-:W-:Y:S01]  /*ecc0*/  BSSY B6, `(.L_x_215) ;  /* 0x0000019000067945 */ /* 0x000fe20003800000 */
[----:B------:R-:W-:Y:S02]  /*ecd0*/  UISETP.NE.U32.AND UP0, UPT, UR8, URZ, UPT ;  /* 0x0000003f0800728c */ /* 0x000fe4000bf05070 */
[----:B------:R-:W-:Y:S02]  /*ece0*/  UIMAD.WIDE.U32 UR44, UR48, UR6, URZ ;  /* 0x00000006302c72a5 */ /* 0x000fe4000f8e003f */
[----:B------:R-:W-:Y:S02]  /*ecf0*/  UIMAD UR4, UR48, UR7, UR4 ;  /* 0x00000007300472a4 */ /* 0x000fe4000f8e0204 */
[----:B------:R-:W-:-:S02]  /*ed00*/  UISETP.NE.AND.EX UP0, UPT, UR9, URZ, UPT, UP0 ;  /* 0x0000003f0900728c */ /* 0x000fc4000bf05300 */
[----:B------:R-:W-:Y:S02]  /*ed10*/  UIADD3 UR37, UR45, UR4, URZ ;  /* 0x000000042d257290 */ /* 0x000fe4000fffe03f */
[----:B------:R-:W-:Y:S02]  /*ed20*/  USEL UR47, UR47, URZ, !UP0 ;  /* 0x0000003f2f2f7287 */ /* 0x000fe4000c000000 */
[----:B------:R-:W-:Y:S01]  /*ed30*/  USEL UR46, UR46, URZ, !UP0 ;  /* 0x0000003f2e2e7287 */ /* 0x000fe2000c000000 */
[----:B------:R-:W-:Y:S11]  /*ed40*/  @!P0 BRA `(.L_x_216) ;  /* 0x0000000000408947 */ /* 0x000ff60003800000 */
        /* <DEDUP_REMOVED lines=11> */
[----:B--2---:R-:W-:Y:S02]  /*ee00*/  IMAD.MOV.U32 R8, RZ, RZ, 0x70 ;  /* 0x00000070ff087424 */ /* 0x004fe400078e00ff */
[----:B------:R-:W-:Y:S02]  /*ee10*/  IMAD.MOV.U32 R12, RZ, RZ, 0x1 ;  /* 0x00000001ff0c7424 */ /* 0x000fe400078e00ff */
[----:B------:R-:W-:-:S07]  /*ee20*/  IMAD.MOV.U32 R13, RZ, RZ, RZ ;  /* 0x000000ffff0d7224 */ /* 0x000fce00078e00ff */
[----:B------:R-:W-:-:S07]  /*ee30*/  LEPC R20, `(.L_x_216) ;  /* 0x000000001014794e */ /* 0x000fce0000000000 */
[----:B0-----:R-:W-:Y:S05]  /*ee40*/  CALL.ABS.NOINC R2 ;  /* 0x0000000002007343 */ /* 0x001fea0003c00000 */
.L_x_216:
[----:B------:R-:W-:Y:S05]  /*ee50*/  BSYNC B6 ;  /* 0x0000000000067941 */ /* 0x000fea0003800000 */
.L_x_215:
[----:B------:R-:W3:Y:S01]  /*ee60*/  LDL.LU R3, [R1+0x14] ;  /* 0x0000140001037983 */ /* 0x000ee20000300800 */
[----:B------:R-:W0:Y:S01]  /*ee70*/  LDC R6, c[0x0][0x448] ;  /* 0x00011200ff067b82 */ /* 0x000e220000000800 */
[----:B------:R-:W-:Y:S01]  /*ee80*/  ULDC.64 UR6, c[0x0][0x2d8] ;  /* 0x0000b60000067ab9 */ /* 0x000fe20000000a00 */
[----:B------:R-:W1:Y:S01]  /*ee90*/  S2R R2, SR_TID.X ;  /* 0x0000000000027919 */ /* 0x000e620000002100 */
[----:B------:R-:W4:Y:S01]  /*eea0*/  S2R R0, SR_TID.X ;  /* 0x0000000000007919 */ /* 0x000f220000002100 */
[----:B------:R-:W-:Y:S01]  /*eeb0*/  UMOV UR4, UR44 ;  /* 0x0000002c00047c82 */ /* 0x000fe20008000000 */
[----:B------:R-:W-:Y:S01]  /*eec0*/  UMOV UR5, UR37 ;  /* 0x0000002500057c82 */ /* 0x000fe20008000000 */
[----:B------:R-:W-:Y:S01]  /*eed0*/  ULDC.64 UR8, c[0x0][0x2e0] ;  /* 0x0000b80000087ab9 */ /* 0x000fe20000000a00 */
[----:B0-----:R-:W-:Y:S02]  /*eee0*/  ISETP.NE.AND P0, PT, R6, 0x1, PT ;  /* 0x000000010600780c */ /* 0x001fe40003f05270 */
[----:B-1----:R-:W-:-:S11]  /*eef0*/  LOP3.LUT R2, R2, 0x7f, RZ, 0xc0, !PT ;  /* 0x0000007f02027812 */ /* 0x002fd600078ec0ff */
[----:B------:R-:W0:Y:S01]  /*ef00*/  @P0 LDC R4, c[0x0][0x450] ;  /* 0x00011400ff040b82 */ /* 0x000e220000000800 */
[----:B------:R-:W-:Y:S01]  /*ef10*/  SHF.R.U32.HI R2, RZ, 0x2, R2 ;  /* 0x00000002ff027819 */ /* 0x000fe20000011602 */
[----:B----4-:R-:W-:-:S05]  /*ef20*/  IMAD.SHL.U32 R0, R0, 0x20, RZ ;  /* 0x0000002000007824 */ /* 0x010fca00078e00ff */
[----:B------:R-:W-:Y:S02]  /*ef30*/  LOP3.LUT R0, R2, 0x60, R0, 0xf8, !PT ;  /* 0x0000006002007812 */ /* 0x000fe400078ef800 */
[----:B------:R-:W1:Y:S01]  /*ef40*/  @P0 LDC R2, c[0x0][0x44c] ;  /* 0x00011300ff020b82 */ /* 0x000e620000000800 */
[----:B--2---:R-:W2:Y:S01]  /*ef50*/  S2R R8, SR_TID.X ;  /* 0x0000000000087919 */ /* 0x004ea20000002100 */
[----:B------:R-:W-:Y:S02]  /*ef60*/  UIMAD.WIDE.U32 UR4, UR36, UR6, UR4 ;  /* 0x00000006240472a5 */ /* 0x000fe4000f8e0004 */
[----:B------:R-:W-:Y:S02]  /*ef70*/  UIMAD UR6, UR46, UR8, URZ ;  /* 0x000000082e0672a4 */ /* 0x000fe4000f8e023f */
[----:B------:R-:W-:Y:S02]  /*ef80*/  UIMAD UR5, UR36, UR7, UR5 ;  /* 0x00000007240572a4 */ /* 0x000fe4000f8e0205 */
[----:B------:R-:W-:-:S02]  /*ef90*/  UIMAD UR6, UR47, UR9, UR6 ;  /* 0x000000092f0672a4 */ /* 0x000fc4000f8e0206 */
[----:B------:R-:W-:-:S03]  /*efa0*/  UIMAD.WIDE.U32 UR4, UR47, UR8, UR4 ;  /* 0x000000082f0472a5 */ /* 0x000fc6000f8e0004 */
[----:B------:R-:W-:Y:S01]  /*efb0*/  ULDC.64 UR8, c[0x0][0x2d0] ;  /* 0x0000b40000087ab9 */ /* 0x000fe20000000a00 */
[----:B------:R-:W-:Y:S01]  /*efc0*/  UIADD3 UR5, UR5, UR6, URZ ;  /* 0x0000000605057290 */ /* 0x000fe2000fffe03f */
[----:B--2---:R-:W-:-:S05]  /*efd0*/  IMAD.SHL.U32 R8, R8, 0x10, RZ ;  /* 0x0000001008087824 */ /* 0x004fca00078e00ff */
[----:B------:R-:W-:-:S04]  /*efe0*/  LOP3.LUT R8, R8, 0x30, RZ, 0xc0, !PT ;  /* 0x0000003008087812 */ /* 0x000fc800078ec0ff */
[----:B------:R-:W-:Y:S01]  /*eff0*/  LOP3.LUT R9, R8, 0x40, RZ, 0xfc, !PT ;  /* 0x0000004008097812 */ /* 0x000fe200078efcff */
[----:B---3--:R-:W-:-:S05]  /*f000*/  IMAD.SHL.U32 R5, R3, 0x80, RZ ;  /* 0x0000008003057824 */ /* 0x008fca00078e00ff */
[----:B------:R-:W-:-:S05]  /*f010*/  LOP3.LUT R0, R0, R5, RZ, 0xfc, !PT ;  /* 0x0000000500007212 */ /* 0x000fca00078efcff */
[----:B-1----:R-:W-:-:S04]  /*f020*/  @P0 IMAD.HI.U32 R3, R0, R2, RZ ;  /* 0x0000000200030227 */ /* 0x002fc800078e00ff */
[----:B------:R-:W-:Y:S01]  /*f030*/  IMAD.MOV.U32 R2, RZ, RZ, R0 ;  /* 0x000000ffff027224 */ /* 0x000fe200078e0000 */
[----:B0-----:R-:W-:-:S04]  /*f040*/  @P0 SHF.R.U32.HI R2, RZ, R4, R3 ;  /* 0x00000004ff020219 */ /* 0x001fc80000011603 */
[--C-:B------:R-:W-:Y:S01]  /*f050*/  SHF.R.S32.HI R4, RZ, 0x1f, R2.reuse ;  /* 0x0000001fff047819 */ /* 0x100fe20000011402 */
[----:B------:R-:W-:-:S04]  /*f060*/  IMAD.MOV R3, RZ, RZ, -R2 ;  /* 0x000000ffff037224 */ /* 0x000fc800078e0a02 */
[----:B------:R-:W-:Y:S02]  /*f070*/  IMAD R0, R6, R3, R0 ;  /* 0x0000000306007224 */ /* 0x000fe400078e0200 */
[----:B------:R-:W-:Y:S02]  /*f080*/  IMAD R4, R4, UR8, RZ ;  /* 0x0000000804047c24 */ /* 0x000fe4000f8e02ff */
[----:B------:R-:W-:Y:S02]  /*f090*/  IMAD.U32 R3, RZ, RZ, UR8 ;  /* 0x00000008ff037e24 */ /* 0x000fe4000f8e00ff */
[C---:B------:R-:W-:Y:S02]  /*f0a0*/  IMAD R4, R2.reuse, UR9, R4 ;  /* 0x0000000902047c24 */ /* 0x040fe4000f8e0204 */
[----:B------:R-:W-:Y:S01]  /*f0b0*/  IMAD.WIDE.U32 R2, R2, R3, UR4 ;  /* 0x0000000402027e25 */ /* 0x000fe2000f8e0003 */
        /* <DEDUP_REMOVED lines=8> */
[----:B------:R-:W-:Y:S02]  /*f140*/  ULDC UR4, c[0x0][0x2b8] ;  /* 0x0000ae0000047ab9 */ /* 0x000fe40000000800 */
[----:B------:R-:W-:Y:S02]  /*f150*/  ISETP.GE.AND P1, PT, R9, UR4, PT ;  /* 0x0000000409007c0c */ /* 0x000fe4000bf26270 */
[----:B------:R0:W5:Y:S01]  /*f160*/  LDL R9, [R1+0x2c] ;  /* 0x00002c0001097983 */ /* 0x0001620000100800 */
[----:B------:R-:W1:Y:S01]  /*f170*/  S2R R7, SR_TID.X ;  /* 0x0000000000077919 */ /* 0x000e620000002100 */
[----:B------:R-:W-:-:S02]  /*f180*/  LOP3.LUT R8, R8, 0x80, RZ, 0xfc, !PT ;  /* 0x0000008008087812 */ /* 0x000fc400078efcff */
[----:B------:R-:W-:Y:S02]  /*f190*/  IADD3.X R0, R3, UR5, R0, P0, !PT ;  /* 0x0000000503007c10 */ /* 0x000fe400087fe400 */
[----:B------:R-:W-:Y:S01]  /*f1a0*/  ISETP.GE.AND P2, PT, R8, UR4, PT ;  /* 0x0000000408007c0c */ /* 0x000fe2000bf46270 */
[----:B-1----:R-:W-:-:S05]  /*f1b0*/  IMAD.SHL.U32 R10, R7, 0x10, RZ ;  /* 0x00000010070a7824 */ /* 0x002fca00078e00ff */
[----:B------:R-:W-:-:S04]  /*f1c0*/  LOP3.LUT R10, R10, 0x30, RZ, 0xc0, !PT ;  /* 0x000000300a0a7812 */ /* 0x000fc800078ec0ff */
[----:B------:R-:W-:Y:S01]  /*f1d0*/  ISETP.GE.AND P0, PT, R10, UR4, PT ;  /* 0x000000040a007c0c */ /* 0x000fe2000bf06270 */
[----:B------:R-:W-:-:S03]  /*f1e0*/  UMOV UR4, 0xffffffff ;  /* 0xffffffff00047882 */ /* 0x000fc60000000000 */
[----:B0-----:R-:W-:Y:S09]  /*f1f0*/  BRA.DIV UR4, `(.L_x_217) ;  /* 0x0000003204247947 */ /* 0x001ff2000b800000 */
[----:B------:R-:W0:Y:S02]  /*f200*/  S2R R7, SR_TID.X ;  /* 0x0000000000077919 */ /* 0x000e240000002100 */
[----:B0-----:R-:W-:Y:S02]  /*f210*/  LOP3.LUT R8, R7, 0x7f, RZ, 0xc0, !PT ;  /* 0x0000007f07087812 */ /* 0x001fe400078ec0ff */
[----:B------:R-:W2:Y:S02]  /*f220*/  LDL.LU R7, [R1+0x1c] ;  /* 0x00001c0001077983 */ /* 0x000ea40000300800 */
[----:B------:R-:W-:-:S05]  /*f230*/  SHF.R.U32.HI R8, RZ, 0x2, R8 ;  /* 0x00000002ff087819 */ /* 0x000fca0000011608 */
[----:B------:R-:W-:-:S04]  /*f240*/  IMAD.IADD R2, R8, 0x1, R5 ;  /* 0x0000000108027824 */ /* 0x000fc800078e0205 */
[C---:B------:R-:W-:Y:S02]  /*f250*/  VIADD R5, R2.reuse, 0x20 ;  /* 0x0000002002057836 */ /* 0x040fe40000000000 */
[----:B--2---:R-:W-:Y:S02]  /*f260*/  IMAD R3, R7, R6, RZ ;  /* 0x0000000607037224 */ /* 0x004fe400078e02ff */
[----:B------:R-:W0:Y:S03]  /*f270*/  SHFL.IDX PT, R7, R4, RZ, 0x1c1f ;  /* 0x001c1fff04077589 */ /* 0x000e2600000e0000 */
[----:B------:R-:W-:Y:S01]  /*f280*/  ISETP.GE.AND P4, PT, R2, R3, PT ;  /* 0x000000030200720c */ /* 0x000fe20003f86270 */
[----:B------:R-:W1:-:S12]  /*f290*/  SHFL.IDX PT, R6, R0, RZ, 0x1c1f ;  /* 0x001c1fff00067589 */ /* 0x000e5800000e0000 */
[----:B0-----:R-:W-:-:S05]  /*f2a0*/  @!P4 IADD3 R7, P3, R10, R7, RZ ;  /* 0x000000070a07c210 */ /* 0x001fca0007f7e0ff */
[----:B-1----:R-:W-:Y:S01]  /*f2b0*/  @!P4 IMAD.X R6, RZ, RZ, R6, P3 ;  /* 0x000000ffff06c224 */ /* 0x002fe200018e0606 */
[----:B------:R-:W-:Y:S02]  /*f2c0*/  ISETP.GE.AND P3, PT, R5, R3, PT ;  /* 0x000000030500720c */ /* 0x000fe40003f66270 */
[----:B------:R-:W-:Y:S02]  /*f2d0*/  SHFL.IDX PT, R5, R0, 0x1, 0x1c1f ;  /* 0x003c1f0000057f89 */ /* 0x000fe400000e0000 */
[----:B------:R-:W-:-:S04]  /*f2e0*/  @!P4 LOP3.LUT R7, R7, R6, RZ, 0x3c, !PT ;  /* 0x000000060707c212 */ /* 0x000fc800078e3cff */
[----:B------:R-:W-:-:S04]  /*f2f0*/  @!P4 LOP3.LUT R6, R7, R6, RZ, 0x3c, !PT ;  /* 0x000000060706c212 */ /* 0x000fc800078e3cff */
[----:B------:R-:W-:-:S05]  /*f300*/  @!P4 LOP3.LUT R7, R7, R6, RZ, 0x3c, !PT ;  /* 0x000000060707c212 */ /* 0x000fca00078e3cff */
[----:B-----5:R-:W-:Y:S04]  /*f310*/  @!P4 LDGSTS.E.BYPASS.LTC128B.128 [R9+0x14400], desc[UR50][R6.64], !P0 ;  /* 0x144000000609cfae */ /* 0x020fe8000c101d72 */
[----:B------:R-:W-:Y:S04]  /*f320*/  @!P4 LDGSTS.E.BYPASS.LTC128B.128 [R9+0x16400], desc[UR50][R6.64+0x40], !P1 ;  /* 0x164000400609cfae */ /* 0x000fe8000c901d72 */
[----:B------:R0:W-:Y:S04]  /*f330*/  @!P4 LDGSTS.E.BYPASS.LTC128B.128 [R9+0x18400], desc[UR50][R6.64+0x80], !P2 ;  /* 0x184000800609cfae */ /* 0x0001e8000d101d72 */
[----:B0-----:R-:W0:Y:S02]  /*f340*/  SHFL.IDX PT, R6, R4, 0x1, 0x1c1f ;  /* 0x003c1f0004067f89 */ /* 0x001e2400000e0000 */
[----:B0-----:R-:W-:-:S05]  /*f350*/  @!P3 IADD3 R6, P4, R10, R6, RZ ;  /* 0x000000060a06b210 */ /* 0x001fca0007f9e0ff */
[----:B------:R-:W-:-:S04]  /*f360*/  @!P3 IMAD.X R5, RZ, RZ, R5, P4 ;  /* 0x000000ffff05b224 */ /* 0x000fc800020e0605 */
[----:B------:R-:W-:Y:S02]  /*f370*/  @!P3 IMAD.MOV.U32 R7, RZ, RZ, R5 ;  /* 0x000000ffff07b224 */ /* 0x000fe400078e0005 */
[----:B------:R-:W-:-:S03]  /*f380*/  VIADD R5, R2, 0x40 ;  /* 0x0000004002057836 */ /* 0x000fc60000000000 */
[----:B------:R-:W-:Y:S04]  /*f390*/  @!P3 LDGSTS.E.BYPASS.LTC128B.128 [R9+0x14c00], desc[UR50][R6.64], !P0 ;  /* 0x14c000000609bfae */ /* 0x000fe8000c101d72 */
[----:B------:R-:W-:Y:S04]  /*f3a0*/  @!P3 LDGSTS.E.BYPASS.LTC128B.128 [R9+0x16c00], desc[UR50][R6.64+0x40], !P1 ;  /* 0x16c000400609bfae */ /* 0x000fe8000c901d72 */
[----:B------:R0:W-:Y:S01]  /*f3b0*/  @!P3 LDGSTS.E.BYPASS.LTC128B.128 [R9+0x18c00], desc[UR50][R6.64+0x80], !P2 ;  /* 0x18c000800609bfae */ /* 0x0001e2000d101d72 */
[----:B------:R-:W-:-:S03]  /*f3c0*/  ISETP.GE.AND P3, PT, R5, R3, PT ;  /* 0x000000030500720c */ /* 0x000fc60003f66270 */
[----:B------:R-:W-:Y:S04]  /*f3d0*/  SHFL.IDX PT, R5, R0, 0x2, 0x1c1f ;  /* 0x005c1f0000057f89 */ /* 0x000fe800000e0000 */
[----:B------:R-:W-:Y:S04]  /*f3e0*/  SHFL.IDX PT, R0, R0, 0x3, 0x1c1f ;  /* 0x007c1f0000007f89 */ /* 0x000fe800000e0000 */
[----:B0-----:R-:W0:Y:S04]  /*f3f0*/  SHFL.IDX PT, R6, R4, 0x2, 0x1c1f ;  /* 0x005c1f0004067f89 */ /* 0x001e2800000e0000 */
[----:B------:R-:W1:Y:S01]  /*f400*/  SHFL.IDX PT, R4, R4, 0x3, 0x1c1f ;  /* 0x007c1f0004047f89 */ /* 0x000e6200000e0000 */
[----:B0-----:R-:W-:-:S05]  /*f410*/  @!P3 IADD3 R6, P4, R10, R6, RZ ;  /* 0x000000060a06b210 */ /* 0x001fca0007f9e0ff */
[----:B------:R-:W-:-:S04]  /*f420*/  @!P3 IMAD.X R5, RZ, RZ, R5, P4 ;  /* 0x000000ffff05b224 */ /* 0x000fc800020e0605 */
[----:B------:R-:W-:-:S05]  /*f430*/  @!P3 IMAD.MOV.U32 R7, RZ, RZ, R5 ;  /* 0x000000ffff07b224 */ /* 0x000fca00078e0005 */
[----:B------:R0:W-:Y:S04]  /*f440*/  @!P3 LDGSTS.E.BYPASS.LTC128B.128 [R9+0x15400], desc[UR50][R6.64], !P0 ;  /* 0x154000000609bfae */ /* 0x0001e8000c101d72 */
[----:B------:R0:W-:Y:S04]  /*f450*/  @!P3 LDGSTS.E.BYPASS.LTC128B.128 [R9+0x17400], desc[UR50][R6.64+0x40], !P1 ;  /* 0x174000400609bfae */ /* 0x0001e8000c901d72 */
[----:B-1----:R0:W-:Y:S02]  /*f460*/  @!P3 LDGSTS.E.BYPASS.LTC128B.128 [R9+0x19400], desc[UR50][R6.64+0x80], !P2 ;  /* 0x194000800609bfae */ /* 0x0021e4000d101d72 */
.L_x_294:
[----:B------:R-:W-:Y:S01]  /*f470*/  VIADD R2, R2, 0x60 ;  /* 0x0000006002027836 */ /* 0x000fe20000000000 */
[----:B------:R-:W-:Y:S04]  /*f480*/  BSSY B0, `(.L_x_218) ;  /* 0x000000b000007945 */ /* 0x000fe80003800000 */
[----:B------:R-:W-:-:S13]  /*f490*/  ISETP.GE.AND P3, PT, R2, R3, PT ;  /* 0x000000030200720c */ /* 0x000fda0003f66270 */
[----:B------:R-:W-:Y:S05]  /*f4a0*/  @P3 BRA `(.L_x_219) ;  /* 0x0000000000203947 */ /* 0x000fea0003800000 */
[----:B------:R-:W-:-:S05]  /*f4b0*/  IADD3 R2, P3, R10, R4, RZ ;  /* 0x000000040a027210 */ /* 0x000fca0007f7e0ff */
[----:B------:R-:W-:-:S05]  /*f4c0*/  IMAD.X R3, RZ, RZ, R0, P3 ;  /* 0x000000ffff037224 */ /* 0x000fca00018e0600 */
[----:B------:R-:W-:Y:S01]  /*f4d0*/  @!PT LDS RZ, [RZ] ;  /* 0x00000000fffff984 */ /* 0x000fe20000000800 */
[----:B------:R-:W-:Y:S01]  /*f4e0*/  @!PT LDS RZ, [RZ] ;  /* 0x00000000fffff984 */ /* 0x000fe20000000800 */
[----:B------:R-:W-:Y:S01]  /*f4f0*/  @!PT LDS RZ, [RZ] ;  /* 0x00000000fffff984 */ /* 0x000fe20000000800 */
[----:B------:R1:W-:Y:S04]  /*f500*/  LDGSTS.E.BYPASS.LTC128B.128 [R9+0x15c00], desc[UR50][R2.64], !P0 ;  /* 0x15c0000002097fae */ /* 0x0003e8000c101d72 */
[----:B------:R1:W-:Y:S04]  /*f510*/  LDGSTS.E.BYPASS.LTC128B.128 [R9+0x17c00], desc[UR50][R2.64+0x40], !P1 ;  /* 0x17c0004002097fae */ /* 0x0003e8000c901d72 */
[----:B------:R1:W-:Y:S02]  /*f520*/  LDGSTS.E.BYPASS.LTC128B.128 [R9+0x19c00], desc[UR50][R2.64+0x80], !P2 ;  /* 0x19c0008002097fae */ /* 0x0003e4000d101d72 */
.L_x_219:
[----:B------:R-:W-:Y:S05]  /*f530*/  BSYNC B0 ;  /* 0x0000000000007941 */ /* 0x000fea0003800000 */
.L_x_218:
[----:B------:R-:W-:Y:S01]  /*f540*/  NOP ;  /* 0x0000000000007918 */ /* 0x000fe20000000000 */
[----:B------:R-:W-:-:S13]  /*f550*/  PLOP3.LUT P0, PT, PT, PT, PT, 0x80, 0x0 ;  /* 0x000000000000781c */ /* 0x000fda0003f0f070 */
.L_x_220:
[----:B------:R-:W-:Y:S02]  /*f560*/  PLOP3.LUT P1, PT, P1, P0, PT, 0xa2, 0x0 ;  /* 0x000000000000781c */ /* 0x000fe40000f21472 */
[----:B------:R-:W-:-:S08]  /*f570*/  @P0 R2UR P1, UR4, R17 ;  /* 0x00000000110402ca */ /* 0x000fd00000020000 */
[----:B------:R-:W-:-:S05]  /*f580*/  @P0 PLOP3.LUT P0, PT, P1, PT, PT, 0x80, 0x0 ;  /* 0x000000000000081c */ /* 0x000fca0000f0f070 */
[----:B------:R-:W-:Y:S01]  /*f590*/  @!P1 SYNCS.ARRIVE.TRANS64.RED.A0T1 RZ, [UR4+0x29800], RZ ;  /* 0x029800ffffff99a7 */ /* 0x000fe20008200404 */
[----:B------:R-:W-:Y:S07]  /*f5a0*/  @!P1 ARRIVES.LDGSTSBAR.64.TRANSCNT [UR4+0x29800] ;  /* 0x02980000ff0099b0 */ /* 0x000fee0008000a84 */
[----:B------:R-:W-:Y:S05]  /*f5b0*/  @P0 BRA.U.ANY `(.L_x_220) ;  /* 0xfffffffd00e80947 */ /* 0x000fea000393ffff */
[----:B-1----:R-:W2:Y:S02]  /*f5c0*/  LDL.LU R2, [R1+0x30] ;  /* 0x0000300001027983 */ /* 0x002ea40000300800 */
[----:B--2---:R-:W-:-:S05]  /*f5d0*/  VIADD R2, R2, 0x1 ;  /* 0x0000000102027836 */ /* 0x004fca0000000000 */
[----:B------:R1:W-:Y:S01]  /*f5e0*/  STL [R1+0x30], R2 ;  /* 0x0000300201007387 */ /* 0x0003e20000100800 */
[----:B------:R-:W-:-:S04]  /*f5f0*/  LEA.HI R0, R2, R2, RZ, 0x1 ;  /* 0x0000000202007211 */ /* 0x000fc800078f08ff */
[----:B------:R-:W-:-:S05]  /*f600*/  LOP3.LUT R0, R0, 0xfffffffe, RZ, 0xc0, !PT ;  /* 0xfffffffe00007812 */ /* 0x000fca00078ec0ff */
[----:B------:R-:W-:-:S05]  /*f610*/  IMAD.IADD R0, R2, 0x1, -R0 ;  /* 0x0000000102007824 */ /* 0x000fca00078e0a00 */
[----:B------:R-:W-:Y:S01]  /*f620*/  SHF.L.U32 R0, R0, 0x1f, RZ ;  /* 0x0000001f00007819 */ /* 0x000fe200000006ff */
[----:B------:R-:W-:Y:S01]  /*f630*/  NOP ;  /* 0x0000000000007918 */ /* 0x000fe20000000000 */
[----:B------:R1:W-:Y:S01]  /*f640*/  SYNCS.ARRIVE.TRANS64.A1T0 RZ, [R17+URZ+0x29800], RZ ;  /* 0x029800ff11ff79a7 */ /* 0x0003e2000810003f */
[----:B------:R-:W-:Y:S01]  /*f650*/  BSSY B0, `(.L_x_221) ;  /* 0x0000003000007945 */ /* 0x000fe20003800000 */
[----:B------:R-:W2:Y:S03]  /*f660*/  SYNCS.PHASECHK.TRANS64.TRYWAIT P0, [R17+URZ+0x29820], R0 ;  /* 0x02982000110075a7 */ /* 0x000ea6000800017f */
[----:B-12---:R-:W-:Y:S05]  /*f670*/  @!P0 BRA `(.L_x_222) ;  /* 0x00000030005c8947 */ /* 0x006fea0003800000 */
.L_x_295:
[----:B------:R-:W-:Y:S05]  /*f680*/  BSYNC B0 ;  /* 0x0000000000007941 */ /* 0x000fea0003800000 */
.L_x_221:
[----:B------:R-:W2:Y:S01]  /*f690*/  LDL R3, [R1+0xc] ;  /* 0x00000c0001037983 */ /* 0x000ea20000100800 */
[----:B------:R-:W-:-:S05]  /*f6a0*/  VIADD R2, R19, 0xfffffffe ;  /* 0xfffffffe13027836 */ /* 0x000fca0000000000 */
[----:B--2---:R-:W-:-:S13]  /*f6b0*/  ISETP.GE.AND P0, PT, R2, R3, PT ;  /* 0x000000030200720c */ /* 0x004fda0003f06270 */
[----:B------:R-:W-:Y:S05]  /*f6c0*/  @!P0 BRA `(.L_x_223) ;  /* 0x0000000c00f88947 */ /* 0x000fea0003800000 */
[----:B-1----:R1:W5:Y:S01]  /*f6d0*/  LDL.LU R0, [R1] ;  /* 0x0000000001007983 */ /* 0x0023620000300800 */
[----:B------:R-:W-:-:S07]  /*f6e0*/  IMAD.MOV.U32 R3, RZ, RZ, R18 ;  /* 0x000000ffff037224 */ /* 0x000fce00078e0012 */
.L_x_245:
[----:B0-----:R-:W2:Y:S01]  /*f6f0*/  LDL R4, [R1+0x8] ;  /* 0x0000080001047983 */ /* 0x001ea20000100800 */
[----:B------:R-:W-:Y:S01]  /*f700*/  VIADD R18, R3, 0x1 ;  /* 0x0000000103127836 */ /* 0x000fe20000000000 */
[----:B------:R-:W-:Y:S05]  /*f710*/  YIELD ;  /* 0x0000000000007946 */ /* 0x000fea0003800000 */
[C---:B------:R-:W-:Y:S01]  /*f720*/  ISETP.NE.AND P0, PT, R18.reuse, 0x2, PT ;  /* 0x000000021200780c */ /* 0x040fe20003f05270 */
[----:B------:R-:W-:Y:S03]  /*f730*/  BSSY B0, `(.L_x_224) ;  /* 0x0000089000007945 */ /* 0x000fe60003800000 */
[----:B------:R-:W-:-:S02]  /*f740*/  SEL R18, R18, RZ, P0 ;  /* 0x000000ff12127207 */ /* 0x000fc40000000000 */
[----:B--2---:R-:W-:Y:S02]  /*f750*/  LOP3.LUT P1, RZ, R4, 0x1, RZ, 0xc0, !PT ;  /* 0x0000000104ff7812 */ /* 0x004fe4000782c0ff */
[----:B------:R-:W-:-:S04]  /*f760*/  SEL R4, RZ, 0x1, P0 ;  /* 0x00000001ff047807 */ /* 0x000fc80000000000 */
[----:B0----5:R-:W-:-:S05]  /*f770*/  LOP3.LUT R9, R0, R4, RZ, 0x3c, !PT ;  /* 0x0000000400097212 */ /* 0x021fca00078e3cff */
[----:B------:R0:W-:Y:S02]  /*f780*/  STL [R1], R9 ;  /* 0x0000000901007387 */ /* 0x0001e40000100800 */
[----:B------:R-:W-:Y:S05]  /*f790*/  @!P1 BRA `(.L_x_225) ;  /* 0x0000000800089947 */ /* 0x000fea0003800000 */
[----:B------:R-:W-:Y:S01]  /*f7a0*/  ULDC.64 UR4, c[0x0][0x418] ;  /* 0x0001060000047ab9 */ /* 0x000fe20000000a00 */
[----:B------:R-:W-:Y:S01]  /*f7b0*/  IMAD.MOV.U32 R8, RZ, RZ, R2 ;  /* 0x000000ffff087224 */ /* 0x000fe200078e0002 */
[----:B------:R-:W-:-:S04]  /*f7c0*/  ISETP.NE.U32.AND P0, PT, RZ, UR4, PT ;  /* 0x00000004ff007c0c */ /* 0x000fc8000bf05070 */
[----:B------:R-:W-:-:S13]  /*f7d0*/  ISETP.NE.AND.EX P0, PT, RZ, UR5, PT, P0 ;  /* 0x00000005ff007c0c */ /* 0x000fda000bf05300 */
[----:B------:R-:W-:Y:S05]  /*f7e0*/  @!P0 BRA `(.L_x_226) ;  /* 0x00000000004c8947 */ /* 0x000fea0003800000 */
[----:B------:R-:W2:Y:S01]  /*f7f0*/  LDL R10, [R1+0x18] ;  /* 0x00001800010a7983 */ /* 0x000ea20000100800 */
[----:B------:R-:W3:Y:S01]  /*f800*/  LDC R8, c[0x0][0x43c] ;  /* 0x00010f00ff087b82 */ /* 0x000ee20000000800 */
[----:B------:R-:W-:Y:S02]  /*f810*/  ULDC.64 UR6, c[0x0][0x428] ;  /* 0x00010a0000067ab9 */ /* 0x000fe40000000a00 */
[----:B------:R-:W4:Y:S01]  /*f820*/  LDL R7, [R1+0x4] ;  /* 0x0000040001077983 */ /* 0x000f220000100800 */
[----:B---3--:R-:W-:-:S13]  /*f830*/  ISETP.NE.AND P0, PT, R8, 0x1, PT ;  /* 0x000000010800780c */ /* 0x008fda0003f05270 */
[----:B------:R-:W3:Y:S02]  /*f840*/  @P0 LDC.64 R4, c[0x0][0x440] ;  /* 0x00011000ff040b82 */ /* 0x000ee40000000a00 */
[----:B---3--:R-:W-:-:S04]  /*f850*/  @P0 IMAD.HI.U32 R6, R2, R4, RZ ;  /* 0x0000000402060227 */ /* 0x008fc800078e00ff */
[----:B------:R-:W-:Y:S01]  /*f860*/  IMAD.MOV.U32 R4, RZ, RZ, R2 ;  /* 0x000000ffff047224 */ /* 0x000fe200078e0002 */
[----:B------:R-:W-:-:S05]  /*f870*/  @P0 SHF.R.U32.HI R4, RZ, R5, R6 ;  /* 0x00000005ff040219 */ /* 0x000fca0000011606 */
[----:B------:R-:W-:-:S04]  /*f880*/  IMAD.MOV R5, RZ, RZ, -R4 ;  /* 0x000000ffff057224 */ /* 0x000fc800078e0a04 */
[----:B------:R-:W-:Y:S01]  /*f890*/  IMAD R8, R8, R5, R2 ;  /* 0x0000000508087224 */ /* 0x000fe200078e0202 */
[----:B------:R-:W-:Y:S01]  /*f8a0*/  SHF.R.S32.HI R5, RZ, 0x1f, R4 ;  /* 0x0000001fff057819 */ /* 0x000fe20000011404 */
[----:B--2---:R-:W-:-:S04]  /*f8b0*/  IMAD R6, R10, UR6, RZ ;  /* 0x000000060a067c24 */ /* 0x004fc8000f8e02ff */
[C---:B----4-:R-:W-:Y:S02]  /*f8c0*/  IMAD R6, R7.reuse, UR7, R6 ;  /* 0x0000000707067c24 */ /* 0x050fe4000f8e0206 */
[----:B------:R-:W-:-:S04]  /*f8d0*/  IMAD.WIDE.U32 R4, R7, UR6, R4 ;  /* 0x0000000607047c25 */ /* 0x000fc8000f8e0004 */
[----:B------:R-:W-:Y:S01]  /*f8e0*/  IMAD.IADD R5, R6, 0x1, R5 ;  /* 0x0000000106057824 */ /* 0x000fe200078e0205 */
[----:B------:R-:W-:-:S04]  /*f8f0*/  LEA R6, P0, R4, UR4, 0x2 ;  /* 0x0000000404067c11 */ /* 0x000fc8000f8010ff */
[----:B------:R-:W-:-:S05]  /*f900*/  LEA.HI.X R7, R4, UR5, R5, 0x2, P0 ;  /* 0x0000000504077c11 */ /* 0x000fca00080f1405 */
[----:B------:R2:W5:Y:S04]  /*f910*/  LDG.E R16, desc[UR50][R6.64] ;  /* 0x0000003206107981 */ /* 0x000568000c1e1900 */
.L_x_226:
[----:B------:R-:W2:Y:S01]  /*f920*/  S2R R4, SR_TID.X ;  /* 0x0000000000047919 */ /* 0x000ea20000002100 */
[----:B------:R-:W-:Y:S01]  /*f930*/  IMAD R5, R18, 0x8, R17 ;  /* 0x0000000812057824 */ /* 0x000fe200078e0211 */
[----:B------:R-:W-:Y:S01]  /*f940*/  BSSY B1, `(.L_x_227) ;  /* 0x0000006000017945 */ /* 0x000fe20003800000 */
[----:B--2---:R-:W-:Y:S02]  /*f950*/  LOP3.LUT R6, R4, 0x7f, RZ, 0xc0, !PT ;  /* 0x0000007f04067812 */ /* 0x004fe400078ec0ff */
[----:B------:R-:W-:Y:S02]  /*f960*/  SHF.L.U32 R4, R9, 0x1f, RZ ;  /* 0x0000001f09047819 */ /* 0x000fe400000006ff */
[----:B------:R-:W-:Y:S02]  /*f970*/  ISETP.NE.AND P1, PT, R6, RZ, PT ;  /* 0x000000ff0600720c */ /* 0x000fe40003f25270 */
[----:B------:R-:W2:Y:S02]  /*f980*/  SYNCS.PHASECHK.TRANS64.TRYWAIT P0, [R5+URZ+0x29880], R4 ;  /* 0x02988004050075a7 */ /* 0x000ea4000800017f */
[----:B--2---:R-:W-:Y:S09]  /*f990*/  @!P0 BRA `(.L_x_228) ;  /* 0x0000002c00a88947 */ /* 0x004ff20003800000 */
.L_x_296:
[----:B------:R-:W-:Y:S05]  /*f9a0*/  BSYNC B1 ;  /* 0x0000000000017941 */ /* 0x000fea0003800000 */
.L_x_227:
[----:B------:R-:W-:Y:S04]  /*f9b0*/  BSSY B1, `(.L_x_229) ;  /* 0x0000009000017945 */ /* 0x000fe80003800000 */
[----:B------:R-:W-:Y:S05]  /*f9c0*/  @P1 BRA `(.L_x_230) ;  /* 0x00000000001c1947 */ /* 0x000fea0003800000 */
[----:B------:R-:W3:Y:S02]  /*f9d0*/  S2R R6, SR_TID.X ;  /* 0x0000000000067919 */ /* 0x000ee40000002100 */
[----:B---3--:R-:W-:Y:S01]  /*f9e0*/  LOP3.LUT R7, R6, 0x1f, RZ, 0xc0, !PT ;  /* 0x0000001f06077812 */ /* 0x008fe200078ec0ff */
[----:B------:R-:W-:-:S03]  /*f9f0*/  IMAD.MOV.U32 R6, RZ, RZ, 0x5000 ;  /* 0x00005000ff067424 */ /* 0x000fc600078e00ff */
[----:B------:R-:W-:Y:S01]  /*fa00*/  ISETP.NE.AND P0, PT, R7, RZ, PT ;  /* 0x000000ff0700720c */ /* 0x000fe20003f05270 */
[----:B------:R3:W-:-:S12]  /*fa10*/  SYNCS.ARRIVE.TRANS64 RZ, [R5+URZ+0x29870], R6 ;  /* 0x0298700605ff79a7 */ /* 0x0007d8000800003f */
[----:B---3--:R-:W-:Y:S05]  /*fa20*/  @!P0 BRA `(.L_x_230) ;  /* 0x0000000000048947 */ /* 0x008fea0003800000 */
[----:B------:R-:W-:Y:S01]  /*fa30*/  BPT.TRAP 0x1 ;  /* 0x000000040000795c */ /* 0x000fe20000300000 */
.L_x_230:
[----:B------:R-:W-:Y:S05]  /*fa40*/  BSYNC B1 ;  /* 0x0000000000017941 */ /* 0x000fea0003800000 */
.L_x_229:
[----:B------:R-:W-:Y:S01]  /*fa50*/  IMAD.MOV.U32 R10, RZ, RZ, RZ ;  /* 0x000000ffff0a7224 */ /* 0x000fe200078e00ff */
[----:B------:R-:W-:Y:S01]  /*fa60*/  UIADD3 UR4, UP0, UR52, 0x470, URZ ;  /* 0x0000047034047890 */ /* 0x000fe2000ff1e03f */
[----:B------:R-:W-:Y:S01]  /*fa70*/  IMAD.MOV.U32 R6, RZ, RZ, 0xa0 ;  /* 0x000000a0ff067424 */ /* 0x000fe200078e00ff */
[----:B------:R-:W-:Y:S01]  /*fa80*/  PLOP3.LUT P0, PT, PT, PT, PT, 0x80, 0x0 ;  /* 0x000000000000781c */ /* 0x000fe20003f0f070 */
[----:B------:R-:W-:Y:S01]  /*fa90*/  IMAD R7, R18, 0x5000, R17 ;  /* 0x0000500012077824 */ /* 0x000fe200078e0211 */
[----:B------:R-:W-:Y:S01]  /*faa0*/  R2UR UR10, R10 ;  /* 0x000000000a0a72ca */ /* 0x000fe200000e0000 */
[----:B------:R-:W-:Y:S01]  /*fab0*/  IMAD R6, R8, R6, UR40 ;  /* 0x0000002808067e24 */ /* 0x000fe2000f8e0206 */
[----:B------:R-:W-:Y:S01]  /*fac0*/  UIADD3.X UR5, URZ, UR53, URZ, UP0, !UPT ;  /* 0x000000353f057290 */ /* 0x000fe200087fe43f */
[----:B------:R-:W-:Y:S01]  /*fad0*/  VIADD R7, R7, 0xa400 ;  /* 0x0000a40007077836 */ /* 0x000fe20000000000 */
[----:B------:R-:W-:Y:S01]  /*fae0*/  UMOV UR6, 0x0 ;  /* 0x0000000000067882 */ /* 0x000fe20000000000 */
[----:B------:R-:W-:Y:S01]  /*faf0*/  VIADD R8, R5, 0x29870 ;  /* 0x0002987005087836 */ /* 0x000fe20000000000 */
[----:B------:R-:W-:-:S09]  /*fb00*/  UMOV UR7, 0x14f00000 ;  /* 0x14f0000000077882 */ /* 0x000fd20000000000 */
.L_x_231:
[----:B------:R-:W-:-:S13]  /*fb10*/  @P0 ELECT P2, URZ, PT ;  /* 0x00000000003f082f */ /* 0x000fda0003840000 */
[----:B-----5:R-:W-:Y:S01]  /*fb20*/  @P2 R2UR UR13, R16 ;  /* 0x00000000100d22ca */ /* 0x020fe200000e0000 */
[----:B------:R-:W-:Y:S01]  /*fb30*/  UMOV UR12, UR36 ;  /* 0x00000024000c7c82 */ /* 0x000fe20008000000 */
[----:B------:R-:W-:Y:S02]  /*fb40*/  @P2 R2UR UR11, R6 ;  /* 0x00000000060b22ca */ /* 0x000fe400000e0000 */
[----:B------:R-:W-:Y:S02]  /*fb50*/  @P2 R2UR UR9, R8 ;  /* 0x00000000080922ca */ /* 0x000fe400000e0000 */
[----:B------:R-:W-:Y:S02]  /*fb60*/  @P2 R2UR UR8, R7 ;  /* 0x00000000070822ca */ /* 0x000fe400000e0000 */
[----:B------:R-:W-:Y:S02]  /*fb70*/  @P2 PLOP3.LUT P0, PT, P2, PT, PT, 0x8, 0x0 ;  /* 0x000000000000281c */ /* 0x000fe4000170e170 */
[----:B------:R-:W-:-:S09]  /*fb80*/  PLOP3.LUT P2, PT, PT, PT, PT, 0x8, 0x0 ;  /* 0x000000000000781c */ /* 0x000fd20003f4e170 */
[----:B------:R3:W-:Y:S02]  /*fb90*/  UTMALDG.4D [UR8], [UR4], desc[UR6] ;  /* 0x00000608040075b4 */ /* 0x0007e40008019000 */
[----:B---3--:R-:W-:Y:S05]  /*fba0*/  @P0 BRA.U.ANY `(.L_x_231) ;  /* 0xfffffffd00d80947 */ /* 0x008fea000393ffff */
[----:B------:R-:W3:Y:S01]  /*fbb0*/  SYNCS.PHASECHK.TRANS64.TRYWAIT P0, [R5+URZ+0x29840], R4 ;  /* 0x02984004050075a7 */ /* 0x000ee2000800017f */
[----:B------:R-:W-:Y:S04]  /*fbc0*/  BSSY B1, `(.L_x_232) ;  /* 0x0000002000017945 */ /* 0x000fe80003800000 */
[----:B---3--:R-:W-:Y:S05]  /*fbd0*/  @!P0 BRA `(.L_x_233) ;  /* 0x0000002c002c8947 */ /* 0x008fea0003800000 */
.L_x_297:
[----:B------:R-:W-:Y:S05]  /*fbe0*/  BSYNC B1 ;  /* 0x0000000000017941 */ /* 0x000fea0003800000 */
.L_x_232:
[----:B------:R-:W-:Y:S01]  /*fbf0*/  BSSY B1, `(.L_x_234) ;  /* 0x000000b000017945 */ /* 0x000fe20003800000 */
[----:B------:R-:W-:Y:S02]  /*fc00*/  IMAD.MOV.U32 R8, RZ, RZ, 0x0 ;  /* 0x00000000ff087424 */ /* 0x000fe400078e00ff */
[----:B0-----:R-:W-:Y:S01]  /*fc10*/  IMAD.MOV.U32 R9, RZ, RZ, 0x14f00000 ;  /* 0x14f00000ff097424 */ /* 0x001fe200078e00ff */
[----:B------:R-:W-:Y:S06]  /*fc20*/  @P1 BRA `(.L_x_235) ;  /* 0x00000000001c1947 */ /* 0x000fec0003800000 */
[----:B------:R-:W0:Y:S01]  /*fc30*/  S2R R7, SR_TID.X ;  /* 0x0000000000077919 */ /* 0x000e220000002100 */
[----:B--23--:R-:W-:-:S04]  /*fc40*/  IMAD.MOV.U32 R4, RZ, RZ, 0x7800 ;  /* 0x00007800ff047424 */ /* 0x00cfc800078e00ff */
[----:B------:R4:W-:Y:S01]  /*fc50*/  SYNCS.ARRIVE.TRANS64 RZ, [R5+URZ+0x29830], R4 ;  /* 0x0298300405ff79a7 */ /* 0x0009e2000800003f */
[----:B0-----:R-:W-:-:S04]  /*fc60*/  LOP3.LUT R7, R7, 0x1f, RZ, 0xc0, !PT ;  /* 0x0000001f07077812 */ /* 0x001fc800078ec0ff */
[----:B------:R-:W-:-:S13]  /*fc70*/  ISETP.NE.AND P0, PT, R7, RZ, PT ;  /* 0x000000ff0700720c */ /* 0x000fda0003f05270 */
[----:B----4-:R-:W-:Y:S05]  /*fc80*/  @!P0 BRA `(.L_x_235) ;  /* 0x0000000000048947 */ /* 0x010fea0003800000 */
[----:B------:R-:W-:Y:S01]  /*fc90*/  BPT.TRAP 0x1 ;  /* 0x000000040000795c */ /* 0x000fe20000300000 */
.L_x_235:
[----:B------:R-:W-:Y:S05]  /*fca0*/  BSYNC B1 ;  /* 0x0000000000017941 */ /* 0x000fea0003800000 */
.L_x_234:
[----:B------:R-:W-:Y:S01]  /*fcb0*/  R2UR UR10, R10 ;  /* 0x000000000a0a72ca */ /* 0x000fe200000e0000 */
[----:B--23--:R-:W-:Y:S01]  /*fcc0*/  IMAD R4, R18, 0x7800, R17 ;  /* 0x0000780012047824 */ /* 0x00cfe200078e0211 */
[----:B------:R-:W-:Y:S01]  /*fcd0*/  R2UR UR6, R8 ;  /* 0x00000000080672ca */ /* 0x000fe200000e0000 */
[----:B------:R-:W-:Y:S01]  /*fce0*/  UIADD3 UR4, UP0, UR52, 0x370, URZ ;  /* 0x0000037034047890 */ /* 0x000fe2000ff1e03f */
[----:B------:R-:W-:Y:S01]  /*fcf0*/  R2UR UR7, R9 ;  /* 0x00000000090772ca */ /* 0x000fe200000e0000 */
[----:B------:R-:W-:Y:S01]  /*fd00*/  VIADD R5, R5, 0x29830 ;  /* 0x0002983005057836 */ /* 0x000fe20000000000 */
[----:B------:R-:W-:Y:S01]  /*fd10*/  PLOP3.LUT P0, PT, PT, PT, PT, 0x80, 0x0 ;  /* 0x000000000000781c */ /* 0x000fe20003f0f070 */
[----:B------:R-:W-:Y:S01]  /*fd20*/  VIADD R7, R4, 0x1a400 ;  /* 0x0001a40004077836 */ /* 0x000fe20000000000 */
[----:B------:R-:W-:-:S12]  /*fd30*/  UIADD3.X UR5, URZ, UR53, URZ, UP0, !UPT ;  /* 0x000000353f057290 */ /* 0x000fd800087fe43f */
.L_x_236:
[----:B------:R-:W-:-:S13]  /*fd40*/  @P0 ELECT P1, URZ, PT ;  /* 0x00000000003f082f */ /* 0x000fda0003820000 */
[----:B------:R-:W-:Y:S01]  /*fd50*/  @P1 R2UR UR13, R16 ;  /* 0x00000000100d12ca */ /* 0x000fe200000e0000 */
[----:B------:R-:W-:Y:S01]  /*fd60*/  UMOV UR12, UR36 ;  /* 0x00000024000c7c82 */ /* 0x000fe20008000000 */
[----:B------:R-:W-:Y:S02]  /*fd70*/  @P1 R2UR UR11, R6 ;  /* 0x00000000060b12ca */ /* 0x000fe400000e0000 */
[----:B------:R-:W-:Y:S02]  /*fd80*/  @P1 R2UR UR9, R5 ;  /* 0x00000000050912ca */ /* 0x000fe400000e0000 */
[----:B------:R-:W-:Y:S02]  /*fd90*/  @P1 R2UR UR8, R7 ;  /* 0x00000000070812ca */ /* 0x000fe400000e0000 */
[----:B------:R-:W-:Y:S02]  /*fda0*/  @P1 PLOP3.LUT P0, PT, P1, PT, PT, 0x8, 0x0 ;  /* 0x000000000000181c */ /* 0x000fe40000f0e170 */
[----:B------:R-:W-:-:S09]  /*fdb0*/  PLOP3.LUT P1, PT, PT, PT, PT, 0x8, 0x0 ;  /* 0x000000000000781c */ /* 0x000fd20003f2e170 */
[----:B------:R0:W-:Y:S02]  /*fdc0*/  UTMALDG.4D [UR8], [UR4], desc[UR6] ;  /* 0x00000608040075b4 */ /* 0x0001e40008019000 */
[----:B0-----:R-:W-:Y:S05]  /*fdd0*/  @P0 BRA.U.ANY `(.L_x_236) ;  /* 0xfffffffd00d80947 */ /* 0x001fea000393ffff */
[----:B------:R-:W-:Y:S01]  /*fde0*/  R2UR UR6, R8 ;  /* 0x00000000080672ca */ /* 0x000fe200000e0000 */
[----:B------:R-:W-:Y:S01]  /*fdf0*/  VIADD R7, R4, 0x1cc00 ;  /* 0x0001cc0004077836 */ /* 0x000fe20000000000 */
[----:B------:R-:W-:Y:S01]  /*fe00*/  R2UR UR7, R9 ;  /* 0x00000000090772ca */ /* 0x000fe200000e0000 */
[----:B------:R-:W-:Y:S01]  /*fe10*/  UMOV UR10, 0x40 ;  /* 0x00000040000a7882 */ /* 0x000fe20000000000 */
[----:B------:R-:W-:-:S13]  /*fe20*/  PLOP3.LUT P0, PT, PT, PT, PT, 0x80, 0x0 ;  /* 0x000000000000781c */ /* 0x000fda0003f0f070 */
.L_x_237:
        /* <DEDUP_REMOVED lines=15> */
.L_x_238:
        /* <DEDUP_REMOVED lines=9> */
[----:B--2---:R-:W-:Y:S05]  /*ffb0*/  @P0 BRA.U.ANY `(.L_x_238) ;  /* 0xfffffffd00d80947 */ /* 0x004fea000393ffff */
.L_x_225:
[----:B------:R-:W-:Y:S05]  /*ffc0*/  BSYNC B0 ;  /* 0x0000000000007941 */ /* 0x000fea0003800000 */
.L_x_224:
[----:B------:R-:W-:-:S06]  /*ffd0*/  UISETP.NE.AND UP0, UPT, UR39, 0x3, UPT ;  /* 0x000000032700788c */ /* 0x000fcc000bf05270 */
[----:B------:R-:W-:-:S13]  /*ffe0*/  PLOP3.LUT P0, PT, PT, PT, UP0, 0x80, 0x0 ;  /* 0x000000000000781c */ /* 0x000fda0003f0f008 */
[----:B------:R-:W-:Y:S05]  /*fff0*/  @!P0 BRA `(.L_x_239) ;  /* 0x0000000000048947 */ /* 0x000fea0003800000 */
[----:B------:R-:W-:Y:S01]  /*10000*/  BPT.TRAP 0x1 ;  /* 0x000000040000795c */ /* 0x000fe20000300000 */
.L_x_239:
[----:B------:R-:W-:Y:S01]  /*10010*/  IMAD.U32 R4, RZ, RZ, UR42 ;  /* 0x0000002aff047e24 */ /* 0x000fe2000f8e00ff */
[----:B------:R-:W-:Y:S01]  /*10020*/  BSSY B0, `(.L_x_240) ;  /* 0x0000007000007945 */ /* 0x000fe20003800000 */
[----:B------:R-:W-:-:S03]  /*10030*/  IMAD R19, R3, 0x8, R17 ;  /* 0x0000000803137824 */ /* 0x000fc600078e0211 */
[----:B------:R-:W-:Y:S02]  /*10040*/  ISETP.NE.AND P1, PT, R4, 0x3, PT ;  /* 0x000000030400780c */ /* 0x000fe40003f25270 */
[----:B------:R-:W-:-:S04]  /*10050*/  LOP3.LUT R4, R0, 0x1, RZ, 0x3c, !PT ;  /* 0x0000000100047812 */ /* 0x000fc800078e3cff */
[----:B------:R-:W-:-:S04]  /*10060*/  SHF.L.U32 R4, R4, 0x1f, RZ ;  /* 0x0000001f04047819 */ /* 0x000fc800000006ff */
[----:B------:R-:W2:Y:S02]  /*10070*/  SYNCS.PHASECHK.TRANS64.TRYWAIT P0, [R19+URZ+0x29870], R4 ;  /* 0x02987004130075a7 */ /* 0x000ea4000800017f */
[----:B--2---:R-:W-:Y:S05]  /*10080*/  @!P0 BRA `(.L_x_241) ;  /* 0x0000002800148947 */ /* 0x004fea0003800000 */
.L_x_298:
[----:B------:R-:W-:Y:S05]  /*10090*/  BSYNC B0 ;  /* 0x0000000000007941 */ /* 0x000fea0003800000 */
.L_x_240:
[----:B------:R-:W-:Y:S05]  /*100a0*/  @!P1 BRA `(.L_x_242) ;  /* 0x0000000000049947 */ /* 0x000fea0003800000 */
[----:B------:R-:W-:Y:S01]  /*100b0*/  BPT.TRAP 0x1 ;  /* 0x000000040000795c */ /* 0x000fe20000300000 */
.L_x_242:
[----:B------:R-:W-:Y:S01]  /*100c0*/  SHF.L.U32 R0, R0, 0x1f, RZ ;  /* 0x0000001f00007819 */ /* 0x000fe200000006ff */
[----:B------:R-:W-:-:S03]  /*100d0*/  IMAD R12, R3, 0x5000, RZ ;  /* 0x00005000030c7824 */ /* 0x000fc600078e02ff */
[----:B------:R-:W3:Y:S02]  /*100e0*/  SYNCS.PHASECHK.TRANS64.TRYWAIT P0, [R19+URZ+0x29860], R0 ;  /* 0x02986000130075a7 */ /* 0x000ee4000800017f */
[----:B---3--:R-:W-:Y:S05]  /*100f0*/  @!P0 BRA `(.L_x_243) ;  /* 0x00000028000c8947 */ /* 0x008fea0003800000 */
.L_x_299:
[----:B--2---:R-:W3:Y:S04]  /*10100*/  LDL R4, [R1+0x24] ;  /* 0x0000240001047983 */ /* 0x004ee80000100800 */
[----:B------:R-:W2:Y:S04]  /*10110*/  LDL R3, [R1+0x28] ;  /* 0x0000280001037983 */ /* 0x000ea80000100800 */
[----:B------:R-:W4:Y:S01]  /*10120*/  LDL R13, [R1+0x20] ;  /* 0x00002000010d7983 */ /* 0x000f220000100800 */
[----:B------:R-:W-:Y:S05]  /*10130*/  WARPSYNC.ALL ;  /* 0x0000000000007948 */ /* 0x000fea0003800000 */
[----:B---3--:R-:W-:-:S05]  /*10140*/  LOP3.LUT R0, R12, R4, RZ, 0xfc, !PT ;  /* 0x000000040c007212 */ /* 0x008fca00078efcff */
[----:B------:R-:W-:Y:S01]  /*10150*/  IMAD.IADD R0, R17, 0x1, R0 ;  /* 0x0000000111007824 */ /* 0x000fe200078e0200 */
[----:B----4-:R-:W-:-:S03]  /*10160*/  LOP3.LUT R20, R12, R13, RZ, 0xfc, !PT ;  /* 0x0000000d0c147212 */ /* 0x010fc600078efcff */
[----:B--2---:R-:W-:Y:S01]  /*10170*/  IMAD.IADD R3, R3, 0x1, R0 ;  /* 0x0000000103037824 */ /* 0x004fe200078e0200 */
[----:B0-----:R-:W0:Y:S01]  /*10180*/  LDSM.16.MT88.4 R8, [R0+0xa400] ;  /* 0x00a400000008783b */ /* 0x001e220000004200 */
[----:B------:R-:W-:Y:S01]  /*10190*/  IMAD.IADD R20, R17, 0x1, R20 ;  /* 0x0000000111147824 */ /* 0x000fe200078e0214 */
[C-C-:B0-----:R-:W-:Y:S02]  /*101a0*/  PRMT R4, R8.reuse, 0x6420, R9.reuse ;  /* 0x0000642008047816 */ /* 0x141fe40000000009 */
[----:B------:R-:W-:Y:S02]  /*101b0*/  PRMT R5, R8, 0x7531, R9 ;  /* 0x0000753108057816 */ /* 0x000fe40000000009 */
        /* <DEDUP_REMOVED lines=9> */
[----:B------:R-:W0:Y:S02]  /*10250*/  LDSM.16.MT88.4 R8, [R0+0xb400] ;  /* 0x00b400000008783b */ /* 0x000e240000004200 */
        /* <DEDUP_REMOVED lines=52> */
[----:B--2---:R-:W2:Y:S01]  /*105a0*/  FENCE.VIEW.ASYNC.S ;  /* 0x00000000000073c6 */ /* 0x004ea20000000000 */
[----:B------:R-:W-:Y:S05]  /*105b0*/  @!P1 BRA `(.L_x_244) ;  /* 0x0000000000049947 */ /* 0x000fea0003800000 */
[----:B------:R-:W-:Y:S01]  /*105c0*/  BPT.TRAP 0x1 ;  /* 0x000000040000795c */ /* 0x000fe20000300000 */
.L_x_244:
[----:B------:R-:W3:Y:S01]  /*105d0*/  S2R R0, SR_TID.X ;  /* 0x0000000000007919 */ /* 0x000ee20000002100 */
[----:B--2---:R2:W-:Y:S01]  /*105e0*/  SYNCS.ARRIVE.TRANS64.A1T0 RZ, [R19+URZ+0x29850], RZ ;  /* 0x029850ff13ff79a7 */ /* 0x0045e2000810003f */
[----:B---3--:R-:W-:Y:S02]  /*105f0*/  LOP3.LUT R3, R0, 0x7f, RZ, 0xc0, !PT ;  /* 0x0000007f00037812 */ /* 0x008fe400078ec0ff */
[----:B------:R-:W3:Y:S01]  /*10600*/  LDL R0, [R1+0xc] ;  /* 0x00000c0001007983 */ /* 0x000ee20000100800 */
[----:B------:R-:W-:Y:S01]  /*10610*/  BAR.SYNC.DEFER_BLOCKING 0x2, 0x80 ;  /* 0x0082000000007b1d */ /* 0x000fe20000010000 */
[----:B------:R-:W-:-:S13]  /*10620*/  ISETP.NE.AND P0, PT, R3, RZ, PT ;  /* 0x000000ff0300720c */ /* 0x000fda0003f05270 */
[----:B--2---:R-:W-:-:S05]  /*10630*/  @!P0 VIADD R19, R19, 0x29880 ;  /* 0x0002988013138836 */ /* 0x004fca0000000000 */
[----:B------:R-:W-:-:S04]  /*10640*/  @!P0 PRMT R19, RZ, 0x654, R19 ;  /* 0x00000654ff138816 */ /* 0x000fc80000000013 */
[----:B------:R2:W-:Y:S01]  /*10650*/  @!P0 SYNCS.ARRIVE.TRANS64.RED.A1T0 RZ, [R19+URZ], RZ ;  /* 0x000000ff13ff89a7 */ /* 0x0005e2000810043f */
[C---:B---3--:R-:W-:Y:S01]  /*10660*/  ISETP.GT.AND P0, PT, R2.reuse, R0, PT ;  /* 0x000000000200720c */ /* 0x048fe20003f04270 */
[----:B------:R-:W-:Y:S01]  /*10670*/  VIADD R2, R2, 0xffffffff ;  /* 0xffffffff02027836 */ /* 0x000fe20000000000 */
[----:B------:R2:W5:Y:S01]  /*10680*/  LDL R0, [R1] ;  /* 0x0000000001007983 */ /* 0x0005620000100800 */
[----:B------:R-:W-:-:S10]  /*10690*/  IMAD.MOV.U32 R3, RZ, RZ, R18 ;  /* 0x000000ffff037224 */ /* 0x000fd400078e0012 */
[----:B--2---:R-:W-:Y:S05]  /*106a0*/  @P0 BRA `(.L_x_245) ;  /* 0xfffffff000100947 */ /* 0x004fea000383ffff */
.L_x_223:
[----:B0-----:R-:W0:Y:S01]  /*106b0*/  S2R R4, SR_TID.X ;  /* 0x0000000000047919 */ /* 0x001e220000002100 */
[----:B------:R-:W-:Y:S01]  /*106c0*/  BSSY B0, `(.L_x_246) ;  /* 0x0000011000007945 */ /* 0x000fe20003800000 */
[----:B0-----:R-:W-:-:S04]  /*106d0*/  LOP3.LUT R4, R4, 0x7f, RZ, 0xc0, !PT ;  /* 0x0000007f04047812 */ /* 0x001fc800078ec0ff */
[----:B------:R-:W-:-:S13]  /*106e0*/  ISETP.NE.AND P0, PT, R4, RZ, PT ;  /* 0x000000ff0400720c */ /* 0x000fda0003f05270 */
[----:B------:R-:W-:Y:S05]  /*106f0*/  @P0 BRA `(.L_x_247) ;  /* 0x0000000000340947 */ /* 0x000fea0003800000 */
[----:B------:R-:W0:Y:S01]  /*10700*/  S2R R3, SR_LANEID ;  /* 0x0000000000037919 */ /* 0x000e220000000000 */
[----:B------:R-:W-:Y:S02]  /*10710*/  VOTEU.ANY UR4, UPT, PT ;  /* 0x0000000000047886 */ /* 0x000fe400038e0100 */
[----:B-1---5:R-:W0:Y:S08]  /*10720*/  FLO.U32 R0, UR4 ;  /* 0x0000000400007d00 */ /* 0x022e3000080e0000 */
        /* <DEDUP_REMOVED lines=9> */
[----:B------:R0:W-:Y:S02]  /*107c0*/  STL [R1+0x10], R0 ;  /* 0x0000100001007387 */ /* 0x0001e40000100800 */
.L_x_247:
[----:B------:R-:W-:Y:S05]  /*107d0*/  BSYNC B0 ;  /* 0x0000000000007941 */ /* 0x000fea0003800000 */
.L_x_246:
[----:B------:R-:W-:-:S06]  /*107e0*/  UISETP.NE.AND UP0, UPT, UR39, 0x3, UPT ;  /* 0x000000032700788c */ /* 0x000fcc000bf05270 */
[----:B------:R-:W-:-:S13]  /*107f0*/  PLOP3.LUT P1, PT, PT, PT, UP0, 0x80, 0x0 ;  /* 0x000000000000781c */ /* 0x000fda0003f2f008 */
[----:B------:R-:W-:Y:S05]  /*10800*/  @!P1 BRA `(.L_x_248) ;  /* 0x0000000000049947 */ /* 0x000fea0003800000 */
[----:B------:R-:W-:Y:S01]  /*10810*/  BPT.TRAP 0x1 ;  /* 0x000000040000795c */ /* 0x000fe20000300000 */
.L_x_248:
[----:B------:R-:W2:Y:S01]  /*10820*/  LDL R2, [R1] ;  /* 0x0000000001027983 */ /* 0x000ea20000100800 */
[----:B------:R-:W-:Y:S01]  /*10830*/  IMAD R16, R18, 0x8, R17 ;  /* 0x0000000812107824 */ /* 0x000fe200078e0211 */
[----:B------:R-:W-:Y:S01]  /*10840*/  BSSY B0, `(.L_x_249) ;  /* 0x0000007000007945 */ /* 0x000fe20003800000 */
[----:B01---5:R-:W-:-:S05]  /*10850*/  IMAD.U32 R0, RZ, RZ, UR42 ;  /* 0x0000002aff007e24 */ /* 0x023fca000f8e00ff */
[----:B------:R-:W-:Y:S02]  /*10860*/  ISETP.NE.AND P2, PT, R0, 0x3, PT ;  /* 0x000000030000780c */ /* 0x000fe40003f45270 */
[----:B--2---:R-:W-:-:S04]  /*10870*/  LOP3.LUT R3, R2, 0x1, RZ, 0x3c, !PT ;  /* 0x0000000102037812 */ /* 0x004fc800078e3cff */
[----:B------:R-:W-:-:S04]  /*10880*/  SHF.L.U32 R3, R3, 0x1f, RZ ;  /* 0x0000001f03037819 */ /* 0x000fc800000006ff */
[----:B------:R-:W0:Y:S02]  /*10890*/  SYNCS.PHASECHK.TRANS64.TRYWAIT P1, [R16+URZ+0x29870], R3 ;  /* 0x02987003100075a7 */ /* 0x000e24000802017f */
[----:B0-----:R-:W-:Y:S05]  /*108a0*/  @!P1 BRA `(.L_x_250) ;  /* 0x0000002000349947 */ /* 0x001fea0003800000 */
.L_x_300:
[----:B------:R-:W-:Y:S05]  /*108b0*/  BSYNC B0 ;  /* 0x0000000000007941 */ /* 0x000fea0003800000 */
.L_x_249:
[----:B------:R-:W-:Y:S05]  /*108c0*/  @!P2 BRA `(.L_x_251) ;  /* 0x000000000004a947 */ /* 0x000fea0003800000 */
[----:B------:R-:W-:Y:S01]  /*108d0*/  BPT.TRAP 0x1 ;  /* 0x000000040000795c */ /* 0x000fe20000300000 */
.L_x_251:
[----:B------:R-:W0:Y:S02]  /*108e0*/  LDL R0, [R1] ;  /* 0x0000000001007983 */ /* 0x000e240000100800 */
[----:B0-----:R-:W-:-:S04]  /*108f0*/  SHF.L.U32 R3, R0, 0x1f, RZ ;  /* 0x0000001f00037819 */ /* 0x001fc800000006ff */
[----:B------:R-:W0:Y:S02]  /*10900*/  SYNCS.PHASECHK.TRANS64.TRYWAIT P1, [R16+URZ+0x29860], R3 ;  /* 0x02986003100075a7 */ /* 0x000e24000802017f */
[----:B0-----:R-:W-:Y:S05]  /*10910*/  @!P1 BRA `(.L_x_252) ;  /* 0x00000020002c9947 */ /* 0x001fea0003800000 */
.L_x_301:
[----:B------:R-:W2:Y:S04]  /*10920*/  LDL R2, [R1+0x24] ;  /* 0x0000240001027983 */ /* 0x000ea80000100800 */
[----:B------:R-:W0:Y:S04]  /*10930*/  LDL R13, [R1+0x28] ;  /* 0x00002800010d7983 */ /* 0x000e280000100800 */
[----:B------:R-:W3:Y:S01]  /*10940*/  LDL R12, [R1+0x20] ;  /* 0x00002000010c7983 */ /* 0x000ee20000100800 */
[----:B------:R-:W-:Y:S01]  /*10950*/  IMAD R0, R18, 0x5000, RZ ;  /* 0x0000500012007824 */ /* 0x000fe200078e02ff */
[----:B------:R-:W-:Y:S05]  /*10960*/  WARPSYNC.ALL ;  /* 0x0000000000007948 */ /* 0x000fea0003800000 */
[----:B--2---:R-:W-:-:S05]  /*10970*/  LOP3.LUT R2, R0, R2, RZ, 0xfc, !PT ;  /* 0x0000000200027212 */ /* 0x004fca00078efcff */
[----:B------:R-:W-:Y:S01]  /*10980*/  IMAD.IADD R2, R17, 0x1, R2 ;  /* 0x0000000111027824 */ /* 0x000fe200078e0202 */
[----:B---3--:R-:W-:-:S03]  /*10990*/  LOP3.LUT R0, R0, R12, RZ, 0xfc, !PT ;  /* 0x0000000c00007212 */ /* 0x008fc600078efcff */
[----:B0-----:R-:W-:Y:S01]  /*109a0*/  IMAD.IADD R3, R13, 0x1, R2 ;  /* 0x000000010d037824 */ /* 0x001fe200078e0202 */
[----:B------:R-:W0:Y:S01]  /*109b0*/  LDSM.16.MT88.4 R4, [R2+0xa400] ;  /* 0x00a400000204783b */ /* 0x000e220000004200 */
[----:B------:R-:W-:Y:S01]  /*109c0*/  IMAD.IADD R0, R17, 0x1, R0 ;  /* 0x0000000111007824 */ /* 0x000fe200078e0200 */
[C-C-:B0-----:R-:W-:Y:S02]  /*109d0*/  PRMT R8, R4.reuse, 0x6420, R5.reuse ;  /* 0x0000642004087816 */ /* 0x141fe40000000005 */
[----:B------:R-:W-:Y:S02]  /*109e0*/  PRMT R9, R4, 0x7531, R5 ;  /* 0x0000753104097816 */ /* 0x000fe40000000005 */
[C-C-:B------:R-:W-:Y:S02]  /*109f0*/  PRMT R10, R6.reuse, 0x6420, R7.reuse ;  /* 0x00006420060a7816 */ /* 0x140fe40000000007 */
[----:B------:R-:W-:Y:S02]  /*10a00*/  PRMT R11, R6, 0x7531, R7 ;  /* 0x00007531060b7816 */ /* 0x000fe40000000007 */
[----:B------:R-:W0:Y:S04]  /*10a10*/  LDSM.16.MT88.4 R4, [R3+0xa400] ;  /* 0x00a400000304783b */ /* 0x000e280000004200 */
[----:B------:R0:W-:Y:S02]  /*10a20*/  STSM.16.M88.4 [R0+0x400], R8 ;  /* 0x0004000800007844 */ /* 0x0001e40000000200 */
        /* <DEDUP_REMOVED lines=47> */
[----:B------:R1:W-:Y:S01]  /*10d20*/  STSM.16.M88.4 [R0+0x4400], R12 ;  /* 0x0044000c00007844 */ /* 0x0003e20000000200 */
[C-C-:B0-----:R-:W-:Y:S02]  /*10d30*/  PRMT R8, R4.reuse, 0x6420, R5.reuse ;  /* 0x0000642004087816 */ /* 0x141fe40000000005 */
[----:B------:R-:W-:Y:S02]  /*10d40*/  PRMT R9, R4, 0x7531, R5 ;  /* 0x0000753104097816 */ /* 0x000fe40000000005 */
[----:B------:R-:W-:-:S02]  /*10d50*/  PRMT R10, R6, 0x6420, R7 ;  /* 0x00006420060a7816 */ /* 0x000fc40000000007 */
[----:B------:R-:W-:-:S05]  /*10d60*/  PRMT R11, R6, 0x7531, R7 ;  /* 0x00007531060b7816 */ /* 0x000fca0000000007 */
[----:B------:R1:W-:Y:S01]  /*10d70*/  STSM.16.M88.4 [R0+0x4c00], R8 ;  /* 0x004c000800007844 */ /* 0x0003e20000000200 */
[----:B------:R-:W-:Y:S01]  /*10d80*/  @!PT LDS RZ, [RZ] ;  /* 0x00000000fffff984 */ /* 0x000fe20000000800 */
[----:B------:R-:W-:Y:S01]  /*10d90*/  @!PT LDS RZ, [RZ] ;  /* 0x00000000fffff984 */ /* 0x000fe20000000800 */
[----:B------:R-:W-:Y:S01]  /*10da0*/  @!PT LDS RZ, [RZ] ;  /* 0x00000000fffff984 */ /* 0x000fe20000000800 */
[----:B------:R-:W-:Y:S01]  /*10db0*/  @!PT LDS RZ, [RZ] ;  /* 0x00000000fffff984 */ /* 0x000fe20000000800 */
[----:B------:R0:W-:Y:S06]  /*10dc0*/  MEMBAR.ALL.CTA ;  /* 0x0000000000007992 */ /* 0x0001ec0000008000 */
[----:B0-----:R-:W0:Y:S01]  /*10dd0*/  FENCE.VIEW.ASYNC.S ;  /* 0x00000000000073c6 */ /* 0x001e220000000000 */
[----:B------:R-:W-:Y:S05]  /*10de0*/  @!P2 BRA `(.L_x_253) ;  /* 0x000000000004a947 */ /* 0x000fea0003800000 */
[----:B------:R-:W-:Y:S01]  /*10df0*/  BPT.TRAP 0x1 ;  /* 0x000000040000795c */ /* 0x000fe20000300000 */
.L_x_253:
[----:B------:R-:W2:Y:S01]  /*10e00*/  LDL.LU R2, [R1] ;  /* 0x0000000001027983 */ /* 0x000ea20000300800 */
[----:B0-----:R0:W-:Y:S01]  /*10e10*/  SYNCS.ARRIVE.TRANS64.A1T0 RZ, [R16+URZ+0x29850], RZ ;  /* 0x029850ff10ff79a7 */ /* 0x0011e2000810003f */
[----:B------:R-:W-:Y:S02]  /*10e20*/  VIADD R18, R18, 0x1 ;  /* 0x0000000112127836 */ /* 0x000fe40000000000 */
[----:B0-----:R-:W-:-:S05]  /*10e30*/  @!P0 VIADD R16, R16, 0x29880 ;  /* 0x0002988010108836 */ /* 0x001fca0000000000 */
[----:B------:R-:W-:Y:S01]  /*10e40*/  @!P0 PRMT R16, RZ, 0x654, R16 ;  /* 0x00000654ff108816 */ /* 0x000fe20000000010 */
[----:B------:R-:W-:Y:S06]  /*10e50*/  BAR.SYNC.DEFER_BLOCKING 0x2, 0x80 ;  /* 0x0082000000007b1d */ /* 0x000fec0000010000 */
[----:B------:R3:W-:Y:S01]  /*10e60*/  @!P0 SYNCS.ARRIVE.TRANS64.RED.A1T0 RZ, [R16+URZ], RZ ;  /* 0x000000ff10ff89a7 */ /* 0x0007e2000810043f */
[----:B------:R-:W-:-:S04]  /*10e70*/  ISETP.NE.AND P0, PT, R18, 0x2, PT ;  /* 0x000000021200780c */ /* 0x000fc80003f05270 */
[----:B-1----:R-:W-:Y:S02]  /*10e80*/  SEL R0, RZ, 0x1, P0 ;  /* 0x00000001ff007807 */ /* 0x002fe40000000000 */
[----:B------:R-:W-:Y:S02]  /*10e90*/  SEL R18, R18, RZ, P0 ;  /* 0x000000ff12127207 */ /* 0x000fe40000000000 */
[----:B--2---:R-:W-:-:S05]  /*10ea0*/  LOP3.LUT R2, R2, R0, RZ, 0x3c, !PT ;  /* 0x0000000002027212 */ /* 0x004fca00078e3cff */
[----:B------:R3:W-:Y:S02]  /*10eb0*/  STL [R1], R2 ;  /* 0x0000000201007387 */ /* 0x0007e40000100800 */
.L_x_198:
[----:B------:R-:W-:Y:S05]  /*10ec0*/  BSYNC B7 ;  /* 0x0000000000077941 */ /* 0x000fea0003800000 */
.L_x_196:
[----:B0-----:R-:W2:Y:S02]  /*10ed0*/  LDL R0, [R1+0x8] ;  /* 0x0000080001007983 */ /* 0x001ea40000100800 */
[----:B--2---:R-:W-:-:S13]  /*10ee0*/  LOP3.LUT P0, RZ, R0, 0x2, RZ, 0xc0, !PT ;  /* 0x0000000200ff7812 */ /* 0x004fda000780c0ff */
[----:B------:R-:W-:Y:S05]  /*10ef0*/  @!P0 BRA `(.L_x_254) ;  /* 0x0000000000308947 */ /* 0x000fea0003800000 */
[----:B------:R-:W0:Y:S08]  /*10f00*/  S2UR UR5, SR_CgaCtaId ;  /* 0x00000000000579c3 */ /* 0x000e300000008800 */
[----:B------:R-:W-:Y:S06]  /*10f10*/  BAR.SYNC.DEFER_BLOCKING 0x5, 0x180 ;  /* 0x0146000000007b1d */ /* 0x000fec0000010000 */
[----:B------:R-:W-:-:S02]  /*10f20*/  UMOV UR4, 0x400 ;  /* 0x0000040000047882 */ /* 0x000fc40000000000 */
[----:B0-----:R-:W-:-:S06]  /*10f30*/  ULEA UR4, UR5, UR4, 0x18 ;  /* 0x0000000405047291 */ /* 0x001fcc000f8ec03f */
[----:B------:R-:W-:-:S05]  /*10f40*/  IMAD.U32 R17, RZ, RZ, UR4 ;  /* 0x00000004ff117e24 */ /* 0x000fca000f8e00ff */
[----:B------:R-:W0:Y:S04]  /*10f50*/  LDS.128 R4, [R17+0x298d0] ;  /* 0x0298d00011047984 */ /* 0x000e280000000c00 */
[----:B0-----:R0:W-:Y:S01]  /*10f60*/  STL.64 [R1+0x10], R4 ;  /* 0x0000100401007387 */ /* 0x0011e20000100a00 */
[----:B------:R-:W-:-:S03]  /*10f70*/  IMAD.MOV.U32 R0, RZ, RZ, R7 ;  /* 0x000000ffff007224 */ /* 0x000fc600078e0007 */
[----:B------:R0:W-:Y:S02]  /*10f80*/  STL [R1+0x18], R6 ;  /* 0x0000180601007387 */ /* 0x0001e40000100800 */
[----:B------:R-:W-:Y:S01]  /*10f90*/  R2UR UR43, R0 ;  /* 0x00000000002b72ca */ /* 0x000fe200000e0000 */
[----:B------:R-:W-:Y:S06]  /*10fa0*/  BAR.ARV 0x4, 0x180 ;  /* 0x0106000000007b1d */ /* 0x000fec0000002000 */
[----:B------:R-:W-:Y:S08]  /*10fb0*/  BRA `(.L_x_255) ;  /* 0x0000000800c87947 */ /* 0x000ff00003800000 */
.L_x_254:
[----:B------:R-:W2:Y:S01]  /*10fc0*/  LDL.LU R0, [R1+0x10] ;  /* 0x0000100001007983 */ /* 0x000ea20000300800 */
[----:B------:R-:W-:Y:S01]  /*10fd0*/  ULDC UR4, c[0x0][0xc3c] ;  /* 0x00030f0000047ab9 */ /* 0x000fe20000000800 */
[----:B---3--:R-:W0:Y:S02]  /*10fe0*/  S2R R2, SR_TID.X ;  /* 0x0000000000027919 */ /* 0x008e240000002100 */
[----:B0-----:R-:W-:-:S04]  /*10ff0*/  LOP3.LUT R8, R2, 0x1f, RZ, 0xc0, !PT ;  /* 0x0000001f02087812 */ /* 0x001fc800078ec0ff */
[C---:B------:R-:W-:Y:S01]  /*11000*/  ISETP.NE.AND P0, PT, R8.reuse, 0x1f, PT ;  /* 0x0000001f0800780c */ /* 0x040fe20003f05270 */
[----:B------:R-:W-:-:S05]  /*11010*/  VIADD R6, R8, UR43 ;  /* 0x0000002b08067c36 */ /* 0x000fca0008000000 */
[----:B------:R-:W-:Y:S01]  /*11020*/  ISETP.GE.OR P1, PT, R6, UR4, !P0 ;  /* 0x0000000406007c0c */ /* 0x000fe2000c726670 */
[----:B------:R-:W-:-:S12]  /*11030*/  ULDC UR4, c[0x0][0xc3c] ;  /* 0x00030f0000047ab9 */ /* 0x000fd80000000800 */
[----:B------:R-:W0:Y:S08]  /*11040*/  @!P1 LDC.64 R2, c[0x0][0xc80] ;  /* 0x00032000ff029b82 */ /* 0x000e300000000a00 */
[----:B------:R-:W1:Y:S01]  /*11050*/  @!P1 LDC.64 R4, c[0x0][0xc78] ;  /* 0x00031e00ff049b82 */ /* 0x000e620000000a00 */
[----:B0-----:R-:W-:-:S04]  /*11060*/  @!P1 IMAD.WIDE R2, R6, 0x4, R2 ;  /* 0x0000000406029825 */ /* 0x001fc800078e0202 */
[----:B--2---:R-:W-:Y:S02]  /*11070*/  IMAD.MOV.U32 R9, RZ, RZ, R0 ;  /* 0x000000ffff097224 */ /* 0x004fe400078e0000 */
[----:B------:R-:W-:-:S06]  /*11080*/  IMAD.MOV.U32 R0, RZ, RZ, RZ ;  /* 0x000000ffff007224 */ /* 0x000fcc00078e00ff */
[----:B------:R1:W2:Y:S02]  /*11090*/  @!P1 LDG.E R0, desc[UR50][R2.64] ;  /* 0x0000003202009981 */ /* 0x0002a4000c1e1900 */
[----:B-1----:R-:W-:Y:S01]  /*110a0*/  @!P1 IMAD.WIDE R2, R6, 0x4, R4 ;  /* 0x0000000406029825 */ /* 0x002fe200078e0204 */
[----:B------:R-:W-:-:S06]  /*110b0*/  CS2R R6, SRZ ;  /* 0x0000000000067805 */ /* 0x000fcc000001ff00 */
[----:B------:R-:W2:Y:S01]  /*110c0*/  @!P1 LDG.E R7, desc[UR50][R2.64] ;  /* 0x0000003202079981 */ /* 0x000ea2000c1e1900 */
[C---:B------:R-:W-:Y:S02]  /*110d0*/  ISETP.NE.AND P1, PT, R8.reuse, RZ, PT ;  /* 0x000000ff0800720c */ /* 0x040fe40003f25270 */
[C---:B------:R-:W-:Y:S01]  /*110e0*/  ISETP.GE.U32.AND P2, PT, R8.reuse, 0x2, PT ;  /* 0x000000020800780c */ /* 0x040fe20003f46070 */
[----:B------:R-:W-:Y:S01]  /*110f0*/  SHFL.IDX PT, R5, R9, 0x1, 0x1f ;  /* 0x00201f0009057f89 */ /* 0x000fe200000e0000 */
[C---:B------:R-:W-:Y:S02]  /*11100*/  ISETP.GE.U32.AND P3, PT, R8.reuse, 0x4, PT ;  /* 0x000000040800780c */ /* 0x040fe40003f66070 */
[C---:B------:R-:W-:Y:S01]  /*11110*/  ISETP.GE.U32.AND P4, PT, R8.reuse, 0x8, PT ;  /* 0x000000080800780c */ /* 0x040fe20003f86070 */
[----:B------:R-:W-:Y:S01]  /*11120*/  SHFL.IDX PT, R4, R9, RZ, 0x1f ;  /* 0x00001fff09047589 */ /* 0x000fe200000e0000 */
[----:B------:R-:W-:Y:S01]  /*11130*/  ISETP.GE.U32.AND P5, PT, R8, 0x10, PT ;  /* 0x000000100800780c */ /* 0x000fe20003fa6070 */
        /* <DEDUP_REMOVED lines=21> */
[----:B------:R-:W-:Y:S05]  /*11290*/  @P6 BRA `(.L_x_256) ;  /* 0x0000000000986947 */ /* 0x000fea0003800000 */
.L_x_258:
[----:B------:R-:W-:-:S04]  /*112a0*/  UIADD3 UR43, UR43, 0x1f, URZ ;  /* 0x0000001f2b2b7890 */ /* 0x000fc8000fffe03f */
[----:B------:R-:W-:-:S06]  /*112b0*/  UISETP.GE.AND UP0, UPT, UR43, UR4, UPT ;  /* 0x000000042b00728c */ /* 0x000fcc000bf06270 */
[----:B------:R-:W-:-:S13]  /*112c0*/  PLOP3.LUT P6, PT, PT, PT, UP0, 0x40, 0x0 ;  /* 0x000000000000781c */ /* 0x000fda0003fce808 */
[----:B------:R-:W-:Y:S05]  /*112d0*/  @!P6 BRA `(.L_x_257) ;  /* 0x0000000400b0e947 */ /* 0x000fea0003800000 */
[----:B------:R-:W0:Y:S02]  /*112e0*/  S2R R0, SR_TID.X ;  /* 0x0000000000007919 */ /* 0x000e240000002100 */
[----:B0-----:R-:W-:-:S05]  /*112f0*/  LOP3.LUT R0, R0, 0x1f, RZ, 0xc0, !PT ;  /* 0x0000001f00007812 */ /* 0x001fca00078ec0ff */
[----:B------:R-:W-:Y:S02]  /*11300*/  VIADD R7, R0, UR43 ;  /* 0x0000002b00077c36 */ /* 0x000fe40008000000 */
[----:B------:R-:W-:-:S03]  /*11310*/  IMAD.MOV.U32 R0, RZ, RZ, RZ ;  /* 0x000000ffff007224 */ /* 0x000fc600078e00ff */
[----:B------:R-:W-:-:S13]  /*11320*/  ISETP.GE.OR P6, PT, R7, UR4, !P0 ;  /* 0x0000000407007c0c */ /* 0x000fda000c7c6670 */
[----:B------:R-:W0:Y:S02]  /*11330*/  @!P6 LDC.64 R2, c[0x0][0xc80] ;  /* 0x00032000ff02eb82 */ /* 0x000e240000000a00 */
[----:B0-----:R-:W-:-:S05]  /*11340*/  @!P6 IMAD.WIDE R2, R7, 0x4, R2 ;  /* 0x000000040702e825 */ /* 0x001fca00078e0202 */
[----:B------:R0:W2:Y:S02]  /*11350*/  @!P6 LDG.E R0, desc[UR50][R2.64] ;  /* 0x000000320200e981 */ /* 0x0000a4000c1e1900 */
[----:B0-----:R-:W0:Y:S02]  /*11360*/  @!P6 LDC.64 R2, c[0x0][0xc78] ;  /* 0x00031e00ff02eb82 */ /* 0x001e240000000a00 */
[----:B0-----:R-:W-:-:S04]  /*11370*/  @!P6 IMAD.WIDE R2, R7, 0x4, R2 ;  /* 0x000000040702e825 */ /* 0x001fc800078e0202 */
        /* <DEDUP_REMOVED lines=24> */
.L_x_256:
[----:B------:R-:W-:-:S04]  /*11500*/  IMAD.IADD R5, R5, 0x1, -R8 ;  /* 0x0000000105057824 */ /* 0x000fc800078e0a08 */
[----:B------:R-:W-:-:S05]  /*11510*/  IMAD R8, R2, R3, R5 ;  /* 0x0000000302087224 */ /* 0x000fca00078e0205 */
[----:B------:R-:W-:-:S13]  /*11520*/  ISETP.GT.AND P0, PT, R8, R4, PT ;  /* 0x000000040800720c */ /* 0x000fda0003f04270 */
[----:B------:R-:W-:Y:S02]  /*11530*/  VOTEU.ANY UR5, UPT, !P0 ;  /* 0x0000000000057886 */ /* 0x000fe400040e0100 */
[----:B------:R-:W-:Y:S01]  /*11540*/  ISETP.NE.AND P0, PT, RZ, UR5, PT ;  /* 0x00000005ff007c0c */ /* 0x000fe2000bf05270 */
[----:B------:R-:W-:-:S06]  /*11550*/  UPOPC UR4, UR5 ;  /* 0x00000005000472bf */ /* 0x000fcc0008000000 */
[----:B------:R-:W-:-:S05]  /*11560*/  IMAD.U32 R8, RZ, RZ, UR4 ;  /* 0x00000004ff087e24 */ /* 0x000fca000f8e00ff */
[----:B------:R0:W1:Y:S04]  /*11570*/  SHFL.IDX PT, R0, R0, R8, 0x1f ;  /* 0x00001f0800007589 */ /* 0x00006800000e0000 */
[----:B------:R0:W2:Y:S01]  /*11580*/  SHFL.IDX PT, R7, R7, R8, 0x1f ;  /* 0x00001f0807077589 */ /* 0x0000a200000e0000 */
[----:B------:R-:W-:Y:S05]  /*11590*/  @!P0 BRA `(.L_x_259) ;  /* 0x00000000000c8947 */ /* 0x000fea0003800000 */
[----:B------:R-:W-:-:S06]  /*115a0*/  UIADD3 UR5, UR4, -0x1, URZ ;  /* 0xffffffff04057890 */ /* 0x000fcc000fffe03f */
[----:B------:R-:W-:-:S06]  /*115b0*/  IMAD.U32 R6, RZ, RZ, UR5 ;  /* 0x00000005ff067e24 */ /* 0x000fcc000f8e00ff */
[----:B------:R3:W4:Y:S02]  /*115c0*/  SHFL.IDX PT, R6, R2, R6, 0x1f ;  /* 0x00001f0602067589 */ /* 0x00072400000e0000 */
.L_x_259:
[----:B0---4-:R-:W-:Y:S01]  /*115d0*/  IMAD R8, R6, R3, R5 ;  /* 0x0000000306087224 */ /* 0x011fe200078e0205 */
[-C--:B-1----:R-:W-:Y:S01]  /*115e0*/  IABS R5, R0.reuse ;  /* 0x0000000000057213 */ /* 0x082fe20000000000 */
[----:B------:R-:W-:Y:S02]  /*115f0*/  UIADD3 UR43, UR4, UR43, URZ ;  /* 0x0000002b042b7290 */ /* 0x000fe4000fffe03f */
[----:B------:R-:W-:Y:S01]  /*11600*/  IMAD.IADD R4, R4, 0x1, -R8 ;  /* 0x0000000104047824 */ /* 0x000fe200078e0a08 */
[----:B---3--:R-:W0:Y:S01]  /*11610*/  I2F.RP R2, R5 ;  /* 0x0000000500027306 */ /* 0x008e220000209400 */
[----:B------:R1:W-:Y:S02]  /*11620*/  STL [R1+0x10], R8 ;  /* 0x0000100801007387 */ /* 0x0003e40000100800 */
[----:B-1----:R-:W-:-:S05]  /*11630*/  IABS R8, R0 ;  /* 0x0000000000087213 */ /* 0x002fca0000000000 */
[----:B0-----:R-:W0:Y:S01]  /*11640*/  MUFU.RCP R2, R2 ;  /* 0x0000000200027308 */ /* 0x001e220000001000 */
[----:B------:R-:W-:Y:S02]  /*11650*/  IMAD.MOV R8, RZ, RZ, -R8 ;  /* 0x000000ffff087224 */ /* 0x000fe400078e0a08 */
[----:B0-----:R-:W-:-:S05]  /*11660*/  VIADD R2, R2, 0xffffffe ;  /* 0x0ffffffe02027836 */ /* 0x001fca0000000000 */
[----:B------:R-:W0:Y:S02]  /*11670*/  F2I.FTZ.U32.TRUNC.NTZ R3, R2 ;  /* 0x0000000200037305 */ /* 0x000e24000021f000 */
[----:B0-----:R-:W-:-:S04]  /*11680*/  IMAD.MOV R2, RZ, RZ, -R3 ;  /* 0x000000ffff027224 */ /* 0x001fc800078e0a03 */
[----:B------:R-:W-:Y:S02]  /*11690*/  IMAD R6, R2, R5, RZ ;  /* 0x0000000502067224 */ /* 0x000fe400078e02ff */
[----:B------:R-:W-:-:S04]  /*116a0*/  IMAD.MOV.U32 R2, RZ, RZ, RZ ;  /* 0x000000ffff027224 */ /* 0x000fc800078e00ff */
[----:B------:R-:W-:Y:S01]  /*116b0*/  IMAD.HI.U32 R2, R3, R6, R2 ;  /* 0x0000000603027227 */ /* 0x000fe200078e0002 */
[----:B------:R-:W-:-:S05]  /*116c0*/  IABS R3, R4 ;  /* 0x0000000400037213 */ /* 0x000fca0000000000 */
[----:B------:R-:W-:-:S04]  /*116d0*/  IMAD.HI.U32 R6, R2, R3, RZ ;  /* 0x0000000302067227 */ /* 0x000fc800078e00ff */
[----:B------:R-:W-:-:S05]  /*116e0*/  IMAD R3, R6, R8, R3 ;  /* 0x0000000806037224 */ /* 0x000fca00078e0203 */
[----:B------:R-:W-:-:S13]  /*116f0*/  ISETP.GT.U32.AND P1, PT, R5, R3, PT ;  /* 0x000000030500720c */ /* 0x000fda0003f24070 */
[----:B------:R-:W-:Y:S02]  /*11700*/  @!P1 IMAD.IADD R3, R3, 0x1, -R5 ;  /* 0x0000000103039824 */ /* 0x000fe400078e0a05 */
[----:B------:R-:W-:Y:S01]  /*11710*/  @!P1 VIADD R6, R6, 0x1 ;  /* 0x0000000106069836 */ /* 0x000fe20000000000 */
[----:B------:R-:W-:Y:S02]  /*11720*/  ISETP.NE.AND P1, PT, R0, RZ, PT ;  /* 0x000000ff0000720c */ /* 0x000fe40003f25270 */
[----:B------:R-:W-:Y:S02]  /*11730*/  ISETP.GE.U32.AND P0, PT, R3, R5, PT ;  /* 0x000000050300720c */ /* 0x000fe40003f06070 */
[----:B--2---:R-:W-:-:S04]  /*11740*/  IABS R5, R7 ;  /* 0x0000000700057213 */ /* 0x004fc80000000000 */
[----:B------:R-:W0:Y:S07]  /*11750*/  I2F.RP R2, R5 ;  /* 0x0000000500027306 */ /* 0x000e2e0000209400 */
[----:B------:R-:W-:Y:S01]  /*11760*/  @P0 VIADD R6, R6, 0x1 ;  /* 0x0000000106060836 */ /* 0x000fe20000000000 */
[----:B0-----:R-:W0:Y:S02]  /*11770*/  MUFU.RCP R2, R2 ;  /* 0x0000000200027308 */ /* 0x001e240000001000 */
[----:B0-----:R-:W-:-:S06]  /*11780*/  VIADD R2, R2, 0xffffffe ;  /* 0x0ffffffe02027836 */ /* 0x001fcc0000000000 */
[----:B------:R-:W0:Y:S02]  /*11790*/  F2I.FTZ.U32.TRUNC.NTZ R3, R2 ;  /* 0x0000000200037305 */ /* 0x000e24000021f000 */
[----:B0-----:R-:W-:-:S04]  /*117a0*/  IMAD.MOV R2, RZ, RZ, -R3 ;  /* 0x000000ffff027224 */ /* 0x001fc800078e0a03 */
[----:B------:R-:W-:Y:S02]  /*117b0*/  IMAD R8, R2, R5, RZ ;  /* 0x0000000502087224 */ /* 0x000fe400078e02ff */
[----:B------:R-:W-:-:S04]  /*117c0*/  IMAD.MOV.U32 R2, RZ, RZ, RZ ;  /* 0x000000ffff027224 */ /* 0x000fc800078e00ff */
[----:B------:R-:W-:Y:S01]  /*117d0*/  IMAD.HI.U32 R2, R3, R8, R2 ;  /* 0x0000000803027227 */ /* 0x000fe200078e0002 */
[----:B------:R-:W-:Y:S02]  /*117e0*/  LOP3.LUT R3, R4, R0, RZ, 0x3c, !PT ;  /* 0x0000000004037212 */ /* 0x000fe400078e3cff */
[----:B------:R-:W-:Y:S02]  /*117f0*/  IABS R8, R7 ;  /* 0x0000000700087213 */ /* 0x000fe40000000000 */
[----:B------:R-:W-:-:S03]  /*11800*/  ISETP.GE.AND P2, PT, R3, RZ, PT ;  /* 0x000000ff0300720c */ /* 0x000fc60003f46270 */
[----:B------:R-:W-:-:S10]  /*11810*/  IMAD.MOV R8, RZ, RZ, -R8 ;  /* 0x000000ffff087224 */ /* 0x000fd400078e0a08 */
[----:B------:R-:W-:Y:S01]  /*11820*/  @!P2 IMAD.MOV R6, RZ, RZ, -R6 ;  /* 0x000000ffff06a224 */ /* 0x000fe200078e0a06 */
[----:B------:R-:W-:-:S04]  /*11830*/  @!P1 LOP3.LUT R6, RZ, R0, RZ, 0x33, !PT ;  /* 0x00000000ff069212 */ /* 0x000fc800078e33ff */
[-C--:B------:R-:W-:Y:S01]  /*11840*/  IABS R3, R6.reuse ;  /* 0x0000000600037213 */ /* 0x080fe20000000000 */
[----:B------:R-:W-:-:S04]  /*11850*/  IMAD R0, R0, R6, RZ ;  /* 0x0000000600007224 */ /* 0x000fc800078e02ff */
[----:B------:R-:W-:-:S04]  /*11860*/  IMAD.HI.U32 R2, R2, R3, RZ ;  /* 0x0000000302027227 */ /* 0x000fc800078e00ff */
[----:B------:R-:W-:Y:S02]  /*11870*/  IMAD R3, R2, R8, R3 ;  /* 0x0000000802037224 */ /* 0x000fe400078e0203 */
[----:B------:R-:W-:-:S03]  /*11880*/  IMAD.IADD R4, R4, 0x1, -R0 ;  /* 0x0000000104047824 */ /* 0x000fc600078e0a00 */
[----:B------:R-:W-:-:S13]  /*11890*/  ISETP.GT.U32.AND P1, PT, R5, R3, PT ;  /* 0x000000030500720c */ /* 0x000fda0003f24070 */
[----:B------:R-:W-:Y:S02]  /*118a0*/  @!P1 IMAD.IADD R3, R3, 0x1, -R5 ;  /* 0x0000000103039824 */ /* 0x000fe400078e0a05 */
[----:B------:R-:W-:Y:S01]  /*118b0*/  @!P1 VIADD R2, R2, 0x1 ;  /* 0x0000000102029836 */ /* 0x000fe20000000000 */
[----:B------:R-:W-:Y:S02]  /*118c0*/  ISETP.NE.AND P1, PT, R7, RZ, PT ;  /* 0x000000ff0700720c */ /* 0x000fe40003f25270 */
[----:B------:R-:W-:Y:S02]  /*118d0*/  ISETP.GE.U32.AND P0, PT, R3, R5, PT ;  /* 0x000000050300720c */ /* 0x000fe40003f06070 */
[----:B------:R-:W-:-:S04]  /*118e0*/  LOP3.LUT R3, R6, R7, RZ, 0x3c, !PT ;  /* 0x0000000706037212 */ /* 0x000fc800078e3cff */
[----:B------:R-:W-:-:S07]  /*118f0*/  ISETP.GE.AND P2, PT, R3, RZ, PT ;  /* 0x000000ff0300720c */ /* 0x000fce0003f46270 */
[----:B------:R-:W-:-:S06]  /*11900*/  @P0 VIADD R2, R2, 0x1 ;  /* 0x0000000102020836 */ /* 0x000fcc0000000000 */
        /* <DEDUP_REMOVED lines=9> */
.L_x_257:
[----:B------:R0:W-:Y:S01]  /*119a0*/  STL [R1+0x10], R4 ;  /* 0x0000100401007387 */ /* 0x0001e20000100800 */
[----:B------:R-:W-:-:S03]  /*119b0*/  ULDC UR43, c[0x0][0xc3c] ;  /* 0x00030f00002b7ab9 */ /* 0x000fc60000000800 */
[----:B------:R0:W-:Y:S04]  /*119c0*/  STL [R1+0x14], RZ ;  /* 0x000014ff01007387 */ /* 0x0001e80000100800 */
[----:B------:R0:W-:Y:S02]  /*119d0*/  STL [R1+0x18], RZ ;  /* 0x000018ff01007387 */ /* 0x0001e40000100800 */
.L_x_260:
[----:B------:R-:W2:Y:S04]  /*119e0*/  LDL R2, [R1+0x18] ;  /* 0x0000180001027983 */ /* 0x000ea80000100800 */
[----:B------:R-:W3:Y:S04]  /*119f0*/  LDL R3, [R1+0x14] ;  /* 0x0000140001037983 */ /* 0x000ee80000100800 */
[----:B01----:R-:W4:Y:S01]  /*11a00*/  LDL R4, [R1+0x10] ;  /* 0x0000100001047983 */ /* 0x003f220000100800 */
[----:B------:R-:W0:Y:S02]  /*11a10*/  S2R R0, SR_TID.X ;  /* 0x0000000000007919 */ /* 0x000e240000002100 */
[----:B0-----:R-:W-:Y:S01]  /*11a20*/  LOP3.LUT R0, R0, 0x1f, RZ, 0xc0, !PT ;  /* 0x0000001f00007812 */ /* 0x001fe200078ec0ff */
[----:B------:R-:W-:Y:S03]  /*11a30*/  BAR.SYNC.DEFER_BLOCKING 0x4, 0x180 ;  /* 0x0106000000007b1d */ /* 0x000fe60000010000 */
[----:B------:R-:W-:-:S13]  /*11a40*/  ISETP.NE.AND P0, PT, R0, RZ, PT ;  /* 0x000000ff0000720c */ /* 0x000fda0003f05270 */
[----:B------:R-:W0:Y:S01]  /*11a50*/  @!P0 S2R R0, SR_CgaCtaId ;  /* 0x0000000000008919 */ /* 0x000e220000008800 */
[----:B--2---:R-:W-:Y:S01]  /*11a60*/  IMAD.MOV.U32 R6, RZ, RZ, R2 ;  /* 0x000000ffff067224 */ /* 0x004fe200078e0002 */
[----:B------:R-:W-:-:S04]  /*11a70*/  @!P0 MOV R2, 0x400 ;  /* 0x0000040000028802 */ /* 0x000fc80000000f00 */
[----:B0-----:R-:W-:Y:S01]  /*11a80*/  @!P0 LEA R17, R0, R2, 0x18 ;  /* 0x0000000200118211 */ /* 0x001fe200078ec0ff */
[----:B------:R-:W-:Y:S02]  /*11a90*/  IMAD.U32 R0, RZ, RZ, UR43 ;  /* 0x0000002bff007e24 */ /* 0x000fe4000f8e00ff */
[----:B---3--:R-:W-:Y:S02]  /*11aa0*/  IMAD.MOV.U32 R5, RZ, RZ, R3 ;  /* 0x000000ffff057224 */ /* 0x008fe400078e0003 */
[----:B------:R-:W-:-:S05]  /*11ab0*/  @!P0 IMAD.MOV.U32 R7, RZ, RZ, R0 ;  /* 0x000000ffff078224 */ /* 0x000fca00078e0000 */
[----:B----4-:R1:W-:Y:S01]  /*11ac0*/  @!P0 STS.128 [R17+0x298d0], R4 ;  /* 0x0298d00411008388 */ /* 0x0103e20000000c00 */
[----:B------:R-:W-:Y:S06]  /*11ad0*/  BAR.ARV 0x5, 0x180 ;  /* 0x0146000000007b1d */ /* 0x000fec0000002000 */
.L_x_255:
[----:B------:R-:W-:Y:S02]  /*11ae0*/  ULDC UR4, c[0x0][0xc3c] ;  /* 0x00030f0000047ab9 */ /* 0x000fe40000000800 */
[----:B------:R-:W-:-:S06]  /*11af0*/  UISETP.GE.AND UP0, UPT, UR43, UR4, UPT ;  /* 0x000000042b00728c */ /* 0x000fcc000bf06270 */
[----:B------:R-:W-:-:S13]  /*11b00*/  PLOP3.LUT P0, PT, PT, PT, UP0, 0x80, 0x0 ;  /* 0x000000000000781c */ /* 0x000fda0003f0f008 */
[----:B------:R-:W-:Y:S05]  /*11b10*/  @!P0 BRA `(.L_x_261) ;  /* 0xffffffb800848947 */ /* 0x000fea000383ffff */
.L_x_191:
[----:B------:R-:W2:Y:S01]  /*11b20*/  LDL.LU R0, [R1+0x30] ;  /* 0x0000300001007983 */ /* 0x000ea20000300800 */
[----:B------:R-:W-:Y:S01]  /*11b30*/  BSSY B0, `(.L_x_262) ;  /* 0x000000b000007945 */ /* 0x000fe20003800000 */
[----:B01----:R-:W0:Y:S01]  /*11b40*/  S2R R4, SR_CgaCtaId ;  /* 0x0000000000047919 */ /* 0x003e220000008800 */
[----:B--2---:R-:W-:-:S05]  /*11b50*/  VIADD R0, R0, 0x1 ;  /* 0x0000000100007836 */ /* 0x004fca0000000000 */
[----:B---3--:R-:W-:-:S04]  /*11b60*/  LEA.HI R2, R0, R0, RZ, 0x1 ;  /* 0x0000000000027211 */ /* 0x008fc800078f08ff */
[----:B------:R-:W-:-:S05]  /*11b70*/  LOP3.LUT R3, R2, 0xfffffffe, RZ, 0xc0, !PT ;  /* 0xfffffffe02037812 */ /* 0x000fca00078ec0ff */
[----:B------:R-:W-:Y:S01]  /*11b80*/  IMAD.IADD R0, R0, 0x1, -R3 ;  /* 0x0000000100007824 */ /* 0x000fe200078e0a03 */
[----:B------:R-:W-:-:S04]  /*11b90*/  MOV R3, 0x400 ;  /* 0x0000040000037802 */ /* 0x000fc80000000f00 */
[----:B0-----:R-:W-:Y:S02]  /*11ba0*/  LEA R3, R4, R3, 0x18 ;  /* 0x0000000304037211 */ /* 0x001fe400078ec0ff */
[----:B------:R-:W-:-:S04]  /*11bb0*/  SHF.L.U32 R0, R0, 0x1f, RZ ;  /* 0x0000001f00007819 */ /* 0x000fc800000006ff */
[----:B------:R-:W0:Y:S02]  /*11bc0*/  SYNCS.PHASECHK.TRANS64.TRYWAIT P0, [R3+URZ+0x29820], R0 ;  /* 0x02982000030075a7 */ /* 0x000e24000800017f */
[----:B0-----:R-:W-:Y:S05]  /*11bd0*/  @!P0 BRA `(.L_x_263) ;  /* 0x0000000c00908947 */ /* 0x001fea0003800000 */
.L_x_302:
[----:B------:R-:W-:Y:S05]  /*11be0*/  BSYNC B0 ;  /* 0x0000000000007941 */ /* 0x000fea0003800000 */
.L_x_262:
[----:B------:R-:W-:-:S03]  /*11bf0*/  UMOV UR4, 0xffffffff ;  /* 0xffffffff00047882 */ /* 0x000fc60000000000 */
[----:B------:R-:W-:Y:S05]  /*11c00*/  BRA.DIV UR4, `(.L_x_264) ;  /* 0x0000000e04987947 */ /* 0x000fea000b800000 */
[----:B0-----:R-:W0:Y:S02]  /*11c10*/  S2R R0, SR_TID.X ;  /* 0x0000000000007919 */ /* 0x001e240000002100 */
[----:B0-----:R-:W-:-:S04]  /*11c20*/  SHF.R.U32.HI R0, RZ, 0x5, R0 ;  /* 0x00000005ff007819 */ /* 0x001fc80000011600 */
[----:B------:R-:W-:-:S05]  /*11c30*/  LOP3.LUT R0, R0, 0x3, RZ, 0xc0, !PT ;  /* 0x0000000300007812 */ /* 0x000fca00078ec0ff */
[----:B------:R0:W1:Y:S02]  /*11c40*/  SHFL.IDX PT, R14, R0, RZ, 0x1f ;  /* 0x00001fff000e7589 */ /* 0x00006400000e0000 */
.L_x_305:
[----:B-1----:R-:W-:Y:S01]  /*11c50*/  ISETP.NE.AND P0, PT, R14, RZ, PT ;  /* 0x000000ff0e00720c */ /* 0x002fe20003f05270 */
[----:B------:R-:W-:-:S12]  /*11c60*/  BSSY B0, `(.L_x_265) ;  /* 0x000002c000007945 */ /* 0x000fd80003800000 */
[----:B------:R-:W-:Y:S05]  /*11c70*/  @P0 BRA `(.L_x_266) ;  /* 0x0000000000a80947 */ /* 0x000fea0003800000 */
[----:B------:R-:W-:-:S03]  /*11c80*/  UMOV UR4, 0xffffffff ;  /* 0xffffffff00047882 */ /* 0x000fc60000000000 */
[----:B------:R-:W-:Y:S05]  /*11c90*/  BRA.DIV UR4, `(.L_x_267) ;  /* 0x0000000e04a87947 */ /* 0x000fea000b800000 */
[----:B------:R-:W-:-:S13]  /*11ca0*/  ELECT P6, URZ, PT ;  /* 0x00000000003f782f */ /* 0x000fda00038c0000 */
.L_x_308:
[----:B------:R-:W-:Y:S05]  /*11cb0*/  @!P6 BRA `(.L_x_266) ;  /* 0x000000000098e947 */ /* 0x000fea0003800000 */
[----:B------:R-:W-:-:S06]  /*11cc0*/  ULOP3.LUT UR4, UR38, 0x2, URZ, 0xfc, !UPT ;  /* 0x0000000226047892 */ /* 0x000fcc000f8efc3f */
[----:B0-----:R-:W-:-:S05]  /*11cd0*/  IMAD.U32 R0, RZ, RZ, UR4 ;  /* 0x00000004ff007e24 */ /* 0x001fca000f8e00ff */
[----:B------:R-:W-:-:S13]  /*11ce0*/  ISETP.NE.AND P0, PT, R0, 0x3, PT ;  /* 0x000000030000780c */ /* 0x000fda0003f05270 */
[----:B------:R-:W-:Y:S05]  /*11cf0*/  @!P0 BRA `(.L_x_268) ;  /* 0x0000000000048947 */ /* 0x000fea0003800000 */
[----:B------:R-:W-:Y:S01]  /*11d00*/  BPT.TRAP 0x1 ;  /* 0x000000040000795c */ /* 0x000fe20000300000 */
.L_x_268:
[----:B------:R-:W2:Y:S01]  /*11d10*/  LDL.LU R6, [R1] ;  /* 0x0000000001067983 */ /* 0x000ea20000300800 */
[----:B------:R-:W-:Y:S02]  /*11d20*/  VIADD R5, R3, 0x29840 ;  /* 0x0002984003057836 */ /* 0x000fe40000000000 */
[C---:B------:R-:W-:Y:S02]  /*11d30*/  VIADD R0, R18.reuse, 0x1 ;  /* 0x0000000112007836 */ /* 0x040fe40000000000 */
[----:B------:R-:W-:-:S03]  /*11d40*/  IMAD R7, R18, 0x8, R5 ;  /* 0x0000000812077824 */ /* 0x000fc600078e0205 */
[----:B------:R-:W-:-:S04]  /*11d50*/  ISETP.NE.AND P2, PT, R0, 0x2, PT ;  /* 0x000000020000780c */ /* 0x000fc80003f45270 */
[----:B------:R-:W-:Y:S02]  /*11d60*/  SEL R2, RZ, 0x1, P2 ;  /* 0x00000001ff027807 */ /* 0x000fe40001000000 */
[C---:B--2---:R-:W-:Y:S02]  /*11d70*/  SHF.L.U32 R4, R6.reuse, 0x1f, RZ ;  /* 0x0000001f06047819 */ /* 0x044fe400000006ff */
[----:B------:R-:W-:Y:S02]  /*11d80*/  LOP3.LUT R6, R6, R2, RZ, 0x3c, !PT ;  /* 0x0000000206067212 */ /* 0x000fe400078e3cff */
[----:B------:R-:W0:Y:S01]  /*11d90*/  SYNCS.PHASECHK.TRANS64.TRYWAIT P1, [R7+URZ], R4 ;  /* 0x00000004070075a7 */ /* 0x000e22000802017f */
[----:B------:R-:W-:Y:S02]  /*11da0*/  SEL R2, R0, RZ, P2 ;  /* 0x000000ff00027207 */ /* 0x000fe40001000000 */
[----:B------:R-:W-:-:S03]  /*11db0*/  SHF.L.U32 R0, R6, 0x1f, RZ ;  /* 0x0000001f06007819 */ /* 0x000fc600000006ff */
[----:B------:R-:W-:Y:S01]  /*11dc0*/  IMAD R5, R2, 0x8, R5 ;  /* 0x0000000802057824 */ /* 0x000fe200078e0205 */
[----:B0-----:R-:W-:Y:S06]  /*11dd0*/  @!P1 BRA `(.L_x_269) ;  /* 0x0000000c00789947 */ /* 0x001fec0003800000 */
.L_x_309:
[----:B------:R-:W1:Y:S02]  /*11de0*/  SYNCS.PHASECHK.TRANS64.TRYWAIT P1, [R5+URZ], R0 ;  /* 0x00000000050075a7 */ /* 0x000e64000802017f */
[----:B-1----:R-:W-:Y:S05]  /*11df0*/  @!P1 BRA `(.L_x_270) ;  /* 0x0000000c00849947 */ /* 0x002fea0003800000 */
.L_x_310:
[----:B------:R-:W-:Y:S05]  /*11e00*/  @!P0 BRA `(.L_x_271) ;  /* 0x0000000000048947 */ /* 0x000fea0003800000 */
[----:B------:R-:W-:Y:S01]  /*11e10*/  BPT.TRAP 0x1 ;  /* 0x000000040000795c */ /* 0x000fe20000300000 */
.L_x_271:
[----:B-1----:R-:W-:-:S04]  /*11e20*/  IMAD R5, R18, 0x8, R3 ;  /* 0x0000000812057824 */ /* 0x002fc800078e0203 */
[----:B------:R-:W1:Y:S02]  /*11e30*/  SYNCS.PHASECHK.TRANS64.TRYWAIT P1, [R5+URZ+0x29860], R4 ;  /* 0x02986004050075a7 */ /* 0x000e64000802017f */
[----:B-1----:R-:W-:Y:S05]  /*11e40*/  @!P1 BRA `(.L_x_272) ;  /* 0x0000000c00849947 */ /* 0x002fea0003800000 */
.L_x_311:
[----:B------:R-:W-:Y:S05]  /*11e50*/  @!P0 BRA `(.L_x_273) ;  /* 0x0000000000048947 */ /* 0x000fea0003800000 */
[----:B------:R-:W-:Y:S01]  /*11e60*/  BPT.TRAP 0x1 ;  /* 0x000000040000795c */ /* 0x000fe20000300000 */
.L_x_273:
[----:B------:R-:W-:-:S04]  /*11e70*/  IMAD R3, R2, 0x8, R3 ;  /* 0x0000000802037824 */ /* 0x000fc800078e0203 */
[----:B------:R-:W2:Y:S02]  /*11e80*/  SYNCS.PHASECHK.TRANS64.TRYWAIT P1, [R3+URZ+0x29860], R0 ;  /* 0x02986000030075a7 */ /* 0x000ea4000802017f */
[----:B--2---:R-:W-:Y:S05]  /*11e90*/  @!P1 BRA `(.L_x_274) ;  /* 0x0000000c00849947 */ /* 0x004fea0003800000 */
.L_x_312:
[----:B------:R-:W-:Y:S05]  /*11ea0*/  @!P0 BRA `(.L_x_275) ;  /* 0x0000000000048947 */ /* 0x000fea0003800000 */
[----:B------:R-:W-:Y:S01]  /*11eb0*/  BPT.TRAP 0x1 ;  /* 0x000000040000795c */ /* 0x000fe20000300000 */
.L_x_275:
[----:B------:R-:W3:Y:S02]  /*11ec0*/  SYNCS.PHASECHK.TRANS64.TRYWAIT P0, [R5+URZ+0x29880], R4 ;  /* 0x02988004050075a7 */ /* 0x000ee4000800017f */
[----:B---3--:R-:W-:Y:S05]  /*11ed0*/  @!P0 BRA `(.L_x_276) ;  /* 0x0000000c00888947 */ /* 0x008fea0003800000 */
.L_x_277:
[----:B----4-:R4:W0:Y:S02]  /*11ee0*/  SYNCS.PHASECHK.TRANS64.TRYWAIT P0, [R3+URZ+0x29880], R0 ;  /* 0x02988000030075a7 */ /* 0x010824000800017f */
[----:B0-----:R-:W-:Y:S05]  /*11ef0*/  @!P0 NANOSLEEP.SYNCS 0x989680 ;  /* 0x009896800000895d */ /* 0x001fea0003900000 */
[----:B------:R-:W0:Y:S02]  /*11f00*/  @!P0 SYNCS.PHASECHK.TRANS64 P0, [R3+URZ+0x29880], R0 ;  /* 0x02988000030085a7 */ /* 0x000e24000800007f */
[----:B0-----:R-:W-:Y:S05]  /*11f10*/  @!P0 BRA `(.L_x_277) ;  /* 0xfffffffc00f08947 */ /* 0x001fea000383ffff */
.L_x_266:
[----:B------:R-:W-:Y:S05]  /*11f20*/  BSYNC B0 ;  /* 0x0000000000007941 */ /* 0x000fea0003800000 */
.L_x_265:
[----:B------:R-:W-:Y:S05]  /*11f30*/  EXIT ;  /* 0x000000000000794d */ /* 0x000fea0003800000 */
.L_x_140:
[----:B0-----:R0:W1:Y:S02]  /*11f40*/  SYNCS.PHASECHK.TRANS64.TRYWAIT P1, [R3+URZ+0x29800], R0 ;  /* 0x02980000030075a7 */ /* 0x001064000802017f */
[----:B-1----:R-:W-:Y:S05]  /*11f50*/  @!P1 NANOSLEEP.SYNCS 0x989680 ;  /* 0x009896800000995d */ /* 0x002fea0003900000 */
[----:B------:R-:W1:Y:S02]  /*11f60*/  @!P1 SYNCS.PHASECHK.TRANS64 P1, [R3+URZ+0x29800], R0 ;  /* 0x02980000030095a7 */ /* 0x000e64000802007f */
[----:B-1----:R-:W-:Y:S05]  /*11f70*/  @!P1 BRA `(.L_x_140) ;  /* 0xfffffffc00f09947 */ /* 0x002fea000383ffff */
[----:B------:R-:W-:Y:S05]  /*11f80*/  BRA `(.L_x_278) ;  /* 0xfffffefc00987947 */ /* 0x000fea000383ffff */
.L_x_144:
[----:B0-----:R0:W2:Y:S02]  /*11f90*/  SYNCS.PHASECHK.TRANS64.TRYWAIT P2, [R6+URZ+0x29830], R5 ;  /* 0x02983005060075a7 */ /* 0x0010a4000804017f */
[----:B--2---:R-:W-:Y:S05]  /*11fa0*/  @!P2 NANOSLEEP.SYNCS 0x989680 ;  /* 0x009896800000a95d */ /* 0x004fea0003900000 */
[----:B------:R-:W2:Y:S02]  /*11fb0*/  @!P2 SYNCS.PHASECHK.TRANS64 P2, [R6+URZ+0x29830], R5 ;  /* 0x029830050600a5a7 */ /* 0x000ea4000804007f */
[----:B--2---:R-:W-:Y:S05]  /*11fc0*/  @!P2 BRA `(.L_x_144) ;  /* 0xfffffffc00f0a947 */ /* 0x004fea000383ffff */
[----:B------:R-:W-:Y:S05]  /*11fd0*/  BRA `(.L_x_143) ;  /* 0xfffffefc00c07947 */ /* 0x000fea000383ffff */
.L_x_149:
[----:B-1----:R-:W-:-:S04]  /*11fe0*/  IMAD.U32 R4, RZ, RZ, UR6 ;  /* 0x00000006ff047e24 */ /* 0x002fc8000f8e00ff */
[----:B------:R1:W2:Y:S03]  /*11ff0*/  SYNCS.PHASECHK.TRANS64.TRYWAIT P1, [R4+URZ+0x29830], R3 ;  /* 0x02983003040075a7 */ /* 0x0002a6000802017f */
[----:B--2---:R-:W-:Y:S05]  /*12000*/  @!P1 NANOSLEEP.SYNCS 0x989680 ;  /* 0x009896800000995d */ /* 0x004fea0003900000 */
[----:B------:R-:W2:Y:S02]  /*12010*/  @!P1 SYNCS.PHASECHK.TRANS64 P1, [R4+URZ+0x29830], R3 ;  /* 0x02983003040095a7 */ /* 0x000ea4000802007f */
[----:B--2---:R-:W-:Y:S05]  /*12020*/  @!P1 BRA `(.L_x_149) ;  /* 0xfffffffc00ec9947 */ /* 0x004fea000383ffff */
[----:B------:R-:W-:Y:S05]  /*12030*/  BRA `(.L_x_146) ;  /* 0xffffff3000a47947 */ /* 0x000fea000383ffff */
.L_x_153:
[----:B-1----:R-:W-:-:S04]  /*12040*/  IMAD.U32 R4, RZ, RZ, UR6 ;  /* 0x00000006ff047e24 */ /* 0x002fc8000f8e00ff */
[----:B------:R1:W2:Y:S03]  /*12050*/  SYNCS.PHASECHK.TRANS64.TRYWAIT P1, [R4+URZ+0x29850], R3 ;  /* 0x02985003040075a7 */ /* 0x0002a6000802017f */
[----:B--2---:R-:W-:Y:S05]  /*12060*/  @!P1 NANOSLEEP.SYNCS 0x989680 ;  /* 0x009896800000995d */ /* 0x004fea0003900000 */
[----:B------:R-:W2:Y:S02]  /*12070*/  @!P1 SYNCS.PHASECHK.TRANS64 P1, [R4+URZ+0x29850], R3 ;  /* 0x02985003040095a7 */ /* 0x000ea4000802007f */
[----:B--2---:R-:W-:Y:S05]  /*12080*/  @!P1 BRA `(.L_x_153) ;  /* 0xfffffffc00ec9947 */ /* 0x004fea000383ffff */
[----:B------:R-:W-:Y:S05]  /*12090*/  BRA `(.L_x_150) ;  /* 0xffffff3c00b87947 */ /* 0x000fea000383ffff */
.L_x_159:
[----:B-1----:R1:W2:Y:S02]  /*120a0*/  SYNCS.PHASECHK.TRANS64.TRYWAIT P1, [R21+URZ+0x29850], R0 ;  /* 0x02985000150075a7 */ /* 0x0022a4000802017f */
[----:B--2---:R-:W-:Y:S05]  /*120b0*/  @!P1 NANOSLEEP.SYNCS 0x989680 ;  /* 0x009896800000995d */ /* 0x004fea0003900000 */
[----:B------:R-:W2:Y:S02]  /*120c0*/  @!P1 SYNCS.PHASECHK.TRANS64 P1, [R21+URZ+0x29850], R0 ;  /* 0x02985000150095a7 */ /* 0x000ea4000802007f */
[----:B--2---:R-:W-:Y:S05]  /*120d0*/  @!P1 BRA `(.L_x_159) ;  /* 0xfffffffc00f09947 */ /* 0x004fea000383ffff */
[----:B------:R-:W-:Y:S05]  /*120e0*/  BRA `(.L_x_158) ;  /* 0xffffff5c00c47947 */ /* 0x000fea000383ffff */
.L_x_207:
[----:B------:R-:W-:Y:S02]  /*120f0*/  IMAD.MOV.U32 R13, RZ, RZ, R0 ;  /* 0x000000ffff0d7224 */ /* 0x000fe400078e0000 */
[----:B------:R-:W-:Y:S02]  /*12100*/  IMAD.MOV.U32 R12, RZ, RZ, RZ ;  /* 0x000000ffff0c7224 */ /* 0x000fe400078e00ff */
[----:B------:R-:W-:Y:S02]  /*12110*/  IMAD.MOV.U32 R11, RZ, RZ, 0x1f ;  /* 0x0000001fff0b7424 */ /* 0x000fe400078e00ff */
[----:B------:R-:W-:-:S07]  /*12120*/  IMAD.MOV.U32 R15, RZ, RZ, -0x1 ;  /* 0xffffffffff0f7424 */ /* 0x000fce00078e00ff */
[----:B--2---:R-:W-:Y:S05]  /*12130*/  WARPSYNC.COLLECTIVE R15, `(.L_x_279) ;  /* 0x000000000f087348 */ /* 0x004fea0003c00000 */
[----:B------:R0:W1:Y:S02]  /*12140*/  SHFL.IDX P6, R14, R13, R12, R11 ;  /* 0x0000000c0d0e7389 */ /* 0x00006400000c000b */
[----:B012---:R-:W-:Y:S01]  /*12150*/  ENDCOLLECTIVE ;  /* 0x000000000000791b */ /* 0x007fe20003800000 */
.L_x_279:
[----:B------:R-:W-:Y:S05]  /*12160*/  BRA `(.L_x_280) ;  /* 0xffffffc400087947 */ /* 0x000fea000383ffff */
.L_x_209:
[----:B------:R-:W-:Y:S01]  /*12170*/  BSSY B0, `(.L_x_281) ;  /* 0x0000006000007945 */ /* 0x000fe20003800000 */
[----:B------:R-:W-:-:S07]  /*12180*/  IMAD.MOV.U32 R15, RZ, RZ, -0x1 ;  /* 0xffffffffff0f7424 */ /* 0x000fce00078e00ff */
[----:B--2---:R-:W-:Y:S05]  /*12190*/  WARPSYNC.COLLECTIVE R15, `(.L_x_282) ;  /* 0x000000000f0c7348 */ /* 0x004fea0003c00000 */
[----:B------:R-:W-:Y:S02]  /*121a0*/  ELECT P6, UR62, PT ;  /* 0x00000000003e782f */ /* 0x000fe400038c0000 */
[----:B------:R-:W-:Y:S01]  /*121b0*/  MOV R14, UR62 ;  /* 0x0000003e000e7c02 */ /* 0x000fe20008000f00 */
[----:B--2---:R-:W-:Y:S10]  /*121c0*/  ENDCOLLECTIVE ;  /* 0x000000000000791b */ /* 0x004ff40003800000 */
.L_x_282:
[----:B------:R-:W-:Y:S05]  /*121d0*/  BSYNC B0 ;  /* 0x0000000000007941 */ /* 0x000fea0003800000 */
.L_x_281:
[----:B------:R-:W-:Y:S05]  /*121e0*/  BRA `(.L_x_283) ;  /* 0xffffffc400147947 */ /* 0x000fea000383ffff */
.L_x_211:
[----:B0-----:R0:W1:Y:S02]  /*121f0*/  SYNCS.PHASECHK.TRANS64.TRYWAIT P0, [R2+URZ+0x29880], R3 ;  /* 0x02988003020075a7 */ /* 0x001064000800017f */
[----:B-1----:R-:W-:Y:S05]  /*12200*/  @!P0 NANOSLEEP.SYNCS 0x989680 ;  /* 0x009896800000895d */ /* 0x002fea0003900000 */
[----:B------:R-:W1:Y:S02]  /*12210*/  @!P0 SYNCS.PHASECHK.TRANS64 P0, [R2+URZ+0x29880], R3 ;  /* 0x02988003020085a7 */ /* 0x000e64000800007f */
[----:B-1----:R-:W-:Y:S05]  /*12220*/  @!P0 BRA `(.L_x_211) ;  /* 0xfffffffc00f08947 */ /* 0x002fea000383ffff */
[----:B------:R-:W-:Y:S05]  /*12230*/  BRA `(.L_x_284) ;  /* 0xffffffc400747947 */ /* 0x000fea000383ffff */
.L_x_213:
[----:B-1----:R1:W2:Y:S02]  /*12240*/  SYNCS.PHASECHK.TRANS64.TRYWAIT P0, [R2+URZ+0x29840], R3 ;  /* 0x02984003020075a7 */ /* 0x0022a4000800017f */
[----:B--2---:R-:W-:Y:S05]  /*12250*/  @!P0 NANOSLEEP.SYNCS 0x989680 ;  /* 0x009896800000895d */ /* 0x004fea0003900000 */
[----:B------:R-:W2:Y:S02]  /*12260*/  @!P0 SYNCS.PHASECHK.TRANS64 P0, [R2+URZ+0x29840], R3 ;  /* 0x02984003020085a7 */ /* 0x000ea4000800007f */
[----:B--2---:R-:W-:Y:S05]  /*12270*/  @!P0 BRA `(.L_x_213) ;  /* 0xfffffffc00f08947 */ /* 0x004fea000383ffff */
[----:B------:R-:W-:Y:S05]  /*12280*/  BRA `(.L_x_285) ;  /* 0xffffffc400c47947 */ /* 0x000fea000383ffff */
.L_x_217:
[----:B------:R0:W5:Y:S01]  /*12290*/  LDL.LU R8, [R1+0x1c] ;  /* 0x00001c0001087983 */ /* 0x0001620000300800 */
[----:B------:R-:W-:Y:S01]  /*122a0*/  IMAD.MOV.U32 R13, RZ, RZ, R0 ;  /* 0x000000ffff0d7224 */ /* 0x000fe200078e0000 */
[----:B------:R-:W-:Y:S01]  /*122b0*/  LOP3.LUT R7, R7, 0x7f, RZ, 0xc0, !PT ;  /* 0x0000007f07077812 */ /* 0x000fe200078ec0ff */
[----:B------:R-:W-:Y:S02]  /*122c0*/  IMAD.MOV.U32 R12, RZ, RZ, RZ ;  /* 0x000000ffff0c7224 */ /* 0x000fe400078e00ff */
[----:B------:R-:W-:Y:S01]  /*122d0*/  IMAD.MOV.U32 R11, RZ, RZ, 0x1c1f ;  /* 0x00001c1fff0b7424 */ /* 0x000fe200078e00ff */
[----:B------:R-:W-:Y:S01]  /*122e0*/  SHF.R.U32.HI R2, RZ, 0x2, R7 ;  /* 0x00000002ff027819 */ /* 0x000fe20000011607 */
[----:B------:R-:W-:-:S04]  /*122f0*/  IMAD.MOV.U32 R15, RZ, RZ, -0x1 ;  /* 0xffffffffff0f7424 */ /* 0x000fc800078e00ff */
[----:B0-----:R-:W-:-:S07]  /*12300*/  IMAD.IADD R2, R2, 0x1, R5 ;  /* 0x0000000102027824 */ /* 0x001fce00078e0205 */
[----:B-----5:R-:W-:Y:S05]  /*12310*/  WARPSYNC.COLLECTIVE R15, `(.L_x_286) ;  /* 0x000000000f087348 */ /* 0x020fea0003c00000 */
[----:B------:R0:W1:Y:S02]  /*12320*/  SHFL.IDX P6, R14, R13, R12, R11 ;  /* 0x0000000c0d0e7389 */ /* 0x00006400000c000b */
[----:B01---5:R-:W-:Y:S01]  /*12330*/  ENDCOLLECTIVE ;  /* 0x000000000000791b */ /* 0x023fe20003800000 */
.L_x_286:
[----:B------:R-:W-:Y:S02]  /*12340*/  IMAD.MOV.U32 R13, RZ, RZ, R4 ;  /* 0x000000ffff0d7224 */ /* 0x000fe400078e0004 */
[----:B------:R-:W-:Y:S02]  /*12350*/  IMAD R3, R8, R6, RZ ;  /* 0x0000000608037224 */ /* 0x000fe400078e02ff */
[----:B------:R-:W-:-:S07]  /*12360*/  IMAD.MOV.U32 R6, RZ, RZ, R14 ;  /* 0x000000ffff067224 */ /* 0x000fce00078e000e */
[----:B------:R-:W-:Y:S05]  /*12370*/  WARPSYNC.COLLECTIVE R15, `(.L_x_287) ;  /* 0x000000000f087348 */ /* 0x000fea0003c00000 */
[----:B------:R0:W1:Y:S02]  /*12380*/  SHFL.IDX P6, R14, R13, R12, R11 ;  /* 0x0000000c0d0e7389 */ /* 0x00006400000c000b */
[----:B01----:R-:W-:Y:S01]  /*12390*/  ENDCOLLECTIVE ;  /* 0x000000000000791b */ /* 0x003fe20003800000 */
.L_x_287:
[C---:B------:R-:W-:Y:S01]  /*123a0*/  ISETP.GE.AND P4, PT, R2.reuse, R3, PT ;  /* 0x000000030200720c */ /* 0x040fe20003f86270 */
[----:B------:R-:W-:Y:S02]  /*123b0*/  VIADD R8, R2, 0x20 ;  /* 0x0000002002087836 */ /* 0x000fe40000000000 */
[----:B------:R-:W-:Y:S02]  /*123c0*/  IMAD.MOV.U32 R13, RZ, RZ, R0 ;  /* 0x000000ffff0d7224 */ /* 0x000fe400078e0000 */
[----:B------:R-:W-:Y:S02]  /*123d0*/  IMAD.MOV.U32 R12, RZ, RZ, 0x1 ;  /* 0x00000001ff0c7424 */ /* 0x000fe400078e00ff */
[----:B------:R-:W-:-:S07]  /*123e0*/  IMAD.MOV.U32 R7, RZ, RZ, R14 ;  /* 0x000000ffff077224 */ /* 0x000fce00078e000e */
[----:B------:R-:W-:Y:S05]  /*123f0*/  WARPSYNC.COLLECTIVE R15, `(.L_x_288) ;  /* 0x000000000f087348 */ /* 0x000fea0003c00000 */
[----:B------:R0:W1:Y:S02]  /*12400*/  SHFL.IDX P6, R14, R13, R12, R11 ;  /* 0x0000000c0d0e7389 */ /* 0x00006400000c000b */
[----:B01----:R-:W-:Y:S01]  /*12410*/  ENDCOLLECTIVE ;  /* 0x000000000000791b */ /* 0x003fe20003800000 */
.L_x_288:
[----:B------:R-:W-:-:S05]  /*12420*/  @!P4 IADD3 R7, P3, R10, R7, RZ ;  /* 0x000000070a07c210 */ /* 0x000fca0007f7e0ff */
[----:B------:R-:W-:Y:S01]  /*12430*/  @!P4 IMAD.X R6, RZ, RZ, R6, P3 ;  /* 0x000000ffff06c224 */ /* 0x000fe200018e0606 */
[----:B------:R-:W-:-:S04]  /*12440*/  ISETP.GE.AND P3, PT, R8, R3, PT ;  /* 0x000000030800720c */ /* 0x000fc80003f66270 */
[----:B------:R-:W-:Y:S01]  /*12450*/  @!P4 LOP3.LUT R7, R7, R6, RZ, 0x3c, !PT ;  /* 0x000000060707c212 */ /* 0x000fe200078e3cff */
[----:B------:R-:W-:-:S03]  /*12460*/  IMAD.MOV.U32 R13, RZ, RZ, R4 ;  /* 0x000000ffff0d7224 */ /* 0x000fc600078e0004 */
[----:B------:R-:W-:-:S04]  /*12470*/  @!P4 LOP3.LUT R6, R7, R6, RZ, 0x3c, !PT ;  /* 0x000000060706c212 */ /* 0x000fc800078e3cff */
[----:B------:R-:W-:Y:S01]  /*12480*/  @!P4 LOP3.LUT R7, R7, R6, RZ, 0x3c, !PT ;  /* 0x000000060707c212 */ /* 0x000fe200078e3cff */
[----:B------:R-:W-:-:S07]  /*12490*/  IMAD.MOV.U32 R5, RZ, RZ, R14 ;  /* 0x000000ffff057224 */ /* 0x000fce00078e000e */
[----:B------:R-:W-:Y:S05]  /*124a0*/  WARPSYNC.COLLECTIVE R15, `(.L_x_289) ;  /* 0x000000000f087348 */ /* 0x000fea0003c00000 */
[----:B------:R0:W1:Y:S02]  /*124b0*/  SHFL.IDX P6, R14, R13, R12, R11 ;  /* 0x0000000c0d0e7389 */ /* 0x00006400000c000b */
[----:B01----:R-:W-:Y:S01]  /*124c0*/  ENDCOLLECTIVE ;  /* 0x000000000000791b */ /* 0x003fe20003800000 */
.L_x_289:
[----:B------:R-:W-:Y:S01]  /*124d0*/  @!PT LDS RZ, [RZ] ;  /* 0x00000000fffff984 */ /* 0x000fe20000000800 */
[----:B------:R-:W-:Y:S01]  /*124e0*/  @!PT LDS RZ, [RZ] ;  /* 0x00000000fffff984 */ /* 0x000fe20000000800 */
[----:B------:R-:W-:Y:S01]  /*124f0*/  @!PT LDS RZ, [RZ] ;  /* 0x00000000fffff984 */ /* 0x000fe20000000800 */
[----:B------:R-:W-:Y:S04]  /*12500*/  @!P4 LDGSTS.E.BYPASS.LTC128B.128 [R9+0x14400], desc[UR50][R6.64], !P0 ;  /* 0x144000000609cfae */ /* 0x000fe8000c101d72 */
[----:B------:R-:W-:Y:S04]  /*12510*/  @!P4 LDGSTS.E.BYPASS.LTC128B.128 [R9+0x16400], desc[UR50][R6.64+0x40], !P1 ;  /* 0x164000400609cfae */ /* 0x000fe8000c901d72 */
[----:B------:R0:W-:Y:S01]  /*12520*/  @!P4 LDGSTS.E.BYPASS.LTC128B.128 [R9+0x18400], desc[UR50][R6.64+0x80], !P2 ;  /* 0x184000800609cfae */ /* 0x0001e2000d101d72 */
[----:B------:R-:W-:Y:S02]  /*12530*/  IMAD.MOV.U32 R13, RZ, RZ, R0 ;  /* 0x000000ffff0d7224 */ /* 0x000fe400078e0000 */
[----:B------:R-:W-:-:S02]  /*12540*/  IMAD.MOV.U32 R12, RZ, RZ, 0x2 ;  /* 0x00000002ff0c7424 */ /* 0x000fc400078e00ff */
[----:B0-----:R-:W-:-:S07]  /*12550*/  IMAD.MOV.U32 R6, RZ, RZ, R14 ;  /* 0x000000ffff067224 */ /* 0x001fce00078e000e */
[----:B------:R-:W-:Y:S05]  /*12560*/  WARPSYNC.COLLECTIVE R15, `(.L_x_290) ;  /* 0x000000000f087348 */ /* 0x000fea0003c00000 */
[----:B------:R0:W1:Y:S02]  /*12570*/  SHFL.IDX P6, R14, R13, R12, R11 ;  /* 0x0000000c0d0e7389 */ /* 0x00006400000c000b */
[----:B01----:R-:W-:Y:S01]  /*12580*/  ENDCOLLECTIVE ;  /* 0x000000000000791b */ /* 0x003fe20003800000 */
.L_x_290:
[----:B------:R-:W-:-:S05]  /*12590*/  @!P3 IADD3 R6, P4, R10, R6, RZ ;  /* 0x000000060a06b210 */ /* 0x000fca0007f9e0ff */
[----:B------:R-:W-:-:S04]  /*125a0*/  @!P3 IMAD.X R5, RZ, RZ, R5, P4 ;  /* 0x000000ffff05b224 */ /* 0x000fc800020e0605 */
[----:B------:R-:W-:Y:S02]  /*125b0*/  @!P3 IMAD.MOV.U32 R7, RZ, RZ, R5 ;  /* 0x000000ffff07b224 */ /* 0x000fe400078e0005 */
[----:B------:R-:W-:Y:S02]  /*125c0*/  VIADD R5, R2, 0x40 ;  /* 0x0000004002057836 */ /* 0x000fe40000000000 */
[----:B------:R-:W-:Y:S01]  /*125d0*/  IMAD.MOV.U32 R13, RZ, RZ, R4 ;  /* 0x000000ffff0d7224 */ /* 0x000fe200078e0004 */
[----:B------:R-:W-:Y:S01]  /*125e0*/  @!PT LDS RZ, [RZ] ;  /* 0x00000000fffff984 */ /* 0x000fe20000000800 */
[----:B------:R-:W-:Y:S01]  /*125f0*/  @!PT LDS RZ, [RZ] ;  /* 0x00000000fffff984 */ /* 0x000fe20000000800 */
[----:B------:R-:W-:Y:S01]  /*12600*/  @!PT LDS RZ, [RZ] ;  /* 0x00000000fffff984 */ /* 0x000fe20000000800 */
[----:B------:R0:W-:Y:S04]  /*12610*/  @!P3 LDGSTS.E.BYPASS.LTC128B.128 [R9+0x14c00], desc[UR50][R6.64], !P0 ;  /* 0x14c000000609bfae */ /* 0x0001e8000c101d72 */
[----:B------:R0:W-:Y:S04]  /*12620*/  @!P3 LDGSTS.E.BYPASS.LTC128B.128 [R9+0x16c00], desc[UR50][R6.64+0x40], !P1 ;  /* 0x16c000400609bfae */ /* 0x0001e8000c901d72 */
[----:B------:R0:W-:Y:S01]  /*12630*/  @!P3 LDGSTS.E.BYPASS.LTC128B.128 [R9+0x18c00], desc[UR50][R6.64+0x80], !P2 ;  /* 0x18c000800609bfae */ /* 0x0001e2000d101d72 */
[----:B------:R-:W-:Y:S01]  /*12640*/  ISETP.GE.AND P3, PT, R5, R3, PT ;  /* 0x000000030500720c */ /* 0x000fe20003f66270 */
[----:B------:R-:W-:-:S12]  /*12650*/  IMAD.MOV.U32 R5, RZ, RZ, R14 ;  /* 0x000000ffff057224 */ /* 0x000fd800078e000e */
[----:B0-----:R-:W-:Y:S05]  /*12660*/  WARPSYNC.COLLECTIVE R15, `(.L_x_291) ;  /* 0x000000000f087348 */ /* 0x001fea0003c00000 */
[----:B------:R1:W2:Y:S02]  /*12670*/  SHFL.IDX P6, R14, R13, R12, R11 ;  /* 0x0000000c0d0e7389 */ /* 0x0002a400000c000b */
[----:B012---:R-:W-:Y:S01]  /*12680*/  ENDCOLLECTIVE ;  /* 0x000000000000791b */ /* 0x007fe20003800000 */
.L_x_291:
[----:B------:R-:W-:Y:S02]  /*12690*/  IMAD.MOV.U32 R13, RZ, RZ, R0 ;  /* 0x000000ffff0d7224 */ /* 0x000fe400078e0000 */
[----:B------:R-:W-:Y:S02]  /*126a0*/  IMAD.MOV.U32 R12, RZ, RZ, 0x3 ;  /* 0x00000003ff0c7424 */ /* 0x000fe400078e00ff */
[----:B------:R-:W-:-:S07]  /*126b0*/  IMAD.MOV.U32 R6, RZ, RZ, R14 ;  /* 0x000000ffff067224 */ /* 0x000fce00078e000e */
[----:B------:R-:W-:Y:S05]  /*126c0*/  WARPSYNC.COLLECTIVE R15, `(.L_x_292) ;  /* 0x000000000f087348 */ /* 0x000fea0003c00000 */
[----:B------:R0:W1:Y:S02]  /*126d0*/  SHFL.IDX P6, R14, R13, R12, R11 ;  /* 0x0000000c0d0e7389 */ /* 0x00006400000c000b */
[----:B01----:R-:W-:Y:S01]  /*126e0*/  ENDCOLLECTIVE ;  /* 0x000000000000791b */ /* 0x003fe20003800000 */
.L_x_292:
[----:B------:R-:W-:-:S05]  /*126f0*/  @!P3 IADD3 R6, P4, R10, R6, RZ ;  /* 0x000000060a06b210 */ /* 0x000fca0007f9e0ff */
[----:B------:R-:W-:-:S04]  /*12700*/  @!P3 IMAD.X R5, RZ, RZ, R5, P4 ;  /* 0x000000ffff05b224 */ /* 0x000fc800020e0605 */
[----:B------:R-:W-:Y:S02]  /*12710*/  @!P3 IMAD.MOV.U32 R7, RZ, RZ, R5 ;  /* 0x000000ffff07b224 */ /* 0x000fe400078e0005 */
[----:B------:R-:W-:-:S03]  /*12720*/  IMAD.MOV.U32 R13, RZ, RZ, R4 ;  /* 0x000000ffff0d7224 */ /* 0x000fc600078e0004 */
[----:B------:R-:W-:Y:S01]  /*12730*/  @!PT LDS RZ, [RZ] ;  /* 0x00000000fffff984 */ /* 0x000fe20000000800 */
[----:B------:R-:W-:Y:S01]  /*12740*/  @!PT LDS RZ, [RZ] ;  /* 0x00000000fffff984 */ /* 0x000fe20000000800 */
[----:B------:R-:W-:Y:S01]  /*12750*/  @!PT LDS RZ, [RZ] ;  /* 0x00000000fffff984 */ /* 0x000fe20000000800 */
[----:B------:R0:W-:Y:S04]  /*12760*/  @!P3 LDGSTS.E.BYPASS.LTC128B.128 [R9+0x15400], desc[UR50][R6.64], !P0 ;  /* 0x154000000609bfae */ /* 0x0001e8000c101d72 */
[----:B------:R0:W-:Y:S01]  /*12770*/  @!P3 LDGSTS.E.BYPASS.LTC128B.128 [R9+0x17400], desc[UR50][R6.64+0x40], !P1 ;  /* 0x174000400609bfae */ /* 0x0001e2000c901d72 */
[----:B------:R-:W-:-:S03]  /*12780*/  IMAD.MOV.U32 R0, RZ, RZ, R14 ;  /* 0x000000ffff007224 */ /* 0x000fc600078e000e */
[----:B------:R0:W-:Y:S04]  /*12790*/  @!P3 LDGSTS.E.BYPASS.LTC128B.128 [R9+0x19400], desc[UR50][R6.64+0x80], !P2 ;  /* 0x194000800609bfae */ /* 0x0001e8000d101d72 */
[----:B0-----:R-:W-:Y:S05]  /*127a0*/  WARPSYNC.COLLECTIVE R15, `(.L_x_293) ;  /* 0x000000000f087348 */ /* 0x001fea0003c00000 */
[----:B------:R1:W2:Y:S02]  /*127b0*/  SHFL.IDX P6, R14, R13, R12, R11 ;  /* 0x0000000c0d0e7389 */ /* 0x0002a400000c000b */
[----:B012---:R-:W-:Y:S01]  /*127c0*/  ENDCOLLECTIVE ;  /* 0x000000000000791b */ /* 0x007fe20003800000 */
.L_x_293:
[----:B------:R-:W-:Y:S01]  /*127d0*/  IMAD.MOV.U32 R4, RZ, RZ, R14 ;  /* 0x000000ffff047224 */ /* 0x000fe200078e000e */
[----:B------:R-:W-:Y:S06]  /*127e0*/  BRA `(.L_x_294) ;  /* 0xffffffcc00207947 */ /* 0x000fec000383ffff */
.L_x_222:
[----:B-1----:R1:W2:Y:S02]  /*127f0*/  SYNCS.PHASECHK.TRANS64.TRYWAIT P0, [R17+URZ+0x29820], R0 ;  /* 0x02982000110075a7 */ /* 0x0022a4000800017f */
[----:B--2---:R-:W-:Y:S05]  /*12800*/  @!P0 NANOSLEEP.SYNCS 0x989680 ;  /* 0x009896800000895d */ /* 0x004fea0003900000 */
[----:B------:R-:W2:Y:S02]  /*12810*/  @!P0 SYNCS.PHASECHK.TRANS64 P0, [R17+URZ+0x29820], R0 ;  /* 0x02982000110085a7 */ /* 0x000ea4000800007f */
[----:B--2---:R-:W-:Y:S05]  /*12820*/  @!P0 BRA `(.L_x_222) ;  /* 0xfffffffc00f08947 */ /* 0x004fea000383ffff */
[----:B------:R-:W-:Y:S05]  /*12830*/  BRA `(.L_x_295) ;  /* 0xffffffcc00907947 */ /* 0x000fea000383ffff */
.L_x_228:
[----:B--2---:R2:W3:Y:S02]  /*12840*/  SYNCS.PHASECHK.TRANS64.TRYWAIT P0, [R5+URZ+0x29880], R4 ;  /* 0x02988004050075a7 */ /* 0x0044e4000800017f */
[----:B---3--:R-:W-:Y:S05]  /*12850*/  @!P0 NANOSLEEP.SYNCS 0x989680 ;  /* 0x009896800000895d */ /* 0x008fea0003900000 */
[----:B------:R-:W3:Y:S02]  /*12860*/  @!P0 SYNCS.PHASECHK.TRANS64 P0, [R5+URZ+0x29880], R4 ;  /* 0x02988004050085a7 */ /* 0x000ee4000800007f */
[----:B---3--:R-:W-:Y:S05]  /*12870*/  @!P0 BRA `(.L_x_228) ;  /* 0xfffffffc00f08947 */ /* 0x008fea000383ffff */
[----:B------:R-:W-:Y:S05]  /*12880*/  BRA `(.L_x_296) ;  /* 0xffffffd000447947 */ /* 0x000fea000383ffff */
.L_x_233:
[----:B---3--:R3:W4:Y:S02]  /*12890*/  SYNCS.PHASECHK.TRANS64.TRYWAIT P0, [R5+URZ+0x29840], R4 ;  /* 0x02984004050075a7 */ /* 0x008724000800017f */
[----:B----4-:R-:W-:Y:S05]  /*128a0*/  @!P0 NANOSLEEP.SYNCS 0x989680 ;  /* 0x009896800000895d */ /* 0x010fea0003900000 */
[----:B------:R-:W4:Y:S02]  /*128b0*/  @!P0 SYNCS.PHASECHK.TRANS64 P0, [R5+URZ+0x29840], R4 ;  /* 0x02984004050085a7 */ /* 0x000f24000800007f */
[----:B----4-:R-:W-:Y:S05]  /*128c0*/  @!P0 BRA `(.L_x_233) ;  /* 0xfffffffc00f08947 */ /* 0x010fea000383ffff */
[----:B------:R-:W-:Y:S05]  /*128d0*/  BRA `(.L_x_297) ;  /* 0xffffffd000c07947 */ /* 0x000fea000383ffff */
.L_x_241:
[----:B--2---:R2:W3:Y:S02]  /*128e0*/  SYNCS.PHASECHK.TRANS64.TRYWAIT P0, [R19+URZ+0x29870], R4 ;  /* 0x02987004130075a7 */ /* 0x0044e4000800017f */
[----:B---3--:R-:W-:Y:S05]  /*128f0*/  @!P0 NANOSLEEP.SYNCS 0x989680 ;  /* 0x009896800000895d */ /* 0x008fea0003900000 */
[----:B------:R-:W3:Y:S02]  /*12900*/  @!P0 SYNCS.PHASECHK.TRANS64 P0, [R19+URZ+0x29870], R4 ;  /* 0x02987004130085a7 */ /* 0x000ee4000800007f */
[----:B---3--:R-:W-:Y:S05]  /*12910*/  @!P0 BRA `(.L_x_241) ;  /* 0xfffffffc00f08947 */ /* 0x008fea000383ffff */
[----:B------:R-:W-:Y:S05]  /*12920*/  BRA `(.L_x_298) ;  /* 0xffffffd400d87947 */ /* 0x000fea000383ffff */
.L_x_243:
[----:B---3--:R3:W4:Y:S02]  /*12930*/  SYNCS.PHASECHK.TRANS64.TRYWAIT P0, [R19+URZ+0x29860], R0 ;  /* 0x02986000130075a7 */ /* 0x008724000800017f */
[----:B----4-:R-:W-:Y:S05]  /*12940*/  @!P0 NANOSLEEP.SYNCS 0x989680 ;  /* 0x009896800000895d */ /* 0x010fea0003900000 */
[----:B------:R-:W4:Y:S02]  /*12950*/  @!P0 SYNCS.PHASECHK.TRANS64 P0, [R19+URZ+0x29860], R0 ;  /* 0x02986000130085a7 */ /* 0x000f24000800007f */
[----:B----4-:R-:W-:Y:S05]  /*12960*/  @!P0 BRA `(.L_x_243) ;  /* 0xfffffffc00f08947 */ /* 0x010fea000383ffff */
[----:B------:R-:W-:Y:S05]  /*12970*/  BRA `(.L_x_299) ;  /* 0xffffffd400e07947 */ /* 0x000fea000383ffff */
.L_x_250:
[----:B0-----:R0:W1:Y:S02]  /*12980*/  SYNCS.PHASECHK.TRANS64.TRYWAIT P1, [R16+URZ+0x29870], R3 ;  /* 0x02987003100075a7 */ /* 0x001064000802017f */
[----:B-1----:R-:W-:Y:S05]  /*12990*/  @!P1 NANOSLEEP.SYNCS 0x989680 ;  /* 0x009896800000995d */ /* 0x002fea0003900000 */
[----:B------:R-:W1:Y:S02]  /*129a0*/  @!P1 SYNCS.PHASECHK.TRANS64 P1, [R16+URZ+0x29870], R3 ;  /* 0x02987003100095a7 */ /* 0x000e64000802007f */
[----:B-1----:R-:W-:Y:S05]  /*129b0*/  @!P1 BRA `(.L_x_250) ;  /* 0xfffffffc00f09947 */ /* 0x002fea000383ffff */
[----:B------:R-:W-:Y:S05]  /*129c0*/  BRA `(.L_x_300) ;  /* 0xffffffdc00b87947 */ /* 0x000fea000383ffff */
.L_x_252:
[----:B0-----:R0:W1:Y:S02]  /*129d0*/  SYNCS.PHASECHK.TRANS64.TRYWAIT P1, [R16+URZ+0x29860], R3 ;  /* 0x02986003100075a7 */ /* 0x001064000802017f */
[----:B-1----:R-:W-:Y:S05]  /*129e0*/  @!P1 NANOSLEEP.SYNCS 0x989680 ;  /* 0x009896800000995d */ /* 0x002fea0003900000 */
[----:B------:R-:W1:Y:S02]  /*129f0*/  @!P1 SYNCS.PHASECHK.TRANS64 P1, [R16+URZ+0x29860], R3 ;  /* 0x02986003100095a7 */ /* 0x000e64000802007f */
[----:B-1----:R-:W-:Y:S05]  /*12a00*/  @!P1 BRA `(.L_x_252) ;  /* 0xfffffffc00f09947 */ /* 0x002fea000383ffff */
[----:B------:R-:W-:Y:S05]  /*12a10*/  BRA `(.L_x_301) ;  /* 0xffffffdc00c07947 */ /* 0x000fea000383ffff */
.L_x_263:
[----:B0-----:R0:W1:Y:S02]  /*12a20*/  SYNCS.PHASECHK.TRANS64.TRYWAIT P0, [R3+URZ+0x29820], R0 ;  /* 0x02982000030075a7 */ /* 0x001064000800017f */
[----:B-1----:R-:W-:Y:S05]  /*12a30*/  @!P0 NANOSLEEP.SYNCS 0x989680 ;  /* 0x009896800000895d */ /* 0x002fea0003900000 */
[----:B------:R-:W1:Y:S02]  /*12a40*/  @!P0 SYNCS.PHASECHK.TRANS64 P0, [R3+URZ+0x29820], R0 ;  /* 0x02982000030085a7 */ /* 0x000e64000800007f */
[----:B-1----:R-:W-:Y:S05]  /*12a50*/  @!P0 BRA `(.L_x_263) ;  /* 0xfffffffc00f08947 */ /* 0x002fea000383ffff */
[----:B------:R-:W-:Y:S05]  /*12a60*/  BRA `(.L_x_302) ;  /* 0xfffffff0005c7947 */ /* 0x000fea000383ffff */
.L_x_264:
[----:B------:R-:W1:Y:S01]  /*12a70*/  S2R R2, SR_TID.X ;  /* 0x0000000000027919 */ /* 0x000e620000002100 */
[----:B------:R-:W-:Y:S01]  /*12a80*/  BSSY B0, `(.L_x_303) ;  /* 0x000000a000007945 */ /* 0x000fe20003800000 */
[----:B------:R-:W-:Y:S02]  /*12a90*/  IMAD.MOV.U32 R12, RZ, RZ, RZ ;  /* 0x000000ffff0c7224 */ /* 0x000fe400078e00ff */
[----:B------:R-:W-:Y:S02]  /*12aa0*/  IMAD.MOV.U32 R11, RZ, RZ, 0x1f ;  /* 0x0000001fff0b7424 */ /* 0x000fe400078e00ff */
[----:B------:R-:W-:Y:S01]  /*12ab0*/  IMAD.MOV.U32 R15, RZ, RZ, -0x1 ;  /* 0xffffffffff0f7424 */ /* 0x000fe200078e00ff */
[----:B-1----:R-:W-:-:S04]  /*12ac0*/  SHF.R.U32.HI R2, RZ, 0x5, R2 ;  /* 0x00000005ff027819 */ /* 0x002fc80000011602 */
[----:B------:R-:W-:-:S05]  /*12ad0*/  LOP3.LUT R2, R2, 0x3, RZ, 0xc0, !PT ;  /* 0x0000000302027812 */ /* 0x000fca00078ec0ff */
[----:B------:R-:W-:-:S07]  /*12ae0*/  IMAD.MOV.U32 R13, RZ, RZ, R2 ;  /* 0x000000ffff0d7224 */ /* 0x000fce00078e0002 */
[----:B0-----:R-:W-:Y:S05]  /*12af0*/  WARPSYNC.COLLECTIVE R15, `(.L_x_304) ;  /* 0x000000000f087348 */ /* 0x001fea0003c00000 */
[----:B------:R1:W2:Y:S02]  /*12b00*/  SHFL.IDX P6, R14, R13, R12, R11 ;  /* 0x0000000c0d0e7389 */ /* 0x0002a400000c000b */
[----:B012---:R-:W-:Y:S01]  /*12b10*/  ENDCOLLECTIVE ;  /* 0x000000000000791b */ /* 0x007fe20003800000 */
.L_x_304:
[----:B------:R-:W-:Y:S05]  /*12b20*/  BSYNC B0 ;  /* 0x0000000000007941 */ /* 0x000fea0003800000 */
.L_x_303:
[----:B------:R-:W-:Y:S05]  /*12b30*/  BRA `(.L_x_305) ;  /* 0xfffffff000447947 */ /* 0x000fea000383ffff */
.L_x_267:
[----:B------:R-:W-:Y:S01]  /*12b40*/  BSSY B1, `(.L_x_306) ;  /* 0x0000006000017945 */ /* 0x000fe20003800000 */
[----:B------:R-:W-:-:S07]  /*12b50*/  IMAD.MOV.U32 R15, RZ, RZ, -0x1 ;  /* 0xffffffffff0f7424 */ /* 0x000fce00078e00ff */
[----:B0-----:R-:W-:Y:S05]  /*12b60*/  WARPSYNC.COLLECTIVE R15, `(.L_x_307) ;  /* 0x000000000f0c7348 */ /* 0x001fea0003c00000 */
[----:B------:R-:W-:Y:S02]  /*12b70*/  ELECT P6, UR62, PT ;  /* 0x00000000003e782f */ /* 0x000fe400038c0000 */
[----:B------:R-:W-:Y:S01]  /*12b80*/  MOV R14, UR62 ;  /* 0x0000003e000e7c02 */ /* 0x000fe20008000f00 */
[----:B0-----:R-:W-:Y:S10]  /*12b90*/  ENDCOLLECTIVE ;  /* 0x000000000000791b */ /* 0x001ff40003800000 */
.L_x_307:
[----:B------:R-:W-:Y:S05]  /*12ba0*/  BSYNC B1 ;  /* 0x0000000000017941 */ /* 0x000fea0003800000 */
.L_x_306:
[----:B------:R-:W-:Y:S05]  /*12bb0*/  BRA `(.L_x_308) ;  /* 0xfffffff0003c7947 */ /* 0x000fea000383ffff */
.L_x_269:
[----:B0-----:R0:W1:Y:S02]  /*12bc0*/  SYNCS.PHASECHK.TRANS64.TRYWAIT P1, [R7+URZ], R4 ;  /* 0x00000004070075a7 */ /* 0x001064000802017f */
[----:B-1----:R-:W-:Y:S05]  /*12bd0*/  @!P1 NANOSLEEP.SYNCS 0x989680 ;  /* 0x009896800000995d */ /* 0x002fea0003900000 */
[----:B------:R-:W1:Y:S02]  /*12be0*/  @!P1 SYNCS.PHASECHK.TRANS64 P1, [R7+URZ], R4 ;  /* 0x00000004070095a7 */ /* 0x000e64000802007f */
[----:B-1----:R-:W-:Y:S05]  /*12bf0*/  @!P1 BRA `(.L_x_269) ;  /* 0xfffffffc00f09947 */ /* 0x002fea000383ffff */
[----:B------:R-:W-:Y:S05]  /*12c00*/  BRA `(.L_x_309) ;  /* 0xfffffff000747947 */ /* 0x000fea000383ffff */
.L_x_270:
[----:B-1----:R1:W2:Y:S02]  /*12c10*/  SYNCS.PHASECHK.TRANS64.TRYWAIT P1, [R5+URZ], R0 ;  /* 0x00000000050075a7 */ /* 0x0022a4000802017f */
[----:B--2---:R-:W-:Y:S05]  /*12c20*/  @!P1 NANOSLEEP.SYNCS 0x989680 ;  /* 0x009896800000995d */ /* 0x004fea0003900000 */
[----:B------:R-:W2:Y:S02]  /*12c30*/  @!P1 SYNCS.PHASECHK.TRANS64 P1, [R5+URZ], R0 ;  /* 0x00000000050095a7 */ /* 0x000ea4000802007f */
[----:B--2---:R-:W-:Y:S05]  /*12c40*/  @!P1 BRA `(.L_x_270) ;  /* 0xfffffffc00f09947 */ /* 0x004fea000383ffff */
[----:B------:R-:W-:Y:S05]  /*12c50*/  BRA `(.L_x_310) ;  /* 0xfffffff000687947 */ /* 0x000fea000383ffff */
.L_x_272:
[----:B-1----:R1:W2:Y:S02]  /*12c60*/  SYNCS.PHASECHK.TRANS64.TRYWAIT P1, [R5+URZ+0x29860], R4 ;  /* 0x02986004050075a7 */ /* 0x0022a4000802017f */
[----:B--2---:R-:W-:Y:S05]  /*12c70*/  @!P1 NANOSLEEP.SYNCS 0x989680 ;  /* 0x009896800000995d */ /* 0x004fea0003900000 */
[----:B------:R-:W2:Y:S02]  /*12c80*/  @!P1 SYNCS.PHASECHK.TRANS64 P1, [R5+URZ+0x29860], R4 ;  /* 0x02986004050095a7 */ /* 0x000ea4000802007f */
[----:B--2---:R-:W-:Y:S05]  /*12c90*/  @!P1 BRA `(.L_x_272) ;  /* 0xfffffffc00f09947 */ /* 0x004fea000383ffff */
[----:B------:R-:W-:Y:S05]  /*12ca0*/  BRA `(.L_x_311) ;  /* 0xfffffff000687947 */ /* 0x000fea000383ffff */
.L_x_274:
[----:B--2---:R2:W3:Y:S02]  /*12cb0*/  SYNCS.PHASECHK.TRANS64.TRYWAIT P1, [R3+URZ+0x29860], R0 ;  /* 0x02986000030075a7 */ /* 0x0044e4000802017f */
[----:B---3--:R-:W-:Y:S05]  /*12cc0*/  @!P1 NANOSLEEP.SYNCS 0x989680 ;  /* 0x009896800000995d */ /* 0x008fea0003900000 */
[----:B------:R-:W3:Y:S02]  /*12cd0*/  @!P1 SYNCS.PHASECHK.TRANS64 P1, [R3+URZ+0x29860], R0 ;  /* 0x02986000030095a7 */ /* 0x000ee4000802007f */
[----:B---3--:R-:W-:Y:S05]  /*12ce0*/  @!P1 BRA `(.L_x_274) ;  /* 0xfffffffc00f09947 */ /* 0x008fea000383ffff */
[----:B------:R-:W-:Y:S05]  /*12cf0*/  BRA `(.L_x_312) ;  /* 0xfffffff000687947 */ /* 0x000fea000383ffff */
.L_x_276:
[----:B---3--:R3:W4:Y:S02]  /*12d00*/  SYNCS.PHASECHK.TRANS64.TRYWAIT P0, [R5+URZ+0x29880], R4 ;  /* 0x02988004050075a7 */ /* 0x008724000800017f */
[----:B----4-:R-:W-:Y:S05]  /*12d10*/  @!P0 NANOSLEEP.SYNCS 0x989680 ;  /* 0x009896800000895d */ /* 0x010fea0003900000 */
[----:B------:R-:W4:Y:S02]  /*12d20*/  @!P0 SYNCS.PHASECHK.TRANS64 P0, [R5+URZ+0x29880], R4 ;  /* 0x02988004050085a7 */ /* 0x000f24000800007f */
[----:B----4-:R-:W-:Y:S05]  /*12d30*/  @!P0 BRA `(.L_x_276) ;  /* 0xfffffffc00f08947 */ /* 0x010fea000383ffff */
[----:B------:R-:W-:Y:S05]  /*12d40*/  BRA `(.L_x_277) ;  /* 0xfffffff000647947 */ /* 0x000fea000383ffff */
.L_x_313:
        /* <DEDUP_REMOVED lines=11> */
.L_x_2845:


//--------------------- .text._ZN7cutlass13device_kernelIN5flash11enable_sm90INS1_16FlashAttnFwdSm90INS1_25CollectiveMainloopFwdSm90ILi2EN4cute5tupleIJNS5_1CILi1EEES8_S8_EEENS6_IJNS7_ILi128EEENS7_ILi160EEENS7_ILi192EEEEEELi128ENS_12float_e4m3_tEfNS_4arch4Sm90ELb0ELb0ELb0ELb1ELb0ELb1ELb0ELb1ELb1ELb1ELb1ELb0EEENS1_21CollectiveEpilogueFwdINS6_IJSA_SA_SB_EEES9_NS_10bfloat16_tESG_Li256ELb1ELb1ELb1ELb1EEENS1_36VarlenDynamicPersistentTileSchedulerILi128ELi160ELi256ELi128ELb1ELb1ELb1ELb0ELb1ELb1EEEEEEEEEvNT_6ParamsE --------------------------
	.section	.text._ZN7cutlass13device_kernelIN5flash11enable_sm90INS1_16FlashAttnFwdSm90INS1_25CollectiveMainloopFwdSm90ILi2EN4cute5tupleIJNS5_1CILi1EEES8_S8_EEENS6_IJNS7_ILi128EEENS7_ILi160EEENS7_ILi192EEEEEELi128ENS_12float_e4m3_tEfNS_4arch4Sm90ELb0ELb0ELb0ELb1ELb0ELb1ELb0ELb1ELb1ELb1ELb1ELb0EEENS1_21CollectiveEpilogueFwdINS6_IJSA_SA_SB_EEES9_NS_10bfloat16_tESG_Li256ELb1ELb1ELb1ELb1EEENS1_36VarlenDynamicPersistentTileSchedulerILi128ELi160ELi256ELi128ELb1ELb1ELb1ELb0ELb1ELb1EEEEEEEEEvNT_6ParamsE,"ax",@progbits
	.align	128
.text._ZN7cutlass13device_kernelIN5flash11enable_sm90INS1_16FlashAttnFwdSm90INS1_25CollectiveMainloopFwdSm90ILi2EN4cute5tupleIJNS5_1CILi1EEES8_S8_EEENS6_IJNS7_ILi128EEENS7_ILi160EEENS7_ILi192EEEEEELi128ENS_12float_e4m3_tEfNS_4arch4Sm90ELb0ELb0ELb0ELb1ELb0ELb1ELb0ELb1ELb1ELb1ELb1ELb0EEENS1_21CollectiveEpilogueFwdINS6_IJSA_SA_SB_EEES9_NS_10bfloat16_tESG_Li256ELb1ELb1ELb1ELb1EEENS1_36VarlenDynamicPersistentTileSchedulerILi128ELi160ELi256ELi128ELb1ELb1ELb1ELb0ELb1ELb1EEEEEEEEEvNT_6ParamsE:
        .type           _ZN7cutlass13device_kernelIN5flash11enable_sm90INS1_16FlashAttnFwdSm90INS1_25CollectiveMainloopFwdSm90ILi2EN4cute5tupleIJNS5_1CILi1EEES8_S8_EEENS6_IJNS7_ILi128EEENS7_ILi160EEENS7_ILi192EEEEEELi128ENS_12float_e4m3_tEfNS_4arch4Sm90ELb0ELb0ELb0ELb1ELb0ELb1ELb0ELb1ELb1ELb1ELb1ELb0EEENS1_21CollectiveEpilogueFwdINS6_IJSA_SA_SB_EEES9_NS_10bfloat16_tESG_Li256ELb1ELb1ELb1ELb1EEENS1_36VarlenDynamicPersistentTileSchedulerILi128ELi160ELi256ELi128ELb1ELb1ELb1ELb0ELb1ELb1EEEEEEEEEvNT_6ParamsE,@function
        .size           _ZN7cutlass13device_kernelIN5flash11enable_sm90INS1_16FlashAttnFwdSm90INS1_25CollectiveMainloopFwdSm90ILi2EN4cute5tupleIJNS5_1CILi1EEES8_S8_EEENS6_IJNS7_ILi128EEENS7_ILi160EEENS7_ILi192EEEEEELi128ENS_12float_e4m3_tEfNS_4arch4Sm90ELb0ELb0ELb0ELb1ELb0ELb1ELb0ELb1ELb1ELb1ELb1ELb0EEENS1_21CollectiveEpilogueFwdINS6_IJSA_SA_SB_EEES9_NS_10bfloat16_tESG_Li256ELb1ELb1ELb1ELb1EEENS1_36VarlenDynamicPersistentTileSchedulerILi128ELi160ELi256ELi128ELb1ELb1ELb1ELb0ELb1ELb1EEEEEEEEEvNT_6ParamsE,(.L_x_2846 - _ZN7cutlass13device_kernelIN5flash11enable_sm90INS1_16FlashAttnFwdSm90INS1_25CollectiveMainloopFwdSm90ILi2EN4cute5tupleIJNS5_1CILi1EEES8_S8_EEENS6_IJNS7_ILi128EEENS7_ILi160EEENS7_ILi192EEEEEELi128ENS_12float_e4m3_tEfNS_4arch4Sm90ELb0ELb0ELb0ELb1ELb0ELb1ELb0ELb1ELb1ELb1ELb1ELb0EEENS1_21CollectiveEpilogueFwdINS6_IJSA_SA_SB_EEES9_NS_10bfloat16_tESG_Li256ELb1ELb1ELb1ELb1EEENS1_36VarlenDynamicPersistentTileSchedulerILi128ELi160ELi256ELi128ELb1ELb1ELb1ELb0ELb1ELb1EEEEEEEEEvNT_6ParamsE)
        .other          _ZN7cutlass13device_kernelIN5flash11enable_sm90INS1_16FlashAttnFwdSm90INS1_25CollectiveMainloopFwdSm90ILi2EN4cute5tupleIJNS5_1CILi1EEES8_S8_EEENS6_IJNS7_ILi128EEENS7_ILi160EEENS7_ILi192EEEEEELi128ENS_12float_e4m3_tEfNS_4arch4Sm90ELb0ELb0ELb0ELb1ELb0ELb1ELb0ELb1ELb1ELb1ELb1ELb0EEENS1_21CollectiveEpilogueFwdINS6_IJSA_SA_SB_EEES9_NS_10bfloat16_tESG_Li256ELb1ELb1ELb1ELb1EEENS1_36VarlenDynamicPersistentTileSchedulerILi128ELi160ELi256ELi128ELb1ELb1ELb1ELb0ELb1ELb1EEEEEEEEEvNT_6ParamsE,@"STO_CUDA_ENTRY STV_DEFAULT"
_ZN7cutlass13device_kernelIN5flash11enable_sm90INS1_16FlashAttnFwdSm90INS1_25CollectiveMainloopFwdSm90ILi2EN4cute5tupleIJNS5_1CILi1EEES8_S8_EEENS6_IJNS7_ILi128EEENS7_ILi160EEENS7_ILi192EEEEEELi128ENS_12float_e4m3_tEfNS_4arch4Sm90ELb0ELb0ELb0ELb1ELb0ELb1ELb0ELb1ELb1ELb1ELb1ELb0EEENS1_21CollectiveEpilogueFwdINS6_IJSA_SA_SB_EEES9_NS_10bfloat16_tESG_Li256ELb1ELb1ELb1ELb1EEENS1_36VarlenDynamicPersistentTileSchedulerILi128ELi160ELi256ELi128ELb1ELb1ELb1ELb0ELb1ELb1EEEEEEEEEvNT_6ParamsE:
        /* <DEDUP_REMOVED lines=13> */
[----:B------:R-:W-:Y:S02]  /*00d0*/  UIADD3 UR10, UP2, UR4, 0x570, URZ ;  /* 0x00000570040a7890 */ /* 0x000fe4000ff5e03f */
[----:B------:R-:W-:Y:S02]  /*00e0*/  UIADD3 UR4, UP3, UR4, 0x670, URZ ;  /* 0x0000067004047890 */ /* 0x000fe4000ff7e03f */
[----:B------:R-:W-:-:S02]  /*00f0*/  UIADD3.X UR7, URZ, UR5, URZ, UP0, !UPT ;  /* 0x000000053f077290 */ /* 0x000fc400087fe43f */
[----:B------:R-:W-:Y:S02]  /*0100*/  UIADD3.X UR9, URZ, UR5, URZ, UP1, !UPT ;  /* 0x000000053f097290 */ /* 0x000fe40008ffe43f */
[----:B------:R-:W-:Y:S02]  /*0110*/  UIADD3.X UR11, URZ, UR5, URZ, UP2, !UPT ;  /* 0x000000053f0b7290 */ /* 0x000fe400097fe43f */
[----:B------:R-:W-:-:S03]  /*0120*/  UIADD3.X UR5, URZ, UR5, URZ, UP3, !UPT ;  /* 0x000000053f057290 */ /* 0x000fc60009ffe43f */
[----:B------:R0:W-:Y:S02]  /*0130*/  UTMACCTL.PF [UR6] ;  /* 0x00000000060079b9 */ /* 0x0001e40008040000 */
[----:B------:R0:W-:Y:S02]  /*0140*/  UTMACCTL.PF [UR8] ;  /* 0x00000000080079b9 */ /* 0x0001e40008040000 */
[----:B------:R0:W-:Y:S02]  /*0150*/  UTMACCTL.PF [UR10] ;  /* 0x000000000a0079b9 */ /* 0x0001e40008040000 */
[----:B------:R0:W-:Y:S02]  /*0160*/  UTMACCTL.PF [UR4] ;  /* 0x00000000040079b9 */ /* 0x0001e40008040000 */
[----:B0-----:R-:W-:Y:S01]  /*0170*/  NOP ;  /* 0x0000000000007918 */ /* 0x001fe20000000000 */
.L_x_315:
[----:B------:R-:W-:Y:S05]  /*0180*/  BSYNC B0 ;  /* 0x0000000000007941 */ /* 0x000fea0003800000 */
.L_x_314:
        /* <DEDUP_REMOVED lines=41> */
.L_x_316:
        /* <DEDUP_REMOVED lines=22> */
.L_x_317:
        /* <DEDUP_REMOVED lines=18> */
.L_x_318:
        /* <DEDUP_REMOVED lines=22> */
.L_x_319:
        /* <DEDUP_REMOVED lines=22> */
.L_x_320:
[----:B------:R-:W-:Y:S01]  /*0960*/  PLOP3.LUT P0, PT, PT, PT, UP0, 0x80, 0x0 ;  /* 0x000000000000781c */ /* 0x000fe20003f0f008 */
[----:B------:R-:W-:Y:S01]  /*0970*/  UMOV UR36, 0x1 ;  /* 0x0000000100247882 */ /* 0x000fe20000000000 */
[----:B------:R-:W-:Y:S01]  /*0980*/  NOP ;  /* 0x0000000000007918 */ /* 0x000fe20000000000 */
[----:B------:R-:W-:Y:S01]  /*0990*/  USEL UR36, UR36, 0x2, !UP0 ;  /* 0x0000000224247887 */ /* 0x000fe2000c000000 */
[----:B------:R-:W-:Y:S01]  /*09a0*/  BSSY B8, `(.L_x_321) ;  /* 0x0002938000087945 */ /* 0x000fe20003800000 */
[----:B------:R-:W-:Y:S01]  /*09b0*/  ULDC.64 UR54, c[0x0][0x208] ;  /* 0x0000820000367ab9 */ /* 0x000fe20000000a00 */
[----:B012-4-:R-:W-:Y:S07]  /*09c0*/  BAR.SYNC.DEFER_BLOCKING 0x0 ;  /* 0x0000000000007b1d */ /* 0x017fee0000010000 */
[----:B------:R-:W-:Y:S05]  /*09d0*/  @!P0 BRA `(.L_x_322) ;  /* 0x0000022000c08947 */ /* 0x000fea0003800000 */
.L_x_323:
[----:B------:R-:W-:-:S08]  /*09e0*/  NOP ;  /* 0x0000000000007918 */ /* 0x000fd00000000000 */
[----:B------:R-:W0:Y:S02]  /*09f0*/  USETMAXREG.TRY_ALLOC.CTAPOOL UP0, 0xf0 ;  /* 0x000000f0000079c8 */ /* 0x000e240008000600 */
[----:B0-----:R-:W-:-:S13]  /*0a00*/  PLOP3.LUT P0, PT, PT, PT, UP0, 0x80, 0x0 ;  /* 0x000000000000781c */ /* 0x001fda0003f0f008 */
[----:B------:R-:W-:Y:S05]  /*0a10*/  @!P0 BRA `(.L_x_323) ;  /* 0xfffffffc00f08947 */ /* 0x000fea000383ffff */
[----:B------:R-:W2:Y:S01]  /*0a20*/  LDL.LU R0, [R1+0x10] ;  /* 0x0000100001007983 */ /* 0x000ea20000300800 */
[----:B------:R-:W0:Y:S01]  /*0a30*/  S2R R2, SR_TID.X ;  /* 0x0000000000027919 */ /* 0x000e220000002100 */
[----:B------:R-:W1:Y:S01]  /*0a40*/  S2UR UR37, SR_CgaCtaId ;  /* 0x00000000002579c3 */ /* 0x000e620000008800 */
[----:B------:R-:W-:Y:S01]  /*0a50*/  UMOV UR4, 0x400 ;  /* 0x0000040000047882 */ /* 0x000fe20000000000 */
[----:B0-----:R-:W-:-:S06]  /*0a60*/  SHF.R.U32.HI R2, RZ, 0x7, R2 ;  /* 0x00000007ff027819 */ /* 0x001fcc0000011602 */
[----:B------:R-:W-:Y:S06]  /*0a70*/  BAR.ARV 0x8, 0x180 ;  /* 0x0206000000007b1d */ /* 0x000fec0000002000 */
[----:B------:R-:W-:-:S13]  /*0a80*/  ISETP.NE.AND P0, PT, R2, 0x1, PT ;  /* 0x000000010200780c */ /* 0x000fda0003f05270 */
[----:B------:R-:W-:Y:S08]  /*0a90*/  @!P0 BAR.ARV 0x9, 0x100 ;  /* 0x0244000000008b1d */ /* 0x000ff00000002000 */
[----:B------:R-:W-:Y:S01]  /*0aa0*/  BAR.SYNC.DEFER_BLOCKING 0x5, 0x180 ;  /* 0x0146000000007b1d */ /* 0x000fe20000010000 */
[----:B-1----:R-:W-:-:S06]  /*0ab0*/  ULEA UR4, UR37, UR4, 0x18 ;  /* 0x0000000425047291 */ /* 0x002fcc000f8ec03f */
[----:B------:R-:W-:Y:S01]  /*0ac0*/  IMAD.U32 R16, RZ, RZ, UR4 ;  /* 0x00000004ff107e24 */ /* 0x000fe2000f8e00ff */
[----:B------:R-:W-:-:S04]  /*0ad0*/  ULDC UR4, c[0x0][0xc3c] ;  /* 0x00030f0000047ab9 */ /* 0x000fc80000000800 */
[----:B------:R-:W0:Y:S01]  /*0ae0*/  LDS.128 R144, [R16+0x298d0] ;  /* 0x0298d00010907984 */ /* 0x000e220000000c00 */
[----:B------:R-:W-:Y:S06]  /*0af0*/  BAR.ARV 0x4, 0x180 ;  /* 0x0106000000007b1d */ /* 0x000fec0000002000 */
[----:B--2---:R-:W-:-:S04]  /*0b00*/  LOP3.LUT R0, R0, 0xffffffef, RZ, 0xc0, !PT ;  /* 0xffffffef00007812 */ /* 0x004fc800078ec0ff */
[----:B------:R-:W-:-:S05]  /*0b10*/  @P0 LOP3.LUT R0, R0, 0x10, RZ, 0xfc, !PT ;  /* 0x0000001000000812 */ /* 0x000fca00078efcff */
[----:B------:R1:W-:Y:S01]  /*0b20*/  STL [R1+0x10], R0 ;  /* 0x0000100001007387 */ /* 0x0003e20000100800 */
[----:B0-----:R-:W-:-:S13]  /*0b30*/  ISETP.GE.AND P0, PT, R147, UR4, PT ;  /* 0x0000000493007c0c */ /* 0x001fda000bf06270 */
[----:B-1----:R-:W-:Y:S05]  /*0b40*/  @P0 BRA `(.L_x_324) ;  /* 0x0000029000740947 */ /* 0x002fea0003800000 */
[----:B------:R-:W0:Y:S01]  /*0b50*/  S2R R0, SR_TID.X ;  /* 0x0000000000007919 */ /* 0x000e220000002100 */
[----:B------:R-:W-:Y:S01]  /*0b60*/  R2UR UR52, R16 ;  /* 0x00000000103472ca */ /* 0x000fe200000e0000 */
[----:B------:R-:W-:Y:S01]  /*0b70*/  IMAD.MOV.U32 R234, RZ, RZ, 0x20 ;  /* 0x00000020ffea7424 */ /* 0x000fe200078e00ff */
[----:B------:R-:W-:Y:S01]  /*0b80*/  ULOP3.LUT UR53, UR36, 0x1, URZ, 0xfc, !UPT ;  /* 0x0000000124357892 */ /* 0x000fe2000f8efc3f */
[----:B------:R-:W-:Y:S01]  /*0b90*/  IMAD.MOV.U32 R169, RZ, RZ, RZ ;  /* 0x000000ffffa97224 */ /* 0x000fe200078e00ff */
[----:B------:R-:W-:Y:S01]  /*0ba0*/  UMOV UR43, URZ ;  /* 0x0000003f002b7c82 */ /* 0x000fe20008000000 */
[----:B------:R-:W-:Y:S02]  /*0bb0*/  IMAD.MOV.U32 R198, RZ, RZ, RZ ;  /* 0x000000ffffc67224 */ /* 0x000fe400078e00ff */
[----:B------:R-:W-:-:S06]  /*0bc0*/  IMAD.MOV.U32 R148, RZ, RZ, RZ ;  /* 0x000000ffff947224 */ /* 0x000fcc00078e00ff */
[----:B------:R-:W-:Y:S01]  /*0bd0*/  UIADD3 UR52, UR52, 0x14400, URZ ;  /* 0x0001440034347890 */ /* 0x000fe2000fffe03f */
[----:B0-----:R-:W-:-:S05]  /*0be0*/  VIADD R24, R0, 0xffffff80 ;  /* 0xffffff8000187836 */ /* 0x001fca0000000000 */
[----:B------:R-:W-:-:S04]  /*0bf0*/  SHF.R.S32.HI R0, RZ, 0x1f, R24 ;  /* 0x0000001fff007819 */ /* 0x000fc80000011418 */
[CC--:B------:R-:W-:Y:S02]  /*0c00*/  LEA.HI R3, R0.reuse, R24.reuse, RZ, 0x5 ;  /* 0x0000001800037211 */ /* 0x0c0fe400078f28ff */
[CC--:B------:R-:W-:Y:S02]  /*0c10*/  LEA.HI R5, R0.reuse, R24.reuse, RZ, 0x4 ;  /* 0x0000001800057211 */ /* 0x0c0fe400078f20ff */
[----:B------:R-:W-:Y:S01]  /*0c20*/  LEA.HI R2, R0, R24, RZ, 0x2 ;  /* 0x0000001800027211 */ /* 0x000fe200078f10ff */
[----:B------:R-:W-:Y:S01]  /*0c30*/  IMAD.SHL.U32 R7, R3, 0x20, RZ ;  /* 0x0000002003077824 */ /* 0x000fe200078e00ff */
[----:B------:R-:W-:Y:S02]  /*0c40*/  LOP3.LUT R6, R5, 0x3fffff0, RZ, 0xc0, !PT ;  /* 0x03fffff005067812 */ /* 0x000fe400078ec0ff */
[--C-:B------:R-:W-:Y:S02]  /*0c50*/  SHF.R.S32.HI R4, RZ, 0x2, R2.reuse ;  /* 0x00000002ff047819 */ /* 0x100fe40000011402 */
[----:B------:R-:W-:Y:S01]  /*0c60*/  SHF.R.S32.HI R3, RZ, 0x1f, R2 ;  /* 0x0000001fff037819 */ /* 0x000fe20000011402 */
[----:B------:R-:W-:Y:S01]  /*0c70*/  IMAD.IADD R6, R24, 0x1, -R6 ;  /* 0x0000000118067824 */ /* 0x000fe200078e0a06 */
[----:B------:R-:W-:-:S02]  /*0c80*/  LOP3.LUT R7, R7, 0xfffffc00, RZ, 0xc0, !PT ;  /* 0xfffffc0007077812 */ /* 0x000fc400078ec0ff */
[----:B------:R-:W-:Y:S02]  /*0c90*/  SHF.R.S32.HI R208, RZ, 0x4, R5 ;  /* 0x00000004ffd07819 */ /* 0x000fe40000011405 */
[----:B------:R-:W-:Y:S02]  /*0ca0*/  LEA.HI R3, R3, R4, RZ, 0x2 ;  /* 0x0000000403037211 */ /* 0x000fe400078f10ff */
[----:B------:R-:W-:Y:S02]  /*0cb0*/  LEA R6, R6, R7, 0x6 ;  /* 0x0000000706067211 */ /* 0x000fe400078e30ff */
[----:B------:R-:W-:Y:S02]  /*0cc0*/  LOP3.LUT R7, R2, 0xfffffffc, RZ, 0xc0, !PT ;  /* 0xfffffffc02077812 */ /* 0x000fe400078ec0ff */
[----:B------:R-:W-:Y:S02]  /*0cd0*/  LEA.HI R2, R5, R208, RZ, 0x1 ;  /* 0x000000d005027211 */ /* 0x000fe400078f08ff */
[----:B------:R-:W-:Y:S01]  /*0ce0*/  LOP3.LUT R5, R3, 0xfffffffc, RZ, 0xc0, !PT ;  /* 0xfffffffc03057812 */ /* 0x000fe200078ec0ff */
[C---:B------:R-:W-:Y:S01]  /*0cf0*/  IMAD.IADD R8, R24.reuse, 0x1, -R7 ;  /* 0x0000000118087824 */ /* 0x040fe200078e0a07 */
[----:B------:R-:W-:-:S02]  /*0d00*/  LEA.HI R3, R24, R24, RZ, 0x1 ;  /* 0x0000001818037211 */ /* 0x000fc400078f08ff */
[----:B------:R-:W-:Y:S01]  /*0d10*/  LOP3.LUT R7, R2, 0x1ffffffe, RZ, 0xc0, !PT ;  /* 0x1ffffffe02077812 */ /* 0x000fe200078ec0ff */
[----:B------:R-:W-:Y:S01]  /*0d20*/  IMAD.IADD R5, R4, 0x1, -R5 ;  /* 0x0000000104057824 */ /* 0x000fe200078e0a05 */
[----:B------:R-:W-:Y:S02]  /*0d30*/  SHF.R.S32.HI R168, RZ, 0x1, R3 ;  /* 0x00000001ffa87819 */ /* 0x000fe40000011403 */
[----:B------:R-:W-:Y:S01]  /*0d40*/  LEA.HI R4, R8, R8, RZ, 0x1 ;  /* 0x0000000808047211 */ /* 0x000fe200078f08ff */
[----:B------:R-:W-:Y:S01]  /*0d50*/  IMAD.IADD R7, R208, 0x1, -R7 ;  /* 0x00000001d0077824 */ /* 0x000fe200078e0a07 */
[----:B------:R-:W-:Y:S01]  /*0d60*/  LOP3.LUT R2, R3, 0xfffffffe, RZ, 0xc0, !PT ;  /* 0xfffffffe03027812 */ /* 0x000fe200078ec0ff */
[----:B------:R-:W-:Y:S01]  /*0d70*/  VIADD R216, R168, 0x80 ;  /* 0x00000080a8d87836 */ /* 0x000fe20000000000 */
[----:B------:R-:W-:Y:S01]  /*0d80*/  LOP3.LUT R9, R4, 0x1ffffffe, RZ, 0xc0, !PT ;  /* 0x1ffffffe04097812 */ /* 0x000fe200078ec0ff */
[----:B------:R-:W-:Y:S01]  /*0d90*/  IMAD R4, R7, 0x8, R6 ;  /* 0x0000000807047824 */ /* 0x000fe200078e0206 */
[----:B------:R-:W-:Y:S01]  /*0da0*/  IADD3 R10, R24, -R2, RZ ;  /* 0x80000002180a7210 */ /* 0x000fe20007ffe0ff */
[----:B------:R-:W-:Y:S01]  /*0db0*/  IMAD.SHL.U32 R175, R5, 0x80, RZ ;  /* 0x0000008005af7824 */ /* 0x000fe200078e00ff */
[----:B------:R-:W-:Y:S01]  /*0dc0*/  SHF.R.S32.HI R7, RZ, 0x1f, R216 ;  /* 0x0000001fff077819 */ /* 0x000fe200000114d8 */
[----:B------:R-:W-:Y:S01]  /*0dd0*/  IMAD.IADD R11, R8, 0x1, -R9 ;  /* 0x00000001080b7824 */ /* 0x000fe200078e0a09 */
[----:B------:R0:W-:Y:S01]  /*0de0*/  STL [R1+0x68], R4 ;  /* 0x0000680401007387 */ /* 0x0001e20000100800 */
[C---:B------:R-:W-:Y:S01]  /*0df0*/  IMAD.SHL.U32 R22, R10.reuse, 0x8, RZ ;  /* 0x000000080a167824 */ /* 0x040fe200078e00ff */
[-C--:B------:R-:W-:Y:S01]  /*0e00*/  LEA.HI R2, R7, R216.reuse, RZ, 0x3 ;  /* 0x000000d807027211 */ /* 0x080fe200078f18ff */
[----:B------:R-:W-:Y:S01]  /*0e10*/  IMAD.SHL.U32 R18, R10, 0x10, RZ ;  /* 0x000000100a127824 */ /* 0x000fe200078e00ff */
[----:B------:R-:W-:Y:S01]  /*0e20*/  SHF.R.S32.HI R7, RZ, 0x1f, R3 ;  /* 0x0000001fff077819 */ /* 0x000fe20000011403 */
[----:B------:R-:W-:Y:S01]  /*0e30*/  VIADD R172, R22, 0x20 ;  /* 0x0000002016ac7836 */ /* 0x000fe20000000000 */
[----:B------:R-:W-:Y:S01]  /*0e40*/  LEA.HI R13, R216, R216, RZ, 0x1 ;  /* 0x000000d8d80d7211 */ /* 0x000fe200078f08ff */
[C---:B------:R-:W-:Y:S01]  /*0e50*/  VIADD R171, R22.reuse, 0x40 ;  /* 0x0000004016ab7836 */ /* 0x040fe20000000000 */
[----:B------:R-:W-:Y:S01]  /*0e60*/  LEA.HI R7, R7, R168, RZ, 0x3 ;  /* 0x000000a807077211 */ /* 0x000fe200078f18ff */
[C---:B------:R-:W-:Y:S01]  /*0e70*/  VIADD R170, R22.reuse, 0x10 ;  /* 0x0000001016aa7836 */ /* 0x040fe20000000000 */
[----:B------:R-:W-:Y:S01]  /*0e80*/  IADD3 R6, R22, R172, RZ ;  /* 0x000000ac16067210 */ /* 0x000fe20007ffe0ff */
[----:B0-----:R-:W-:Y:S01]  /*0e90*/  IMAD.SHL.U32 R4, R2, 0x40, RZ ;  /* 0x0000004002047824 */ /* 0x001fe200078e00ff */
[----:B------:R-:W-:Y:S01]  /*0ea0*/  LEA.HI R2, R0, R24, RZ, 0x7 ;  /* 0x0000001800027211 */ /* 0x000fe200078f38ff */
[C---:B------:R-:W-:Y:S01]  /*0eb0*/  VIADD R173, R22.reuse, 0x30 ;  /* 0x0000003016ad7836 */ /* 0x040fe20000000000 */
[----:B------:R-:W-:Y:S01]  /*0ec0*/  SHF.R.S32.HI R15, RZ, 0x1f, R6 ;  /* 0x0000001fff0f7819 */ /* 0x000fe20000011406 */
[----:B------:R-:W-:Y:S01]  /*0ed0*/  VIADD R174, R22, 0x50 ;  /* 0x0000005016ae7836 */ /* 0x000fe20000000000 */
[----:B------:R-:W-:-:S02]  /*0ee0*/  LOP3.LUT R200, R4, 0xfffffe00, RZ, 0xc0, !PT ;  /* 0xfffffe0004c87812 */ /* 0x000fc400078ec0ff */
[----:B------:R-:W-:Y:S02]  /*0ef0*/  LOP3.LUT R4, R2, 0xffffff80, RZ, 0xc0, !PT ;  /* 0xffffff8002047812 */ /* 0x000fe400078ec0ff */
[----:B------:R-:W-:Y:S02]  /*0f00*/  LOP3.LUT R7, R7, 0xfffffff8, RZ, 0xc0, !PT ;  /* 0xfffffff807077812 */ /* 0x000fe400078ec0ff */
[----:B------:R-:W-:Y:S01]  /*0f10*/  LOP3.LUT R9, R13, 0x3fffffe, RZ, 0xc0, !PT ;  /* 0x03fffffe0d097812 */ /* 0x000fe200078ec0ff */
[----:B------:R-:W-:Y:S01]  /*0f20*/  IMAD.IADD R21, R24, 0x1, -R4 ;  /* 0x0000000118157824 */ /* 0x000fe200078e0a04 */
[CC--:B------:R-:W-:Y:S01]  /*0f30*/  LEA.HI R14, R15.reuse, R6.reuse, RZ, 0x4 ;  /* 0x000000060f0e7211 */ /* 0x0c0fe200078f20ff */
[----:B------:R-:W-:Y:S01]  /*0f40*/  IMAD.IADD R12, R168, 0x1, -R7 ;  /* 0x00000001a80c7824 */ /* 0x000fe200078e0a07 */
[----:B------:R-:W-:Y:S01]  /*0f50*/  LEA.HI R17, R15, R6, RZ, 0x6 ;  /* 0x000000060f117211 */ /* 0x000fe200078f30ff */
[----:B------:R-:W-:Y:S01]  /*0f60*/  IMAD.IADD R9, R216, 0x1, -R9 ;  /* 0x00000001d8097824 */ /* 0x000fe200078e0a09 */
[----:B------:R-:W-:Y:S01]  /*0f70*/  SHF.R.S32.HI R6, RZ, 0x1f, R21 ;  /* 0x0000001fff067819 */ /* 0x000fe20000011415 */
[----:B------:R-:W-:Y:S01]  /*0f80*/  IMAD.SHL.U32 R4, R12, 0x80, RZ ;  /* 0x000000800c047824 */ /* 0x000fe200078e00ff */
[----:B------:R-:W-:Y:S01]  /*0f90*/  LEA.HI R3, R3, R168, RZ, 0x1 ;  /* 0x000000a803037211 */ /* 0x000fe200078f08ff */
[----:B------:R0:W-:Y:S01]  /*0fa0*/  STL [R1+0x60], R12 ;  /* 0x0000600c01007387 */ /* 0x0001e20000100800 */
[----:B------:R-:W-:Y:S01]  /*0fb0*/  LEA.HI R8, R6, R21, RZ, 0x2 ;  /* 0x0000001506087211 */ /* 0x000fe200078f10ff */
[----:B------:R-:W-:Y:S01]  /*0fc0*/  IMAD R200, R9, 0x40, R200 ;  /* 0x0000004009c87824 */ /* 0x000fe200078e02c8 */
[----:B------:R-:W-:Y:S01]  /*0fd0*/  LOP3.LUT R3, R3, 0x3fffffe, RZ, 0xc0, !PT ;  /* 0x03fffffe03037812 */ /* 0x000fe200078ec0ff */
[----:B------:R-:W-:Y:S01]  /*0fe0*/  IMAD.SHL.U32 R17, R17, 0x80, RZ ;  /* 0x0000008011117824 */ /* 0x000fe200078e00ff */
[----:B------:R-:W-:-:S02]  /*0ff0*/  SHF.R.S32.HI R9, RZ, 0x2, R8 ;  /* 0x00000002ff097819 */ /* 0x000fc40000011408 */
[----:B------:R-:W-:Y:S01]  /*1000*/  SHF.R.S32.HI R10, RZ, 0x1f, R8 ;  /* 0x0000001fff0a7819 */ /* 0x000fe20000011408 */
[----:B------:R-:W-:Y:S01]  /*1010*/  IMAD.IADD R3, R168, 0x1, -R3 ;  /* 0x00000001a8037824 */ /* 0x000fe200078e0a03 */
[----:B------:R-:W-:Y:S02]  /*1020*/  SHF.R.S32.HI R25, RZ, 0x7, R2 ;  /* 0x00000007ff197819 */ /* 0x000fe40000011402 */
[----:B0-----:R-:W-:Y:S01]  /*1030*/  IADD3 R12, R22, R171, RZ ;  /* 0x000000ab160c7210 */ /* 0x001fe20007ffe0ff */
[----:B------:R-:W-:Y:S01]  /*1040*/  IMAD R3, R208, 0x8, R3 ;  /* 0x00000008d0037824 */ /* 0x000fe200078e0203 */
[----:B------:R-:W-:Y:S02]  /*1050*/  LEA.HI R10, R10, R9, RZ, 0x3 ;  /* 0x000000090a0a7211 */ /* 0x000fe400078f18ff */
[----:B------:R-:W-:Y:S01]  /*1060*/  SHF.R.S32.HI R15, RZ, 0x1f, R12 ;  /* 0x0000001fff0f7819 */ /* 0x000fe2000001140c */
[----:B------:R-:W-:Y:S01]  /*1070*/  IMAD.SHL.U32 R197, R3, 0x40, RZ ;  /* 0x0000004003c57824 */ /* 0x000fe200078e00ff */
[----:B------:R-:W-:-:S02]  /*1080*/  LOP3.LUT R7, R4, 0x380, RZ, 0xc0, !PT ;  /* 0x0000038004077812 */ /* 0x000fc400078ec0ff */
[CC--:B------:R-:W-:Y:S02]  /*1090*/  LEA.HI R20, R15.reuse, R12.reuse, RZ, 0x4 ;  /* 0x0000000c0f147211 */ /* 0x0c0fe400078f20ff */
[----:B------:R-:W-:Y:S02]  /*10a0*/  LEA.HI R12, R15, R12, RZ, 0x6 ;  /* 0x0000000c0f0c7211 */ /* 0x000fe400078f30ff */
[----:B------:R-:W-:Y:S02]  /*10b0*/  LOP3.LUT R10, R10, 0xfffffff8, RZ, 0xc0, !PT ;  /* 0xfffffff80a0a7812 */ /* 0x000fe400078ec0ff */
[----:B------:R-:W-:Y:S01]  /*10c0*/  LEA.HI R2, R2, R25, RZ, 0x1 ;  /* 0x0000001902027211 */ /* 0x000fe200078f08ff */
[----:B------:R-:W-:Y:S01]  /*10d0*/  IMAD.SHL.U32 R12, R12, 0x80, RZ ;  /* 0x000000800c0c7824 */ /* 0x000fe200078e00ff */
[----:B------:R-:W-:Y:S02]  /*10e0*/  LEA.HI R6, R6, R21, RZ, 0x5 ;  /* 0x0000001506067211 */ /* 0x000fe400078f28ff */
[----:B------:R-:W-:-:S02]  /*10f0*/  LEA.HI R0, R0, R24, RZ, 0x3 ;  /* 0x0000001800007211 */ /* 0x000fc400078f18ff */
[----:B------:R-:W-:Y:S02]  /*1100*/  LOP3.LUT R175, R175, 0x180, RZ, 0xc0, !PT ;  /* 0x00000180afaf7812 */ /* 0x000fe400078ec0ff */
[----:B------:R-:W-:Y:S02]  /*1110*/  SHF.R.U32.HI R4, RZ, 0x3, R7 ;  /* 0x00000003ff047819 */ /* 0x000fe40000011607 */
[----:B------:R-:W-:Y:S02]  /*1120*/  LOP3.LUT R7, R7, 0x10, R18, 0xf8, !PT ;  /* 0x0000001007077812 */ /* 0x000fe400078ef812 */
[----:B------:R-:W-:Y:S02]  /*1130*/  LOP3.LUT P0, RZ, R5, 0x2, RZ, 0xc0, !PT ;  /* 0x0000000205ff7812 */ /* 0x000fe4000780c0ff */
[----:B------:R-:W-:Y:S02]  /*1140*/  IADD3 R9, R9, -R10, RZ ;  /* 0x8000000a09097210 */ /* 0x000fe40007ffe0ff */
[----:B------:R-:W-:-:S02]  /*1150*/  LOP3.LUT R2, R2, 0x3fffffe, RZ, 0xc0, !PT ;  /* 0x03fffffe02027812 */ /* 0x000fc400078ec0ff */
[----:B------:R-:W-:Y:S02]  /*1160*/  SHF.R.S32.HI R6, RZ, 0x5, R6 ;  /* 0x00000005ff067819 */ /* 0x000fe40000011406 */
[----:B------:R-:W-:Y:S01]  /*1170*/  LOP3.LUT R210, R0, 0xfffffff8, RZ, 0xc0, !PT ;  /* 0xfffffff800d27812 */ /* 0x000fe200078ec0ff */
[----:B------:R-:W-:Y:S01]  /*1180*/  IMAD.IADD R2, R25, 0x1, -R2 ;  /* 0x0000000119027824 */ /* 0x000fe200078e0a02 */
[----:B------:R-:W-:Y:S01]  /*1190*/  SHF.R.U32.HI R196, RZ, 0x3, R175 ;  /* 0x00000003ffc47819 */ /* 0x000fe200000116af */
[----:B------:R-:W-:Y:S01]  /*11a0*/  IMAD R9, R6, 0x10, R9 ;  /* 0x0000001006097824 */ /* 0x000fe200078e0209 */
[C---:B------:R-:W-:Y:S02]  /*11b0*/  LOP3.LUT R5, R175.reuse, 0x30, R20, 0xf8, !PT ;  /* 0x00000030af057812 */ /* 0x040fe400078ef814 */
[----:B------:R-:W-:Y:S02]  /*11c0*/  LOP3.LUT R3, R175, 0x30, R14, 0xf8, !PT ;  /* 0x00000030af037812 */ /* 0x000fe400078ef80e */
[----:B------:R-:W-:-:S02]  /*11d0*/  LOP3.LUT R7, R7, R4, RZ, 0x3c, !PT ;  /* 0x0000000407077212 */ /* 0x000fc400078e3cff */
[----:B------:R-:W-:Y:S02]  /*11e0*/  IADD3 R210, R24, -R210, RZ ;  /* 0x800000d218d27210 */ /* 0x000fe40007ffe0ff */
[----:B------:R-:W-:Y:S01]  /*11f0*/  LOP3.LUT R12, R12, 0xffffe000, RZ, 0xc0, !PT ;  /* 0xffffe0000c0c7812 */ /* 0x000fe200078ec0ff */
[----:B------:R-:W-:Y:S01]  /*1200*/  IMAD R208, R208, 0x400, R7 ;  /* 0x00000400d0d07824 */ /* 0x000fe200078e0207 */
[-C--:B------:R-:W-:Y:S01]  /*1210*/  LOP3.LUT R5, R5, R196.reuse, RZ, 0x3c, !PT ;  /* 0x000000c405057212 */ /* 0x080fe200078e3cff */
[----:B------:R-:W-:Y:S01]  /*1220*/  IMAD.SHL.U32 R203, R210, 0x8, RZ ;  /* 0x00000008d2cb7824 */ /* 0x000fe200078e00ff */
[----:B------:R-:W-:Y:S01]  /*1230*/  LOP3.LUT R4, R17, 0xffffe000, RZ, 0xc0, !PT ;  /* 0xffffe00011047812 */ /* 0x000fe200078ec0ff */
[----:B------:R-:W-:Y:S01]  /*1240*/  IMAD.MOV.U32 R17, RZ, RZ, RZ ;  /* 0x000000ffff117224 */ /* 0x000fe200078e00ff */
[----:B------:R-:W-:Y:S02]  /*1250*/  LOP3.LUT R3, R3, R196, RZ, 0x3c, !PT ;  /* 0x000000c403037212 */ /* 0x000fe400078e3cff */
[----:B------:R-:W-:-:S02]  /*1260*/  LOP3.LUT R8, R8, 0x7ffffffc, RZ, 0xc0, !PT ;  /* 0x7ffffffc08087812 */ /* 0x000fc400078ec0ff */
[-C--:B------:R-:W-:Y:S02]  /*1270*/  IADD3 R15, R5, R197.reuse, R12 ;  /* 0x000000c5050f7210 */ /* 0x080fe40007ffe00c */
[----:B------:R-:W-:Y:S01]  /*1280*/  IADD3 R7, R3, R197, R4 ;  /* 0x000000c503077210 */ /* 0x000fe20007ffe004 */
[----:B------:R-:W-:Y:S01]  /*1290*/  IMAD.IADD R8, R21, 0x1, -R8 ;  /* 0x0000000115087824 */ /* 0x000fe200078e0a08 */
[----:B------:R-:W-:Y:S02]  /*12a0*/  LEA R6, R2, R9, 0x6 ;  /* 0x0000000902067211 */ /* 0x000fe400078e30ff */
[----:B------:R-:W-:Y:S01]  /*12b0*/  LOP3.LUT R5, R175, 0x30, R18, 0xf8, !PT ;  /* 0x00000030af057812 */ /* 0x000fe200078ef812 */
[----:B------:R-:W-:Y:S01]  /*12c0*/  IMAD.SHL.U32 R235, R8, 0x2, RZ ;  /* 0x0000000208eb7824 */ /* 0x000fe200078e00ff */
[----:B------:R-:W-:Y:S01]  /*12d0*/  SHF.R.S32.HI R4, RZ, 0x4, R14 ;  /* 0x00000004ff047819 */ /* 0x000fe2000001140e */
[----:B------:R-:W-:Y:S01]  /*12e0*/  STL [R1+0x5c], R6 ;  /* 0x00005c0601007387 */ /* 0x000fe20000100800 */
[----:B------:R-:W-:Y:S01]  /*12f0*/  SHF.R.S32.HI R2, RZ, 0x4, R20 ;  /* 0x00000004ff027819 */ /* 0x000fe20000011414 */
[----:B------:R-:W-:Y:S01]  /*1300*/  VIADD R233, R235, 0x10 ;  /* 0x00000010ebe97836 */ /* 0x000fe20000000000 */
[----:B------:R-:W-:Y:S01]  /*1310*/  IADD3 R209, R203, 0x40, RZ ;  /* 0x00000040cbd17810 */ /* 0x000fe20007ffe0ff */
[----:B------:R-:W-:Y:S01]  /*1320*/  STL [R1], R4 ;  /* 0x0000000401007387 */ /* 0x000fe20000100800 */
[-C--:B------:R-:W-:Y:S01]  /*1330*/  LOP3.LUT R5, R5, R196.reuse, RZ, 0x3c, !PT ;  /* 0x000000c405057212 */ /* 0x080fe200078e3cff */
[----:B------:R-:W-:Y:S01]  /*1340*/  VIADD R230, R235, 0x28 ;  /* 0x00000028ebe67836 */ /* 0x000fe20000000000 */
[----:B------:R-:W-:Y:S01]  /*1350*/  LOP3.LUT R3, R175, 0x10, R18, 0xf8, !PT ;  /* 0x00000010af037812 */ /* 0x000fe200078ef812 */
[----:B------:R0:W-:Y:S01]  /*1360*/  STL [R1+0xc], R2 ;  /* 0x00000c0201007387 */ /* 0x0001e20000100800 */
[----:B------:R-:W-:Y:S01]  /*1370*/  SHF.R.S32.HI R237, RZ, 0x3, R0 ;  /* 0x00000003ffed7819 */ /* 0x000fe20000011400 */
[C---:B------:R-:W-:Y:S01]  /*1380*/  VIADD R228, R235.reuse, 0x38 ;  /* 0x00000038ebe47836 */ /* 0x040fe20000000000 */
[----:B------:R-:W-:Y:S01]  /*1390*/  SHF.R.S32.HI R0, RZ, 0x1f, R203 ;  /* 0x0000001fff007819 */ /* 0x000fe200000114cb */
[C---:B------:R-:W-:Y:S01]  /*13a0*/  VIADD R227, R235.reuse, 0x40 ;  /* 0x00000040ebe37836 */ /* 0x040fe20000000000 */
[----:B------:R-:W-:Y:S01]  /*13b0*/  SHF.R.S32.HI R0, RZ, 0x1f, R209 ;  /* 0x0000001fff007819 */ /* 0x000fe200000114d1 */
[----:B------:R-:W-:Y:S01]  /*13c0*/  VIADD R224, R235, 0x58 ;  /* 0x00000058ebe07836 */ /* 0x000fe20000000000 */
[----:B------:R-:W-:Y:S01]  /*13d0*/  LOP3.LUT R0, R3, R196, RZ, 0x3c, !PT ;  /* 0x000000c403007212 */ /* 0x000fe200078e3cff */
[C---:B------:R-:W-:Y:S01]  /*13e0*/  VIADD R222, R235.reuse, 0x68 ;  /* 0x00000068ebde7836 */ /* 0x040fe20000000000 */
[C---:B------:R-:W-:Y:S01]  /*13f0*/  IADD3 R231, R235.reuse, 0x20, RZ ;  /* 0x00000020ebe77810 */ /* 0x040fe20007ffe0ff */
[C---:B------:R-:W-:Y:S01]  /*1400*/  VIADD R221, R235.reuse, 0x70 ;  /* 0x00000070ebdd7836 */ /* 0x040fe20000000000 */
[C---:B0-----:R-:W-:Y:S01]  /*1410*/  IADD3 R2, R16.reuse, R197, R5 ;  /* 0x000000c510027210 */ /* 0x041fe20007ffe005 */
[C---:B------:R-:W-:Y:S01]  /*1420*/  VIADD R232, R235.reuse, 0x18 ;  /* 0x00000018ebe87836 */ /* 0x040fe20000000000 */
[C---:B------:R-:W-:Y:S01]  /*1430*/  IADD3 R225, R235.reuse, 0x50, RZ ;  /* 0x00000050ebe17810 */ /* 0x040fe20007ffe0ff */
[----:B------:R-:W-:Y:S01]  /*1440*/  VIADD R229, R235, 0x30 ;  /* 0x00000030ebe57836 */ /* 0x000fe20000000000 */
[----:B------:R-:W-:Y:S01]  /*1450*/  IADD3 R205, R197, R0, RZ ;  /* 0x00000000c5cd7210 */ /* 0x000fe20007ffe0ff */
[----:B------:R0:W-:Y:S01]  /*1460*/  STL [R1+0x58], R2 ;  /* 0x0000580201007387 */ /* 0x0001e20000100800 */
        /* <DEDUP_REMOVED lines=9> */
[----:B------:R-:W-:Y:S01]  /*1500*/  IMAD.IADD R0, R16, 0x1, R15 ;  /* 0x0000000110007824 */ /* 0x000fe200078e020f */
[----:B0-----:R-:W-:-:S02]  /*1510*/  SHF.R.S32.HI R2, RZ, 0x1f, R231 ;  /* 0x0000001fff027819 */ /* 0x001fc400000114e7 */
[----:B------:R-:W-:Y:S02]  /*1520*/  SHF.R.S32.HI R2, RZ, 0x1f, R228 ;  /* 0x0000001fff027819 */ /* 0x000fe400000114e4 */
[----:B------:R-:W-:Y:S02]  /*1530*/  SHF.R.S32.HI R2, RZ, 0x1f, R225 ;  /* 0x0000001fff027819 */ /* 0x000fe400000114e1 */
[----:B------:R-:W-:Y:S01]  /*1540*/  SHF.R.S32.HI R2, RZ, 0x1f, R222 ;  /* 0x0000001fff027819 */ /* 0x000fe200000114de */
[----:B------:R-:W-:Y:S01]  /*1550*/  IMAD.IADD R2, R16, 0x1, R7 ;  /* 0x0000000110027824 */ /* 0x000fe200078e0207 */
[----:B------:R-:W-:Y:S02]  /*1560*/  SHF.R.S32.HI R13, RZ, 0x1, R13 ;  /* 0x00000001ff0d7819 */ /* 0x000fe4000001140d */
[----:B------:R-:W-:Y:S02]  /*1570*/  SEL R234, R234, 0xffffffe0, !P0 ;  /* 0xffffffe0eaea7807 */ /* 0x000fe40004000000 */
[----:B------:R-:W-:Y:S01]  /*1580*/  STL [R1+0x54], R2 ;  /* 0x0000540201007387 */ /* 0x000fe20000100800 */
[----:B------:R-:W-:Y:S01]  /*1590*/  IMAD.SHL.U32 R13, R13, 0x80, RZ ;  /* 0x000000800d0d7824 */ /* 0x000fe200078e00ff */
[----:B------:R-:W-:Y:S01]  /*15a0*/  SHF.R.S32.HI R3, RZ, 0x1f, R232 ;  /* 0x0000001fff037819 */ /* 0x000fe200000114e8 */
[----:B------:R-:W-:Y:S01]  /*15b0*/  IMAD.IADD R207, R234, 0x1, R205 ;  /* 0x00000001eacf7824 */ /* 0x000fe200078e02cd */
[----:B------:R0:W-:Y:S01]  /*15c0*/  STL [R1+0x50], R0 ;  /* 0x0000500001007387 */ /* 0x0001e20000100800 */
[----:B------:R-:W-:-:S02]  /*15d0*/  SHF.R.S32.HI R3, RZ, 0x1f, R229 ;  /* 0x0000001fff037819 */ /* 0x000fc400000114e5 */
[----:B------:R-:W-:Y:S02]  /*15e0*/  SHF.R.S32.HI R3, RZ, 0x1f, R226 ;  /* 0x0000001fff037819 */ /* 0x000fe400000114e2 */
[----:B------:R-:W-:Y:S02]  /*15f0*/  SHF.R.S32.HI R3, RZ, 0x1f, R223 ;  /* 0x0000001fff037819 */ /* 0x000fe400000114df */
[----:B------:R-:W-:Y:S02]  /*1600*/  SHF.R.S32.HI R219, RZ, 0x1f, R168 ;  /* 0x0000001fffdb7819 */ /* 0x000fe400000114a8 */
[----:B------:R-:W-:Y:S01]  /*1610*/  LOP3.LUT R199, R13, 0x180, RZ, 0xc0, !PT ;  /* 0x000001800dc77812 */ /* 0x000fe200078ec0ff */
[----:B0-----:R-:W-:Y:S01]  /*1620*/  IMAD R0, R11, 0x8, R6 ;  /* 0x000000080b007824 */ /* 0x001fe200078e0206 */
[----:B------:R-:W-:Y:S02]  /*1630*/  SHF.R.S32.HI R3, RZ, 0x1f, R220 ;  /* 0x0000001fff037819 */ /* 0x000fe400000114dc */
[----:B------:R-:W-:-:S02]  /*1640*/  IADD3 R234, R234, UR52, R205 ;  /* 0x00000034eaea7c10 */ /* 0x000fc4000fffe0cd */
[----:B------:R0:W-:Y:S05]  /*1650*/  STL [R1+0x64], R0 ;  /* 0x0000640001007387 */ /* 0x0001ea0000100800 */
.L_x_528:
[----:B-1-34-:R-:W1:Y:S02]  /*1660*/  LDC.64 R2, c[0x0][0xc88] ;  /* 0x00032200ff027b82 */ /* 0x01ae640000000a00 */
[----:B-1----:R-:W-:-:S05]  /*1670*/  IMAD.WIDE R2, R147, 0x4, R2 ;  /* 0x0000000493027825 */ /* 0x002fca00078e0202 */
[----:B------:R-:W2:Y:S01]  /*1680*/  LDG.E R206, desc[UR54][R2.64] ;  /* 0x0000003602ce7981 */ /* 0x000ea2000c1e1900 */
[----:B------:R-:W-:Y:S05]  /*1690*/  YIELD ;  /* 0x0000000000007946 */ /* 0x000fea0003800000 */
[----:B------:R-:W-:Y:S01]  /*16a0*/  ULDC.64 UR4, c[0x0][0xa28] ;  /* 0x00028a0000047ab9 */ /* 0x000fe20000000a00 */
[----:B------:R-:W-:Y:S01]  /*16b0*/  ULDC.64 UR8, c[0x0][0xa18] ;  /* 0x0002860000087ab9 */ /* 0x000fe20000000a00 */
[----:B------:R-:W-:Y:S01]  /*16c0*/  ISETP.NE.U32.AND P1, PT, RZ, UR4, PT ;  /* 0x00000004ff007c0c */ /* 0x000fe2000bf25070 */
[----:B------:R-:W-:Y:S01]  /*16d0*/  ULDC.64 UR6, c[0x0][0xa08] ;  /* 0x0002820000067ab9 */ /* 0x000fe20000000a00 */
[----:B------:R-:W-:Y:S01]  /*16e0*/  MOV R10, RZ ;  /* 0x000000ff000a7202 */ /* 0x000fe20000000f00 */
[----:B0-----:R-:W-:Y:S01]  /*16f0*/  IMAD.MOV.U32 R26, RZ, RZ, RZ ;  /* 0x000000ffff1a7224 */ /* 0x001fe200078e00ff */
[----:B------:R-:W-:-:S02]  /*1700*/  ISETP.NE.AND.EX P1, PT, RZ, UR5, PT, P1 ;  /* 0x00000005ff007c0c */ /* 0x000fc4000bf25310 */
[----:B------:R-:W-:-:S04]  /*1710*/  ISETP.NE.U32.AND P0, PT, RZ, UR6, PT ;  /* 0x00000006ff007c0c */ /* 0x000fc8000bf05070 */
[----:B------:R-:W-:Y:S02]  /*1720*/  ISETP.NE.AND.EX P0, PT, RZ, UR7, PT, P0 ;  /* 0x00000007ff007c0c */ /* 0x000fe4000bf05300 */
[----:B--2---:R-:W-:Y:S01]  /*1730*/  SHF.R.S32.HI R214, RZ, 0x1f, R206 ;  /* 0x0000001fffd67819 */ /* 0x004fe200000114ce */
[----:B------:R-:W-:-:S04]  /*1740*/  IMAD.SHL.U32 R212, R206, 0x4, RZ ;  /* 0x00000004ced47824 */ /* 0x000fc800078e00ff */
[C---:B------:R-:W-:Y:S02]  /*1750*/  @P1 LEA R4, P2, R206.reuse, UR4, 0x2 ;  /* 0x00000004ce041c11 */ /* 0x040fe4000f8410ff */
[C-C-:B------:R-:W-:Y:S02]  /*1760*/  SHF.L.U64.HI R213, R206.reuse, 0x2, R214.reuse ;  /* 0x00000002ced57819 */ /* 0x140fe400000102d6 */
[----:B------:R-:W-:Y:S02]  /*1770*/  @P1 LEA.HI.X R5, R206, UR5, R214, 0x2, P2 ;  /* 0x00000005ce051c11 */ /* 0x000fe400090f14d6 */
[----:B------:R-:W-:Y:S01]  /*1780*/  ISETP.NE.U32.AND P2, PT, RZ, UR8, PT ;  /* 0x00000008ff007c0c */ /* 0x000fe2000bf45070 */
[----:B------:R-:W-:Y:S01]  /*1790*/  ULDC UR4, c[0x0][0x288] ;  /* 0x0000a20000047ab9 */ /* 0x000fe20000000800 */
[----:B------:R-:W-:Y:S01]  /*17a0*/  IADD3 R8, P3, R212, UR6, RZ ;  /* 0x00000006d4087c10 */ /* 0x000fe2000ff7e0ff */
[----:B------:R1:W5:Y:S01]  /*17b0*/  @P1 LDG.E R10, desc[UR54][R4.64] ;  /* 0x00000036040a1981 */ /* 0x000362000c1e1900 */
[----:B------:R-:W-:Y:S01]  /*17c0*/  ISETP.NE.AND.EX P2, PT, RZ, UR9, PT, P2 ;  /* 0x00000009ff007c0c */ /* 0x000fe2000bf45320 */
[----:B------:R-:W-:Y:S01]  /*17d0*/  IMAD.U32 R149, RZ, RZ, UR4 ;  /* 0x00000004ff957e24 */ /* 0x000fe2000f8e00ff */
[----:B------:R-:W-:Y:S01]  /*17e0*/  IADD3.X R9, R213, UR7, RZ, P3, !PT ;  /* 0x00000007d5097c10 */ /* 0x000fe20009ffe4ff */
[----:B------:R-:W-:-:S04]  /*17f0*/  ULDC.64 UR4, c[0x0][0x418] ;  /* 0x0001060000047ab9 */ /* 0x000fc80000000a00 */
[----:B------:R1:W5:Y:S06]  /*1800*/  @P0 LDG.E R26, desc[UR54][R8.64] ;  /* 0x00000036081a0981 */ /* 0x00036c000c1e1900 */
[----:B------:R-:W-:-:S04]  /*1810*/  @P2 IADD3 R6, P1, R212, UR8, RZ ;  /* 0x00000008d4062c10 */ /* 0x000fc8000ff3e0ff */
[----:B------:R-:W-:-:S05]  /*1820*/  @P2 IADD3.X R7, R213, UR9, RZ, P1, !PT ;  /* 0x00000009d5072c10 */ /* 0x000fca0008ffe4ff */
[----:B------:R1:W5:Y:S01]  /*1830*/  @P2 LDG.E R149, desc[UR54][R6.64] ;  /* 0x0000003606952981 */ /* 0x000362000c1e1900 */
[----:B------:R-:W-:-:S03]  /*1840*/  UISETP.NE.U32.AND UP0, UPT, UR4, URZ, UPT ;  /* 0x0000003f0400728c */ /* 0x000fc6000bf05070 */
[----:B------:R-:W-:Y:S01]  /*1850*/  ULDC UR4, c[0x0][0x424] ;  /* 0x0001090000047ab9 */ /* 0x000fe20000000800 */
[----:B------:R-:W-:-:S03]  /*1860*/  UISETP.NE.AND.EX UP0, UPT, UR5, URZ, UPT, UP0 ;  /* 0x0000003f0500728c */ /* 0x000fc6000bf05300 */
[----:B------:R-:W-:Y:S01]  /*1870*/  ULDC UR5, c[0x0][0x2f0] ;  /* 0x0000bc0000057ab9 */ /* 0x000fe20000000800 */
[----:B------:R-:W-:-:S04]  /*1880*/  USEL UR4, UR4, 0x1, UP0 ;  /* 0x0000000104047887 */ /* 0x000fc80008000000 */
[----:B------:R-:W-:-:S03]  /*1890*/  UIMAD UR4, UR4, UR5, URZ ;  /* 0x00000005040472a4 */ /* 0x000fc6000f8e023f */
[----:B------:R-:W-:Y:S02]  /*18a0*/  ULDC UR5, c[0x0][0x348] ;  /* 0x0000d20000057ab9 */ /* 0x000fe40000000800 */
[----:B------:R-:W-:Y:S02]  /*18b0*/  IMAD.U32 R2, RZ, RZ, UR5 ;  /* 0x00000005ff027e24 */ /* 0x000fe4000f8e00ff */
[----:B------:R-:W-:Y:S01]  /*18c0*/  IMAD.U32 R25, RZ, RZ, UR4 ;  /* 0x00000004ff197e24 */ /* 0x000fe2000f8e00ff */
[----:B-1----:R-:W-:Y:S06]  /*18d0*/  @P2 BRA `(.L_x_325) ;  /* 0x0000000000242947 */ /* 0x002fec0003800000 */
[----:B------:R-:W-:Y:S02]  /*18e0*/  ULDC.64 UR4, c[0x0][0xa00] ;  /* 0x0002800000047ab9 */ /* 0x000fe40000000a00 */
[----:B------:R-:W-:-:S04]  /*18f0*/  ISETP.NE.U32.AND P1, PT, RZ, UR4, PT ;  /* 0x00000004ff007c0c */ /* 0x000fc8000bf25070 */
[----:B------:R-:W-:-:S13]  /*1900*/  ISETP.NE.AND.EX P1, PT, RZ, UR5, PT, P1 ;  /* 0x00000005ff007c0c */ /* 0x000fda000bf25310 */
[----:B------:R-:W-:Y:S05]  /*1910*/  @!P1 BRA `(.L_x_325) ;  /* 0x0000000000149947 */ /* 0x000fea0003800000 */
[----:B------:R-:W1:Y:S02]  /*1920*/  LDC.64 R4, c[0x0][0xa00] ;  /* 0x00028000ff047b82 */ /* 0x000e640000000a00 */
[----:B-1----:R-:W-:-:S05]  /*1930*/  IMAD.WIDE R4, R206, 0x4, R4 ;  /* 0x00000004ce047825 */ /* 0x002fca00078e0204 */
[----:B-----5:R-:W2:Y:S04]  /*1940*/  LDG.E R149, desc[UR54][R4.64] ;  /* 0x0000003604957981 */ /* 0x020ea8000c1e1900 */
[----:B0-----:R-:W2:Y:S02]  /*1950*/  LDG.E R0, desc[UR54][R4.64+0x4] ;  /* 0x0000043604007981 */ /* 0x001ea4000c1e1900 */
[----:B--2---:R-:W-:-:S07]  /*1960*/  IMAD.IADD R149, R0, 0x1, -R149 ;  /* 0x0000000100957824 */ /* 0x004fce00078e0a95 */
.L_x_325:
[----:B------:R-:W-:Y:S01]  /*1970*/  ULDC.64 UR4, c[0x0][0xa20] ;  /* 0x0002880000047ab9 */ /* 0x000fe20000000a00 */
[C---:B------:R-:W-:Y:S02]  /*1980*/  LOP3.LUT R3, R146.reuse, 0xff000000, RZ, 0xc0, !PT ;  /* 0xff00000092037812 */ /* 0x040fe400078ec0ff */
[----:B------:R-:W-:Y:S02]  /*1990*/  ISETP.NE.U32.AND P1, PT, RZ, UR4, PT ;  /* 0x00000004ff007c0c */ /* 0x000fe4000bf25070 */
[C---:B0-----:R-:W-:Y:S02]  /*19a0*/  LOP3.LUT R0, R146.reuse, 0xff0000, RZ, 0xc0, !PT ;  /* 0x00ff000092007812 */ /* 0x041fe400078ec0ff */
[----:B------:R-:W-:Y:S02]  /*19b0*/  ISETP.NE.AND.EX P1, PT, RZ, UR5, PT, P1 ;  /* 0x00000005ff007c0c */ /* 0x000fe4000bf25310 */
[----:B------:R-:W-:Y:S02]  /*19c0*/  SHF.R.U32.HI R3, RZ, 0x8, R3 ;  /* 0x00000008ff037819 */ /* 0x000fe40000011603 */
[----:B------:R-:W-:-:S02]  /*19d0*/  LOP3.LUT R204, R146, 0xffff, RZ, 0xc0, !PT ;  /* 0x0000ffff92cc7812 */ /* 0x000fc400078ec0ff */
[----:B------:R-:W-:Y:S02]  /*19e0*/  LEA.HI R211, R0, R3, RZ, 0x10 ;  /* 0x0000000300d37211 */ /* 0x000fe400078f80ff */
[----:B------:R-:W-:-:S05]  /*19f0*/  MOV R215, R145 ;  /* 0x0000009100d77202 */ /* 0x000fca0000000f00 */
[----:B------:R-:W-:Y:S05]  /*1a00*/  @!P1 BRA `(.L_x_326) ;  /* 0x0000000000109947 */ /* 0x000fea0003800000 */
[----:B------:R-:W-:-:S04]  /*1a10*/  IADD3 R4, P0, R212, UR4, RZ ;  /* 0x00000004d4047c10 */ /* 0x000fc8000ff1e0ff */
[----:B------:R-:W-:-:S05]  /*1a20*/  IADD3.X R5, R213, UR5, RZ, P0, !PT ;  /* 0x00000005d5057c10 */ /* 0x000fca00087fe4ff */
[----:B------:R0:W5:Y:S01]  /*1a30*/  LDG.E R25, desc[UR54][R4.64] ;  /* 0x0000003604197981 */ /* 0x000162000c1e1900 */
[----:B------:R-:W-:Y:S05]  /*1a40*/  BRA `(.L_x_327) ;  /* 0x0000000000107947 */ /* 0x000fea0003800000 */
.L_x_326:
[----:B------:R-:W-:Y:S05]  /*1a50*/  @!P0 BRA `(.L_x_327) ;  /* 0x00000000000c8947 */ /* 0x000fea0003800000 */
[----:B------:R-:W2:Y:S04]  /*1a60*/  LDG.E R0, desc[UR54][R8.64] ;  /* 0x0000003608007981 */ /* 0x000ea8000c1e1900 */
[----:B------:R-:W2:Y:S02]  /*1a70*/  LDG.E R25, desc[UR54][R8.64+0x4] ;  /* 0x0000043608197981 */ /* 0x000ea4000c1e1900 */
[----:B--2---:R-:W-:-:S07]  /*1a80*/  IMAD.IADD R25, R25, 0x1, -R0 ;  /* 0x0000000119197824 */ /* 0x004fce00078e0a00 */
.L_x_327:
[----:B------:R-:W-:Y:S01]  /*1a90*/  ULDC.64 UR4, c[0x0][0xa10] ;  /* 0x0002840000047ab9 */ /* 0x000fe20000000a00 */
[----:B------:R-:W2:Y:S01]  /*1aa0*/  LDL.LU R28, [R1+0x10] ;  /* 0x00001000011c7983 */ /* 0x000ea20000300800 */
[----:B------:R-:W-:-:S04]  /*1ab0*/  ISETP.NE.U32.AND P0, PT, RZ, UR4, PT ;  /* 0x00000004ff007c0c */ /* 0x000fc8000bf05070 */
[----:B------:R-:W-:Y:S01]  /*1ac0*/  ISETP.NE.AND.EX P0, PT, RZ, UR5, PT, P0 ;  /* 0x00000005ff007c0c */ /* 0x000fe2000bf05300 */
[----:B------:R-:W-:-:S12]  /*1ad0*/  ULDC.64 UR4, c[0x0][0xa30] ;  /* 0x00028c0000047ab9 */ /* 0x000fd80000000a00 */
[----:B0-----:R-:W0:Y:S02]  /*1ae0*/  @P0 LDC.64 R4, c[0x0][0xa10] ;  /* 0x00028400ff040b82 */ /* 0x001e240000000a00 */
[----:B0-----:R-:W-:-:S05]  /*1af0*/  @P0 IMAD.WIDE R4, R206, 0x4, R4 ;  /* 0x00000004ce040825 */ /* 0x001fca00078e0204 */
[----:B------:R-:W3:Y:S04]  /*1b00*/  @P0 LDG.E R0, desc[UR54][R4.64] ;  /* 0x0000003604000981 */ /* 0x000ee8000c1e1900 */
[----:B------:R-:W3:Y:S01]  /*1b10*/  @P0 LDG.E R3, desc[UR54][R4.64+0x4] ;  /* 0x0000043604030981 */ /* 0x000ee2000c1e1900 */
[----:B------:R-:W-:Y:S01]  /*1b20*/  ISETP.NE.U32.AND P1, PT, RZ, UR4, PT ;  /* 0x00000004ff007c0c */ /* 0x000fe2000bf25070 */
[----:B-----5:R-:W-:-:S03]  /*1b30*/  IMAD.MOV.U32 R144, RZ, RZ, R25 ;  /* 0x000000ffff907224 */ /* 0x020fc600078e0019 */
[----:B------:R-:W-:-:S13]  /*1b40*/  ISETP.NE.AND.EX P1, PT, RZ, UR5, PT, P1 ;  /* 0x00000005ff007c0c */ /* 0x000fda000bf25310 */
[----:B------:R-:W-:-:S04]  /*1b50*/  @P1 IADD3 R6, P2, R212, UR4, RZ ;  /* 0x00000004d4061c10 */ /* 0x000fc8000ff5e0ff */
[----:B------:R-:W-:-:S05]  /*1b60*/  @P1 IADD3.X R7, R213, UR5, RZ, P2, !PT ;  /* 0x00000005d5071c10 */ /* 0x000fca00097fe4ff */
[----:B------:R0:W5:Y:S01]  /*1b70*/  @P1 LDG.E R144, desc[UR54][R6.64] ;  /* 0x0000003606901981 */ /* 0x000162000c1e1900 */
[----:B------:R-:W-:Y:S01]  /*1b80*/  IMAD.IADD R9, R25, 0x1, -R10 ;  /* 0x0000000119097824 */ /* 0x000fe200078e0a0a */
[----:B------:R-:W-:Y:S01]  /*1b90*/  BSSY B0, `(.L_x_328) ;  /* 0x000002c000007945 */ /* 0x000fe20003800000 */
[----:B------:R-:W-:Y:S02]  /*1ba0*/  LOP3.LUT R217, R211, 0xff, RZ, 0xc0, !PT ;  /* 0x000000ffd3d97812 */ /* 0x000fe400078ec0ff */
[----:B------:R-:W-:Y:S02]  /*1bb0*/  SHF.R.U32.HI R211, RZ, 0x10, R211 ;  /* 0x00000010ffd37819 */ /* 0x000fe400000116d3 */
[----:B--2---:R-:W-:Y:S01]  /*1bc0*/  LOP3.LUT R28, R28, 0xfffffffb, RZ, 0xc0, !PT ;  /* 0xfffffffb1c1c7812 */ /* 0x004fe200078ec0ff */
[----:B---3--:R-:W-:-:S04]  /*1bd0*/  @P0 IMAD.IADD R2, R3, 0x1, -R0 ;  /* 0x0000000103020824 */ /* 0x008fc800078e0a00 */
[----:B------:R-:W-:-:S05]  /*1be0*/  IMAD.IADD R236, R9, 0x1, R2 ;  /* 0x0000000109ec7824 */ /* 0x000fca00078e0202 */
[C---:B------:R-:W-:Y:S02]  /*1bf0*/  ISETP.GE.AND P3, PT, R236.reuse, 0x1, PT ;  /* 0x00000001ec00780c */ /* 0x040fe40003f66270 */
[----:B------:R-:W-:-:S05]  /*1c00*/  IADD3 R0, R236, 0x9f, RZ ;  /* 0x0000009fec007810 */ /* 0x000fca0007ffe0ff */
[----:B------:R-:W-:-:S05]  /*1c10*/  IMAD.HI R0, R0, 0x66666667, RZ ;  /* 0x6666666700007827 */ /* 0x000fca00078e02ff */
[----:B------:R-:W-:Y:S02]  /*1c20*/  SHF.R.U32.HI R147, RZ, 0x1f, R0 ;  /* 0x0000001fff937819 */ /* 0x000fe40000011600 */
[----:B------:R-:W-:Y:S02]  /*1c30*/  @P3 LOP3.LUT R28, R28, 0x4, RZ, 0xfc, !PT ;  /* 0x000000041c1c3812 */ /* 0x000fe400078efcff */
[----:B------:R-:W-:Y:S01]  /*1c40*/  LEA.HI.SX32 R147, R0, R147, 0x1a ;  /* 0x0000009300937211 */ /* 0x000fe200078fd2ff */
[----:B------:R-:W-:Y:S02]  /*1c50*/  IMAD.MOV.U32 R0, RZ, RZ, RZ ;  /* 0x000000ffff007224 */ /* 0x000fe400078e00ff */
[----:B------:R0:W-:Y:S01]  /*1c60*/  STL [R1+0x10], R28 ;  /* 0x0000101c01007387 */ /* 0x0001e20000100800 */
[----:B------:R-:W-:Y:S05]  /*1c70*/  @!P3 BRA `(.L_x_329) ;  /* 0x000000000074b947 */ /* 0x000fea0003800000 */
[----:B------:R-:W-:Y:S01]  /*1c80*/  ISETP.NE.AND P0, PT, R211, RZ, PT ;  /* 0x000000ffd300720c */ /* 0x000fe20003f05270 */
[----:B------:R-:W-:-:S03]  /*1c90*/  ULDC UR4, c[0x0][0x9f0] ;  /* 0x00027c0000047ab9 */ /* 0x000fc60000000800 */
[----:B------:R-:W-:-:S04]  /*1ca0*/  SEL R10, R211, UR4, P0 ;  /* 0x00000004d30a7c07 */ /* 0x000fc80008000000 */
[-C--:B0-----:R-:W-:Y:S02]  /*1cb0*/  IABS R6, R10.reuse ;  /* 0x0000000a00067213 */ /* 0x081fe40000000000 */
[----:B------:R-:W-:Y:S02]  /*1cc0*/  IADD3 R0, R147, -0x1, R10 ;  /* 0xffffffff93007810 */ /* 0x000fe40007ffe00a */
[----:B------:R-:W0:Y:S01]  /*1cd0*/  I2F.RP R3, R6 ;  /* 0x0000000600037306 */ /* 0x000e220000209400 */
[----:B------:R-:W-:Y:S02]  /*1ce0*/  IABS R11, R10 ;  /* 0x0000000a000b7213 */ /* 0x000fe40000000000 */
[----:B------:R-:W-:Y:S02]  /*1cf0*/  IABS R8, R0 ;  /* 0x0000000000087213 */ /* 0x000fe40000000000 */
[----:B------:R-:W-:-:S04]  /*1d00*/  LOP3.LUT R0, R0, R10, RZ, 0x3c, !PT ;  /* 0x0000000a00007212 */ /* 0x000fc800078e3cff */
[----:B------:R-:W-:Y:S01]  /*1d10*/  ISETP.GE.AND P2, PT, R0, RZ, PT ;  /* 0x000000ff0000720c */ /* 0x000fe20003f46270 */
[----:B0-----:R-:W0:Y:S02]  /*1d20*/  MUFU.RCP R3, R3 ;  /* 0x0000000300037308 */ /* 0x001e240000001000 */
[----:B0-----:R-:W-:Y:S02]  /*1d30*/  VIADD R4, R3, 0xffffffe ;  /* 0x0ffffffe03047836 */ /* 0x001fe40000000000 */
[----:B------:R-:W-:-:S04]  /*1d40*/  IMAD.MOV R3, RZ, RZ, -R11 ;  /* 0x000000ffff037224 */ /* 0x000fc800078e0a0b */
[----:B------:R0:W1:Y:S02]  /*1d50*/  F2I.FTZ.U32.TRUNC.NTZ R5, R4 ;  /* 0x0000000400057305 */ /* 0x000064000021f000 */
[----:B0-----:R-:W-:Y:S02]  /*1d60*/  IMAD.MOV.U32 R4, RZ, RZ, RZ ;  /* 0x000000ffff047224 */ /* 0x001fe400078e00ff */
[----:B-1----:R-:W-:-:S04]  /*1d70*/  IMAD.MOV R7, RZ, RZ, -R5 ;  /* 0x000000ffff077224 */ /* 0x002fc800078e0a05 */
[----:B------:R-:W-:-:S04]  /*1d80*/  IMAD R7, R7, R6, RZ ;  /* 0x0000000607077224 */ /* 0x000fc800078e02ff */
[----:B------:R-:W-:-:S06]  /*1d90*/  IMAD.HI.U32 R5, R5, R7, R4 ;  /* 0x0000000705057227 */ /* 0x000fcc00078e0004 */
[----:B------:R-:W-:-:S04]  /*1da0*/  IMAD.HI.U32 R5, R5, R8, RZ ;  /* 0x0000000805057227 */ /* 0x000fc800078e00ff */
[----:B------:R-:W-:-:S05]  /*1db0*/  IMAD R3, R5, R3, R8 ;  /* 0x0000000305037224 */ /* 0x000fca00078e0208 */
[----:B------:R-:W-:-:S13]  /*1dc0*/  ISETP.GT.U32.AND P1, PT, R6, R3, PT ;  /* 0x000000030600720c */ /* 0x000fda0003f24070 */
[-C--:B------:R-:W-:Y:S01]  /*1dd0*/  @!P1 IADD3 R3, R3, -R6.reuse, RZ ;  /* 0x8000000603039210 */ /* 0x080fe20007ffe0ff */
[----:B------:R-:W-:Y:S01]  /*1de0*/  @!P1 VIADD R5, R5, 0x1 ;  /* 0x0000000105059836 */ /* 0x000fe20000000000 */
[----:B------:R-:W-:Y:S02]  /*1df0*/  ISETP.NE.AND P1, PT, R10, RZ, PT ;  /* 0x000000ff0a00720c */ /* 0x000fe40003f25270 */
[----:B------:R-:W-:-:S13]  /*1e00*/  ISETP.GE.U32.AND P0, PT, R3, R6, PT ;  /* 0x000000060300720c */ /* 0x000fda0003f06070 */
[----:B------:R-:W-:-:S04]  /*1e10*/  @P0 VIADD R5, R5, 0x1 ;  /* 0x0000000105050836 */ /* 0x000fc80000000000 */
[----:B------:R-:W-:-:S04]  /*1e20*/  IMAD.MOV.U32 R0, RZ, RZ, R5 ;  /* 0x000000ffff007224 */ /* 0x000fc800078e0005 */
[----:B------:R-:W-:Y:S01]  /*1e30*/  @!P2 IMAD.MOV R0, RZ, RZ, -R0 ;  /* 0x000000ffff00a224 */ /* 0x000fe200078e0a00 */
[----:B------:R-:W-:-:S07]  /*1e40*/  @!P1 LOP3.LUT R0, RZ, R10, RZ, 0x33, !PT ;  /* 0x0000000aff009212 */ /* 0x000fce00078e33ff */
.L_x_329:
[----:B------:R-:W-:Y:S05]  /*1e50*/  BSYNC B0 ;  /* 0x0000000000007941 */ /* 0x000fea0003800000 */
.L_x_328:
[----:B------:R-:W-:-:S05]  /*1e60*/  IMAD R3, R217, R0, RZ ;  /* 0x00000000d9037224 */ /* 0x000fca00078e02ff */
[C---:B------:R-:W-:Y:S01]  /*1e70*/  VIADDMNMX R0, R3.reuse, R0, R147, PT ;  /* 0x0000000003007246 */ /* 0x040fe20003800193 */
[----:B------:R-:W-:-:S04]  /*1e80*/  IMAD R3, R3, 0xa0, -R9 ;  /* 0x000000a003037824 */ /* 0x000fc800078e0a09 */
[----:B------:R-:W-:Y:S01]  /*1e90*/  IMAD R5, R0, 0xa0, -R9 ;  /* 0x000000a000057824 */ /* 0x000fe200078e0a09 */
[----:B------:R-:W-:-:S04]  /*1ea0*/  VIMNMX R3, RZ, R3, !PT ;  /* 0x00000003ff037248 */ /* 0x000fc80007fe0100 */
[----:B------:R-:W-:Y:S01]  /*1eb0*/  VIMNMX R0, R5, R2, PT ;  /* 0x0000000205007248 */ /* 0x000fe20003fe0100 */
[----:B------:R-:W-:-:S03]  /*1ec0*/  IMAD.WIDE.U32 R4, R3, -0x33333333, RZ ;  /* 0xcccccccd03047825 */ /* 0x000fc600078e00ff */
[----:B------:R-:W-:Y:S02]  /*1ed0*/  ISETP.GT.AND P0, PT, R0, R3, PT ;  /* 0x000000030000720c */ /* 0x000fe40003f04270 */
[----:B------:R-:W-:-:S04]  /*1ee0*/  SHF.R.U32.HI R121, RZ, 0x7, R5 ;  /* 0x00000007ff797819 */ /* 0x000fc80000011605 */
[----:B------:R-:W-:-:S07]  /*1ef0*/  MOV R24, R121 ;  /* 0x0000007900187202 */ /* 0x000fce0000000f00 */
[----:B------:R-:W-:-:S04]  /*1f00*/  @P0 VIADD R0, R0, 0x9f ;  /* 0x0000009f00000836 */ /* 0x000fc80000000000 */
[----:B------:R-:W-:-:S05]  /*1f10*/  @P0 IMAD.HI R0, R0, 0x66666667, RZ ;  /* 0x6666666700000827 */ /* 0x000fca00078e02ff */
[----:B------:R-:W-:-:S04]  /*1f20*/  @P0 SHF.R.U32.HI R3, RZ, 0x1f, R0 ;  /* 0x0000001fff030819 */ /* 0x000fc80000011600 */
[----:B------:R-:W-:Y:S02]  /*1f30*/  @P0 LEA.HI.SX32 R24, R0, R3, 0x1a ;  /* 0x0000000300180211 */ /* 0x000fe400078fd2ff */
[----:B------:R-:W-:Y:S02]  /*1f40*/  PLOP3.LUT P0, PT, PT, PT, PT, 0x80, 0x0 ;  /* 0x000000000000781c */ /* 0x000fe40003f0f070 */
[----:B------:R-:W-:-:S13]  /*1f50*/  ISETP.GT.AND P1, PT, R24, R121, PT ;  /* 0x000000791800720c */ /* 0x000fda0003f24270 */
[----:B------:R-:W-:Y:S05]  /*1f60*/  @!P1 BRA `(.L_x_330) ;  /* 0x000000e000049947 */ /* 0x000fea0003800000 */
[----:B------:R-:W-:Y:S01]  /*1f70*/  VIADD R0, R16, 0x1a400 ;  /* 0x0001a40010007836 */ /* 0x000fe20000000000 */
[----:B------:R-:W-:Y:S04]  /*1f80*/  BSSY B6, `(.L_x_331) ;  /* 0x0000013000067945 */ /* 0x000fe80003800000 */
[----:B------:R-:W-:-:S13]  /*1f90*/  LOP3.LUT P0, RZ, R0, 0x1bf, RZ, 0xc0, !PT ;  /* 0x000001bf00ff7812 */ /* 0x000fda000780c0ff */
[----:B------:R-:W-:Y:S05]  /*1fa0*/  @!P0 BRA `(.L_x_332) ;  /* 0x0000000000408947 */ /* 0x000fea0003800000 */
[----:B------:R-:W-:Y:S01]  /*1fb0*/  MOV R0, 0x0 ;  /* 0x0000000000007802 */ /* 0x000fe20000000f00 */
[----:B------:R-:W-:Y:S01]  /*1fc0*/  ULDC.64 UR4, c[0x4][0xa0] ;  /* 0x0100280000047ab9 */ /* 0x000fe20000000a00 */
[----:B------:R-:W-:Y:S01]  /*1fd0*/  ULDC.64 UR6, c[0x4][0x30] ;  /* 0x01000c0000067ab9 */ /* 0x000fe20000000a00 */
[----:B------:R-:W-:Y:S01]  /*1fe0*/  IMAD.U32 R4, RZ, RZ, UR4 ;  /* 0x00000004ff047e24 */ /* 0x000fe2000f8e00ff */
[----:B------:R1:W2:Y:S01]  /*1ff0*/  LDC.64 R14, c[0x4][R0] ;  /* 0x01000000000e7b82 */ /* 0x0002a20000000a00 */
[----:B------:R-:W-:Y:S01]  /*2000*/  IMAD.U32 R5, RZ, RZ, UR5 ;  /* 0x00000005ff057e24 */ /* 0x000fe2000f8e00ff */
[----:B------:R-:W-:Y:S01]  /*2010*/  ULDC.64 UR4, c[0x4][0xa8] ;  /* 0x01002a0000047ab9 */ /* 0x000fe20000000a00 */
[----:B------:R-:W-:Y:S01]  /*2020*/  MOV R10, UR6 ;  /* 0x00000006000a7c02 */ /* 0x000fe20008000f00 */
[----:B0-----:R-:W-:Y:S02]  /*2030*/  IMAD.U32 R6, RZ, RZ, UR4 ;  /* 0x00000004ff067e24 */ /* 0x001fe4000f8e00ff */
[----:B------:R-:W-:-:S02]  /*2040*/  IMAD.U32 R7, RZ, RZ, UR5 ;  /* 0x00000005ff077e24 */ /* 0x000fc4000f8e00ff */
[----:B------:R-:W-:Y:S02]  /*2050*/  IMAD.U32 R11, RZ, RZ, UR7 ;  /* 0x00000007ff0b7e24 */ /* 0x000fe4000f8e00ff */
[----:B------:R-:W-:Y:S02]  /*2060*/  IMAD.MOV.U32 R8, RZ, RZ, 0x70 ;  /* 0x00000070ff087424 */ /* 0x000fe400078e00ff */
[----:B------:R-:W-:Y:S02]  /*2070*/  IMAD.MOV.U32 R12, RZ, RZ, 0x1 ;  /* 0x00000001ff0c7424 */ /* 0x000fe400078e00ff */
[----:B-1----:R-:W-:-:S07]  /*2080*/  IMAD.MOV.U32 R13, RZ, RZ, RZ ;  /* 0x000000ffff0d7224 */ /* 0x002fce00078e00ff */
[----:B------:R-:W-:-:S07]  /*2090*/  LEPC R20, `(.L_x_332) ;  /* 0x000000001014794e */ /* 0x000fce0000000000 */
[----:B--2--5:R-:W-:Y:S05]  /*20a0*/  CALL.ABS.NOINC R14 ;  /* 0x000000000e007343 */ /* 0x024fea0003c00000 */
.L_x_332:
[----:B------:R-:W-:Y:S05]  /*20b0*/  BSYNC B6 ;  /* 0x0000000000067941 */ /* 0x000fea0003800000 */
.L_x_331:
[----:B------:R-:W-:Y:S01]  /*20c0*/  VIADD R0, R16, 0xa400 ;  /* 0x0000a40010007836 */ /* 0x000fe20000000000 */
[----:B------:R-:W-:Y:S04]  /*20d0*/  BSSY B6, `(.L_x_333) ;  /* 0x0000013000067945 */ /* 0x000fe80003800000 */
[----:B------:R-:W-:-:S13]  /*20e0*/  LOP3.LUT P0, RZ, R0, 0x3ff, RZ, 0xc0, !PT ;  /* 0x000003ff00ff7812 */ /* 0x000fda000780c0ff */
[----:B------:R-:W-:Y:S05]  /*20f0*/  @!P0 BRA `(.L_x_334) ;  /* 0x0000000000408947 */ /* 0x000fea0003800000 */
[----:B------:R-:W-:Y:S01]  /*2100*/  MOV R0, 0x0 ;  /* 0x0000000000007802 */ /* 0x000fe20000000f00 */
[----:B------:R-:W-:Y:S01]  /*2110*/  ULDC.64 UR4, c[0x4][0xa0] ;  /* 0x0100280000047ab9 */ /* 0x000fe20000000a00 */
[----:B------:R-:W-:Y:S01]  /*2120*/  ULDC.64 UR6, c[0x4][0xa8] ;  /* 0x01002a0000067ab9 */ /* 0x000fe20000000a00 */
[----:B------:R-:W-:Y:S01]  /*2130*/  MOV R4, UR4 ;  /* 0x0000000400047c02 */ /* 0x000fe20008000f00 */
[----:B------:R1:W2:Y:S01]  /*2140*/  LDC.64 R14, c[0x4][R0] ;  /* 0x01000000000e7b82 */ /* 0x0002a20000000a00 */
[----:B------:R-:W-:Y:S01]  /*2150*/  IMAD.U32 R5, RZ, RZ, UR5 ;  /* 0x00000005ff057e24 */ /* 0x000fe2000f8e00ff */
[----:B------:R-:W-:Y:S01]  /*2160*/  ULDC.64 UR4, c[0x4][0x20] ;  /* 0x0100080000047ab9 */ /* 0x000fe20000000a00 */
[----:B0-----:R-:W-:Y:S01]  /*2170*/  IMAD.U32 R6, RZ, RZ, UR6 ;  /* 0x00000006ff067e24 */ /* 0x001fe2000f8e00ff */
[----:B------:R-:W-:Y:S01]  /*2180*/  MOV R8, 0x70 ;  /* 0x0000007000087802 */ /* 0x000fe20000000f00 */
[----:B------:R-:W-:Y:S02]  /*2190*/  IMAD.U32 R7, RZ, RZ, UR7 ;  /* 0x00000007ff077e24 */ /* 0x000fe4000f8e00ff */
[----:B------:R-:W-:-:S02]  /*21a0*/  IMAD.U32 R10, RZ, RZ, UR4 ;  /* 0x00000004ff0a7e24 */ /* 0x000fc4000f8e00ff */
[----:B------:R-:W-:Y:S02]  /*21b0*/  IMAD.U32 R11, RZ, RZ, UR5 ;  /* 0x00000005ff0b7e24 */ /* 0x000fe4000f8e00ff */
[----:B------:R-:W-:Y:S02]  /*21c0*/  IMAD.MOV.U32 R12, RZ, RZ, 0x1 ;  /* 0x00000001ff0c7424 */ /* 0x000fe400078e00ff */
[----:B-1----:R-:W-:-:S07]  /*21d0*/  IMAD.MOV.U32 R13, RZ, RZ, RZ ;  /* 0x000000ffff0d7224 */ /* 0x002fce00078e00ff */
[----:B------:R-:W-:-:S07]  /*21e0*/  LEPC R20, `(.L_x_334) ;  /* 0x000000001014794e */ /* 0x000fce0000000000 */
[----:B--2--5:R-:W-:Y:S05]  /*21f0*/  CALL.ABS.NOINC R14 ;  /* 0x000000000e007343 */ /* 0x024fea0003c00000 */
.L_x_334:
[----:B------:R-:W-:Y:S05]  /*2200*/  BSYNC B6 ;  /* 0x0000000000067941 */ /* 0x000fea0003800000 */
.L_x_333:
[----:B------:R-:W-:Y:S01]  /*2210*/  ULDC.64 UR4, c[0x0][0x9f8] ;  /* 0x00027e0000047ab9 */ /* 0x000fe20000000a00 */
[----:B------:R-:W-:Y:S01]  /*2220*/  IMAD.MOV.U32 R0, RZ, RZ, R206 ;  /* 0x000000ffff007224 */ /* 0x000fe200078e00ce */
[----:B------:R-:W-:Y:S01]  /*2230*/  ISETP.NE.U32.AND P0, PT, RZ, UR4, PT ;  /* 0x00000004ff007c0c */ /* 0x000fe2000bf05070 */
[----:B------:R-:W2:Y:S01]  /*2240*/  LDL R14, [R1+0x60] ;  /* 0x00006000010e7983 */ /* 0x000ea20000100800 */
[----:B------:R-:W0:Y:S01]  /*2250*/  LDC.64 R112, c[0x0][0x300] ;  /* 0x0000c000ff707b82 */ /* 0x000e220000000a00 */
[----:B------:R-:W-:Y:S01]  /*2260*/  IMAD.IADD R119, R26, 0x1, R25 ;  /* 0x000000011a777824 */ /* 0x000fe200078e0219 */
[----:B------:R-:W-:Y:S01]  /*2270*/  ISETP.NE.AND.EX P0, PT, RZ, UR5, PT, P0 ;  /* 0x00000005ff007c0c */ /* 0x000fe2000bf05300 */
[----:B------:R-:W1:Y:S01]  /*2280*/  S2R R20, SR_TID.X ;  /* 0x0000000000147919 */ /* 0x000e620000002100 */
[----:B------:R-:W-:Y:S01]  /*2290*/  ULDC.64 UR6, c[0x0][0xa08] ;  /* 0x0002820000067ab9 */ /* 0x000fe20000000a00 */
[----:B------:R-:W-:-:S03]  /*22a0*/  SHF.R.S32.HI R19, RZ, 0x1f, R18 ;  /* 0x0000001fff137819 */ /* 0x000fc60000011412 */
[----:B------:R-:W3:Y:S07]  /*22b0*/  LDC.64 R106, c[0x0][0x3f8] ;  /* 0x0000fe00ff6a7b82 */ /* 0x000eee0000000a00 */
[----:B------:R-:W-:Y:S01]  /*22c0*/  @P0 IADD3 R4, P1, R212, UR4, RZ ;  /* 0x00000004d4040c10 */ /* 0x000fe2000ff3e0ff */
[----:B------:R-:W4:Y:S03]  /*22d0*/  LDC R99, c[0x0][0x3f4] ;  /* 0x0000fd00ff637b82 */ /* 0x000f260000000800 */
[----:B------:R-:W-:Y:S01]  /*22e0*/  @P0 IADD3.X R5, R213, UR5, RZ, P1, !PT ;  /* 0x00000005d5050c10 */ /* 0x000fe20008ffe4ff */
[----:B------:R-:W-:-:S04]  /*22f0*/  ULDC.64 UR4, c[0x0][0x308] ;  /* 0x0000c20000047ab9 */ /* 0x000fc80000000a00 */
[----:B------:R1:W4:Y:S01]  /*2300*/  @P0 LDG.E R0, desc[UR54][R4.64] ;  /* 0x0000003604000981 */ /* 0x000322000c1e1900 */
[----:B------:R-:W-:Y:S01]  /*2310*/  SHF.R.S32.HI R12, RZ, 0x1f, R119 ;  /* 0x0000001fff0c7819 */ /* 0x000fe20000011477 */
[-C--:B0-----:R-:W-:Y:S01]  /*2320*/  IMAD.WIDE.U32 R6, R119, R112.reuse, RZ ;  /* 0x0000007077067225 */ /* 0x081fe200078e00ff */
[----:B------:R-:W-:Y:S01]  /*2330*/  ISETP.NE.U32.AND P0, PT, RZ, UR6, PT ;  /* 0x00000006ff007c0c */ /* 0x000fe2000bf05070 */
[----:B------:R-:W0:Y:S02]  /*2340*/  LDC.64 R100, c[0x0][0x408] ;  /* 0x00010200ff647b82 */ /* 0x000e240000000a00 */
[----:B------:R-:W-:Y:S01]  /*2350*/  IMAD R8, R12, R112, RZ ;  /* 0x000000700c087224 */ /* 0x000fe200078e02ff */
[----:B------:R-:W-:-:S03]  /*2360*/  ISETP.NE.AND.EX P0, PT, RZ, UR7, PT, P0 ;  /* 0x00000007ff007c0c */ /* 0x000fc6000bf05300 */
[----:B------:R-:W-:Y:S01]  /*2370*/  IMAD R3, R119, R113, R8 ;  /* 0x0000007177037224 */ /* 0x000fe200078e0208 */
[----:B-1----:R-:W-:Y:S01]  /*2380*/  SHF.R.U32.HI R27, RZ, 0x7, R20 ;  /* 0x00000007ff1b7819 */ /* 0x002fe20000011614 */
[----:B------:R-:W-:Y:S01]  /*2390*/  VIADD R8, R18, 0x80 ;  /* 0x0000008012087836 */ /* 0x000fe20000000000 */
[----:B------:R-:W-:Y:S01]  /*23a0*/  SHF.R.S32.HI R23, RZ, 0x1f, R22 ;  /* 0x0000001fff177819 */ /* 0x000fe20000011416 */
[----:B------:R-:W-:Y:S01]  /*23b0*/  IMAD.IADD R7, R7, 0x1, R3 ;  /* 0x0000000107077824 */ /* 0x000fe200078e0203 */
[----:B------:R-:W-:Y:S01]  /*23c0*/  ISETP.NE.AND P6, PT, R27, 0x1, PT ;  /* 0x000000011b00780c */ /* 0x000fe20003fc5270 */
[----:B------:R-:W-:Y:S01]  /*23d0*/  IMAD.MOV.U32 R122, RZ, RZ, 0x20 ;  /* 0x00000020ff7a7424 */ /* 0x000fe200078e00ff */
[----:B------:R-:W-:Y:S01]  /*23e0*/  MOV R20, R28 ;  /* 0x0000001c00147202 */ /* 0x000fe20000000f00 */
[----:B------:R-:W-:-:S04]  /*23f0*/  IMAD.WIDE.U32 R4, R204, UR4, R6 ;  /* 0x00000004cc047c25 */ /* 0x000fc8000f8e0006 */
[----:B------:R-:W-:Y:S01]  /*2400*/  IMAD R5, R204, UR5, R5 ;  /* 0x00000005cc057c24 */ /* 0x000fe2000f8e0205 */
[----:B------:R-:W-:Y:S01]  /*2410*/  ULDC.64 UR4, c[0x0][0x310] ;  /* 0x0000c40000047ab9 */ /* 0x000fe20000000a00 */
[----:B------:R-:W-:-:S04]  /*2420*/  IMAD.WIDE.U32 R6, R168, R112, R18 ;  /* 0x00000070a8067225 */ /* 0x000fc800078e0012 */
[-C--:B---3--:R-:W-:Y:S02]  /*2430*/  IMAD R11, R219, R106.reuse, RZ ;  /* 0x0000006adb0b7224 */ /* 0x088fe400078e02ff */
[----:B------:R-:W-:-:S04]  /*2440*/  IMAD.WIDE.U32 R110, R168, R106, R22 ;  /* 0x0000006aa86e7225 */ /* 0x000fc800078e0016 */
[C---:B------:R-:W-:Y:S02]  /*2450*/  IMAD R11, R168.reuse, R107, R11 ;  /* 0x0000006ba80b7224 */ /* 0x040fe400078e020b */
[----:B------:R-:W-:-:S04]  /*2460*/  IMAD.WIDE.U32 R108, R168, R106, R18 ;  /* 0x0000006aa86c7225 */ /* 0x000fc800078e0012 */
[----:B------:R-:W-:Y:S02]  /*2470*/  IMAD.IADD R111, R111, 0x1, R11 ;  /* 0x000000016f6f7824 */ /* 0x000fe400078e020b */
[----:B------:R-:W-:Y:S02]  /*2480*/  IMAD.IADD R109, R11, 0x1, R109 ;  /* 0x000000010b6d7824 */ /* 0x000fe400078e026d */
[----:B0-----:R-:W-:-:S04]  /*2490*/  IMAD.WIDE.U32 R104, R168, R100, R22 ;  /* 0x00000064a8687225 */ /* 0x001fc800078e0016 */
[----:B------:R-:W-:Y:S01]  /*24a0*/  IMAD.WIDE.U32 R102, R168, R100, R18 ;  /* 0x00000064a8667225 */ /* 0x000fe200078e0012 */
[----:B------:R-:W-:-:S03]  /*24b0*/  LOP3.LUT R20, R20, 0xfffffffe, RZ, 0xc0, !PT ;  /* 0xfffffffe14147812 */ /* 0x000fc600078ec0ff */
[----:B-----5:R-:W-:-:S04]  /*24c0*/  IMAD.WIDE.U32 R110, R144, R106, R110 ;  /* 0x0000006a906e7225 */ /* 0x020fc800078e006e */
[----:B------:R-:W-:-:S04]  /*24d0*/  IMAD.WIDE.U32 R108, R144, R106, R108 ;  /* 0x0000006a906c7225 */ /* 0x000fc800078e006c */
[----:B------:R-:W-:Y:S01]  /*24e0*/  IMAD.MOV.U32 R120, RZ, RZ, 0x40 ;  /* 0x00000040ff787424 */ /* 0x000fe200078e00ff */
[C---:B------:R-:W-:Y:S01]  /*24f0*/  SHF.L.U64.HI R128, R112.reuse, 0x7, R113 ;  /* 0x0000000770807819 */ /* 0x040fe20000010271 */
[----:B------:R-:W-:Y:S02]  /*2500*/  IMAD R123, R113, 0xa0, RZ ;  /* 0x000000a0717b7824 */ /* 0x000fe400078e02ff */
[----:B------:R-:W-:Y:S02]  /*2510*/  IMAD.SHL.U32 R129, R112, 0x80, RZ ;  /* 0x0000008070817824 */ /* 0x000fe400078e00ff */
[----:B------:R-:W-:Y:S02]  /*2520*/  IMAD R127, R101, 0xa0, RZ ;  /* 0x000000a0657f7824 */ /* 0x000fe400078e02ff */
[----:B------:R-:W-:Y:S01]  /*2530*/  VIADD R195, R27, 0x8 ;  /* 0x000000081bc37836 */ /* 0x000fe20000000000 */
[----:B------:R-:W-:Y:S02]  /*2540*/  SHF.R.S32.HI R146, RZ, 0x1f, R216 ;  /* 0x0000001fff927819 */ /* 0x000fe400000114d8 */
[----:B----4-:R-:W-:-:S02]  /*2550*/  SHF.R.S32.HI R3, RZ, 0x1f, R0 ;  /* 0x0000001fff037819 */ /* 0x010fc40000011400 */
[----:B------:R-:W-:Y:S02]  /*2560*/  SEL R13, R0, RZ, !P0 ;  /* 0x000000ff000d7207 */ /* 0x000fe40004000000 */
[----:B------:R-:W-:Y:S01]  /*2570*/  SEL R33, R3, RZ, !P0 ;  /* 0x000000ff03217207 */ /* 0x000fe20004000000 */
[----:B------:R-:W-:Y:S02]  /*2580*/  IMAD R3, R219, R112, RZ ;  /* 0x00000070db037224 */ /* 0x000fe400078e02ff */
[----:B------:R-:W-:-:S04]  /*2590*/  IMAD.WIDE.U32 R116, R13, UR4, R4 ;  /* 0x000000040d747c25 */ /* 0x000fc8000f8e0004 */
[----:B------:R-:W-:-:S04]  /*25a0*/  IMAD R0, R33, UR4, RZ ;  /* 0x0000000421007c24 */ /* 0x000fc8000f8e02ff */
[----:B------:R-:W-:Y:S02]  /*25b0*/  IMAD R5, R13, UR5, R0 ;  /* 0x000000050d057c24 */ /* 0x000fe4000f8e0200 */
[----:B------:R-:W-:Y:S01]  /*25c0*/  VIADD R0, R18, 0x20 ;  /* 0x0000002012007836 */ /* 0x000fe20000000000 */
[----:B------:R-:W-:Y:S05]  /*25d0*/  @!P6 WARPSYNC.ALL ;  /* 0x000000000000e948 */ /* 0x000fea0003800000 */
[----:B------:R-:W-:Y:S01]  /*25e0*/  IMAD R9, R168, R113, R3 ;  /* 0x00000071a8097224 */ /* 0x000fe200078e0203 */
[----:B------:R-:W-:Y:S01]  /*25f0*/  ULDC UR4, c[0x0][0x2f4] ;  /* 0x0000bd0000047ab9 */ /* 0x000fe20000000800 */
[----:B------:R-:W-:Y:S01]  /*2600*/  IMAD.IADD R4, R117, 0x1, R5 ;  /* 0x0000000175047824 */ /* 0x000fe200078e0205 */
[----:B------:R-:W-:Y:S01]  /*2610*/  @!P6 BAR.SYNC.DEFER_BLOCKING 0x9, 0x100 ;  /* 0x024400000000eb1d */ /* 0x000fe20000010000 */
[----:B------:R-:W-:-:S02]  /*2620*/  IADD3 R3, P0, R116, R6, RZ ;  /* 0x0000000674037210 */ /* 0x000fc40007f1e0ff */
[----:B------:R-:W-:Y:S02]  /*2630*/  ISETP.GE.AND P1, PT, R0, UR4, PT ;  /* 0x0000000400007c0c */ /* 0x000fe4000bf26270 */
[----:B------:R-:W-:Y:S01]  /*2640*/  IADD3.X R5, R4, R7, R9, P0, !PT ;  /* 0x0000000704057210 */ /* 0x000fe200007fe409 */
[----:B------:R-:W-:Y:S01]  /*2650*/  ULDC.64 UR6, c[0x0][0x330] ;  /* 0x0000cc0000067ab9 */ /* 0x000fe20000000a00 */
[----:B------:R-:W-:Y:S02]  /*2660*/  SEL R7, RZ, 0xffffffff, P1 ;  /* 0xffffffffff077807 */ /* 0x000fe40000800000 */
[----:B------:R-:W-:-:S03]  /*2670*/  ISETP.GE.AND P0, PT, R18, UR4, PT ;  /* 0x0000000412007c0c */ /* 0x000fc6000bf06270 */
[----:B------:R-:W-:Y:S01]  /*2680*/  IMAD.SHL.U32 R7, R7, 0x2, RZ ;  /* 0x0000000207077824 */ /* 0x000fe200078e00ff */
[----:B------:R-:W-:Y:S02]  /*2690*/  SEL R6, RZ, 0x1, P0 ;  /* 0x00000001ff067807 */ /* 0x000fe40000000000 */
[----:B------:R-:W-:Y:S02]  /*26a0*/  ISETP.GE.AND P2, PT, R8, UR4, PT ;  /* 0x0000000408007c0c */ /* 0x000fe4000bf46270 */
[----:B------:R-:W-:Y:S01]  /*26b0*/  LOP3.LUT R8, R7, 0x2, R6, 0xe2, !PT ;  /* 0x0000000207087812 */ /* 0x000fe200078ee206 */
[C---:B------:R-:W-:Y:S01]  /*26c0*/  VIADD R7, R18.reuse, 0x60 ;  /* 0x0000006012077836 */ /* 0x040fe20000000000 */
[C---:B------:R-:W-:Y:S01]  /*26d0*/  IADD3 R6, R18.reuse, 0x40, RZ ;  /* 0x0000004012067810 */ /* 0x040fe20007ffe0ff */
[----:B------:R-:W-:-:S03]  /*26e0*/  VIADD R9, R18, 0xa0 ;  /* 0x000000a012097836 */ /* 0x000fc60000000000 */
[----:B------:R-:W-:Y:S02]  /*26f0*/  ISETP.GE.AND P0, PT, R6, UR4, PT ;  /* 0x0000000406007c0c */ /* 0x000fe4000bf06270 */
[----:B------:R-:W-:Y:S02]  /*2700*/  ISETP.GE.AND P1, PT, R7, UR4, PT ;  /* 0x0000000407007c0c */ /* 0x000fe4000bf26270 */
[----:B------:R-:W-:Y:S01]  /*2710*/  ISETP.GE.AND P3, PT, R9, UR4, PT ;  /* 0x0000000409007c0c */ /* 0x000fe2000bf66270 */
[----:B------:R-:W-:Y:S01]  /*2720*/  IMAD.WIDE.U32 R114, R204, UR6, R18 ;  /* 0x00000006cc727c25 */ /* 0x000fe2000f8e0012 */
[----:B------:R-:W-:Y:S01]  /*2730*/  SEL R9, RZ, 0x4, P0 ;  /* 0x00000004ff097807 */ /* 0x000fe20000000000 */
[----:B------:R-:W-:Y:S01]  /*2740*/  ULDC.64 UR4, c[0x0][0x338] ;  /* 0x0000ce0000047ab9 */ /* 0x000fe20000000a00 */
[----:B------:R-:W-:-:S04]  /*2750*/  SEL R10, RZ, 0x8, P1 ;  /* 0x00000008ff0a7807 */ /* 0x000fc80000800000 */
[----:B------:R-:W-:Y:S02]  /*2760*/  LOP3.LUT R8, R10, R8, R9, 0xfe, !PT ;  /* 0x000000080a087212 */ /* 0x000fe400078efe09 */
[----:B------:R-:W-:Y:S02]  /*2770*/  SEL R9, RZ, 0x10, P2 ;  /* 0x00000010ff097807 */ /* 0x000fe40001000000 */
[----:B--2---:R-:W-:-:S05]  /*2780*/  R2P PR, R14, 0x6 ;  /* 0x000000060e007804 */ /* 0x004fca0000000000 */
[----:B------:R-:W-:Y:S02]  /*2790*/  SEL R122, R122, 0xffffffe0, !P1 ;  /* 0xffffffe07a7a7807 */ /* 0x000fe40004800000 */
[----:B------:R-:W-:-:S04]  /*27a0*/  ISETP.GE.AND P1, PT, R0, R99, PT ;  /* 0x000000630000720c */ /* 0x000fc80003f26270 */
[----:B------:R-:W-:Y:S01]  /*27b0*/  SEL R11, R99, RZ, P1 ;  /* 0x000000ff630b7207 */ /* 0x000fe20000800000 */
[----:B------:R-:W-:Y:S01]  /*27c0*/  IMAD R115, R204, UR7, R115 ;  /* 0x00000007cc737c24 */ /* 0x000fe2000f8e0273 */
[----:B------:R-:W-:Y:S01]  /*27d0*/  LOP3.LUT R35, R8, R9, RZ, 0xfc, !PT ;  /* 0x0000000908237212 */ /* 0x000fe200078efcff */
[----:B------:R-:W-:Y:S01]  /*27e0*/  IMAD R33, R33, UR4, RZ ;  /* 0x0000000421217c24 */ /* 0x000fe2000f8e02ff */
[-C--:B------:R-:W-:Y:S01]  /*27f0*/  ISETP.GE.AND P0, PT, R18, R99.reuse, PT ;  /* 0x000000631200720c */ /* 0x080fe20003f06270 */
[----:B------:R-:W-:Y:S01]  /*2800*/  IMAD.IADD R11, R0, 0x1, R11 ;  /* 0x00000001000b7824 */ /* 0x000fe200078e020b */
[----:B------:R-:W-:Y:S01]  /*2810*/  ISETP.GE.AND P5, PT, R6, R99, PT ;  /* 0x000000630600720c */ /* 0x000fe20003fa6270 */
[----:B------:R-:W-:Y:S01]  /*2820*/  IMAD R8, R219, R100, RZ ;  /* 0x00000064db087224 */ /* 0x000fe200078e02ff */
[----:B------:R-:W-:Y:S01]  /*2830*/  SEL R9, R99, RZ, P0 ;  /* 0x000000ff63097207 */ /* 0x000fe20000000000 */
[C---:B------:R-:W-:Y:S01]  /*2840*/  IMAD R33, R13.reuse, UR5, R33 ;  /* 0x000000050d217c24 */ /* 0x040fe2000f8e0221 */
[----:B------:R-:W-:Y:S01]  /*2850*/  SHF.R.S32.HI R10, RZ, 0x1f, R11 ;  /* 0x0000001fff0a7819 */ /* 0x000fe2000001140b */
[----:B------:R-:W-:Y:S01]  /*2860*/  IMAD.WIDE.U32 R114, R13, UR4, R114 ;  /* 0x000000040d727c25 */ /* 0x000fe2000f8e0072 */
[----:B------:R-:W-:-:S03]  /*2870*/  IADD3 R118, P4, R168, R119, RZ ;  /* 0x00000077a8767210 */ /* 0x000fc60007f9e0ff */
[----:B------:R-:W-:Y:S01]  /*2880*/  IMAD R13, R168, R101, R8 ;  /* 0x00000065a80d7224 */ /* 0x000fe200078e0208 */
[-C--:B------:R-:W-:Y:S01]  /*2890*/  LEA.HI R28, R10, R11.reuse, RZ, 0x4 ;  /* 0x0000000b0a1c7211 */ /* 0x080fe200078f20ff */
[----:B------:R-:W-:Y:S01]  /*28a0*/  IMAD.IADD R9, R18, 0x1, R9 ;  /* 0x0000000112097824 */ /* 0x000fe200078e0209 */
[----:B------:R-:W-:Y:S01]  /*28b0*/  LEA.HI R11, R10, R11, RZ, 0x6 ;  /* 0x0000000b0a0b7211 */ /* 0x000fe200078f30ff */
[----:B------:R-:W-:Y:S01]  /*28c0*/  IMAD.IADD R103, R13, 0x1, R103 ;  /* 0x000000010d677824 */ /* 0x000fe200078e0267 */
[----:B------:R-:W-:Y:S02]  /*28d0*/  IADD3 R105, R105, R13, RZ ;  /* 0x0000000d69697210 */ /* 0x000fe40007ffe0ff */
[----:B------:R-:W-:Y:S01]  /*28e0*/  SEL R13, R99, RZ, P5 ;  /* 0x000000ff630d7207 */ /* 0x000fe20002800000 */
[----:B------:R-:W-:Y:S01]  /*28f0*/  IMAD.X R119, R219, 0x1, R12, P4 ;  /* 0x00000001db777824 */ /* 0x000fe200020e060c */
[----:B------:R-:W-:Y:S02]  /*2900*/  SHF.R.S32.HI R8, RZ, 0x1f, R9 ;  /* 0x0000001fff087819 */ /* 0x000fe40000011409 */
[----:B------:R-:W-:Y:S01]  /*2910*/  SHF.R.S32.HI R12, RZ, 0x6, R11 ;  /* 0x00000006ff0c7819 */ /* 0x000fe2000001140b */
[----:B------:R-:W-:Y:S01]  /*2920*/  IMAD.IADD R15, R6, 0x1, R13 ;  /* 0x00000001060f7824 */ /* 0x000fe200078e020d */
[----:B------:R-:W-:-:S02]  /*2930*/  @P5 LOP3.LUT R20, R20, 0x1, RZ, 0xfc, !PT ;  /* 0x0000000114145812 */ /* 0x000fc400078efcff */
[----:B------:R-:W-:Y:S01]  /*2940*/  LOP3.LUT R11, R175, 0x30, R28, 0xf8, !PT ;  /* 0x00000030af0b7812 */ /* 0x000fe200078ef81c */
[----:B------:R-:W-:Y:S01]  /*2950*/  IMAD R142, R12, 0x2800, R197 ;  /* 0x000028000c8e7824 */ /* 0x000fe200078e02c5 */
[CC--:B------:R-:W-:Y:S01]  /*2960*/  LEA.HI R26, R8.reuse, R9.reuse, RZ, 0x4 ;  /* 0x00000009081a7211 */ /* 0x0c0fe200078f20ff */
[----:B------:R0:W-:Y:S01]  /*2970*/  STL [R1+0x10], R20 ;  /* 0x0000101401007387 */ /* 0x0001e20000100800 */
[----:B------:R-:W-:Y:S02]  /*2980*/  LEA.HI R9, R8, R9, RZ, 0x6 ;  /* 0x0000000908097211 */ /* 0x000fe400078f30ff */
[----:B------:R-:W-:Y:S02]  /*2990*/  LOP3.LUT R11, R11, R196, RZ, 0x3c, !PT ;  /* 0x000000c40b0b7212 */ /* 0x000fe400078e3cff */
[----:B------:R-:W-:Y:S02]  /*29a0*/  SHF.R.S32.HI R10, RZ, 0x6, R9 ;  /* 0x00000006ff0a7819 */ /* 0x000fe40000011409 */
[----:B------:R-:W-:-:S02]  /*29b0*/  IADD3 R142, R142, R11, RZ ;  /* 0x0000000b8e8e7210 */ /* 0x000fc40007ffe0ff */
[----:B0-----:R-:W-:Y:S02]  /*29c0*/  SHF.R.S32.HI R20, RZ, 0x1f, R15 ;  /* 0x0000001fff147819 */ /* 0x001fe4000001140f */
[----:B------:R-:W-:Y:S02]  /*29d0*/  SHF.R.U32.HI R8, RZ, 0x3, R199 ;  /* 0x00000003ff087819 */ /* 0x000fe400000116c7 */
[CC--:B------:R-:W-:Y:S02]  /*29e0*/  LEA.HI R30, R20.reuse, R15.reuse, RZ, 0x4 ;  /* 0x0000000f141e7211 */ /* 0x0c0fe400078f20ff */
[----:B------:R-:W-:Y:S02]  /*29f0*/  LOP3.LUT R9, R175, 0x30, R26, 0xf8, !PT ;  /* 0x00000030af097812 */ /* 0x000fe400078ef81a */
[----:B------:R-:W-:Y:S02]  /*2a00*/  LOP3.LUT R11, R199, 0x30, R28, 0xf8, !PT ;  /* 0x00000030c70b7812 */ /* 0x000fe400078ef81c */
[----:B------:R-:W-:Y:S01]  /*2a10*/  LEA.HI R15, R20, R15, RZ, 0x6 ;  /* 0x0000000f140f7211 */ /* 0x000fe200078f30ff */
[C---:B------:R-:W-:Y:S01]  /*2a20*/  IMAD R143, R10.reuse, 0x2800, R197 ;  /* 0x000028000a8f7824 */ /* 0x040fe200078e02c5 */
[----:B------:R-:W-:Y:S01]  /*2a30*/  LOP3.LUT R11, R11, R8, RZ, 0x3c, !PT ;  /* 0x000000080b0b7212 */ /* 0x000fe200078e3cff */
[--C-:B------:R-:W-:Y:S01]  /*2a40*/  IMAD R135, R10, 0x2800, R200.reuse ;  /* 0x000028000a877824 */ /* 0x100fe200078e02c8 */
[----:B------:R-:W-:Y:S01]  /*2a50*/  LOP3.LUT R10, R9, R196, RZ, 0x3c, !PT ;  /* 0x000000c4090a7212 */ /* 0x000fe200078e3cff */
[----:B------:R-:W-:Y:S01]  /*2a60*/  IMAD R132, R12, 0x2800, R200 ;  /* 0x000028000c847824 */ /* 0x000fe200078e02c8 */
[----:B------:R-:W-:-:S02]  /*2a70*/  LOP3.LUT R13, R199, 0x30, R26, 0xf8, !PT ;  /* 0x00000030c70d7812 */ /* 0x000fc400078ef81a */
[----:B------:R-:W-:Y:S02]  /*2a80*/  SHF.R.S32.HI R15, RZ, 0x6, R15 ;  /* 0x00000006ff0f7819 */ /* 0x000fe4000001140f */
[--C-:B------:R-:W-:Y:S01]  /*2a90*/  LOP3.LUT R9, R175, 0x30, R30.reuse, 0xf8, !PT ;  /* 0x00000030af097812 */ /* 0x100fe200078ef81e */
[----:B------:R-:W-:Y:S01]  /*2aa0*/  IMAD.IADD R132, R132, 0x1, R11 ;  /* 0x0000000184847824 */ /* 0x000fe200078e020b */
[----:B------:R-:W-:Y:S01]  /*2ab0*/  LOP3.LUT R14, R13, R8, RZ, 0x3c, !PT ;  /* 0x000000080d0e7212 */ /* 0x000fe200078e3cff */
[----:B------:R-:W-:Y:S01]  /*2ac0*/  IMAD R134, R15, 0x2800, R197 ;  /* 0x000028000f867824 */ /* 0x000fe200078e02c5 */
[----:B------:R-:W-:Y:S02]  /*2ad0*/  LOP3.LUT R9, R9, R196, RZ, 0x3c, !PT ;  /* 0x000000c409097212 */ /* 0x000fe400078e3cff */
[----:B------:R-:W-:Y:S02]  /*2ae0*/  LOP3.LUT R13, R199, 0x30, R30, 0xf8, !PT ;  /* 0x00000030c70d7812 */ /* 0x000fe400078ef81e */
[----:B------:R-:W-:Y:S01]  /*2af0*/  SHF.R.S32.HI R11, RZ, 0x1f, R144 ;  /* 0x0000001fff0b7819 */ /* 0x000fe20000011490 */
[----:B------:R-:W-:Y:S01]  /*2b00*/  IMAD.IADD R143, R143, 0x1, R10 ;  /* 0x000000018f8f7824 */ /* 0x000fe200078e020a */
[----:B------:R-:W-:Y:S01]  /*2b10*/  LOP3.LUT R10, R13, R8, RZ, 0x3c, !PT ;  /* 0x000000080d0a7212 */ /* 0x000fe200078e3cff */
[----:B------:R-:W-:-:S02]  /*2b20*/  IMAD.IADD R134, R134, 0x1, R9 ;  /* 0x0000000186867824 */ /* 0x000fc400078e0209 */
[----:B------:R-:W-:Y:S02]  /*2b30*/  IMAD R131, R15, 0x2800, R200 ;  /* 0x000028000f837824 */ /* 0x000fe400078e02c8 */
[C---:B------:R-:W-:Y:S02]  /*2b40*/  IMAD R9, R11.reuse, R106, RZ ;  /* 0x0000006a0b097224 */ /* 0x040fe400078e02ff */
[----:B------:R-:W-:Y:S02]  /*2b50*/  IMAD R11, R11, R100, RZ ;  /* 0x000000640b0b7224 */ /* 0x000fe400078e02ff */
[----:B------:R-:W-:Y:S01]  /*2b60*/  IMAD.IADD R131, R131, 0x1, R10 ;  /* 0x0000000183837824 */ /* 0x000fe200078e020a */
[----:B------:R-:W-:Y:S01]  /*2b70*/  SHF.L.U32 R10, R106, 0x7, RZ ;  /* 0x000000076a0a7819 */ /* 0x000fe200000006ff */
[----:B------:R-:W-:Y:S01]  /*2b80*/  IMAD R15, R144, R107, R9 ;  /* 0x0000006b900f7224 */ /* 0x000fe200078e0209 */
[C---:B------:R-:W-:Y:S01]  /*2b90*/  SHF.L.U64.HI R9, R106.reuse, 0x7, R107 ;  /* 0x000000076a097819 */ /* 0x040fe2000001026b */
[----:B------:R-:W-:Y:S01]  /*2ba0*/  IMAD R13, R107, 0xa0, RZ ;  /* 0x000000a06b0d7824 */ /* 0x000fe200078e02ff */
[----:B------:R-:W-:Y:S01]  /*2bb0*/  SEL R32, RZ, 0x20, P3 ;  /* 0x00000020ff207807 */ /* 0x000fe20001800000 */
[----:B------:R-:W-:-:S04]  /*2bc0*/  IMAD.WIDE.U32 R106, R106, 0xa0, RZ ;  /* 0x000000a06a6a7825 */ /* 0x000fc800078e00ff */
[C---:B------:R-:W-:Y:S02]  /*2bd0*/  IMAD R21, R144.reuse, R101, R11 ;  /* 0x0000006590157224 */ /* 0x040fe400078e020b */
[----:B------:R-:W-:Y:S01]  /*2be0*/  IMAD.WIDE.U32 R102, R144, R100, R102 ;  /* 0x0000006490667225 */ /* 0x000fe200078e0066 */
[----:B------:R-:W-:-:S03]  /*2bf0*/  SHF.L.U64.HI R11, R100, 0x7, R101 ;  /* 0x00000007640b7819 */ /* 0x000fc60000010265 */
[----:B------:R-:W-:Y:S01]  /*2c00*/  IMAD.WIDE.U32 R104, R144, R100, R104 ;  /* 0x0000006490687225 */ /* 0x000fe200078e0068 */
[----:B------:R-:W-:Y:S02]  /*2c10*/  SEL R120, R120, 0xffffffc0, !P2 ;  /* 0xffffffc078787807 */ /* 0x000fe40005000000 */
[----:B------:R-:W-:Y:S01]  /*2c20*/  LOP3.LUT R39, R35, R32, RZ, 0xfc, !PT ;  /* 0x0000002023277212 */ /* 0x000fe200078efcff */
[----:B------:R-:W-:Y:S02]  /*2c30*/  IMAD.IADD R135, R135, 0x1, R14 ;  /* 0x0000000187877824 */ /* 0x000fe400078e020e */
[----:B------:R-:W-:Y:S01]  /*2c40*/  IMAD.IADD R126, R107, 0x1, R13 ;  /* 0x000000016b7e7824 */ /* 0x000fe200078e020d */
[----:B------:R-:W-:Y:S01]  /*2c50*/  IADD3 R20, R21, R103, RZ ;  /* 0x0000006715147210 */ /* 0x000fe20007ffe0ff */
[----:B------:R-:W-:Y:S01]  /*2c60*/  IMAD.WIDE.U32 R112, R112, 0xa0, RZ ;  /* 0x000000a070707825 */ /* 0x000fe200078e00ff */
[----:B------:R-:W-:Y:S02]  /*2c70*/  LOP3.LUT R25, R26, 0xfffffff0, RZ, 0xc0, !PT ;  /* 0xfffffff01a197812 */ /* 0x000fe400078ec0ff */
[----:B------:R-:W-:Y:S01]  /*2c80*/  LOP3.LUT R27, R28, 0xfffffff0, RZ, 0xc0, !PT ;  /* 0xfffffff01c1b7812 */ /* 0x000fe200078ec0ff */
[----:B------:R-:W-:Y:S01]  /*2c90*/  IMAD.SHL.U32 R12, R100, 0x80, RZ ;  /* 0x00000080640c7824 */ /* 0x000fe200078e00ff */
[----:B------:R-:W-:Y:S01]  /*2ca0*/  LOP3.LUT R29, R30, 0xfffffff0, RZ, 0xc0, !PT ;  /* 0xfffffff01e1d7812 */ /* 0x000fe200078ec0ff */
[----:B------:R-:W-:-:S02]  /*2cb0*/  IMAD.IADD R13, R111, 0x1, R15 ;  /* 0x000000016f0d7824 */ /* 0x000fc400078e020f */
[----:B------:R-:W-:Y:S02]  /*2cc0*/  IMAD.IADD R14, R15, 0x1, R109 ;  /* 0x000000010f0e7824 */ /* 0x000fe400078e026d */
[----:B------:R-:W-:Y:S01]  /*2cd0*/  IMAD.WIDE.U32 R100, R100, 0xa0, RZ ;  /* 0x000000a064647825 */ /* 0x000fe200078e00ff */
[----:B------:R-:W-:-:S03]  /*2ce0*/  LOP3.LUT R34, R35, 0x1, RZ, 0xc0, !PT ;  /* 0x0000000123227812 */ /* 0x000fc600078ec0ff */
[----:B------:R-:W-:Y:S01]  /*2cf0*/  IMAD.IADD R15, R105, 0x1, R21 ;  /* 0x00000001690f7824 */ /* 0x000fe200078e0215 */
[----:B------:R-:W-:Y:S02]  /*2d00*/  SHF.R.S32.HI R21, RZ, 0x4, R26 ;  /* 0x00000004ff157819 */ /* 0x000fe4000001141a */
[----:B------:R-:W-:Y:S01]  /*2d10*/  SHF.R.S32.HI R26, RZ, 0x4, R28 ;  /* 0x00000004ff1a7819 */ /* 0x000fe2000001141c */
[----:B------:R-:W-:Y:S01]  /*2d20*/  IMAD.SHL.U32 R99, R99, 0x2, RZ ;  /* 0x0000000263637824 */ /* 0x000fe200078e00ff */
[----:B------:R-:W-:Y:S01]  /*2d30*/  SHF.R.S32.HI R28, RZ, 0x4, R30 ;  /* 0x00000004ff1c7819 */ /* 0x000fe2000001141e */
[----:B------:R-:W-:Y:S01]  /*2d40*/  IMAD.IADD R130, R122, 0x1, R120 ;  /* 0x000000017a827824 */ /* 0x000fe200078e0278 */
[----:B------:R-:W-:Y:S01]  /*2d50*/  LOP3.LUT R35, R39, 0x2, RZ, 0xc0, !PT ;  /* 0x0000000227237812 */ /* 0x000fe200078ec0ff */
[----:B------:R-:W-:Y:S01]  /*2d60*/  IMAD.IADD R127, R101, 0x1, R127 ;  /* 0x00000001657f7824 */ /* 0x000fe200078e027f */
[----:B------:R-:W-:Y:S01]  /*2d70*/  LOP3.LUT R36, R39, 0x4, RZ, 0xc0, !PT ;  /* 0x0000000427247812 */ /* 0x000fe200078ec0ff */
[----:B------:R-:W-:Y:S01]  /*2d80*/  IMAD.IADD R33, R115, 0x1, R33 ;  /* 0x0000000173217824 */ /* 0x000fe200078e0221 */
[----:B------:R-:W-:-:S02]  /*2d90*/  LOP3.LUT R37, R39, 0x8, RZ, 0xc0, !PT ;  /* 0x0000000827257812 */ /* 0x000fc400078ec0ff */
[----:B------:R-:W-:Y:S02]  /*2da0*/  LOP3.LUT R38, R39, 0x10, RZ, 0xc0, !PT ;  /* 0x0000001027267812 */ /* 0x000fe400078ec0ff */
[----:B------:R-:W-:Y:S02]  /*2db0*/  IADD3 R123, R113, R123, RZ ;  /* 0x0000007b717b7210 */ /* 0x000fe40007ffe0ff */
[----:B------:R-:W-:Y:S02]  /*2dc0*/  SHF.R.S32.HI R30, RZ, 0x1f, R25 ;  /* 0x0000001fff1e7819 */ /* 0x000fe40000011419 */
[----:B------:R-:W-:Y:S02]  /*2dd0*/  SHF.R.S32.HI R31, RZ, 0x1f, R27 ;  /* 0x0000001fff1f7819 */ /* 0x000fe4000001141b */
[----:B------:R-:W-:Y:S02]  /*2de0*/  SHF.R.S32.HI R32, RZ, 0x1f, R29 ;  /* 0x0000001fff207819 */ /* 0x000fe4000001141d */
[----:B------:R-:W-:-:S07]  /*2df0*/  LOP3.LUT R39, R39, 0x20, RZ, 0xc0, !PT ;  /* 0x0000002027277812 */ /* 0x000fce00078ec0ff */
.L_x_434:
[----:B------:R-:W2:Y:S01]  /*2e00*/  LDL.LU R42, [R1+0x10] ;  /* 0x00001000012a7983 */ /* 0x000ea20000300800 */
[----:B------:R-:W0:Y:S01]  /*2e10*/  LDC.64 R124, c[0x0][0x2e8] ;  /* 0x0000ba00ff7c7b82 */ /* 0x000e220000000a00 */
[----:B------:R-:W-:Y:S01]  /*2e20*/  VIADD R51, R24, 0xffffffff ;  /* 0xffffffff18337836 */ /* 0x000fe20000000000 */
[----:B------:R-:W-:Y:S05]  /*2e30*/  YIELD ;  /* 0x0000000000007946 */ /* 0x000fea0003800000 */
[----:B------:R-:W-:Y:S01]  /*2e40*/  SHF.R.S32.HI R40, RZ, 0x1f, R51 ;  /* 0x0000001fff287819 */ /* 0x000fe20000011433 */
[-C--:B------:R-:W-:Y:S01]  /*2e50*/  IMAD R41, R123, R51.reuse, RZ ;  /* 0x000000337b297224 */ /* 0x080fe200078e02ff */
[----:B------:R-:W1:Y:S01]  /*2e60*/  LDC R133, c[0x0][0x3f4] ;  /* 0x0000fd00ff857b82 */ /* 0x000e620000000800 */
[----:B------:R-:W-:Y:S01]  /*2e70*/  IMAD.WIDE.U32 R136, R112, R51, RZ ;  /* 0x0000003370887225 */ /* 0x000fe200078e00ff */
[----:B------:R-:W-:Y:S03]  /*2e80*/  BSSY B0, `(.L_x_335) ;  /* 0x0000ca9000007945 */ /* 0x000fe60003800000 */
[----:B------:R-:W-:Y:S01]  /*2e90*/  IMAD R41, R40, R112, R41 ;  /* 0x0000007028297224 */ /* 0x000fe200078e0229 */
[----:B------:R-:W-:Y:S01]  /*2ea0*/  IADD3 R45, P2, P3, R3, R136, R129 ;  /* 0x00000088032d7210 */ /* 0x000fe20007b5e081 */
[----:B------:R-:W-:-:S02]  /*2eb0*/  IMAD R47, R17, 0x7800, R205 ;  /* 0x00007800112f7824 */ /* 0x000fc400078e02cd */
[----:B------:R-:W-:Y:S02]  /*2ec0*/  IMAD.IADD R92, R137, 0x1, R41 ;  /* 0x00000001895c7824 */ /* 0x000fe400078e0229 */
[----:B------:R-:W-:Y:S02]  /*2ed0*/  IMAD R41, R17, 0x7800, R207 ;  /* 0x0000780011297824 */ /* 0x000fe400078e02cf */
[----:B------:R-:W-:Y:S01]  /*2ee0*/  IMAD.IADD R47, R16, 0x1, R47 ;  /* 0x00000001102f7824 */ /* 0x000fe200078e022f */
[----:B------:R-:W-:Y:S02]  /*2ef0*/  IADD3.X R24, R5, R92, R128, P2, P3 ;  /* 0x0000005c05187210 */ /* 0x000fe400017e6480 */
[----:B0-----:R-:W-:Y:S02]  /*2f00*/  IADD3 R48, P2, P3, R136, R124, R3 ;  /* 0x0000007c88307210 */ /* 0x001fe40007b5e003 */
[----:B------:R-:W-:Y:S02]  /*2f10*/  IADD3 R46, R16, R41, RZ ;  /* 0x00000029102e7210 */ /* 0x000fe40007ffe0ff */
[----:B------:R-:W-:-:S02]  /*2f20*/  IADD3.X R49, R92, R125, R5, P2, P3 ;  /* 0x0000007d5c317210 */ /* 0x000fc400017e6405 */
[----:B------:R-:W-:Y:S02]  /*2f30*/  ISETP.GT.AND P3, PT, R51, R121, PT ;  /* 0x000000793300720c */ /* 0x000fe40003f64270 */
[----:B------:R-:W-:-:S05]  /*2f40*/  IADD3 R44, P2, R45, R124, RZ ;  /* 0x0000007c2d2c7210 */ /* 0x000fca0007f5e0ff */
[----:B------:R-:W-:Y:S01]  /*2f50*/  IMAD.X R45, R24, 0x1, R125, P2 ;  /* 0x00000001182d7824 */ /* 0x000fe200010e067d */
[----:B-1----:R-:W-:Y:S01]  /*2f60*/  ISETP.GE.AND P2, PT, R133, 0x1, PT ;  /* 0x000000018500780c */ /* 0x002fe20003f46270 */
[----:B------:R-:W-:Y:S01]  /*2f70*/  IMAD.MOV.U32 R24, RZ, RZ, R51 ;  /* 0x000000ffff187224 */ /* 0x000fe200078e0033 */
[----:B--2---:R-:W-:-:S04]  /*2f80*/  LOP3.LUT R42, R42, 0xfffffffd, RZ, 0xc0, !PT ;  /* 0xfffffffd2a2a7812 */ /* 0x004fc800078ec0ff */
[----:B------:R-:W-:-:S05]  /*2f90*/  @P3 LOP3.LUT R42, R42, 0x2, RZ, 0xfc, !PT ;  /* 0x000000022a2a3812 */ /* 0x000fca00078efcff */
[----:B------:R0:W-:Y:S02]  /*2fa0*/  STL [R1+0x10], R42 ;  /* 0x0000102a01007387 */ /* 0x0001e40000100800 */
[----:B------:R-:W-:Y:S05]  /*2fb0*/  @!P2 BRA `(.L_x_336) ;  /* 0x000000c4007ca947 */ /* 0x000fea0003800000 */
[----:B------:R-:W-:Y:S01]  /*2fc0*/  ULDC.U8 UR4, c[0x0][0x410] ;  /* 0x0001040000047ab9 */ /* 0x000fe20000000000 */
[-C--:B------:R-:W-:Y:S01]  /*2fd0*/  IMAD R41, R126, R51.reuse, RZ ;  /* 0x000000337e297224 */ /* 0x080fe200078e02ff */
[----:B------:R-:W-:Y:S01]  /*2fe0*/  ISETP.NE.AND P2, PT, RZ, UR4, PT ;  /* 0x00000004ff007c0c */ /* 0x000fe2000bf45270 */
[-C--:B------:R-:W-:Y:S02]  /*2ff0*/  IMAD R43, R127, R51.reuse, RZ ;  /* 0x000000337f2b7224 */ /* 0x080fe400078e02ff */
[----:B------:R-:W-:Y:S02]  /*3000*/  IMAD R96, R24, -0xa0, R2 ;  /* 0xffffff6018607824 */ /* 0x000fe400078e0202 */
[C---:B------:R-:W-:Y:S02]  /*3010*/  IMAD R41, R40.reuse, R106, R41 ;  /* 0x0000006a28297224 */ /* 0x040fe400078e0229 */
[----:B------:R-:W-:Y:S01]  /*3020*/  IMAD R43, R40, R100, R43 ;  /* 0x00000064282b7224 */ /* 0x000fe200078e022b */
[----:B------:R-:W-:Y:S01]  /*3030*/  VIMNMX R96, R96, 0xa0, PT ;  /* 0x000000a060607848 */ /* 0x000fe20003fe0100 */
[----:B------:R-:W-:-:S04]  /*3040*/  IMAD.WIDE.U32 R90, R106, R51, RZ ;  /* 0x000000336a5a7225 */ /* 0x000fc800078e00ff */
[----:B------:R-:W-:-:S04]  /*3050*/  IMAD.WIDE.U32 R88, R100, R51, RZ ;  /* 0x0000003364587225 */ /* 0x000fc800078e00ff */
[----:B------:R-:W-:Y:S02]  /*3060*/  IMAD.IADD R97, R91, 0x1, R41 ;  /* 0x000000015b617824 */ /* 0x000fe400078e0229 */
[----:B------:R-:W-:Y:S01]  /*3070*/  IMAD.IADD R98, R89, 0x1, R43 ;  /* 0x0000000159627824 */ /* 0x000fe200078e022b */
[----:B------:R-:W-:Y:S06]  /*3080*/  @!P2 BRA `(.L_x_337) ;  /* 0x0000005c00aca947 */ /* 0x000fec0003800000 */
[----:B------:R-:W-:Y:S01]  /*3090*/  ISETP.GE.AND P3, PT, R168, R96, PT ;  /* 0x00000060a800720c */ /* 0x000fe20003f66270 */
[----:B------:R-:W-:Y:S01]  /*30a0*/  BSSY B1, `(.L_x_338) ;  /* 0x000003d000017945 */ /* 0x000fe20003800000 */
        /* <DEDUP_REMOVED lines=22> */
[----:B------:R-:W-:Y:S01]  /*3210*/  CS2R R138, SRZ ;  /* 0x00000000008a7805 */ /* 0x000fe2000001ff00 */
[----:B------:R-:W-:Y:S06]  /*3220*/  @P3 BRA `(.L_x_339) ;  /* 0x0000000000903947 */ /* 0x000fec0003800000 */
[----:B------:R-:W-:Y:S01]  /*3230*/  ULDC.64 UR4, c[0x0][0x3e8] ;  /* 0x0000fa0000047ab9 */ /* 0x000fe20000000a00 */
[----:B------:R-:W-:Y:S02]  /*3240*/  CS2R R136, SRZ ;  /* 0x0000000000887805 */ /* 0x000fe4000001ff00 */
[----:B0-----:R-:W-:Y:S02]  /*3250*/  IADD3 R42, P2, P4, R110, UR4, R90 ;  /* 0x000000046e2a7c10 */ /* 0x001fe4000fc5e05a */
[----:B------:R-:W-:Y:S02]  /*3260*/  CS2R R138, SRZ ;  /* 0x00000000008a7805 */ /* 0x000fe4000001ff00 */
[----:B------:R-:W-:Y:S01]  /*3270*/  IADD3.X R43, R13, UR5, R97, P2, P4 ;  /* 0x000000050d2b7c10 */ /* 0x000fe200097e8461 */
[----:B------:R-:W-:Y:S02]  /*3280*/  ULDC.64 UR4, c[0x0][0x400] ;  /* 0x0001000000047ab9 */ /* 0x000fe40000000a00 */
[----:B------:R-:W-:-:S04]  /*3290*/  IADD3 R40, P2, P4, R104, UR4, R88 ;  /* 0x0000000468287c10 */ /* 0x000fc8000fc5e058 */
[----:B------:R-:W-:Y:S02]  /*32a0*/  IADD3.X R41, R15, UR5, R98, P2, P4 ;  /* 0x000000050f297c10 */ /* 0x000fe400097e8462 */
[----:B------:R-:W-:Y:S02]  /*32b0*/  ISETP.GE.AND P2, PT, R22, R133, PT ;  /* 0x000000851600720c */ /* 0x000fe40003f46270 */
[----:B------:R-:W-:Y:S02]  /*32c0*/  CS2R R94, SRZ ;  /* 0x00000000005e7805 */ /* 0x000fe4000001ff00 */
[----:B------:R-:W-:-:S09]  /*32d0*/  CS2R R124, SRZ ;  /* 0x00000000007c7805 */ /* 0x000fd2000001ff00 */
[----:B------:R1:W5:Y:S04]  /*32e0*/  @!P2 LDG.E.64 R136, desc[UR54][R42.64] ;  /* 0x000000362a88a981 */ /* 0x000368000c1e1b00 */
[----:B------:R1:W5:Y:S01]  /*32f0*/  @!P2 LDG.E.64 R138, desc[UR54][R40.64] ;  /* 0x00000036288aa981 */ /* 0x000362000c1e1b00 */
        /* <DEDUP_REMOVED lines=20> */
[----:B------:R-:W-:-:S13]  /*3440*/  ISETP.GE.AND P2, PT, R174, R133, PT ;  /* 0x00000085ae00720c */ /* 0x000fda0003f46270 */
[----:B------:R1:W5:Y:S04]  /*3450*/  @!P2 LDG.E.64 R74, desc[UR54][R42.64+0x50] ;  /* 0x000050362a4aa981 */ /* 0x000368000c1e1b00 */
[----:B------:R1:W5:Y:S02]  /*3460*/  @!P2 LDG.E.64 R76, desc[UR54][R40.64+0x50] ;  /* 0x00005036284ca981 */ /* 0x000364000c1e1b00 */
.L_x_339:
[----:B------:R-:W-:Y:S05]  /*3470*/  BSYNC B1 ;  /* 0x0000000000017941 */ /* 0x000fea0003800000 */
.L_x_338:
[----:B------:R-:W-:Y:S01]  /*3480*/  ISETP.GE.AND P4, PT, R216, R96, PT ;  /* 0x00000060d800720c */ /* 0x000fe20003f86270 */
[----:B------:R-:W-:Y:S01]  /*3490*/  BSSY B1, `(.L_x_340) ;  /* 0x000002b000017945 */ /* 0x000fe20003800000 */
[----:B------:R-:W-:-:S11]  /*34a0*/  CS2R R72, SRZ ;  /* 0x0000000000487805 */ /* 0x000fd6000001ff00 */
[----:B------:R-:W-:Y:S05]  /*34b0*/  @P4 BRA `(.L_x_341) ;  /* 0x0000000000a04947 */ /* 0x000fea0003800000 */
[----:B-1----:R-:W-:Y:S01]  /*34c0*/  IADD3 R40, P2, P5, R110, R90, R10 ;  /* 0x0000005a6e287210 */ /* 0x002fe20007d5e00a */
[----:B------:R-:W-:Y:S01]  /*34d0*/  ULDC.64 UR4, c[0x0][0x3e8] ;  /* 0x0000fa0000047ab9 */ /* 0x000fe20000000a00 */
[----:B------:R-:W-:Y:S02]  /*34e0*/  CS2R R70, SRZ ;  /* 0x0000000000467805 */ /* 0x000fe4000001ff00 */
[----:B------:R-:W-:Y:S02]  /*34f0*/  CS2R R72, SRZ ;  /* 0x0000000000487805 */ /* 0x000fe4000001ff00 */
[----:B------:R-:W-:Y:S02]  /*3500*/  IADD3.X R97, R13, R97, R9, P2, P5 ;  /* 0x000000610d617210 */ /* 0x000fe400017ea409 */
[----:B0-----:R-:W-:-:S04]  /*3510*/  IADD3 R42, P2, P5, R104, R88, R12 ;  /* 0x00000058682a7210 */ /* 0x001fc80007d5e00c */
[----:B------:R-:W-:Y:S02]  /*3520*/  IADD3.X R98, R15, R98, R11, P2, P5 ;  /* 0x000000620f627210 */ /* 0x000fe400017ea40b */
[----:B------:R-:W-:-:S04]  /*3530*/  IADD3 R40, P2, R40, UR4, RZ ;  /* 0x0000000428287c10 */ /* 0x000fc8000ff5e0ff */
[----:B------:R-:W-:Y:S01]  /*3540*/  IADD3.X R41, R97, UR5, RZ, P2, !PT ;  /* 0x0000000561297c10 */ /* 0x000fe200097fe4ff */
[----:B------:R-:W-:Y:S02]  /*3550*/  ULDC.64 UR4, c[0x0][0x400] ;  /* 0x0001000000047ab9 */ /* 0x000fe40000000a00 */
[----:B------:R-:W-:-:S04]  /*3560*/  IADD3 R42, P2, R42, UR4, RZ ;  /* 0x000000042a2a7c10 */ /* 0x000fc8000ff5e0ff */
[----:B------:R-:W-:Y:S02]  /*3570*/  IADD3.X R43, R98, UR5, RZ, P2, !PT ;  /* 0x00000005622b7c10 */ /* 0x000fe400097fe4ff */
        /* <DEDUP_REMOVED lines=28> */
.L_x_341:
[----:B------:R-:W-:Y:S05]  /*3740*/  BSYNC B1 ;  /* 0x0000000000017941 */ /* 0x000fea0003800000 */
.L_x_340:
[----:B------:R-:W-:Y:S01]  /*3750*/  UISETP.NE.AND UP0, UPT, UR53, 0x3, UPT ;  /* 0x000000033500788c */ /* 0x000fe2000bf05270 */
[----:B-----5:R-:W-:Y:S01]  /*3760*/  IMAD.MOV.U32 R156, RZ, RZ, R74 ;  /* 0x000000ffff9c7224 */ /* 0x020fe200078e004a */
[----:B------:R-:W-:Y:S01]  /*3770*/  MOV R160, R82 ;  /* 0x0000005200a07202 */ /* 0x000fe20000000f00 */
[----:B------:R-:W-:Y:S01]  /*3780*/  IMAD.MOV.U32 R158, RZ, RZ, R78 ;  /* 0x000000ffff9e7224 */ /* 0x000fe200078e004e */
[----:B------:R-:W-:Y:S01]  /*3790*/  MOV R161, R84 ;  /* 0x0000005400a17202 */ /* 0x000fe20000000f00 */
[----:B------:R-:W-:Y:S01]  /*37a0*/  IMAD.MOV.U32 R162, RZ, RZ, R86 ;  /* 0x000000ffffa27224 */ /* 0x000fe200078e0056 */
[----:B------:R-:W-:Y:S01]  /*37b0*/  PLOP3.LUT P2, PT, PT, PT, UP0, 0x80, 0x0 ;  /* 0x000000000000781c */ /* 0x000fe20003f4f008 */
[----:B------:R-:W-:Y:S01]  /*37c0*/  IMAD.MOV.U32 R164, RZ, RZ, R94 ;  /* 0x000000ffffa47224 */ /* 0x000fe200078e005e */
[----:B------:R-:W-:Y:S01]  /*37d0*/  MOV R140, R58 ;  /* 0x0000003a008c7202 */ /* 0x000fe20000000f00 */
[----:B------:R-:W-:Y:S01]  /*37e0*/  IMAD.MOV.U32 R166, RZ, RZ, R136 ;  /* 0x000000ffffa67224 */ /* 0x000fe200078e0088 */
[----:B------:R-:W-:Y:S01]  /*37f0*/  MOV R141, R60 ;  /* 0x0000003c008d7202 */ /* 0x000fe20000000f00 */
[----:B------:R-:W-:-:S02]  /*3800*/  IMAD.MOV.U32 R157, RZ, RZ, R76 ;  /* 0x000000ffff9d7224 */ /* 0x000fc400078e004c */
[----:B------:R-:W-:Y:S02]  /*3810*/  IMAD.MOV.U32 R159, RZ, RZ, R80 ;  /* 0x000000ffff9f7224 */ /* 0x000fe400078e0050 */
[----:B------:R-:W-:Y:S02]  /*3820*/  IMAD.MOV.U32 R163, RZ, RZ, R92 ;  /* 0x000000ffffa37224 */ /* 0x000fe400078e005c */
[----:B------:R-:W-:Y:S02]  /*3830*/  IMAD.MOV.U32 R165, RZ, RZ, R124 ;  /* 0x000000ffffa57224 */ /* 0x000fe400078e007c */
[----:B------:R-:W-:Y:S02]  /*3840*/  IMAD.MOV.U32 R167, RZ, RZ, R138 ;  /* 0x000000ffffa77224 */ /* 0x000fe400078e008a */
[----:B------:R-:W-:Y:S02]  /*3850*/  IMAD.MOV.U32 R88, RZ, RZ, R50 ;  /* 0x000000ffff587224 */ /* 0x000fe400078e0032 */
        /* <DEDUP_REMOVED lines=8> */
[----:B------:R-:W-:Y:S01]  /*38e0*/  IMAD.MOV.U32 R155, RZ, RZ, R72 ;  /* 0x000000ffff9b7224 */ /* 0x000fe200078e0048 */
[----:B------:R-:W-:Y:S06]  /*38f0*/  @!P2 BRA `(.L_x_342) ;  /* 0x000000000004a947 */ /* 0x000fec0003800000 */
[----:B------:R-:W-:Y:S01]  /*3900*/  BPT.TRAP 0x1 ;  /* 0x000000040000795c */ /* 0x000fe20000300000 */
.L_x_342:
[----:B------:R-:W-:Y:S01]  /*3910*/  IMAD R97, R17, 0x8, R16 ;  /* 0x0000000811617824 */ /* 0x000fe200078e0210 */
[----:B------:R-:W-:Y:S01]  /*3920*/  SHF.L.U32 R98, R169, 0x1f, RZ ;  /* 0x0000001fa9627819 */ /* 0x000fe200000006ff */
[----:B------:R-:W-:Y:S03]  /*3930*/  BSSY B1, `(.L_x_343) ;  /* 0x0000003000017945 */ /* 0x000fe60003800000 */
[----:B------:R-:W3:Y:S02]  /*3940*/  SYNCS.PHASECHK.TRANS64.TRYWAIT P5, [R97+URZ+0x29890], R98 ;  /* 0x02989062610075a7 */ /* 0x000ee400080a017f */
[----:B---3--:R-:W-:Y:S05]  /*3950*/  @!P5 BRA `(.L_x_344) ;  /* 0x0000026000f8d947 */ /* 0x008fea0003800000 */
.L_x_663:
[----:B------:R-:W-:Y:S05]  /*3960*/  BSYNC B1 ;  /* 0x0000000000017941 */ /* 0x000fea0003800000 */
.L_x_343:
[----:B------:R-:W-:Y:S04]  /*3970*/  BSSY B1, `(.L_x_345) ;  /* 0x00002b6000017945 */ /* 0x000fe80003800000 */
[----:B------:R-:W-:Y:S05]  /*3980*/  @P3 BRA `(.L_x_346) ;  /* 0x0000002800d03947 */ /* 0x000fea0003800000 */
[----:B------:R-:W-:Y:S01]  /*3990*/  ISETP.NE.AND P3, PT, R34, RZ, PT ;  /* 0x000000ff2200720c */ /* 0x000fe20003f65270 */
[----:B------:R-:W-:-:S12]  /*39a0*/  BSSY B2, `(.L_x_347) ;  /* 0x0000073000027945 */ /* 0x000fd80003800000 */
[----:B------:R-:W-:Y:S05]  /*39b0*/  @!P3 BRA `(.L_x_348) ;  /* 0x0000000400c4b947 */ /* 0x000fea0003800000 */
[----:B012---:R0:W1:Y:S01]  /*39c0*/  LDS.128 R40, [R47+0x1a400] ;  /* 0x01a400002f287984 */ /* 0x0070620000000c00 */
[----:B------:R-:W-:Y:S01]  /*39d0*/  ISETP.GE.AND P3, PT, R22, R133, PT ;  /* 0x000000851600720c */ /* 0x000fe20003f66270 */
[----:B------:R-:W-:-:S12]  /*39e0*/  BSSY B3, `(.L_x_349) ;  /* 0x000006d000037945 */ /* 0x000fd80003800000 */
[----:B0-----:R-:W-:Y:S05]  /*39f0*/  @P3 BRA `(.L_x_350) ;  /* 0x0000000400ac3947 */ /* 0x001fea0003800000 */
[--C-:B------:R-:W-:Y:S02]  /*3a00*/  SHF.R.U32.HI R136, RZ, 0x8, R137.reuse ;  /* 0x00000008ff887819 */ /* 0x100fe40000011689 */
[----:B------:R-:W-:Y:S02]  /*3a10*/  SHF.R.U32.HI R138, RZ, 0x10, R137 ;  /* 0x00000010ff8a7819 */ /* 0x000fe40000011689 */
[----:B------:R-:W-:Y:S01]  /*3a20*/  LOP3.LUT R137, R137, 0xff0000ff, RZ, 0xc0, !PT ;  /* 0xff0000ff89897812 */ /* 0x000fe200078ec0ff */
[----:B------:R-:W-:Y:S01]  /*3a30*/  IMAD.SHL.U32 R176, R136, 0x100, RZ ;  /* 0x0000010088b07824 */ /* 0x000fe200078e00ff */
[----:B------:R-:W-:Y:S01]  /*3a40*/  SHF.R.U32.HI R177, RZ, 0x8, R139 ;  /* 0x00000008ffb17819 */ /* 0x000fe2000001168b */
[----:B------:R-:W-:Y:S01]  /*3a50*/  IMAD.U32 R138, R138, 0x10000, RZ ;  /* 0x000100008a8a7824 */ /* 0x000fe200078e00ff */
[----:B------:R-:W-:Y:S02]  /*3a60*/  LOP3.LUT R178, R139, 0xff0000ff, RZ, 0xc0, !PT ;  /* 0xff0000ff8bb27812 */ /* 0x000fe400078ec0ff */
[----:B------:R-:W-:-:S02]  /*3a70*/  LOP3.LUT R137, R137, 0xff00, R176, 0xf8, !PT ;  /* 0x0000ff0089897812 */ /* 0x000fc400078ef8b0 */
[----:B------:R-:W-:Y:S02]  /*3a80*/  SHF.L.U32 R177, R177, 0x8, RZ ;  /* 0x00000008b1b17819 */ /* 0x000fe400000006ff */
[----:B------:R-:W-:Y:S02]  /*3a90*/  LOP3.LUT R137, R137, 0xff0000, R138, 0xf8, !PT ;  /* 0x00ff000089897812 */ /* 0x000fe400078ef88a */
[----:B------:R-:W-:Y:S02]  /*3aa0*/  F2FP.F16.E4M3.UNPACK_B R138, R167.H1 ;  /* 0x000000a7ff8a723e */ /* 0x000fe400030006ff */
[----:B-1----:R-:W-:Y:S02]  /*3ab0*/  F2FP.F16.E4M3.UNPACK_B R176, R41 ;  /* 0x00000029ffb0723e */ /* 0x002fe400020006ff */
[----:B------:R-:W-:Y:S01]  /*3ac0*/  SHF.R.U32.HI R136, RZ, 0x10, R139 ;  /* 0x00000010ff887819 */ /* 0x000fe2000001168b */
[----:B------:R-:W-:Y:S01]  /*3ad0*/  HADD2.F32 R180, -RZ, R138.H0_H0 ;  /* 0x2000008affb47230 */ /* 0x000fe20000004100 */
[----:B------:R-:W-:Y:S01]  /*3ae0*/  LOP3.LUT R178, R178, 0xff00, R177, 0xf8, !PT ;  /* 0x0000ff00b2b27812 */ /* 0x000fe200078ef8b1 */
[--C-:B------:R-:W-:Y:S01]  /*3af0*/  HADD2.F32 R139, -RZ, R176.reuse.H1_H1 ;  /* 0x300000b0ff8b7230 */ /* 0x100fe20000004100 */
[----:B------:R-:W-:Y:S01]  /*3b00*/  F2FP.F16.E4M3.UNPACK_B R177, R166.H1 ;  /* 0x000000a6ffb1723e */ /* 0x000fe200030006ff */
[----:B------:R-:W-:Y:S01]  /*3b10*/  HADD2.F32 R176, -RZ, R176.H0_H0 ;  /* 0x200000b0ffb07230 */ /* 0x000fe20000004100 */
[----:B------:R-:W-:-:S02]  /*3b20*/  F2FP.F16.E4M3.UNPACK_B R167, R167 ;  /* 0x000000a7ffa7723e */ /* 0x000fc400020006ff */
[CC--:B------:R-:W-:Y:S01]  /*3b30*/  FMUL.FTZ R181, R139.reuse, R180.reuse ;  /* 0x000000b48bb57220 */ /* 0x0c0fe20000410000 */
[--C-:B------:R-:W-:Y:S02]  /*3b40*/  HADD2.F32 R179, -RZ, R177.reuse.H0_H0 ;  /* 0x200000b1ffb37230 */ /* 0x100fe40000004100 */
[C---:B------:R-:W-:Y:S01]  /*3b50*/  FMUL.FTZ R180, R176.reuse, R180 ;  /* 0x000000b4b0b47220 */ /* 0x040fe20000410000 */
[----:B------:R-:W-:Y:S01]  /*3b60*/  HADD2.F32 R177, -RZ, R177.H1_H1 ;  /* 0x300000b1ffb17230 */ /* 0x000fe20000004100 */
[----:B------:R-:W-:Y:S02]  /*3b70*/  F2FP.F16.E4M3.UNPACK_B R166, R166 ;  /* 0x000000a6ffa6723e */ /* 0x000fe400020006ff */
[----:B------:R-:W-:Y:S01]  /*3b80*/  FFMA.FTZ R139, R139, R179, R180 ;  /* 0x000000b38b8b7223 */ /* 0x000fe200000100b4 */
[----:B------:R-:W-:Y:S01]  /*3b90*/  F2FP.F16.E4M3.UNPACK_B R180, R41.H1 ;  /* 0x00000029ffb4723e */ /* 0x000fe200030006ff */
[----:B------:R-:W-:Y:S01]  /*3ba0*/  FFMA.FTZ R176, R176, R179, -R181 ;  /* 0x000000b3b0b07223 */ /* 0x000fe200000108b5 */
[----:B------:R-:W-:-:S03]  /*3bb0*/  HADD2.F32 R179, -RZ, R138.H1_H1 ;  /* 0x3000008affb37230 */ /* 0x000fc60000004100 */
[--C-:B------:R-:W-:Y:S02]  /*3bc0*/  HADD2.F32 R41, -RZ, R180.reuse.H1_H1 ;  /* 0x300000b4ff297230 */ /* 0x100fe40000004100 */
[----:B------:R-:W-:-:S03]  /*3bd0*/  HADD2.F32 R138, -RZ, R180.H0_H0 ;  /* 0x200000b4ff8a7230 */ /* 0x000fc60000004100 */
[CC--:B------:R-:W-:Y:S02]  /*3be0*/  FMUL.FTZ R180, R41.reuse, R179.reuse ;  /* 0x000000b329b47220 */ /* 0x0c0fe40000410000 */
[C---:B------:R-:W-:Y:S02]  /*3bf0*/  FMUL.FTZ R179, R138.reuse, R179 ;  /* 0x000000b38ab37220 */ /* 0x040fe40000410000 */
[-C--:B------:R-:W-:Y:S02]  /*3c00*/  FFMA.FTZ R138, R138, R177.reuse, -R180 ;  /* 0x000000b18a8a7223 */ /* 0x080fe400000108b4 */
[----:B------:R-:W-:Y:S01]  /*3c10*/  FFMA.FTZ R177, R41, R177, R179 ;  /* 0x000000b129b17223 */ /* 0x000fe200000100b3 */
[----:B------:R-:W-:Y:S02]  /*3c20*/  IMAD.U32 R41, R136, 0x10000, RZ ;  /* 0x0001000088297824 */ /* 0x000fe400078e00ff */
[----:B------:R-:W-:Y:S01]  /*3c30*/  IMAD.MOV.U32 R136, RZ, RZ, R43 ;  /* 0x000000ffff887224 */ /* 0x000fe200078e002b */
[----:B------:R-:W-:-:S02]  /*3c40*/  F2FP.F16.E4M3.UNPACK_B R43, R137.H1 ;  /* 0x00000089ff2b723e */ /* 0x000fc400030006ff */
[----:B------:R-:W-:Y:S02]  /*3c50*/  LOP3.LUT R41, R178, 0xff0000, R41, 0xf8, !PT ;  /* 0x00ff0000b2297812 */ /* 0x000fe400078ef829 */
[-C--:B------:R-:W-:Y:S01]  /*3c60*/  F2FP.F16.E4M3.UNPACK_B R181, R136.reuse ;  /* 0x00000088ffb5723e */ /* 0x080fe200020006ff */
[--C-:B------:R-:W-:Y:S01]  /*3c70*/  HADD2.F32 R180, -RZ, R43.reuse.H0_H0 ;  /* 0x2000002bffb47230 */ /* 0x100fe20000004100 */
[-C--:B------:R-:W-:Y:S01]  /*3c80*/  F2FP.F16.E4M3.UNPACK_B R178, R41.reuse.H1 ;  /* 0x00000029ffb2723e */ /* 0x080fe200030006ff */
[----:B------:R-:W-:Y:S01]  /*3c90*/  HADD2.F32 R43, -RZ, R43.H1_H1 ;  /* 0x3000002bff2b7230 */ /* 0x000fe20000004100 */
[----:B------:R-:W-:Y:S01]  /*3ca0*/  F2FP.F16.E4M3.UNPACK_B R136, R136.H1 ;  /* 0x00000088ff88723e */ /* 0x000fe200030006ff */
[--C-:B------:R-:W-:Y:S01]  /*3cb0*/  HADD2.F32 R179, -RZ, R181.reuse.H1_H1 ;  /* 0x300000b5ffb37230 */ /* 0x100fe20000004100 */
[----:B------:R-:W-:Y:S01]  /*3cc0*/  F2FP.SATFINITE.E4M3.F32.PACK_AB_MERGE_C R138, R177, R138, RZ ;  /* 0x0000008ab18a723e */ /* 0x000fe200048070ff */
[--C-:B------:R-:W-:Y:S01]  /*3cd0*/  HADD2.F32 R182, -RZ, R178.reuse.H0_H0 ;  /* 0x200000b2ffb67230 */ /* 0x100fe20000004100 */
[----:B------:R-:W-:Y:S01]  /*3ce0*/  F2FP.F16.E4M3.UNPACK_B R41, R41 ;  /* 0x00000029ff29723e */ /* 0x000fe200020006ff */
[----:B------:R-:W-:Y:S01]  /*3cf0*/  HADD2.F32 R181, -RZ, R181.H0_H0 ;  /* 0x200000b5ffb57230 */ /* 0x000fe20000004100 */
[----:B------:R-:W-:Y:S01]  /*3d00*/  F2FP.SATFINITE.E4M3.F32.PACK_AB_MERGE_C R139, R139, R176, R138 ;  /* 0x000000b08b8b723e */ /* 0x000fe2000480708a */
[----:B------:R-:W-:-:S02]  /*3d10*/  HADD2.F32 R178, -RZ, R178.H1_H1 ;  /* 0x300000b2ffb27230 */ /* 0x000fc40000004100 */
[----:B------:R-:W-:Y:S01]  /*3d20*/  FMUL.FTZ R183, R179, R182 ;  /* 0x000000b6b3b77220 */ /* 0x000fe20000410000 */
[----:B------:R-:W-:Y:S02]  /*3d30*/  F2FP.F16.E4M3.UNPACK_B R138, R42 ;  /* 0x0000002aff8a723e */ /* 0x000fe400020006ff */
[----:B------:R-:W-:Y:S01]  /*3d40*/  F2FP.F16.E4M3.UNPACK_B R137, R137 ;  /* 0x00000089ff89723e */ /* 0x000fe200020006ff */
[C---:B------:R-:W-:Y:S01]  /*3d50*/  FFMA.FTZ R183, R181.reuse, R180, -R183 ;  /* 0x000000b4b5b77223 */ /* 0x040fe200000108b7 */
[----:B------:R-:W-:Y:S01]  /*3d60*/  FMUL.FTZ R181, R181, R182 ;  /* 0x000000b6b5b57220 */ /* 0x000fe20000410000 */
[----:B------:R-:W-:Y:S02]  /*3d70*/  F2FP.F16.E4M3.UNPACK_B R42, R42.H1 ;  /* 0x0000002aff2a723e */ /* 0x000fe400030006ff */
[----:B------:R-:W-:Y:S02]  /*3d80*/  HADD2.F32 R176, -RZ, R137.H0_H0 ;  /* 0x20000089ffb07230 */ /* 0x000fe40000004100 */
[----:B------:R-:W-:Y:S01]  /*3d90*/  FFMA.FTZ R181, R179, R180, R181 ;  /* 0x000000b4b3b57223 */ /* 0x000fe200000100b5 */
[----:B------:R-:W-:-:S02]  /*3da0*/  HADD2.F32 R179, -RZ, R136.H1_H1 ;  /* 0x30000088ffb37230 */ /* 0x000fc40000004100 */
[----:B------:R-:W-:Y:S02]  /*3db0*/  HADD2.F32 R136, -RZ, R136.H0_H0 ;  /* 0x20000088ff887230 */ /* 0x000fe40000004100 */
[----:B------:R-:W-:Y:S02]  /*3dc0*/  HADD2.F32 R137, -RZ, R137.H1_H1 ;  /* 0x30000089ff897230 */ /* 0x000fe40000004100 */
[----:B------:R-:W-:-:S04]  /*3dd0*/  FMUL.FTZ R180, R179, R178 ;  /* 0x000000b2b3b47220 */ /* 0x000fc80000410000 */
[CC--:B------:R-:W-:Y:S01]  /*3de0*/  FFMA.FTZ R180, R136.reuse, R43.reuse, -R180 ;  /* 0x0000002b88b47223 */ /* 0x0c0fe200000108b4 */
[----:B------:R-:W-:Y:S01]  /*3df0*/  FMUL.FTZ R136, R136, R178 ;  /* 0x000000b288887220 */ /* 0x000fe20000410000 */
[--C-:B------:R-:W-:Y:S02]  /*3e00*/  HADD2.F32 R178, -RZ, R41.reuse.H0_H0 ;  /* 0x20000029ffb27230 */ /* 0x100fe40000004100 */
[----:B------:R-:W-:Y:S02]  /*3e10*/  HADD2.F32 R41, -RZ, R41.H1_H1 ;  /* 0x30000029ff297230 */ /* 0x000fe40000004100 */
[----:B------:R-:W-:Y:S01]  /*3e20*/  FFMA.FTZ R136, R179, R43, R136 ;  /* 0x0000002bb3887223 */ /* 0x000fe20000010088 */
[--C-:B------:R-:W-:Y:S02]  /*3e30*/  HADD2.F32 R43, -RZ, R138.reuse.H1_H1 ;  /* 0x3000008aff2b7230 */ /* 0x100fe40000004100 */
[----:B------:R-:W-:Y:S02]  /*3e40*/  HADD2.F32 R138, -RZ, R138.H0_H0 ;  /* 0x2000008aff8a7230 */ /* 0x000fe40000004100 */
[----:B------:R-:W-:-:S02]  /*3e50*/  HADD2.F32 R179, -RZ, R167.H1_H1 ;  /* 0x300000a7ffb37230 */ /* 0x000fc40000004100 */
[CC--:B------:R-:W-:Y:S01]  /*3e60*/  FMUL.FTZ R177, R43.reuse, R178.reuse ;  /* 0x000000b22bb17220 */ /* 0x0c0fe20000410000 */
[----:B------:R-:W-:Y:S02]  /*3e70*/  HADD2.F32 R167, -RZ, R167.H0_H0 ;  /* 0x200000a7ffa77230 */ /* 0x000fe40000004100 */
[----:B------:R-:W-:Y:S01]  /*3e80*/  FMUL.FTZ R178, R138, R178 ;  /* 0x000000b28ab27220 */ /* 0x000fe20000410000 */
[----:B------:R-:W-:Y:S01]  /*3e90*/  F2FP.SATFINITE.E4M3.F32.PACK_AB_MERGE_C R136, R136, R180, RZ ;  /* 0x000000b48888723e */ /* 0x000fe200048070ff */
[-C--:B------:R-:W-:Y:S02]  /*3ea0*/  FFMA.FTZ R177, R138, R176.reuse, -R177 ;  /* 0x000000b08ab17223 */ /* 0x080fe400000108b1 */
[----:B------:R-:W-:Y:S01]  /*3eb0*/  FFMA.FTZ R178, R43, R176, R178 ;  /* 0x000000b02bb27223 */ /* 0x000fe200000100b2 */
[--C-:B------:R-:W-:Y:S01]  /*3ec0*/  HADD2.F32 R43, -RZ, R42.reuse.H1_H1 ;  /* 0x3000002aff2b7230 */ /* 0x100fe20000004100 */
[----:B------:R-:W-:Y:S01]  /*3ed0*/  F2FP.SATFINITE.E4M3.F32.PACK_AB_MERGE_C R136, R181, R183, R136 ;  /* 0x000000b7b588723e */ /* 0x000fe20004807088 */
[----:B------:R-:W-:-:S03]  /*3ee0*/  HADD2.F32 R42, -RZ, R42.H0_H0 ;  /* 0x2000002aff2a7230 */ /* 0x000fc60000004100 */
[CC--:B------:R-:W-:Y:S02]  /*3ef0*/  FMUL.FTZ R138, R43.reuse, R41.reuse ;  /* 0x000000292b8a7220 */ /* 0x0c0fe40000410000 */
[C---:B------:R-:W-:Y:S02]  /*3f00*/  FMUL.FTZ R176, R42.reuse, R41 ;  /* 0x000000292ab07220 */ /* 0x040fe40000410000 */
[-C--:B------:R-:W-:Y:S01]  /*3f10*/  FFMA.FTZ R41, R42, R137.reuse, -R138 ;  /* 0x000000892a297223 */ /* 0x080fe2000001088a */
[----:B------:R-:W-:Y:S01]  /*3f20*/  F2FP.F16.E4M3.UNPACK_B R138, R40.H1 ;  /* 0x00000028ff8a723e */ /* 0x000fe200030006ff */
[----:B------:R-:W-:Y:S01]  /*3f30*/  FFMA.FTZ R42, R43, R137, R176 ;  /* 0x000000892b2a7223 */ /* 0x000fe200000100b0 */
[--C-:B------:R-:W-:Y:S02]  /*3f40*/  HADD2.F32 R137, -RZ, R166.reuse.H1_H1 ;  /* 0x300000a6ff897230 */ /* 0x100fe40000004100 */
[----:B------:R-:W-:Y:S02]  /*3f50*/  HADD2.F32 R166, -RZ, R166.H0_H0 ;  /* 0x200000a6ffa67230 */ /* 0x000fe40000004100 */
[--C-:B------:R-:W-:Y:S01]  /*3f60*/  HADD2.F32 R43, -RZ, R138.reuse.H1_H1 ;  /* 0x3000008aff2b7230 */ /* 0x100fe20000004100 */
[----:B------:R-:W-:Y:S01]  /*3f70*/  F2FP.SATFINITE.E4M3.F32.PACK_AB_MERGE_C R41, R42, R41, RZ ;  /* 0x000000292a29723e */ /* 0x000fe200048070ff */
[----:B------:R-:W-:-:S03]  /*3f80*/  HADD2.F32 R138, -RZ, R138.H0_H0 ;  /* 0x2000008aff8a7230 */ /* 0x000fc60000004100 */
[C---:B------:R-:W-:Y:S01]  /*3f90*/  FMUL.FTZ R176, R43.reuse, R179 ;  /* 0x000000b32bb07220 */ /* 0x040fe20000410000 */
[----:B------:R-:W-:Y:S01]  /*3fa0*/  F2FP.SATFINITE.E4M3.F32.PACK_AB_MERGE_C R177, R178, R177, R41 ;  /* 0x000000b1b2b1723e */ /* 0x000fe20004807029 */
[C---:B------:R-:W-:Y:S01]  /*3fb0*/  FMUL.FTZ R179, R138.reuse, R179 ;  /* 0x000000b38ab37220 */ /* 0x040fe20000410000 */
[----:B------:R-:W-:Y:S02]  /*3fc0*/  IMAD.MOV.U32 R41, RZ, RZ, R139 ;  /* 0x000000ffff297224 */ /* 0x000fe400078e008b */
[----:B------:R-:W-:Y:S01]  /*3fd0*/  FFMA.FTZ R176, R138, R137, -R176 ;  /* 0x000000898ab07223 */ /* 0x000fe200000108b0 */
[----:B------:R-:W-:Y:S01]  /*3fe0*/  MOV R42, R177 ;  /* 0x000000b1002a7202 */ /* 0x000fe20000000f00 */
[----:B------:R-:W-:Y:S01]  /*3ff0*/  FFMA.FTZ R179, R43, R137, R179 ;  /* 0x000000892bb37223 */ /* 0x000fe200000100b3 */
[----:B------:R-:W-:-:S04]  /*4000*/  F2FP.F16.E4M3.UNPACK_B R43, R40 ;  /* 0x00000028ff2b723e */ /* 0x000fc800020006ff */
[----:B------:R-:W-:Y:S01]  /*4010*/  F2FP.SATFINITE.E4M3.F32.PACK_AB_MERGE_C R176, R179, R176, RZ ;  /* 0x000000b0b3b0723e */ /* 0x000fe200048070ff */
[--C-:B------:R-:W-:Y:S02]  /*4020*/  HADD2.F32 R40, -RZ, R43.reuse.H1_H1 ;  /* 0x3000002bff287230 */ /* 0x100fe40000004100 */
[----:B------:R-:W-:-:S03]  /*4030*/  HADD2.F32 R43, -RZ, R43.H0_H0 ;  /* 0x2000002bff2b7230 */ /* 0x000fc60000004100 */
[CC--:B------:R-:W-:Y:S02]  /*4040*/  FMUL.FTZ R137, R40.reuse, R167.reuse ;  /* 0x000000a728897220 */ /* 0x0c0fe40000410000 */
[C---:B------:R-:W-:Y:S02]  /*4050*/  FMUL.FTZ R167, R43.reuse, R167 ;  /* 0x000000a72ba77220 */ /* 0x040fe40000410000 */
[-C--:B------:R-:W-:Y:S01]  /*4060*/  FFMA.FTZ R137, R43, R166.reuse, -R137 ;  /* 0x000000a62b897223 */ /* 0x080fe20000010889 */
[----:B------:R-:W-:Y:S02]  /*4070*/  IMAD.MOV.U32 R43, RZ, RZ, R136 ;  /* 0x000000ffff2b7224 */ /* 0x000fe400078e0088 */
[----:B------:R-:W-:-:S05]  /*4080*/  FFMA.FTZ R167, R40, R166, R167 ;  /* 0x000000a628a77223 */ /* 0x000fca00000100a7 */
[----:B------:R-:W-:-:S05]  /*4090*/  F2FP.SATFINITE.E4M3.F32.PACK_AB_MERGE_C R137, R167, R137, R176 ;  /* 0x00000089a789723e */ /* 0x000fca00048070b0 */
[----:B------:R-:W-:-:S07]  /*40a0*/  IMAD.MOV.U32 R40, RZ, RZ, R137 ;  /* 0x000000ffff287224 */ /* 0x000fce00078e0089 */
.L_x_350:
[----:B------:R-:W-:Y:S05]  /*40b0*/  BSYNC B3 ;  /* 0x0000000000037941 */ /* 0x000fea0003800000 */
.L_x_349:
[----:B-1----:R4:W-:Y:S02]  /*40c0*/  STG.E.128 desc[UR54][R48.64], R40 ;  /* 0x0000002830007986 */ /* 0x0029e4000c101d36 */
.L_x_348:
[----:B------:R-:W-:Y:S05]  /*40d0*/  BSYNC B2 ;  /* 0x0000000000027941 */ /* 0x000fea0003800000 */
.L_x_347:
[----:B------:R-:W-:Y:S01]  /*40e0*/  ISETP.NE.AND P3, PT, R35, RZ, PT ;  /* 0x000000ff2300720c */ /* 0x000fe20003f65270 */
[----:B------:R-:W-:-:S12]  /*40f0*/  BSSY B2, `(.L_x_351) ;  /* 0x0000073000027945 */ /* 0x000fd80003800000 */
[----:B------:R-:W-:Y:S05]  /*4100*/  @!P3 BRA `(.L_x_352) ;  /* 0x0000000400c4b947 */ /* 0x000fea0003800000 */
[----:B012-4-:R0:W1:Y:S01]  /*4110*/  LDS.128 R40, [R46+0x1a400] ;  /* 0x01a400002e287984 */ /* 0x0170620000000c00 */
[----:B------:R-:W-:Y:S01]  /*4120*/  ISETP.GE.AND P3, PT, R170, R133, PT ;  /* 0x00000085aa00720c */ /* 0x000fe20003f66270 */
[----:B------:R-:W-:-:S12]  /*4130*/  BSSY B3, `(.L_x_353) ;  /* 0x000006d000037945 */ /* 0x000fd80003800000 */
[----:B0-----:R-:W-:Y:S05]  /*4140*/  @P3 BRA `(.L_x_354) ;  /* 0x0000000400ac3947 */ /* 0x001fea0003800000 */
[--C-:B------:R-:W-:Y:S02]  /*4150*/  SHF.R.U32.HI R136, RZ, 0x8, R95.reuse ;  /* 0x00000008ff887819 */ /* 0x100fe4000001165f */
[----:B------:R-:W-:Y:S02]  /*4160*/  LOP3.LUT R124, R95, 0xff0000ff, RZ, 0xc0, !PT ;  /* 0xff0000ff5f7c7812 */ /* 0x000fe400078ec0ff */
[----:B------:R-:W-:Y:S01]  /*4170*/  SHF.R.U32.HI R95, RZ, 0x10, R95 ;  /* 0x00000010ff5f7819 */ /* 0x000fe2000001165f */
[----:B------:R-:W-:Y:S01]  /*4180*/  IMAD.SHL.U32 R136, R136, 0x100, RZ ;  /* 0x0000010088887824 */ /* 0x000fe200078e00ff */
[----:B------:R-:W-:Y:S02]  /*4190*/  SHF.R.U32.HI R137, RZ, 0x8, R125 ;  /* 0x00000008ff897819 */ /* 0x000fe4000001167d */
[----:B------:R-:W-:Y:S01]  /*41a0*/  LOP3.LUT R138, R125, 0xff0000ff, RZ, 0xc0, !PT ;  /* 0xff0000ff7d8a7812 */ /* 0x000fe200078ec0ff */
[----:B------:R-:W-:Y:S01]  /*41b0*/  IMAD.U32 R95, R95, 0x10000, RZ ;  /* 0x000100005f5f7824 */ /* 0x000fe200078e00ff */
[----:B------:R-:W-:Y:S01]  /*41c0*/  LOP3.LUT R124, R124, 0xff00, R136, 0xf8, !PT ;  /* 0x0000ff007c7c7812 */ /* 0x000fe200078ef888 */
[----:B------:R-:W-:Y:S01]  /*41d0*/  IMAD.SHL.U32 R137, R137, 0x100, RZ ;  /* 0x0000010089897824 */ /* 0x000fe200078e00ff */
[----:B-1----:R-:W-:-:S02]  /*41e0*/  F2FP.F16.E4M3.UNPACK_B R136, R41 ;  /* 0x00000029ff88723e */ /* 0x002fc400020006ff */
[----:B------:R-:W-:Y:S02]  /*41f0*/  LOP3.LUT R95, R124, 0xff0000, R95, 0xf8, !PT ;  /* 0x00ff00007c5f7812 */ /* 0x000fe400078ef85f */
[-C--:B------:R-:W-:Y:S02]  /*4200*/  F2FP.F16.E4M3.UNPACK_B R124, R165.reuse.H1 ;  /* 0x000000a5ff7c723e */ /* 0x080fe400030006ff */
[----:B------:R-:W-:Y:S01]  /*4210*/  SHF.R.U32.HI R94, RZ, 0x10, R125 ;  /* 0x00000010ff5e7819 */ /* 0x000fe2000001167d */
[----:B------:R-:W-:Y:S01]  /*4220*/  HADD2.F32 R125, -RZ, R136.H1_H1 ;  /* 0x30000088ff7d7230 */ /* 0x000fe20000004100 */
[----:B------:R-:W-:Y:S01]  /*4230*/  LOP3.LUT R138, R138, 0xff00, R137, 0xf8, !PT ;  /* 0x0000ff008a8a7812 */ /* 0x000fe200078ef889 */
[----:B------:R-:W-:Y:S01]  /*4240*/  HADD2.F32 R166, -RZ, R124.H0_H0 ;  /* 0x2000007cffa67230 */ /* 0x000fe20000004100 */
        /* <DEDUP_REMOVED lines=18> */
[----:B------:R-:W-:Y:S01]  /*4370*/  IMAD.U32 R41, R94, 0x10000, RZ ;  /* 0x000100005e297824 */ /* 0x000fe200078e00ff */
[----:B------:R-:W-:Y:S02]  /*4380*/  MOV R94, R43 ;  /* 0x0000002b005e7202 */ /* 0x000fe40000000f00 */
        /* <DEDUP_REMOVED lines=57> */
[-C--:B------:R-:W-:Y:S01]  /*4720*/  FFMA.FTZ R136, R124, R95.reuse, -R136 ;  /* 0x0000005f7c887223 */ /* 0x080fe20000010888 */
[----:B------:R-:W-:Y:S01]  /*4730*/  FFMA.FTZ R139, R43, R95, R139 ;  /* 0x0000005f2b8b7223 */ /* 0x000fe2000001008b */
[----:B------:R-:W-:Y:S01]  /*4740*/  F2FP.F16.E4M3.UNPACK_B R43, R40 ;  /* 0x00000028ff2b723e */ /* 0x000fe200020006ff */
[----:B------:R-:W-:-:S03]  /*4750*/  IMAD.MOV.U32 R42, RZ, RZ, R137 ;  /* 0x000000ffff2a7224 */ /* 0x000fc600078e0089 */
        /* <DEDUP_REMOVED lines=10> */
.L_x_354:
[----:B------:R-:W-:Y:S05]  /*4800*/  BSYNC B3 ;  /* 0x0000000000037941 */ /* 0x000fea0003800000 */
.L_x_353:
[----:B-1----:R0:W-:Y:S02]  /*4810*/  STG.E.128 desc[UR54][R48.64+0x20], R40 ;  /* 0x0000202830007986 */ /* 0x0021e4000c101d36 */
.L_x_352:
[----:B------:R-:W-:Y:S05]  /*4820*/  BSYNC B2 ;  /* 0x0000000000027941 */ /* 0x000fea0003800000 */
.L_x_351:
        /* <DEDUP_REMOVED lines=83> */
[--C-:B------:R-:W-:Y:S02]  /*4d60*/  HADD2.F32 R43, -RZ, R42.reuse.H1_H1 ;  /* 0x3000002aff2b7230 */ /* 0x100fe40000004100 */
        /* <DEDUP_REMOVED lines=24> */
[----:B------:R-:W-:Y:S01]  /*4ef0*/  F2FP.SATFINITE.E4M3.F32.PACK_AB_MERGE_C R43, R137, R139, R86 ;  /* 0x0000008b892b723e */ /* 0x000fe20004807056 */
[----:B------:R-:W-:-:S05]  /*4f00*/  FFMA.FTZ R163, R40, R162, R163 ;  /* 0x000000a228a37223 */ /* 0x000fca00000100a3 */
[----:B------:R-:W-:-:S07]  /*4f10*/  F2FP.SATFINITE.E4M3.F32.PACK_AB_MERGE_C R40, R163, R87, R94 ;  /* 0x00000057a328723e */ /* 0x000fce000480705e */
.L_x_358:
[----:B------:R-:W-:Y:S05]  /*4f20*/  BSYNC B3 ;  /* 0x0000000000037941 */ /* 0x000fea0003800000 */
.L_x_357:
[----:B-1----:R0:W-:Y:S02]  /*4f30*/  STG.E.128 desc[UR54][R48.64+0x40], R40 ;  /* 0x0000402830007986 */ /* 0x0021e4000c101d36 */
.L_x_356:
[----:B------:R-:W-:Y:S05]  /*4f40*/  BSYNC B2 ;  /* 0x0000000000027941 */ /* 0x000fea0003800000 */
.L_x_355:
        /* <DEDUP_REMOVED lines=14> */
[----:B------:R-:W-:-:S02]  /*5030*/  LOP3.LUT R84, R84, 0xff00, R87, 0xf8, !PT ;  /* 0x0000ff0054547812 */ /* 0x000fc400078ef857 */
[----:B------:R-:W-:Y:S02]  /*5040*/  SHF.R.U32.HI R82, RZ, 0x10, R85 ;  /* 0x00000010ff527819 */ /* 0x000fe40000011655 */
[----:B------:R-:W-:Y:S02]  /*5050*/  SHF.L.U32 R85, R86, 0x8, RZ ;  /* 0x0000000856557819 */ /* 0x000fe400000006ff */
[----:B------:R-:W-:Y:S02]  /*5060*/  LOP3.LUT R83, R84, 0xff0000, R83, 0xf8, !PT ;  /* 0x00ff000054537812 */ /* 0x000fe400078ef853 */
[----:B------:R-:W-:Y:S02]  /*5070*/  F2FP.F16.E4M3.UNPACK_B R84, R161.H1 ;  /* 0x000000a1ff54723e */ /* 0x000fe400030006ff */
[----:B-1----:R-:W-:Y:S02]  /*5080*/  F2FP.F16.E4M3.UNPACK_B R86, R41 ;  /* 0x00000029ff56723e */ /* 0x002fe400020006ff */
[----:B------:R-:W-:Y:S01]  /*5090*/  LOP3.LUT R92, R92, 0xff00, R85, 0xf8, !PT ;  /* 0x0000ff005c5c7812 */ /* 0x000fe200078ef855 */
[----:B------:R-:W-:Y:S01]  /*50a0*/  HADD2.F32 R94, -RZ, R84.H0_H0 ;  /* 0x20000054ff5e7230 */ /* 0x000fe20000004100 */
[-C--:B------:R-:W-:Y:S01]  /*50b0*/  F2FP.F16.E4M3.UNPACK_B R87, R160.reuse.H1 ;  /* 0x000000a0ff57723e */ /* 0x080fe200030006ff */
[--C-:B------:R-:W-:Y:S01]  /*50c0*/  HADD2.F32 R85, -RZ, R86.reuse.H1_H1 ;  /* 0x30000056ff557230 */ /* 0x100fe20000004100 */
[----:B------:R-:W-:Y:S01]  /*50d0*/  F2FP.F16.E4M3.UNPACK_B R161, R161 ;  /* 0x000000a1ffa1723e */ /* 0x000fe200020006ff */
[----:B------:R-:W-:Y:S01]  /*50e0*/  HADD2.F32 R86, -RZ, R86.H0_H0 ;  /* 0x20000056ff567230 */ /* 0x000fe20000004100 */
[----:B------:R-:W-:Y:S01]  /*50f0*/  F2FP.F16.E4M3.UNPACK_B R160, R160 ;  /* 0x000000a0ffa0723e */ /* 0x000fe200020006ff */
[----:B------:R-:W-:-:S02]  /*5100*/  HADD2.F32 R93, -RZ, R87.H0_H0 ;  /* 0x20000057ff5d7230 */ /* 0x000fc40000004100 */
[-C--:B------:R-:W-:Y:S01]  /*5110*/  FMUL.FTZ R95, R85, R94.reuse ;  /* 0x0000005e555f7220 */ /* 0x080fe20000410000 */
[----:B------:R-:W-:Y:S02]  /*5120*/  HADD2.F32 R87, -RZ, R87.H1_H1 ;  /* 0x30000057ff577230 */ /* 0x000fe40000004100 */
[C---:B------:R-:W-:Y:S01]  /*5130*/  FMUL.FTZ R94, R86.reuse, R94 ;  /* 0x0000005e565e7220 */ /* 0x040fe20000410000 */
[----:B------:R-:W-:-:S03]  /*5140*/  FFMA.FTZ R86, R86, R93, -R95 ;  /* 0x0000005d56567223 */ /* 0x000fc6000001085f */
[----:B------:R-:W-:Y:S01]  /*5150*/  FFMA.FTZ R85, R85, R93, R94 ;  /* 0x0000005d55557223 */ /* 0x000fe2000001005e */
[----:B------:R-:W-:Y:S01]  /*5160*/  F2FP.F16.E4M3.UNPACK_B R94, R41.H1 ;  /* 0x00000029ff5e723e */ /* 0x000fe200030006ff */
[----:B------:R-:W-:-:S04]  /*5170*/  HADD2.F32 R93, -RZ, R84.H1_H1 ;  /* 0x30000054ff5d7230 */ /* 0x000fc80000004100 */
        /* <DEDUP_REMOVED lines=31> */
[----:B------:R-:W-:-:S03]  /*5370*/  HADD2.F32 R82, -RZ, R82.H0_H0 ;  /* 0x20000052ff527230 */ /* 0x000fc60000004100 */
[----:B------:R-:W-:-:S04]  /*5380*/  FMUL.FTZ R94, R93, R92 ;  /* 0x0000005c5d5e7220 */ /* 0x000fc80000410000 */
[C---:B------:R-:W-:Y:S01]  /*5390*/  FFMA.FTZ R94, R82.reuse, R43, -R94 ;  /* 0x0000002b525e7223 */ /* 0x040fe2000001085e */
[----:B------:R-:W-:Y:S01]  /*53a0*/  FMUL.FTZ R82, R82, R92 ;  /* 0x0000005c52527220 */ /* 0x000fe20000410000 */
[----:B------:R-:W-:-:S03]  /*53b0*/  HADD2.F32 R92, -RZ, R41.H0_H0 ;  /* 0x20000029ff5c7230 */ /* 0x000fc60000004100 */
[----:B------:R-:W-:Y:S01]  /*53c0*/  FFMA.FTZ R82, R93, R43, R82 ;  /* 0x0000002b5d527223 */ /* 0x000fe20000010052 */
[--C-:B------:R-:W-:Y:S02]  /*53d0*/  HADD2.F32 R43, -RZ, R84.reuse.H1_H1 ;  /* 0x30000054ff2b7230 */ /* 0x100fe40000004100 */
[----:B------:R-:W-:Y:S02]  /*53e0*/  HADD2.F32 R84, -RZ, R84.H0_H0 ;  /* 0x20000054ff547230 */ /* 0x000fe40000004100 */
[--C-:B------:R-:W-:Y:S02]  /*53f0*/  HADD2.F32 R93, -RZ, R161.reuse.H1_H1 ;  /* 0x300000a1ff5d7230 */ /* 0x100fe40000004100 */
[-C--:B------:R-:W-:Y:S01]  /*5400*/  FMUL.FTZ R87, R43, R92.reuse ;  /* 0x0000005c2b577220 */ /* 0x080fe20000410000 */
[----:B------:R-:W-:Y:S02]  /*5410*/  HADD2.F32 R161, -RZ, R161.H0_H0 ;  /* 0x200000a1ffa17230 */ /* 0x000fe40000004100 */
[----:B------:R-:W-:Y:S01]  /*5420*/  FMUL.FTZ R92, R84, R92 ;  /* 0x0000005c545c7220 */ /* 0x000fe20000410000 */
[----:B------:R-:W-:Y:S01]  /*5430*/  F2FP.SATFINITE.E4M3.F32.PACK_AB_MERGE_C R82, R82, R94, RZ ;  /* 0x0000005e5252723e */ /* 0x000fe200048070ff */
[----:B------:R-:W-:Y:S01]  /*5440*/  FFMA.FTZ R87, R84, R86, -R87 ;  /* 0x0000005654577223 */ /* 0x000fe20000010857 */
[----:B------:R-:W-:-:S02]  /*5450*/  HADD2.F32 R84, -RZ, R41.H1_H1 ;  /* 0x30000029ff547230 */ /* 0x000fc40000004100 */
[----:B------:R-:W-:Y:S01]  /*5460*/  FFMA.FTZ R92, R43, R86, R92 ;  /* 0x000000562b5c7223 */ /* 0x000fe2000001005c */
[--C-:B------:R-:W-:Y:S02]  /*5470*/  HADD2.F32 R43, -RZ, R42.reuse.H1_H1 ;  /* 0x3000002aff2b7230 */ /* 0x100fe40000004100 */
[----:B------:R-:W-:Y:S02]  /*5480*/  HADD2.F32 R41, -RZ, R42.H0_H0 ;  /* 0x2000002aff297230 */ /* 0x000fe40000004100 */
[----:B------:R-:W-:Y:S02]  /*5490*/  HADD2.F32 R42, -RZ, R83.H1_H1 ;  /* 0x30000053ff2a7230 */ /* 0x000fe40000004100 */
[-C--:B------:R-:W-:Y:S01]  /*54a0*/  FMUL.FTZ R86, R43, R84.reuse ;  /* 0x000000542b567220 */ /* 0x080fe20000410000 */
[--C-:B------:R-:W-:Y:S02]  /*54b0*/  HADD2.F32 R83, -RZ, R160.reuse.H1_H1 ;  /* 0x300000a0ff537230 */ /* 0x100fe40000004100 */
[----:B------:R-:W-:Y:S01]  /*54c0*/  FMUL.FTZ R84, R41, R84 ;  /* 0x0000005429547220 */ /* 0x000fe20000410000 */
[----:B------:R-:W-:-:S02]  /*54d0*/  HADD2.F32 R160, -RZ, R160.H0_H0 ;  /* 0x200000a0ffa07230 */ /* 0x000fc40000004100 */
[-C--:B------:R-:W-:Y:S01]  /*54e0*/  FFMA.FTZ R41, R41, R42.reuse, -R86 ;  /* 0x0000002a29297223 */ /* 0x080fe20000010856 */
[----:B------:R-:W-:Y:S01]  /*54f0*/  FFMA.FTZ R42, R43, R42, R84 ;  /* 0x0000002a2b2a7223 */ /* 0x000fe20000010054 */
[----:B------:R-:W-:-:S04]  /*5500*/  F2FP.F16.E4M3.UNPACK_B R84, R40.H1 ;  /* 0x00000028ff54723e */ /* 0x000fc800030006ff */
[----:B------:R-:W-:Y:S01]  /*5510*/  F2FP.SATFINITE.E4M3.F32.PACK_AB_MERGE_C R41, R42, R41, RZ ;  /* 0x000000292a29723e */ /* 0x000fe200048070ff */
[--C-:B------:R-:W-:Y:S02]  /*5520*/  HADD2.F32 R43, -RZ, R84.reuse.H1_H1 ;  /* 0x30000054ff2b7230 */ /* 0x100fe40000004100 */
[----:B------:R-:W-:Y:S01]  /*5530*/  HADD2.F32 R84, -RZ, R84.H0_H0 ;  /* 0x20000054ff547230 */ /* 0x000fe20000004100 */
[----:B------:R-:W-:Y:S01]  /*5540*/  F2FP.SATFINITE.E4M3.F32.PACK_AB_MERGE_C R42, R92, R87, R41 ;  /* 0x000000575c2a723e */ /* 0x000fe20004807029 */
[----:B------:R-:W-:Y:S02]  /*5550*/  IMAD.MOV.U32 R41, RZ, RZ, R85 ;  /* 0x000000ffff297224 */ /* 0x000fe400078e0055 */
[-C--:B------:R-:W-:Y:S01]  /*5560*/  FMUL.FTZ R86, R43, R93.reuse ;  /* 0x0000005d2b567220 */ /* 0x080fe20000410000 */
[----:B------:R-:W-:-:S03]  /*5570*/  FMUL.FTZ R93, R84, R93 ;  /* 0x0000005d545d7220 */ /* 0x000fc60000410000 */
        /* <DEDUP_REMOVED lines=12> */
.L_x_362:
[----:B------:R-:W-:Y:S05]  /*5640*/  BSYNC B3 ;  /* 0x0000000000037941 */ /* 0x000fea0003800000 */
.L_x_361:
[----:B-1----:R0:W-:Y:S02]  /*5650*/  STG.E.128 desc[UR54][R48.64+0x60], R40 ;  /* 0x0000602830007986 */ /* 0x0021e4000c101d36 */
.L_x_360:
[----:B------:R-:W-:Y:S05]  /*5660*/  BSYNC B2 ;  /* 0x0000000000027941 */ /* 0x000fea0003800000 */
.L_x_359:
[----:B------:R-:W-:Y:S01]  /*5670*/  ISETP.NE.AND P3, PT, R38, RZ, PT ;  /* 0x000000ff2600720c */ /* 0x000fe20003f65270 */
[----:B------:R-:W-:-:S12]  /*5680*/  BSSY B2, `(.L_x_363) ;  /* 0x0000072000027945 */ /* 0x000fd80003800000 */
[----:B------:R-:W-:Y:S05]  /*5690*/  @!P3 BRA `(.L_x_364) ;  /* 0x0000000400c0b947 */ /* 0x000fea0003800000 */
[----:B012-4-:R0:W1:Y:S01]  /*56a0*/  LDS.128 R40, [R47+0x1f400] ;  /* 0x01f400002f287984 */ /* 0x0170620000000c00 */
[----:B------:R-:W-:Y:S01]  /*56b0*/  ISETP.GE.AND P3, PT, R171, R133, PT ;  /* 0x00000085ab00720c */ /* 0x000fe20003f66270 */
[----:B------:R-:W-:-:S12]  /*56c0*/  BSSY B3, `(.L_x_365) ;  /* 0x000006c000037945 */ /* 0x000fd80003800000 */
[----:B0-----:R-:W-:Y:S05]  /*56d0*/  @P3 BRA `(.L_x_366) ;  /* 0x0000000400a83947 */ /* 0x001fea0003800000 */
[----:B-1----:R-:W-:Y:S01]  /*56e0*/  IMAD.MOV.U32 R80, RZ, RZ, R41 ;  /* 0x000000ffff507224 */ /* 0x002fe200078e0029 */
[----:B------:R-:W-:Y:S02]  /*56f0*/  F2FP.F16.E4M3.UNPACK_B R82, R159.H1 ;  /* 0x0000009fff52723e */ /* 0x000fe400030006ff */
[----:B------:R-:W-:Y:S02]  /*5700*/  F2FP.F16.E4M3.UNPACK_B R41, R158.H1 ;  /* 0x0000009eff29723e */ /* 0x000fe400030006ff */
[----:B------:R-:W-:Y:S01]  /*5710*/  F2FP.F16.E4M3.UNPACK_B R78, R80 ;  /* 0x00000050ff4e723e */ /* 0x000fe200020006ff */
[----:B------:R-:W-:Y:S02]  /*5720*/  HADD2.F32 R85, -RZ, R82.H0_H0 ;  /* 0x20000052ff557230 */ /* 0x000fe40000004100 */
[----:B------:R-:W-:Y:S02]  /*5730*/  HADD2.F32 R84, -RZ, R41.H0_H0 ;  /* 0x20000029ff547230 */ /* 0x000fe40000004100 */
[----:B------:R-:W-:-:S02]  /*5740*/  HADD2.F32 R83, -RZ, R78.H1_H1 ;  /* 0x3000004eff537230 */ /* 0x000fc40000004100 */
[----:B------:R-:W-:Y:S02]  /*5750*/  HADD2.F32 R78, -RZ, R78.H0_H0 ;  /* 0x2000004eff4e7230 */ /* 0x000fe40000004100 */
[----:B------:R-:W-:Y:S02]  /*5760*/  HADD2.F32 R82, -RZ, R82.H1_H1 ;  /* 0x30000052ff527230 */ /* 0x000fe40000004100 */
[-C--:B------:R-:W-:Y:S01]  /*5770*/  FMUL.FTZ R87, R83, R85.reuse ;  /* 0x0000005553577220 */ /* 0x080fe20000410000 */
[----:B------:R-:W-:Y:S02]  /*5780*/  HADD2.F32 R41, -RZ, R41.H1_H1 ;  /* 0x30000029ff297230 */ /* 0x000fe40000004100 */
[C---:B------:R-:W-:Y:S01]  /*5790*/  FMUL.FTZ R86, R78.reuse, R85 ;  /* 0x000000554e567220 */ /* 0x040fe20000410000 */
[----:B------:R-:W-:-:S03]  /*57a0*/  FFMA.FTZ R78, R78, R84, -R87 ;  /* 0x000000544e4e7223 */ /* 0x000fc60000010857 */
[----:B------:R-:W-:Y:S01]  /*57b0*/  FFMA.FTZ R83, R83, R84, R86 ;  /* 0x0000005453537223 */ /* 0x000fe20000010056 */
[----:B------:R-:W-:Y:S02]  /*57c0*/  F2FP.F16.E4M3.UNPACK_B R84, R80.H1 ;  /* 0x00000050ff54723e */ /* 0x000fe400030006ff */
[----:B------:R-:W-:Y:S02]  /*57d0*/  MOV R80, R40 ;  /* 0x0000002800507202 */ /* 0x000fe40000000f00 */
[----:B------:R-:W-:Y:S01]  /*57e0*/  F2FP.F16.E4M3.UNPACK_B R86, R159 ;  /* 0x0000009fff56723e */ /* 0x000fe200020006ff */
[--C-:B------:R-:W-:Y:S02]  /*57f0*/  HADD2.F32 R85, -RZ, R84.reuse.H1_H1 ;  /* 0x30000054ff557230 */ /* 0x100fe40000004100 */
[----:B------:R-:W-:Y:S02]  /*5800*/  HADD2.F32 R84, -RZ, R84.H0_H0 ;  /* 0x20000054ff547230 */ /* 0x000fe40000004100 */
[----:B------:R-:W-:-:S02]  /*5810*/  HADD2.F32 R92, -RZ, R86.H1_H1 ;  /* 0x30000056ff5c7230 */ /* 0x000fc40000004100 */
[-C--:B------:R-:W-:Y:S01]  /*5820*/  FMUL.FTZ R87, R85, R82.reuse ;  /* 0x0000005255577220 */ /* 0x080fe20000410000 */
[----:B------:R-:W-:-:S03]  /*5830*/  FMUL.FTZ R40, R84, R82 ;  /* 0x0000005254287220 */ /* 0x000fc60000410000 */
[-C--:B------:R-:W-:Y:S01]  /*5840*/  FFMA.FTZ R82, R84, R41.reuse, -R87 ;  /* 0x0000002954527223 */ /* 0x080fe20000010857 */
[----:B------:R-:W-:Y:S01]  /*5850*/  F2FP.F16.E4M3.UNPACK_B R84, R158 ;  /* 0x0000009eff54723e */ /* 0x000fe200020006ff */
[----:B------:R-:W-:Y:S01]  /*5860*/  FFMA.FTZ R85, R85, R41, R40 ;  /* 0x0000002955557223 */ /* 0x000fe20000010028 */
[-C--:B------:R-:W-:Y:S02]  /*5870*/  F2FP.F16.E4M3.UNPACK_B R40, R80.reuse.H1 ;  /* 0x00000050ff28723e */ /* 0x080fe400030006ff */
[----:B------:R-:W-:Y:S01]  /*5880*/  F2FP.F16.E4M3.UNPACK_B R80, R80 ;  /* 0x00000050ff50723e */ /* 0x000fe200020006ff */
[----:B------:R-:W-:Y:S02]  /*5890*/  HADD2.F32 R87, -RZ, R84.H1_H1 ;  /* 0x30000054ff577230 */ /* 0x000fe40000004100 */
[--C-:B------:R-:W-:Y:S02]  /*58a0*/  HADD2.F32 R41, -RZ, R40.reuse.H1_H1 ;  /* 0x30000028ff297230 */ /* 0x100fe40000004100 */
[----:B------:R-:W-:-:S03]  /*58b0*/  HADD2.F32 R40, -RZ, R40.H0_H0 ;  /* 0x20000028ff287230 */ /* 0x000fc60000004100 */
[CC--:B------:R-:W-:Y:S02]  /*58c0*/  FMUL.FTZ R93, R41.reuse, R92.reuse ;  /* 0x0000005c295d7220 */ /* 0x0c0fe40000410000 */
[C---:B------:R-:W-:Y:S02]  /*58d0*/  FMUL.FTZ R92, R40.reuse, R92 ;  /* 0x0000005c285c7220 */ /* 0x040fe40000410000 */
[-C--:B------:R-:W-:Y:S02]  /*58e0*/  FFMA.FTZ R40, R40, R87.reuse, -R93 ;  /* 0x0000005728287223 */ /* 0x080fe4000001085d */
[----:B------:R-:W-:Y:S01]  /*58f0*/  FFMA.FTZ R41, R41, R87, R92 ;  /* 0x0000005729297223 */ /* 0x000fe2000001005c */
[----:B------:R-:W-:Y:S01]  /*5900*/  F2FP.SATFINITE.E4M3.F32.PACK_AB_MERGE_C R92, R85, R82, RZ ;  /* 0x00000052555c723e */ /* 0x000fe200048070ff */
[----:B------:R-:W-:Y:S01]  /*5910*/  HADD2.F32 R85, -RZ, R86.H0_H0 ;  /* 0x20000056ff557230 */ /* 0x000fe20000004100 */
[--C-:B------:R-:W-:Y:S01]  /*5920*/  SHF.R.U32.HI R86, RZ, 0x10, R81.reuse ;  /* 0x00000010ff567819 */ /* 0x100fe20000011651 */
[--C-:B------:R-:W-:Y:S01]  /*5930*/  HADD2.F32 R82, -RZ, R80.reuse.H1_H1 ;  /* 0x30000050ff527230 */ /* 0x100fe20000004100 */
[----:B------:R-:W-:Y:S01]  /*5940*/  F2FP.SATFINITE.E4M3.F32.PACK_AB_MERGE_C R78, R83, R78, R92 ;  /* 0x0000004e534e723e */ /* 0x000fe2000480705c */
[----:B------:R-:W-:Y:S01]  /*5950*/  HADD2.F32 R80, -RZ, R80.H0_H0 ;  /* 0x20000050ff507230 */ /* 0x000fe20000004100 */
[----:B------:R-:W-:Y:S01]  /*5960*/  SHF.R.U32.HI R83, RZ, 0x8, R81 ;  /* 0x00000008ff537819 */ /* 0x000fe20000011651 */
[----:B------:R-:W-:-:S02]  /*5970*/  HADD2.F32 R87, -RZ, R84.H0_H0 ;  /* 0x20000054ff577230 */ /* 0x000fc40000004100 */
[-C--:B------:R-:W-:Y:S01]  /*5980*/  FMUL.FTZ R93, R82, R85.reuse ;  /* 0x00000055525d7220 */ /* 0x080fe20000410000 */
[----:B------:R-:W-:Y:S01]  /*5990*/  LOP3.LUT R84, R81, 0xff0000ff, RZ, 0xc0, !PT ;  /* 0xff0000ff51547812 */ /* 0x000fe200078ec0ff */
[C---:B------:R-:W-:Y:S01]  /*59a0*/  FMUL.FTZ R95, R80.reuse, R85 ;  /* 0x00000055505f7220 */ /* 0x040fe20000410000 */
[----:B------:R-:W-:Y:S02]  /*59b0*/  IMAD.SHL.U32 R81, R83, 0x100, RZ ;  /* 0x0000010053517824 */ /* 0x000fe400078e00ff */
[-C--:B------:R-:W-:Y:S01]  /*59c0*/  FFMA.FTZ R85, R80, R87.reuse, -R93 ;  /* 0x0000005750557223 */ /* 0x080fe2000001085d */
[----:B------:R-:W-:Y:S01]  /*59d0*/  SHF.R.U32.HI R92, RZ, 0x10, R79 ;  /* 0x00000010ff5c7819 */ /* 0x000fe2000001164f */
[----:B------:R-:W-:Y:S01]  /*59e0*/  FFMA.FTZ R80, R82, R87, R95 ;  /* 0x0000005752507223 */ /* 0x000fe2000001005f */
[----:B------:R-:W-:Y:S02]  /*59f0*/  SHF.R.U32.HI R87, RZ, 0x8, R79 ;  /* 0x00000008ff577819 */ /* 0x000fe4000001164f */
[----:B------:R-:W-:-:S02]  /*5a00*/  LOP3.LUT R82, R79, 0xff0000ff, RZ, 0xc0, !PT ;  /* 0xff0000ff4f527812 */ /* 0x000fc400078ec0ff */
[----:B------:R-:W-:Y:S01]  /*5a10*/  LOP3.LUT R84, R84, 0xff00, R81, 0xf8, !PT ;  /* 0x0000ff0054547812 */ /* 0x000fe200078ef851 */
[----:B------:R-:W-:Y:S01]  /*5a20*/  IMAD.SHL.U32 R79, R87, 0x100, RZ ;  /* 0x00000100574f7824 */ /* 0x000fe200078e00ff */
[----:B------:R-:W-:Y:S01]  /*5a30*/  F2FP.SATFINITE.E4M3.F32.PACK_AB_MERGE_C R40, R41, R40, RZ ;  /* 0x000000282928723e */ /* 0x000fe200048070ff */
[----:B------:R-:W-:Y:S01]  /*5a40*/  IMAD.U32 R81, R86, 0x10000, RZ ;  /* 0x0001000056517824 */ /* 0x000fe200078e00ff */
[----:B------:R-:W-:Y:S01]  /*5a50*/  MOV R41, R78 ;  /* 0x0000004e00297202 */ /* 0x000fe20000000f00 */
[----:B------:R-:W-:Y:S01]  /*5a60*/  IMAD.MOV.U32 R86, RZ, RZ, R43 ;  /* 0x000000ffff567224 */ /* 0x000fe200078e002b */
[----:B------:R-:W-:Y:S01]  /*5a70*/  LOP3.LUT R82, R82, 0xff00, R79, 0xf8, !PT ;  /* 0x0000ff0052527812 */ /* 0x000fe200078ef84f */
[----:B------:R-:W-:Y:S01]  /*5a80*/  IMAD.U32 R79, R92, 0x10000, RZ ;  /* 0x000100005c4f7824 */ /* 0x000fe200078e00ff */
[----:B------:R-:W-:Y:S02]  /*5a90*/  LOP3.LUT R81, R84, 0xff0000, R81, 0xf8, !PT ;  /* 0x00ff000054517812 */ /* 0x000fe400078ef851 */
[----:B------:R-:W-:-:S02]  /*5aa0*/  F2FP.F16.E4M3.UNPACK_B R43, R86 ;  /* 0x00000056ff2b723e */ /* 0x000fc400020006ff */
[----:B------:R-:W-:Y:S02]  /*5ab0*/  LOP3.LUT R79, R82, 0xff0000, R79, 0xf8, !PT ;  /* 0x00ff0000524f7812 */ /* 0x000fe400078ef84f */
[----:B------:R-:W-:Y:S01]  /*5ac0*/  F2FP.F16.E4M3.UNPACK_B R84, R81.H1 ;  /* 0x00000051ff54723e */ /* 0x000fe200030006ff */
[--C-:B------:R-:W-:Y:S01]  /*5ad0*/  HADD2.F32 R87, -RZ, R43.reuse.H1_H1 ;  /* 0x3000002bff577230 */ /* 0x100fe20000004100 */
[-C--:B------:R-:W-:Y:S01]  /*5ae0*/  F2FP.F16.E4M3.UNPACK_B R83, R79.reuse.H1 ;  /* 0x0000004fff53723e */ /* 0x080fe200030006ff */
[----:B------:R-:W-:Y:S01]  /*5af0*/  HADD2.F32 R43, -RZ, R43.H0_H0 ;  /* 0x2000002bff2b7230 */ /* 0x000fe20000004100 */
[----:B------:R-:W-:Y:S01]  /*5b00*/  F2FP.F16.E4M3.UNPACK_B R86, R86.H1 ;  /* 0x00000056ff56723e */ /* 0x000fe200030006ff */
[--C-:B------:R-:W-:Y:S01]  /*5b10*/  HADD2.F32 R82, -RZ, R84.reuse.H0_H0 ;  /* 0x20000054ff527230 */ /* 0x100fe20000004100 */
[----:B------:R-:W-:Y:S01]  /*5b20*/  F2FP.F16.E4M3.UNPACK_B R79, R79 ;  /* 0x0000004fff4f723e */ /* 0x000fe200020006ff */
[----:B------:R-:W-:Y:S01]  /*5b30*/  HADD2.F32 R92, -RZ, R83.H0_H0 ;  /* 0x20000053ff5c7230 */ /* 0x000fe20000004100 */
[----:B------:R-:W-:Y:S01]  /*5b40*/  F2FP.SATFINITE.E4M3.F32.PACK_AB_MERGE_C R40, R80, R85, R40 ;  /* 0x000000555028723e */ /* 0x000fe20004807028 */
[----:B------:R-:W-:-:S02]  /*5b50*/  HADD2.F32 R93, -RZ, R84.H1_H1 ;  /* 0x30000054ff5d7230 */ /* 0x000fc40000004100 */
[-C--:B------:R-:W-:Y:S01]  /*5b60*/  FMUL.FTZ R94, R87, R82.reuse ;  /* 0x00000052575e7220 */ /* 0x080fe20000410000 */
[C---:B------:R-:W-:Y:S01]  /*5b70*/  FMUL.FTZ R124, R43.reuse, R82 ;  /* 0x000000522b7c7220 */ /* 0x040fe20000410000 */
[--C-:B------:R-:W-:Y:S02]  /*5b80*/  HADD2.F32 R84, -RZ, R86.reuse.H1_H1 ;  /* 0x30000056ff547230 */ /* 0x100fe40000004100 */
[----:B------:R-:W-:Y:S02]  /*5b90*/  HADD2.F32 R86, -RZ, R86.H0_H0 ;  /* 0x20000056ff567230 */ /* 0x000fe40000004100 */
[-C--:B------:R-:W-:Y:S01]  /*5ba0*/  FFMA.FTZ R82, R43, R92.reuse, -R94 ;  /* 0x0000005c2b527223 */ /* 0x080fe2000001085e */
[----:B------:R-:W-:Y:S01]  /*5bb0*/  FFMA.FTZ R43, R87, R92, R124 ;  /* 0x0000005c572b7223 */ /* 0x000fe2000001007c */
[----:B------:R-:W-:Y:S02]  /*5bc0*/  HADD2.F32 R87, -RZ, R83.H1_H1 ;  /* 0x30000053ff577230 */ /* 0x000fe40000004100 */
[-C--:B------:R-:W-:Y:S01]  /*5bd0*/  FMUL.FTZ R83, R84, R93.reuse ;  /* 0x0000005d54537220 */ /* 0x080fe20000410000 */
[----:B------:R-:W-:Y:S01]  /*5be0*/  FMUL.FTZ R93, R86, R93 ;  /* 0x0000005d565d7220 */ /* 0x000fe20000410000 */
[----:B------:R-:W-:-:S02]  /*5bf0*/  HADD2.F32 R92, -RZ, R79.H1_H1 ;  /* 0x3000004fff5c7230 */ /* 0x000fc40000004100 */
[-C--:B------:R-:W-:Y:S01]  /*5c00*/  FFMA.FTZ R83, R86, R87.reuse, -R83 ;  /* 0x0000005756537223 */ /* 0x080fe20000010853 */
[----:B------:R-:W-:Y:S01]  /*5c10*/  FFMA.FTZ R84, R84, R87, R93 ;  /* 0x0000005754547223 */ /* 0x000fe2000001005d */
[----:B------:R-:W-:Y:S01]  /*5c20*/  F2FP.F16.E4M3.UNPACK_B R87, R81 ;  /* 0x00000051ff57723e */ /* 0x000fe200020006ff */
[----:B------:R-:W-:Y:S01]  /*5c30*/  HADD2.F32 R79, -RZ, R79.H0_H0 ;  /* 0x2000004fff4f7230 */ /* 0x000fe20000004100 */
[-C--:B------:R-:W-:Y:S02]  /*5c40*/  F2FP.F16.E4M3.UNPACK_B R81, R42.reuse.H1 ;  /* 0x0000002aff51723e */ /* 0x080fe400030006ff */
[----:B------:R-:W-:Y:S01]  /*5c50*/  F2FP.F16.E4M3.UNPACK_B R42, R42 ;  /* 0x0000002aff2a723e */ /* 0x000fe200020006ff */
[----:B------:R-:W-:Y:S01]  /*5c60*/  HADD2.F32 R93, -RZ, R87.H1_H1 ;  /* 0x30000057ff5d7230 */ /* 0x000fe20000004100 */
[----:B------:R-:W-:Y:S01]  /*5c70*/  F2FP.SATFINITE.E4M3.F32.PACK_AB_MERGE_C R83, R84, R83, RZ ;  /* 0x000000535453723e */ /* 0x000fe200048070ff */
[--C-:B------:R-:W-:Y:S02]  /*5c80*/  HADD2.F32 R86, -RZ, R81.reuse.H1_H1 ;  /* 0x30000051ff567230 */ /* 0x100fe40000004100 */
[----:B------:R-:W-:Y:S01]  /*5c90*/  HADD2.F32 R81, -RZ, R81.H0_H0 ;  /* 0x20000051ff517230 */ /* 0x000fe20000004100 */
[----:B------:R-:W-:-:S02]  /*5ca0*/  F2FP.SATFINITE.E4M3.F32.PACK_AB_MERGE_C R43, R43, R82, R83 ;  /* 0x000000522b2b723e */ /* 0x000fc40004807053 */
[CC--:B------:R-:W-:Y:S02]  /*5cb0*/  FMUL.FTZ R94, R86.reuse, R93.reuse ;  /* 0x0000005d565e7220 */ /* 0x0c0fe40000410000 */
[C---:B------:R-:W-:Y:S02]  /*5cc0*/  FMUL.FTZ R93, R81.reuse, R93 ;  /* 0x0000005d515d7220 */ /* 0x040fe40000410000 */
[-C--:B------:R-:W-:Y:S02]  /*5cd0*/  FFMA.FTZ R81, R81, R92.reuse, -R94 ;  /* 0x0000005c51517223 */ /* 0x080fe4000001085e */
[----:B------:R-:W-:Y:S01]  /*5ce0*/  FFMA.FTZ R86, R86, R92, R93 ;  /* 0x0000005c56567223 */ /* 0x000fe2000001005d */
[----:B------:R-:W-:Y:S02]  /*5cf0*/  HADD2.F32 R92, -RZ, R87.H0_H0 ;  /* 0x20000057ff5c7230 */ /* 0x000fe40000004100 */
[--C-:B------:R-:W-:Y:S02]  /*5d00*/  HADD2.F32 R87, -RZ, R42.reuse.H1_H1 ;  /* 0x3000002aff577230 */ /* 0x100fe40000004100 */
[----:B------:R-:W-:Y:S01]  /*5d10*/  HADD2.F32 R42, -RZ, R42.H0_H0 ;  /* 0x2000002aff2a7230 */ /* 0x000fe20000004100 */
[----:B------:R-:W-:-:S02]  /*5d20*/  F2FP.SATFINITE.E4M3.F32.PACK_AB_MERGE_C R81, R86, R81, RZ ;  /* 0x000000515651723e */ /* 0x000fc400048070ff */
[CC--:B------:R-:W-:Y:S02]  /*5d30*/  FMUL.FTZ R93, R87.reuse, R92.reuse ;  /* 0x0000005c575d7220 */ /* 0x0c0fe40000410000 */
[C---:B------:R-:W-:Y:S02]  /*5d40*/  FMUL.FTZ R92, R42.reuse, R92 ;  /* 0x0000005c2a5c7220 */ /* 0x040fe40000410000 */
[-C--:B------:R-:W-:Y:S02]  /*5d50*/  FFMA.FTZ R93, R42, R79.reuse, -R93 ;  /* 0x0000004f2a5d7223 */ /* 0x080fe4000001085d */
[----:B------:R-:W-:-:S05]  /*5d60*/  FFMA.FTZ R92, R87, R79, R92 ;  /* 0x0000004f575c7223 */ /* 0x000fca000001005c */
[----:B------:R-:W-:-:S07]  /*5d70*/  F2FP.SATFINITE.E4M3.F32.PACK_AB_MERGE_C R42, R92, R93, R81 ;  /* 0x0000005d5c2a723e */ /* 0x000fce0004807051 */
.L_x_366:
[----:B------:R-:W-:Y:S05]  /*5d80*/  BSYNC B3 ;  /* 0x0000000000037941 */ /* 0x000fea0003800000 */
.L_x_365:
[----:B-1----:R0:W-:Y:S02]  /*5d90*/  STG.E.128 desc[UR54][R48.64+0x80], R40 ;  /* 0x0000802830007986 */ /* 0x0021e4000c101d36 */
.L_x_364:
[----:B------:R-:W-:Y:S05]  /*5da0*/  BSYNC B2 ;  /* 0x0000000000027941 */ /* 0x000fea0003800000 */
.L_x_363:
[----:B------:R-:W-:-:S13]  /*5db0*/  ISETP.NE.AND P3, PT, R39, RZ, PT ;  /* 0x000000ff2700720c */ /* 0x000fda0003f65270 */
[----:B------:R-:W-:Y:S05]  /*5dc0*/  @!P3 BRA `(.L_x_346) ;  /* 0x0000000400c0b947 */ /* 0x000fea0003800000 */
[----:B012-4-:R0:W1:Y:S01]  /*5dd0*/  LDS.128 R40, [R46+0x1f400] ;  /* 0x01f400002e287984 */ /* 0x0170620000000c00 */
[----:B------:R-:W-:Y:S01]  /*5de0*/  ISETP.GE.AND P3, PT, R174, R133, PT ;  /* 0x00000085ae00720c */ /* 0x000fe20003f66270 */
[----:B------:R-:W-:-:S12]  /*5df0*/  BSSY B2, `(.L_x_367) ;  /* 0x000006c000027945 */ /* 0x000fd80003800000 */
[----:B0-----:R-:W-:Y:S05]  /*5e00*/  @P3 BRA `(.L_x_368) ;  /* 0x0000000400a83947 */ /* 0x001fea0003800000 */
[----:B-1----:R-:W-:Y:S01]  /*5e10*/  IMAD.MOV.U32 R76, RZ, RZ, R41 ;  /* 0x000000ffff4c7224 */ /* 0x002fe200078e0029 */
[-C--:B------:R-:W-:Y:S02]  /*5e20*/  F2FP.F16.E4M3.UNPACK_B R79, R157.reuse.H1 ;  /* 0x0000009dff4f723e */ /* 0x080fe400030006ff */
[----:B------:R-:W-:Y:S02]  /*5e30*/  F2FP.F16.E4M3.UNPACK_B R80, R156.H1 ;  /* 0x0000009cff50723e */ /* 0x000fe400030006ff */
[-C--:B------:R-:W-:Y:S01]  /*5e40*/  F2FP.F16.E4M3.UNPACK_B R41, R76.reuse ;  /* 0x0000004cff29723e */ /* 0x080fe200020006ff */
[----:B------:R-:W-:Y:S01]  /*5e50*/  HADD2.F32 R81, -RZ, R79.H0_H0 ;  /* 0x2000004fff517230 */ /* 0x000fe20000004100 */
[----:B------:R-:W-:Y:S01]  /*5e60*/  F2FP.F16.E4M3.UNPACK_B R76, R76.H1 ;  /* 0x0000004cff4c723e */ /* 0x000fe200030006ff */
[----:B------:R-:W-:Y:S01]  /*5e70*/  HADD2.F32 R78, -RZ, R80.H0_H0 ;  /* 0x20000050ff4e7230 */ /* 0x000fe20000004100 */
[----:B------:R-:W-:Y:S01]  /*5e80*/  F2FP.F16.E4M3.UNPACK_B R83, R157 ;  /* 0x0000009dff53723e */ /* 0x000fe200020006ff */
[--C-:B------:R-:W-:Y:S01]  /*5e90*/  HADD2.F32 R74, -RZ, R41.reuse.H1_H1 ;  /* 0x30000029ff4a7230 */ /* 0x100fe20000004100 */
[----:B------:R-:W-:Y:S01]  /*5ea0*/  SHF.R.U32.HI R86, RZ, 0x8, R75 ;  /* 0x00000008ff567819 */ /* 0x000fe2000001164b */
[----:B------:R-:W-:-:S02]  /*5eb0*/  HADD2.F32 R41, -RZ, R41.H0_H0 ;  /* 0x20000029ff297230 */ /* 0x000fc40000004100 */
[----:B------:R-:W-:Y:S02]  /*5ec0*/  HADD2.F32 R80, -RZ, R80.H1_H1 ;  /* 0x30000050ff507230 */ /* 0x000fe40000004100 */
[-C--:B------:R-:W-:Y:S01]  /*5ed0*/  FMUL.FTZ R82, R74, R81.reuse ;  /* 0x000000514a527220 */ /* 0x080fe20000410000 */
[----:B------:R-:W-:Y:S02]  /*5ee0*/  HADD2.F32 R84, -RZ, R83.H1_H1 ;  /* 0x30000053ff547230 */ /* 0x000fe40000004100 */
[C---:B------:R-:W-:Y:S01]  /*5ef0*/  FMUL.FTZ R81, R41.reuse, R81 ;  /* 0x0000005129517220 */ /* 0x040fe20000410000 */
[----:B------:R-:W-:-:S03]  /*5f00*/  FFMA.FTZ R41, R41, R78, -R82 ;  /* 0x0000004e29297223 */ /* 0x000fc60000010852 */
[----:B------:R-:W-:Y:S01]  /*5f10*/  FFMA.FTZ R74, R74, R78, R81 ;  /* 0x0000004e4a4a7223 */ /* 0x000fe20000010051 */
[----:B------:R-:W-:Y:S02]  /*5f20*/  IMAD.MOV.U32 R78, RZ, RZ, R40 ;  /* 0x000000ffff4e7224 */ /* 0x000fe400078e0028 */
[----:B------:R-:W-:Y:S02]  /*5f30*/  HADD2.F32 R40, -RZ, R79.H1_H1 ;  /* 0x3000004fff287230 */ /* 0x000fe40000004100 */
[--C-:B------:R-:W-:Y:S02]  /*5f40*/  HADD2.F32 R79, -RZ, R76.reuse.H1_H1 ;  /* 0x3000004cff4f7230 */ /* 0x100fe40000004100 */
[----:B------:R-:W-:-:S03]  /*5f50*/  HADD2.F32 R76, -RZ, R76.H0_H0 ;  /* 0x2000004cff4c7230 */ /* 0x000fc60000004100 */
[CC--:B------:R-:W-:Y:S02]  /*5f60*/  FMUL.FTZ R81, R79.reuse, R40.reuse ;  /* 0x000000284f517220 */ /* 0x0c0fe40000410000 */
[C---:B------:R-:W-:Y:S02]  /*5f70*/  FMUL.FTZ R82, R76.reuse, R40 ;  /* 0x000000284c527220 */ /* 0x040fe40000410000 */
[----:B------:R-:W-:Y:S01]  /*5f80*/  FFMA.FTZ R40, R76, R80, -R81 ;  /* 0x000000504c287223 */ /* 0x000fe20000010851 */
[----:B------:R-:W-:Y:S01]  /*5f90*/  F2FP.F16.E4M3.UNPACK_B R76, R78.H1 ;  /* 0x0000004eff4c723e */ /* 0x000fe200030006ff */
[----:B------:R-:W-:Y:S01]  /*5fa0*/  FFMA.FTZ R79, R79, R80, R82 ;  /* 0x000000504f4f7223 */ /* 0x000fe20000010052 */
[----:B------:R-:W-:Y:S02]  /*5fb0*/  F2FP.F16.E4M3.UNPACK_B R80, R156 ;  /* 0x0000009cff50723e */ /* 0x000fe400020006ff */
[----:B------:R-:W-:Y:S01]  /*5fc0*/  F2FP.F16.E4M3.UNPACK_B R78, R78 ;  /* 0x0000004eff4e723e */ /* 0x000fe200020006ff */
[--C-:B------:R-:W-:Y:S01]  /*5fd0*/  HADD2.F32 R81, -RZ, R76.reuse.H1_H1 ;  /* 0x3000004cff517230 */ /* 0x100fe20000004100 */
[----:B------:R-:W-:Y:S01]  /*5fe0*/  F2FP.SATFINITE.E4M3.F32.PACK_AB_MERGE_C R40, R79, R40, RZ ;  /* 0x000000284f28723e */ /* 0x000fe200048070ff */
[----:B------:R-:W-:-:S02]  /*5ff0*/  HADD2.F32 R76, -RZ, R76.H0_H0 ;  /* 0x2000004cff4c7230 */ /* 0x000fc40000004100 */
[--C-:B------:R-:W-:Y:S02]  /*6000*/  HADD2.F32 R82, -RZ, R80.reuse.H1_H1 ;  /* 0x30000050ff527230 */ /* 0x100fe40000004100 */
[CC--:B------:R-:W-:Y:S01]  /*6010*/  FMUL.FTZ R85, R81.reuse, R84.reuse ;  /* 0x0000005451557220 */ /* 0x0c0fe20000410000 */
[----:B------:R-:W-:Y:S02]  /*6020*/  HADD2.F32 R80, -RZ, R80.H0_H0 ;  /* 0x20000050ff507230 */ /* 0x000fe40000004100 */
[----:B------:R-:W-:Y:S01]  /*6030*/  FMUL.FTZ R84, R76, R84 ;  /* 0x000000544c547220 */ /* 0x000fe20000410000 */
[----:B------:R-:W-:Y:S01]  /*6040*/  F2FP.SATFINITE.E4M3.F32.PACK_AB_MERGE_C R41, R74, R41, R40 ;  /* 0x000000294a29723e */ /* 0x000fe20004807028 */
[-C--:B------:R-:W-:Y:S02]  /*6050*/  FFMA.FTZ R76, R76, R82.reuse, -R85 ;  /* 0x000000524c4c7223 */ /* 0x080fe40000010855 */
[----:B------:R-:W-:Y:S01]  /*6060*/  FFMA.FTZ R81, R81, R82, R84 ;  /* 0x0000005251517223 */ /* 0x000fe20000010054 */
[----:B------:R-:W-:Y:S01]  /*6070*/  HADD2.F32 R82, -RZ, R83.H0_H0 ;  /* 0x20000053ff527230 */ /* 0x000fe20000004100 */
[----:B------:R-:W-:Y:S01]  /*6080*/  SHF.R.U32.HI R84, RZ, 0x10, R75 ;  /* 0x00000010ff547819 */ /* 0x000fe2000001164b */
[----:B------:R-:W-:-:S02]  /*6090*/  HADD2.F32 R83, -RZ, R78.H1_H1 ;  /* 0x3000004eff537230 */ /* 0x000fc40000004100 */
[----:B------:R-:W-:Y:S01]  /*60a0*/  HADD2.F32 R78, -RZ, R78.H0_H0 ;  /* 0x2000004eff4e7230 */ /* 0x000fe20000004100 */
[----:B------:R-:W-:Y:S02]  /*60b0*/  F2FP.SATFINITE.E4M3.F32.PACK_AB_MERGE_C R76, R81, R76, RZ ;  /* 0x0000004c514c723e */ /* 0x000fe400048070ff */
[CC--:B------:R-:W-:Y:S02]  /*60c0*/  FMUL.FTZ R85, R83.reuse, R82.reuse ;  /* 0x0000005253557220 */ /* 0x0c0fe40000410000 */
[C---:B------:R-:W-:Y:S02]  /*60d0*/  FMUL.FTZ R82, R78.reuse, R82 ;  /* 0x000000524e527220 */ /* 0x040fe40000410000 */
[-C--:B------:R-:W-:Y:S01]  /*60e0*/  FFMA.FTZ R78, R78, R80.reuse, -R85 ;  /* 0x000000504e4e7223 */ /* 0x080fe20000010855 */
[--C-:B------:R-:W-:Y:S01]  /*60f0*/  SHF.R.U32.HI R85, RZ, 0x8, R77.reuse ;  /* 0x00000008ff557819 */ /* 0x100fe2000001164d */
[----:B------:R-:W-:Y:S01]  /*6100*/  FFMA.FTZ R83, R83, R80, R82 ;  /* 0x0000005053537223 */ /* 0x000fe20000010052 */
[----:B------:R-:W-:-:S02]  /*6110*/  SHF.R.U32.HI R82, RZ, 0x10, R77 ;  /* 0x00000010ff527819 */ /* 0x000fc4000001164d */
[----:B------:R-:W-:Y:S01]  /*6120*/  LOP3.LUT R80, R77, 0xff0000ff, RZ, 0xc0, !PT ;  /* 0xff0000ff4d507812 */ /* 0x000fe200078ec0ff */
[----:B------:R-:W-:Y:S01]  /*6130*/  IMAD.SHL.U32 R85, R85, 0x100, RZ ;  /* 0x0000010055557824 */ /* 0x000fe200078e00ff */
[----:B------:R-:W-:Y:S01]  /*6140*/  LOP3.LUT R77, R75, 0xff0000ff, RZ, 0xc0, !PT ;  /* 0xff0000ff4b4d7812 */ /* 0x000fe200078ec0ff */
[----:B------:R-:W-:Y:S01]  /*6150*/  IMAD.U32 R82, R82, 0x10000, RZ ;  /* 0x0001000052527824 */ /* 0x000fe200078e00ff */
[----:B------:R-:W-:Y:S02]  /*6160*/  F2FP.SATFINITE.E4M3.F32.PACK_AB_MERGE_C R40, R83, R78, R76 ;  /* 0x0000004e5328723e */ /* 0x000fe4000480704c */
[----:B------:R-:W-:Y:S01]  /*6170*/  LOP3.LUT R75, R80, 0xff00, R85, 0xf8, !PT ;  /* 0x0000ff00504b7812 */ /* 0x000fe200078ef855 */
[----:B------:R-:W-:-:S03]  /*6180*/  IMAD.SHL.U32 R80, R86, 0x100, RZ ;  /* 0x0000010056507824 */ /* 0x000fc600078e00ff */
[----:B------:R-:W-:Y:S01]  /*6190*/  LOP3.LUT R75, R75, 0xff0000, R82, 0xf8, !PT ;  /* 0x00ff00004b4b7812 */ /* 0x000fe200078ef852 */
[----:B------:R-:W-:Y:S01]  /*61a0*/  IMAD.MOV.U32 R82, RZ, RZ, R43 ;  /* 0x000000ffff527224 */ /* 0x000fe200078e002b */
[----:B------:R-:W-:Y:S02]  /*61b0*/  LOP3.LUT R77, R77, 0xff00, R80, 0xf8, !PT ;  /* 0x0000ff004d4d7812 */ /* 0x000fe400078ef850 */
[----:B------:R-:W-:Y:S02]  /*61c0*/  SHF.L.U32 R80, R84, 0x10, RZ ;  /* 0x0000001054507819 */ /* 0x000fe400000006ff */
[----:B------:R-:W-:Y:S02]  /*61d0*/  F2FP.F16.E4M3.UNPACK_B R43, R82 ;  /* 0x00000052ff2b723e */ /* 0x000fe400020006ff */
[----:B------:R-:W-:Y:S02]  /*61e0*/  F2FP.F16.E4M3.UNPACK_B R86, R75.H1 ;  /* 0x0000004bff56723e */ /* 0x000fe400030006ff */
[----:B------:R-:W-:Y:S01]  /*61f0*/  LOP3.LUT R77, R77, 0xff0000, R80, 0xf8, !PT ;  /* 0x00ff00004d4d7812 */ /* 0x000fe200078ef850 */
[----:B------:R-:W-:-:S02]  /*6200*/  HADD2.F32 R80, -RZ, R43.H1_H1 ;  /* 0x3000002bff507230 */ /* 0x000fc40000004100 */
[----:B------:R-:W-:Y:S01]  /*6210*/  HADD2.F32 R87, -RZ, R86.H0_H0 ;  /* 0x20000056ff577230 */ /* 0x000fe20000004100 */
[----:B------:R-:W-:Y:S01]  /*6220*/  F2FP.F16.E4M3.UNPACK_B R84, R77.H1 ;  /* 0x0000004dff54723e */ /* 0x000fe200030006ff */
[----:B------:R-:W-:-:S03]  /*6230*/  HADD2.F32 R43, -RZ, R43.H0_H0 ;  /* 0x2000002bff2b7230 */ /* 0x000fc60000004100 */
[CC--:B------:R-:W-:Y:S01]  /*6240*/  FMUL.FTZ R92, R80.reuse, R87.reuse ;  /* 0x00000057505c7220 */ /* 0x0c0fe20000410000 */
[--C-:B------:R-:W-:Y:S02]  /*6250*/  HADD2.F32 R85, -RZ, R84.reuse.H0_H0 ;  /* 0x20000054ff557230 */ /* 0x100fe40000004100 */
[C---:B------:R-:W-:Y:S01]  /*6260*/  FMUL.FTZ R87, R43.reuse, R87 ;  /* 0x000000572b577220 */ /* 0x040fe20000410000 */
[----:B------:R-:W-:Y:S02]  /*6270*/  HADD2.F32 R84, -RZ, R84.H1_H1 ;  /* 0x30000054ff547230 */ /* 0x000fe40000004100 */
[-C--:B------:R-:W-:Y:S01]  /*6280*/  FFMA.FTZ R43, R43, R85.reuse, -R92 ;  /* 0x000000552b2b7223 */ /* 0x080fe2000001085c */
[----:B------:R-:W-:Y:S01]  /*6290*/  FFMA.FTZ R80, R80, R85, R87 ;  /* 0x0000005550507223 */ /* 0x000fe20000010057 */
[----:B------:R-:W-:Y:S01]  /*62a0*/  F2FP.F16.E4M3.UNPACK_B R85, R82.H1 ;  /* 0x00000052ff55723e */ /* 0x000fe200030006ff */
[----:B------:R-:W-:Y:S02]  /*62b0*/  IMAD.MOV.U32 R82, RZ, RZ, R42 ;  /* 0x000000ffff527224 */ /* 0x000fe400078e002a */
[----:B------:R-:W-:-:S02]  /*62c0*/  HADD2.F32 R42, -RZ, R86.H1_H1 ;  /* 0x30000056ff2a7230 */ /* 0x000fc40000004100 */
[--C-:B------:R-:W-:Y:S02]  /*62d0*/  HADD2.F32 R86, -RZ, R85.reuse.H1_H1 ;  /* 0x30000055ff567230 */ /* 0x100fe40000004100 */
[----:B------:R-:W-:-:S03]  /*62e0*/  HADD2.F32 R85, -RZ, R85.H0_H0 ;  /* 0x20000055ff557230 */ /* 0x000fc60000004100 */
[CC--:B------:R-:W-:Y:S02]  /*62f0*/  FMUL.FTZ R92, R86.reuse, R42.reuse ;  /* 0x0000002a565c7220 */ /* 0x0c0fe40000410000 */
[C---:B------:R-:W-:Y:S02]  /*6300*/  FMUL.FTZ R87, R85.reuse, R42 ;  /* 0x0000002a55577220 */ /* 0x040fe40000410000 */
[-C--:B------:R-:W-:Y:S02]  /*6310*/  FFMA.FTZ R42, R85, R84.reuse, -R92 ;  /* 0x00000054552a7223 */ /* 0x080fe4000001085c */
[----:B------:R-:W-:Y:S01]  /*6320*/  FFMA.FTZ R85, R86, R84, R87 ;  /* 0x0000005456557223 */ /* 0x000fe20000010057 */
[----:B------:R-:W-:Y:S02]  /*6330*/  F2FP.F16.E4M3.UNPACK_B R87, R75 ;  /* 0x0000004bff57723e */ /* 0x000fe400020006ff */
[-C--:B------:R-:W-:Y:S02]  /*6340*/  F2FP.F16.E4M3.UNPACK_B R75, R82.reuse.H1 ;  /* 0x00000052ff4b723e */ /* 0x080fe400030006ff */
[----:B------:R-:W-:Y:S01]  /*6350*/  F2FP.F16.E4M3.UNPACK_B R84, R77 ;  /* 0x0000004dff54723e */ /* 0x000fe200020006ff */
[----:B------:R-:W-:Y:S01]  /*6360*/  HADD2.F32 R92, -RZ, R87.H1_H1 ;  /* 0x30000057ff5c7230 */ /* 0x000fe20000004100 */
[----:B------:R-:W-:Y:S01]  /*6370*/  F2FP.F16.E4M3.UNPACK_B R82, R82 ;  /* 0x00000052ff52723e */ /* 0x000fe200020006ff */
[--C-:B------:R-:W-:Y:S01]  /*6380*/  HADD2.F32 R77, -RZ, R75.reuse.H1_H1 ;  /* 0x3000004bff4d7230 */ /* 0x100fe20000004100 */
[----:B------:R-:W-:Y:S01]  /*6390*/  F2FP.SATFINITE.E4M3.F32.PACK_AB_MERGE_C R85, R85, R42, RZ ;  /* 0x0000002a5555723e */ /* 0x000fe200048070ff */
[----:B------:R-:W-:-:S02]  /*63a0*/  HADD2.F32 R75, -RZ, R75.H0_H0 ;  /* 0x2000004bff4b7230 */ /* 0x000fc40000004100 */
[--C-:B------:R-:W-:Y:S02]  /*63b0*/  HADD2.F32 R86, -RZ, R84.reuse.H1_H1 ;  /* 0x30000054ff567230 */ /* 0x100fe40000004100 */
[-C--:B------:R-:W-:Y:S01]  /*63c0*/  FMUL.FTZ R94, R77, R92.reuse ;  /* 0x0000005c4d5e7220 */ /* 0x080fe20000410000 */
[----:B------:R-:W-:Y:S02]  /*63d0*/  HADD2.F32 R87, -RZ, R87.H0_H0 ;  /* 0x20000057ff577230 */ /* 0x000fe40000004100 */
[C---:B------:R-:W-:Y:S01]  /*63e0*/  FMUL.FTZ R92, R75.reuse, R92 ;  /* 0x0000005c4b5c7220 */ /* 0x040fe20000410000 */
[----:B------:R-:W-:Y:S02]  /*63f0*/  HADD2.F32 R84, -RZ, R84.H0_H0 ;  /* 0x20000054ff547230 */ /* 0x000fe40000004100 */
[-C--:B------:R-:W-:Y:S01]  /*6400*/  FFMA.FTZ R75, R75, R86.reuse, -R94 ;  /* 0x000000564b4b7223 */ /* 0x080fe2000001085e */
[----:B------:R-:W-:Y:S01]  /*6410*/  F2FP.SATFINITE.E4M3.F32.PACK_AB_MERGE_C R43, R80, R43, R85 ;  /* 0x0000002b502b723e */ /* 0x000fe20004807055 */
[----:B------:R-:W-:Y:S01]  /*6420*/  FFMA.FTZ R92, R77, R86, R92 ;  /* 0x000000564d5c7223 */ /* 0x000fe2000001005c */
[----:B------:R-:W-:-:S02]  /*6430*/  HADD2.F32 R77, -RZ, R82.H1_H1 ;  /* 0x30000052ff4d7230 */ /* 0x000fc40000004100 */
[----:B------:R-:W-:Y:S02]  /*6440*/  HADD2.F32 R82, -RZ, R82.H0_H0 ;  /* 0x20000052ff527230 */ /* 0x000fe40000004100 */
[----:B------:R-:W-:Y:S01]  /*6450*/  F2FP.SATFINITE.E4M3.F32.PACK_AB_MERGE_C R75, R92, R75, RZ ;  /* 0x0000004b5c4b723e */ /* 0x000fe200048070ff */
[CC--:B------:R-:W-:Y:S02]  /*6460*/  FMUL.FTZ R93, R77.reuse, R87.reuse ;  /* 0x000000574d5d7220 */ /* 0x0c0fe40000410000 */
[C---:B------:R-:W-:Y:S02]  /*6470*/  FMUL.FTZ R86, R82.reuse, R87 ;  /* 0x0000005752567220 */ /* 0x040fe40000410000 */
[-C--:B------:R-:W-:Y:S02]  /*6480*/  FFMA.FTZ R93, R82, R84.reuse, -R93 ;  /* 0x00000054525d7223 */ /* 0x080fe4000001085d */
[----:B------:R-:W-:-:S05]  /*6490*/  FFMA.FTZ R86, R77, R84, R86 ;  /* 0x000000544d567223 */ /* 0x000fca0000010056 */
[----:B------:R-:W-:-:S07]  /*64a0*/  F2FP.SATFINITE.E4M3.F32.PACK_AB_MERGE_C R42, R86, R93, R75 ;  /* 0x0000005d562a723e */ /* 0x000fce000480704b */
.L_x_368:
[----:B------:R-:W-:Y:S05]  /*64b0*/  BSYNC B2 ;  /* 0x0000000000027941 */ /* 0x000fea0003800000 */
.L_x_367:
[----:B-1----:R0:W-:Y:S02]  /*64c0*/  STG.E.128 desc[UR54][R48.64+0xa0], R40 ;  /* 0x0000a02830007986 */ /* 0x0021e4000c101d36 */
.L_x_346:
[----:B------:R-:W-:Y:S05]  /*64d0*/  BSYNC B1 ;  /* 0x0000000000017941 */ /* 0x000fea0003800000 */
.L_x_345:
[----:B------:R-:W-:Y:S05]  /*64e0*/  @P4 BRA `(.L_x_369) ;  /* 0x0000009400084947 */ /* 0x000fea0003800000 */
[----:B------:R-:W-:Y:S01]  /*64f0*/  ISETP.NE.AND P3, PT, R34, RZ, PT ;  /* 0x000000ff2200720c */ /* 0x000fe20003f65270 */
[----:B------:R-:W-:-:S12]  /*6500*/  BSSY B1, `(.L_x_370) ;  /* 0x000006f000017945 */ /* 0x000fd80003800000 */
[----:B------:R-:W-:Y:S05]  /*6510*/  @!P3 BRA `(.L_x_371) ;  /* 0x0000000400b4b947 */ /* 0x000fea0003800000 */
[----:B012-4-:R0:W1:Y:S01]  /*6520*/  LDS.128 R40, [R47+0x1c400] ;  /* 0x01c400002f287984 */ /* 0x0170620000000c00 */
[----:B------:R-:W-:Y:S01]  /*6530*/  ISETP.GE.AND P3, PT, R22, R133, PT ;  /* 0x000000851600720c */ /* 0x000fe20003f66270 */
[----:B------:R-:W-:-:S12]  /*6540*/  BSSY B2, `(.L_x_372) ;  /* 0x0000069000027945 */ /* 0x000fd80003800000 */
[----:B0-----:R-:W-:Y:S05]  /*6550*/  @P3 BRA `(.L_x_373) ;  /* 0x00000004009c3947 */ /* 0x001fea0003800000 */
[----:B------:R-:W-:Y:S01]  /*6560*/  SHF.R.U32.HI R49, RZ, 0x8, R71 ;  /* 0x00000008ff317819 */ /* 0x000fe20000011647 */
[----:B-1----:R-:W-:Y:S01]  /*6570*/  IMAD.MOV.U32 R70, RZ, RZ, R40 ;  /* 0x000000ffff467224 */ /* 0x002fe200078e0028 */
[----:B------:R-:W-:Y:S02]  /*6580*/  SHF.R.U32.HI R72, RZ, 0x8, R73 ;  /* 0x00000008ff487819 */ /* 0x000fe40000011649 */
[----:B------:R-:W-:Y:S01]  /*6590*/  LOP3.LUT R48, R71, 0xff0000ff, RZ, 0xc0, !PT ;  /* 0xff0000ff47307812 */ /* 0x000fe200078ec0ff */
[----:B------:R-:W-:Y:S01]  /*65a0*/  IMAD.SHL.U32 R49, R49, 0x100, RZ ;  /* 0x0000010031317824 */ /* 0x000fe200078e00ff */
[----:B------:R-:W-:Y:S01]  /*65b0*/  SHF.R.U32.HI R75, RZ, 0x10, R71 ;  /* 0x00000010ff4b7819 */ /* 0x000fe20000011647 */
[----:B------:R-:W-:Y:S01]  /*65c0*/  IMAD.SHL.U32 R72, R72, 0x100, RZ ;  /* 0x0000010048487824 */ /* 0x000fe200078e00ff */
[----:B------:R-:W-:Y:S02]  /*65d0*/  SHF.R.U32.HI R74, RZ, 0x10, R73 ;  /* 0x00000010ff4a7819 */ /* 0x000fe40000011649 */
[----:B------:R-:W-:-:S02]  /*65e0*/  LOP3.LUT R71, R73, 0xff0000ff, RZ, 0xc0, !PT ;  /* 0xff0000ff49477812 */ /* 0x000fc400078ec0ff */
[----:B------:R-:W-:Y:S01]  /*65f0*/  LOP3.LUT R48, R48, 0xff00, R49, 0xf8, !PT ;  /* 0x0000ff0030307812 */ /* 0x000fe200078ef831 */
[----:B------:R-:W-:Y:S01]  /*6600*/  IMAD.U32 R74, R74, 0x10000, RZ ;  /* 0x000100004a4a7824 */ /* 0x000fe200078e00ff */
[----:B------:R-:W-:Y:S02]  /*6610*/  LOP3.LUT R71, R71, 0xff00, R72, 0xf8, !PT ;  /* 0x0000ff0047477812 */ /* 0x000fe400078ef848 */
[----:B------:R-:W-:Y:S02]  /*6620*/  SHF.L.U32 R49, R75, 0x10, RZ ;  /* 0x000000104b317819 */ /* 0x000fe400000006ff */
[----:B------:R-:W-:Y:S02]  /*6630*/  F2FP.F16.E4M3.UNPACK_B R72, R155.H1 ;  /* 0x0000009bff48723e */ /* 0x000fe400030006ff */
[-C--:B------:R-:W-:Y:S02]  /*6640*/  F2FP.F16.E4M3.UNPACK_B R40, R41.reuse ;  /* 0x00000029ff28723e */ /* 0x080fe400020006ff */
[----:B------:R-:W-:Y:S01]  /*6650*/  LOP3.LUT R48, R48, 0xff0000, R49, 0xf8, !PT ;  /* 0x00ff000030307812 */ /* 0x000fe200078ef831 */
[----:B------:R-:W-:Y:S01]  /*6660*/  HADD2.F32 R76, -RZ, R72.H0_H0 ;  /* 0x20000048ff4c7230 */ /* 0x000fe20000004100 */
[----:B------:R-:W-:Y:S01]  /*6670*/  LOP3.LUT R49, R71, 0xff0000, R74, 0xf8, !PT ;  /* 0x00ff000047317812 */ /* 0x000fe200078ef84a */
[--C-:B------:R-:W-:Y:S01]  /*6680*/  HADD2.F32 R71, -RZ, R40.reuse.H1_H1 ;  /* 0x30000028ff477230 */ /* 0x100fe20000004100 */
[----:B------:R-:W-:Y:S01]  /*6690*/  F2FP.F16.E4M3.UNPACK_B R74, R154.H1 ;  /* 0x0000009aff4a723e */ /* 0x000fe200030006ff */
[----:B------:R-:W-:Y:S01]  /*66a0*/  HADD2.F32 R40, -RZ, R40.H0_H0 ;  /* 0x20000028ff287230 */ /* 0x000fe20000004100 */
[----:B------:R-:W-:Y:S01]  /*66b0*/  F2FP.F16.E4M3.UNPACK_B R41, R41.H1 ;  /* 0x00000029ff29723e */ /* 0x000fe200030006ff */
[----:B------:R-:W-:-:S02]  /*66c0*/  HADD2.F32 R77, -RZ, R72.H1_H1 ;  /* 0x30000048ff4d7230 */ /* 0x000fc40000004100 */
[CC--:B------:R-:W-:Y:S01]  /*66d0*/  FMUL.FTZ R79, R71.reuse, R76.reuse ;  /* 0x0000004c474f7220 */ /* 0x0c0fe20000410000 */
[--C-:B------:R-:W-:Y:S02]  /*66e0*/  HADD2.F32 R75, -RZ, R74.reuse.H0_H0 ;  /* 0x2000004aff4b7230 */ /* 0x100fe40000004100 */
[C---:B------:R-:W-:Y:S01]  /*66f0*/  FMUL.FTZ R76, R40.reuse, R76 ;  /* 0x0000004c284c7220 */ /* 0x040fe20000410000 */
[--C-:B------:R-:W-:Y:S01]  /*6700*/  HADD2.F32 R73, -RZ, R41.reuse.H1_H1 ;  /* 0x30000029ff497230 */ /* 0x100fe20000004100 */
[----:B------:R-:W-:Y:S01]  /*6710*/  F2FP.F16.E4M3.UNPACK_B R155, R155 ;  /* 0x0000009bff9b723e */ /* 0x000fe200020006ff */
[----:B------:R-:W-:Y:S02]  /*6720*/  HADD2.F32 R72, -RZ, R41.H0_H0 ;  /* 0x20000029ff487230 */ /* 0x000fe40000004100 */
[-C--:B------:R-:W-:Y:S01]  /*6730*/  FFMA.FTZ R40, R40, R75.reuse, -R79 ;  /* 0x0000004b28287223 */ /* 0x080fe2000001084f */
[----:B------:R-:W-:Y:S02]  /*6740*/  HADD2.F32 R74, -RZ, R74.H1_H1 ;  /* 0x3000004aff4a7230 */ /* 0x000fe40000004100 */
[----:B------:R-:W-:Y:S01]  /*6750*/  FFMA.FTZ R41, R71, R75, R76 ;  /* 0x0000004b47297223 */ /* 0x000fe2000001004c */
[CC--:B------:R-:W-:Y:S01]  /*6760*/  FMUL.FTZ R79, R73.reuse, R77.reuse ;  /* 0x0000004d494f7220 */ /* 0x0c0fe20000410000 */
[C---:B------:R-:W-:Y:S01]  /*6770*/  FMUL.FTZ R78, R72.reuse, R77 ;  /* 0x0000004d484e7220 */ /* 0x040fe20000410000 */
[-C--:B------:R-:W-:Y:S01]  /*6780*/  F2FP.F16.E4M3.UNPACK_B R71, R70.reuse.H1 ;  /* 0x00000046ff47723e */ /* 0x080fe200030006ff */
[----:B------:R-:W-:Y:S01]  /*6790*/  HADD2.F32 R75, -RZ, R155.H1_H1 ;  /* 0x3000009bff4b7230 */ /* 0x000fe20000004100 */
[----:B------:R-:W-:Y:S01]  /*67a0*/  F2FP.F16.E4M3.UNPACK_B R70, R70 ;  /* 0x00000046ff46723e */ /* 0x000fe200020006ff */
[-C--:B------:R-:W-:Y:S01]  /*67b0*/  FFMA.FTZ R79, R72, R74.reuse, -R79 ;  /* 0x0000004a484f7223 */ /* 0x080fe2000001084f */
[----:B------:R-:W-:Y:S01]  /*67c0*/  FFMA.FTZ R80, R73, R74, R78 ;  /* 0x0000004a49507223 */ /* 0x000fe2000001004e */
[----:B------:R-:W-:Y:S01]  /*67d0*/  F2FP.F16.E4M3.UNPACK_B R154, R154 ;  /* 0x0000009aff9a723e */ /* 0x000fe200020006ff */
[--C-:B------:R-:W-:Y:S01]  /*67e0*/  HADD2.F32 R74, -RZ, R71.reuse.H1_H1 ;  /* 0x30000047ff4a7230 */ /* 0x100fe20000004100 */
[----:B------:R-:W-:Y:S01]  /*67f0*/  F2FP.F16.E4M3.UNPACK_B R82, R49.H1 ;  /* 0x00000031ff52723e */ /* 0x000fe200030006ff */
[----:B------:R-:W-:-:S02]  /*6800*/  HADD2.F32 R73, -RZ, R71.H0_H0 ;  /* 0x20000047ff497230 */ /* 0x000fc40000004100 */
[--C-:B------:R-:W-:Y:S02]  /*6810*/  HADD2.F32 R71, -RZ, R70.reuse.H0_H0 ;  /* 0x20000046ff477230 */ /* 0x100fe40000004100 */
[-C--:B------:R-:W-:Y:S01]  /*6820*/  FMUL.FTZ R78, R74, R75.reuse ;  /* 0x0000004b4a4e7220 */ /* 0x080fe20000410000 */
[----:B------:R-:W-:Y:S02]  /*6830*/  HADD2.F32 R72, -RZ, R70.H1_H1 ;  /* 0x30000046ff487230 */ /* 0x000fe40000004100 */
[----:B------:R-:W-:Y:S01]  /*6840*/  FMUL.FTZ R75, R73, R75 ;  /* 0x0000004b494b7220 */ /* 0x000fe20000410000 */
[----:B------:R-:W-:Y:S02]  /*6850*/  HADD2.F32 R155, -RZ, R155.H0_H0 ;  /* 0x2000009bff9b7230 */ /* 0x000fe40000004100 */
[--C-:B------:R-:W-:Y:S02]  /*6860*/  HADD2.F32 R70, -RZ, R154.reuse.H1_H1 ;  /* 0x3000009aff467230 */ /* 0x100fe40000004100 */
[----:B------:R-:W-:-:S02]  /*6870*/  HADD2.F32 R154, -RZ, R154.H0_H0 ;  /* 0x2000009aff9a7230 */ /* 0x000fc40000004100 */
[-C--:B------:R-:W-:Y:S01]  /*6880*/  FMUL.FTZ R76, R72, R155.reuse ;  /* 0x0000009b484c7220 */ /* 0x080fe20000410000 */
[----:B------:R-:W-:Y:S01]  /*6890*/  FMUL.FTZ R155, R71, R155 ;  /* 0x0000009b479b7220 */ /* 0x000fe20000410000 */
[-C--:B------:R-:W-:Y:S01]  /*68a0*/  FFMA.FTZ R73, R73, R70.reuse, -R78 ;  /* 0x0000004649497223 */ /* 0x080fe2000001084e */
[----:B------:R-:W-:Y:S01]  /*68b0*/  FFMA.FTZ R78, R74, R70, R75 ;  /* 0x000000464a4e7223 */ /* 0x000fe2000001004b */
[----:B------:R-:W-:Y:S01]  /*68c0*/  F2FP.F16.E4M3.UNPACK_B R74, R43.H1 ;  /* 0x0000002bff4a723e */ /* 0x000fe200030006ff */
[-C--:B------:R-:W-:Y:S01]  /*68d0*/  FFMA.FTZ R70, R71, R154.reuse, -R76 ;  /* 0x0000009a47467223 */ /* 0x080fe2000001084c */
[----:B------:R-:W-:Y:S01]  /*68e0*/  FFMA.FTZ R71, R72, R154, R155 ;  /* 0x0000009a48477223 */ /* 0x000fe2000001009b */
[----:B------:R-:W-:Y:S01]  /*68f0*/  F2FP.SATFINITE.E4M3.F32.PACK_AB_MERGE_C R72, R80, R79, RZ ;  /* 0x0000004f5048723e */ /* 0x000fe200048070ff */
[----:B------:R-:W-:Y:S01]  /*6900*/  HADD2.F32 R80, -RZ, R82.H1_H1 ;  /* 0x30000052ff507230 */ /* 0x000fe20000004100 */
[----:B------:R-:W-:Y:S01]  /*6910*/  F2FP.SATFINITE.E4M3.F32.PACK_AB_MERGE_C R73, R78, R73, RZ ;  /* 0x000000494e49723e */ /* 0x000fe200048070ff */
[--C-:B------:R-:W-:Y:S01]  /*6920*/  HADD2.F32 R78, -RZ, R74.reuse.H0_H0 ;  /* 0x2000004aff4e7230 */ /* 0x100fe20000004100 */
[----:B------:R-:W-:Y:S01]  /*6930*/  F2FP.F16.E4M3.UNPACK_B R76, R42.H1 ;  /* 0x0000002aff4c723e */ /* 0x000fe200030006ff */
[----:B------:R-:W-:Y:S01]  /*6940*/  HADD2.F32 R79, -RZ, R74.H1_H1 ;  /* 0x3000004aff4f7230 */ /* 0x000fe20000004100 */
[-C--:B------:R-:W-:Y:S01]  /*6950*/  F2FP.F16.E4M3.UNPACK_B R74, R48.reuse.H1 ;  /* 0x00000030ff4a723e */ /* 0x080fe200030006ff */
[----:B------:R-:W-:Y:S01]  /*6960*/  HADD2.F32 R82, -RZ, R82.H0_H0 ;  /* 0x20000052ff527230 */ /* 0x000fe20000004100 */
[----:B------:R-:W-:Y:S01]  /*6970*/  F2FP.F16.E4M3.UNPACK_B R75, R49 ;  /* 0x00000031ff4b723e */ /* 0x000fe200020006ff */
[----:B------:R-:W-:Y:S01]  /*6980*/  HADD2.F32 R77, -RZ, R76.H1_H1 ;  /* 0x3000004cff4d7230 */ /* 0x000fe20000004100 */
[----:B------:R-:W-:Y:S01]  /*6990*/  F2FP.F16.E4M3.UNPACK_B R49, R48 ;  /* 0x00000030ff31723e */ /* 0x000fe200020006ff */
[----:B------:R-:W-:-:S02]  /*69a0*/  HADD2.F32 R81, -RZ, R74.H1_H1 ;  /* 0x3000004aff517230 */ /* 0x000fc40000004100 */
[-C--:B------:R-:W-:Y:S01]  /*69b0*/  FMUL.FTZ R85, R79, R80.reuse ;  /* 0x000000504f557220 */ /* 0x080fe20000410000 */
[----:B------:R-:W-:Y:S02]  /*69c0*/  HADD2.F32 R83, -RZ, R75.H1_H1 ;  /* 0x3000004bff537230 */ /* 0x000fe40000004100 */
[C---:B------:R-:W-:Y:S01]  /*69d0*/  FMUL.FTZ R86, R78.reuse, R80 ;  /* 0x000000504e567220 */ /* 0x040fe20000410000 */
[----:B------:R-:W-:Y:S02]  /*69e0*/  HADD2.F32 R76, -RZ, R76.H0_H0 ;  /* 0x2000004cff4c7230 */ /* 0x000fe40000004100 */
[----:B------:R-:W-:Y:S01]  /*69f0*/  FFMA.FTZ R48, R78, R81, -R85 ;  /* 0x000000514e307223 */ /* 0x000fe20000010855 */
[----:B------:R-:W-:Y:S02]  /*6a00*/  HADD2.F32 R80, -RZ, R49.H1_H1 ;  /* 0x30000031ff507230 */ /* 0x000fe40000004100 */
[-C--:B------:R-:W-:Y:S01]  /*6a10*/  FMUL.FTZ R85, R77, R83.reuse ;  /* 0x000000534d557220 */ /* 0x080fe20000410000 */
[----:B------:R-:W-:Y:S01]  /*6a20*/  F2FP.F16.E4M3.UNPACK_B R42, R42 ;  /* 0x0000002aff2a723e */ /* 0x000fe200020006ff */
[C---:B------:R-:W-:Y:S01]  /*6a30*/  FMUL.FTZ R84, R76.reuse, R83 ;  /* 0x000000534c547220 */ /* 0x040fe20000410000 */
[----:B------:R-:W-:Y:S01]  /*6a40*/  F2FP.F16.E4M3.UNPACK_B R78, R43 ;  /* 0x0000002bff4e723e */ /* 0x000fe200020006ff */
[----:B------:R-:W-:Y:S01]  /*6a50*/  FFMA.FTZ R85, R76, R80, -R85 ;  /* 0x000000504c557223 */ /* 0x000fe20000010855 */
[----:B------:R-:W-:-:S02]  /*6a60*/  HADD2.F32 R75, -RZ, R75.H0_H0 ;  /* 0x2000004bff4b7230 */ /* 0x000fc40000004100 */
[----:B------:R-:W-:Y:S01]  /*6a70*/  FFMA.FTZ R84, R77, R80, R84 ;  /* 0x000000504d547223 */ /* 0x000fe20000010054 */
[----:B------:R-:W-:Y:S02]  /*6a80*/  HADD2.F32 R76, -RZ, R42.H0_H0 ;  /* 0x2000002aff4c7230 */ /* 0x000fe40000004100 */
[----:B------:R-:W-:Y:S01]  /*6a90*/  FFMA.FTZ R43, R79, R81, R86 ;  /* 0x000000514f2b7223 */ /* 0x000fe20000010056 */
[----:B------:R-:W-:Y:S01]  /*6aa0*/  HADD2.F32 R77, -RZ, R78.H0_H0 ;  /* 0x2000004eff4d7230 */ /* 0x000fe20000004100 */
[----:B------:R-:W-:Y:S01]  /*6ab0*/  F2FP.SATFINITE.E4M3.F32.PACK_AB_MERGE_C R41, R41, R40, R72 ;  /* 0x000000282929723e */ /* 0x000fe20004807048 */
[----:B------:R-:W-:Y:S01]  /*6ac0*/  HADD2.F32 R42, -RZ, R42.H1_H1 ;  /* 0x3000002aff2a7230 */ /* 0x000fe20000004100 */
[----:B------:R-:W-:Y:S01]  /*6ad0*/  F2FP.SATFINITE.E4M3.F32.PACK_AB_MERGE_C R84, R84, R85, RZ ;  /* 0x000000555454723e */ /* 0x000fe200048070ff */
[----:B------:R-:W-:Y:S02]  /*6ae0*/  HADD2.F32 R78, -RZ, R78.H1_H1 ;  /* 0x3000004eff4e7230 */ /* 0x000fe40000004100 */
[----:B------:R-:W-:Y:S01]  /*6af0*/  FMUL.FTZ R81, R77, R82 ;  /* 0x000000524d517220 */ /* 0x000fe20000410000 */
[----:B------:R-:W-:-:S02]  /*6b00*/  HADD2.F32 R74, -RZ, R74.H0_H0 ;  /* 0x2000004aff4a7230 */ /* 0x000fc40000004100 */
[-C--:B------:R-:W-:Y:S01]  /*6b10*/  FMUL.FTZ R79, R42, R75.reuse ;  /* 0x0000004b2a4f7220 */ /* 0x080fe20000410000 */
[----:B------:R-:W-:Y:S02]  /*6b20*/  HADD2.F32 R49, -RZ, R49.H0_H0 ;  /* 0x20000031ff317230 */ /* 0x000fe40000004100 */
[----:B------:R-:W-:Y:S01]  /*6b30*/  FMUL.FTZ R80, R78, R82 ;  /* 0x000000524e507220 */ /* 0x000fe20000410000 */
[----:B------:R-:W-:Y:S01]  /*6b40*/  FMUL.FTZ R75, R76, R75 ;  /* 0x0000004b4c4b7220 */ /* 0x000fe20000410000 */
[----:B------:R-:W-:Y:S01]  /*6b50*/  FFMA.FTZ R81, R78, R74, R81 ;  /* 0x0000004a4e517223 */ /* 0x000fe20000010051 */
[----:B------:R-:W-:Y:S01]  /*6b60*/  F2FP.SATFINITE.E4M3.F32.PACK_AB_MERGE_C R43, R43, R48, RZ ;  /* 0x000000302b2b723e */ /* 0x000fe200048070ff */
[----:B------:R-:W-:Y:S01]  /*6b70*/  FFMA.FTZ R80, R77, R74, -R80 ;  /* 0x0000004a4d507223 */ /* 0x000fe20000010850 */
[-C--:B------:R-:W-:Y:S01]  /*6b80*/  FFMA.FTZ R79, R76, R49.reuse, -R79 ;  /* 0x000000314c4f7223 */ /* 0x080fe2000001084f */
[----:B------:R-:W-:Y:S01]  /*6b90*/  FFMA.FTZ R42, R42, R49, R75 ;  /* 0x000000312a2a7223 */ /* 0x000fe2000001004b */
[----:B------:R-:W-:-:S02]  /*6ba0*/  F2FP.SATFINITE.E4M3.F32.PACK_AB_MERGE_C R40, R71, R70, R73 ;  /* 0x000000464728723e */ /* 0x000fc40004807049 */
[----:B------:R-:W-:Y:S02]  /*6bb0*/  F2FP.SATFINITE.E4M3.F32.PACK_AB_MERGE_C R43, R81, R80, R43 ;  /* 0x00000050512b723e */ /* 0x000fe4000480702b */
[----:B------:R-:W-:-:S07]  /*6bc0*/  F2FP.SATFINITE.E4M3.F32.PACK_AB_MERGE_C R42, R42, R79, R84 ;  /* 0x0000004f2a2a723e */ /* 0x000fce0004807054 */
.L_x_373:
[----:B------:R-:W-:Y:S05]  /*6bd0*/  BSYNC B2 ;  /* 0x0000000000027941 */ /* 0x000fea0003800000 */
.L_x_372:
[----:B-1----:R0:W-:Y:S02]  /*6be0*/  STG.E.128 desc[UR54][R44.64], R40 ;  /* 0x000000282c007986 */ /* 0x0021e4000c101d36 */
.L_x_371:
[----:B------:R-:W-:Y:S05]  /*6bf0*/  BSYNC B1 ;  /* 0x0000000000017941 */ /* 0x000fea0003800000 */
.L_x_370:
[----:B------:R-:W-:Y:S01]  /*6c00*/  ISETP.NE.AND P3, PT, R35, RZ, PT ;  /* 0x000000ff2300720c */ /* 0x000fe20003f65270 */
[----:B------:R-:W-:-:S12]  /*6c10*/  BSSY B1, `(.L_x_374) ;  /* 0x000006f000017945 */ /* 0x000fd80003800000 */
[----:B------:R-:W-:Y:S05]  /*6c20*/  @!P3 BRA `(.L_x_375) ;  /* 0x0000000400b4b947 */ /* 0x000fea0003800000 */
[----:B012-4-:R0:W1:Y:S01]  /*6c30*/  LDS.128 R40, [R46+0x1c400] ;  /* 0x01c400002e287984 */ /* 0x0170620000000c00 */
[----:B------:R-:W-:Y:S01]  /*6c40*/  ISETP.GE.AND P3, PT, R170, R133, PT ;  /* 0x00000085aa00720c */ /* 0x000fe20003f66270 */
[----:B------:R-:W-:-:S12]  /*6c50*/  BSSY B2, `(.L_x_376) ;  /* 0x0000069000027945 */ /* 0x000fd80003800000 */
[----:B0-----:R-:W-:Y:S05]  /*6c60*/  @P3 BRA `(.L_x_377) ;  /* 0x00000004009c3947 */ /* 0x001fea0003800000 */
[--C-:B------:R-:W-:Y:S01]  /*6c70*/  SHF.R.U32.HI R48, RZ, 0x8, R67.reuse ;  /* 0x00000008ff307819 */ /* 0x100fe20000011643 */
[----:B-1----:R-:W-:Y:S01]  /*6c80*/  IMAD.MOV.U32 R66, RZ, RZ, R40 ;  /* 0x000000ffff427224 */ /* 0x002fe200078e0028 */
[----:B------:R-:W-:Y:S02]  /*6c90*/  SHF.R.U32.HI R72, RZ, 0x10, R67 ;  /* 0x00000010ff487819 */ /* 0x000fe40000011643 */
[----:B------:R-:W-:Y:S01]  /*6ca0*/  LOP3.LUT R49, R67, 0xff0000ff, RZ, 0xc0, !PT ;  /* 0xff0000ff43317812 */ /* 0x000fe200078ec0ff */
[----:B------:R-:W-:Y:S01]  /*6cb0*/  IMAD.SHL.U32 R48, R48, 0x100, RZ ;  /* 0x0000010030307824 */ /* 0x000fe200078e00ff */
[--C-:B------:R-:W-:Y:S02]  /*6cc0*/  SHF.R.U32.HI R67, RZ, 0x8, R69.reuse ;  /* 0x00000008ff437819 */ /* 0x100fe40000011645 */
[----:B------:R-:W-:Y:S02]  /*6cd0*/  LOP3.LUT R68, R69, 0xff0000ff, RZ, 0xc0, !PT ;  /* 0xff0000ff45447812 */ /* 0x000fe400078ec0ff */
[----:B------:R-:W-:Y:S01]  /*6ce0*/  SHF.R.U32.HI R71, RZ, 0x10, R69 ;  /* 0x00000010ff477819 */ /* 0x000fe20000011645 */
[----:B------:R-:W-:Y:S01]  /*6cf0*/  IMAD.SHL.U32 R67, R67, 0x100, RZ ;  /* 0x0000010043437824 */ /* 0x000fe200078e00ff */
[----:B------:R-:W-:Y:S01]  /*6d00*/  LOP3.LUT R49, R49, 0xff00, R48, 0xf8, !PT ;  /* 0x0000ff0031317812 */ /* 0x000fe200078ef830 */
[----:B------:R-:W-:Y:S01]  /*6d10*/  IMAD.U32 R48, R72, 0x10000, RZ ;  /* 0x0001000048307824 */ /* 0x000fe200078e00ff */
[----:B------:R-:W-:-:S02]  /*6d20*/  F2FP.F16.E4M3.UNPACK_B R40, R41 ;  /* 0x00000029ff28723e */ /* 0x000fc400020006ff */
[----:B------:R-:W-:Y:S02]  /*6d30*/  LOP3.LUT R70, R68, 0xff00, R67, 0xf8, !PT ;  /* 0x0000ff0044467812 */ /* 0x000fe400078ef843 */
[----:B------:R-:W-:Y:S02]  /*6d40*/  SHF.L.U32 R67, R71, 0x10, RZ ;  /* 0x0000001047437819 */ /* 0x000fe400000006ff */
[----:B------:R-:W-:Y:S02]  /*6d50*/  F2FP.F16.E4M3.UNPACK_B R68, R153.H1 ;  /* 0x00000099ff44723e */ /* 0x000fe400030006ff */
[----:B------:R-:W-:Y:S02]  /*6d60*/  LOP3.LUT R48, R49, 0xff0000, R48, 0xf8, !PT ;  /* 0x00ff000031307812 */ /* 0x000fe400078ef830 */
[----:B------:R-:W-:Y:S01]  /*6d70*/  LOP3.LUT R49, R70, 0xff0000, R67, 0xf8, !PT ;  /* 0x00ff000046317812 */ /* 0x000fe200078ef843 */
[----:B------:R-:W-:Y:S01]  /*6d80*/  HADD2.F32 R72, -RZ, R68.H0_H0 ;  /* 0x20000044ff487230 */ /* 0x000fe20000004100 */
[----:B------:R-:W-:Y:S01]  /*6d90*/  F2FP.F16.E4M3.UNPACK_B R70, R152.H1 ;  /* 0x00000098ff46723e */ /* 0x000fe200030006ff */
[--C-:B------:R-:W-:Y:S01]  /*6da0*/  HADD2.F32 R67, -RZ, R40.reuse.H1_H1 ;  /* 0x30000028ff437230 */ /* 0x100fe20000004100 */
[----:B------:R-:W-:Y:S01]  /*6db0*/  F2FP.F16.E4M3.UNPACK_B R41, R41.H1 ;  /* 0x00000029ff29723e */ /* 0x000fe200030006ff */
[----:B------:R-:W-:Y:S01]  /*6dc0*/  HADD2.F32 R40, -RZ, R40.H0_H0 ;  /* 0x20000028ff287230 */ /* 0x000fe20000004100 */
[----:B------:R-:W-:Y:S01]  /*6dd0*/  F2FP.F16.E4M3.UNPACK_B R153, R153 ;  /* 0x00000099ff99723e */ /* 0x000fe200020006ff */
        /* <DEDUP_REMOVED lines=10> */
[-C--:B------:R-:W-:Y:S01]  /*6e80*/  FMUL.FTZ R75, R69, R73.reuse ;  /* 0x00000049454b7220 */ /* 0x080fe20000410000 */
[----:B------:R-:W-:Y:S01]  /*6e90*/  FMUL.FTZ R74, R68, R73 ;  /* 0x00000049444a7220 */ /* 0x000fe20000410000 */
[----:B------:R-:W-:Y:S01]  /*6ea0*/  F2FP.F16.E4M3.UNPACK_B R67, R66.H1 ;  /* 0x00000042ff43723e */ /* 0x000fe200030006ff */
[----:B------:R-:W-:-:S02]  /*6eb0*/  HADD2.F32 R71, -RZ, R153.H1_H1 ;  /* 0x30000099ff477230 */ /* 0x000fc40000004100 */
[-C--:B------:R-:W-:Y:S01]  /*6ec0*/  FFMA.FTZ R75, R68, R70.reuse, -R75 ;  /* 0x00000046444b7223 */ /* 0x080fe2000001084b */
[----:B------:R-:W-:Y:S01]  /*6ed0*/  FFMA.FTZ R76, R69, R70, R74 ;  /* 0x00000046454c7223 */ /* 0x000fe2000001004a */
[----:B------:R-:W-:Y:S01]  /*6ee0*/  F2FP.F16.E4M3.UNPACK_B R66, R66 ;  /* 0x00000042ff42723e */ /* 0x000fe200020006ff */
[--C-:B------:R-:W-:Y:S01]  /*6ef0*/  HADD2.F32 R70, -RZ, R67.reuse.H1_H1 ;  /* 0x30000043ff467230 */ /* 0x100fe20000004100 */
[----:B------:R-:W-:Y:S01]  /*6f00*/  F2FP.F16.E4M3.UNPACK_B R77, R49.H1 ;  /* 0x00000031ff4d723e */ /* 0x000fe200030006ff */
[----:B------:R-:W-:Y:S01]  /*6f10*/  HADD2.F32 R69, -RZ, R67.H0_H0 ;  /* 0x20000043ff457230 */ /* 0x000fe20000004100 */
[----:B------:R-:W-:Y:S01]  /*6f20*/  F2FP.F16.E4M3.UNPACK_B R73, R48 ;  /* 0x00000030ff49723e */ /* 0x000fe200020006ff */
[--C-:B------:R-:W-:Y:S02]  /*6f30*/  HADD2.F32 R67, -RZ, R66.reuse.H0_H0 ;  /* 0x20000042ff437230 */ /* 0x100fe40000004100 */
[----:B------:R-:W-:Y:S01]  /*6f40*/  FMUL.FTZ R74, R70, R71 ;  /* 0x00000047464a7220 */ /* 0x000fe20000410000 */
[----:B------:R-:W-:-:S02]  /*6f50*/  HADD2.F32 R68, -RZ, R66.H1_H1 ;  /* 0x30000042ff447230 */ /* 0x000fc40000004100 */
[----:B------:R-:W-:Y:S01]  /*6f60*/  FMUL.FTZ R71, R69, R71 ;  /* 0x0000004745477220 */ /* 0x000fe20000410000 */
[----:B------:R-:W-:Y:S02]  /*6f70*/  HADD2.F32 R153, -RZ, R153.H0_H0 ;  /* 0x20000099ff997230 */ /* 0x000fe40000004100 */
[--C-:B------:R-:W-:Y:S02]  /*6f80*/  HADD2.F32 R66, -RZ, R152.reuse.H1_H1 ;  /* 0x30000098ff427230 */ /* 0x100fe40000004100 */
[----:B------:R-:W-:Y:S02]  /*6f90*/  HADD2.F32 R152, -RZ, R152.H0_H0 ;  /* 0x20000098ff987230 */ /* 0x000fe40000004100 */
[-C--:B------:R-:W-:Y:S01]  /*6fa0*/  FMUL.FTZ R72, R68, R153.reuse ;  /* 0x0000009944487220 */ /* 0x080fe20000410000 */
[----:B------:R-:W-:Y:S01]  /*6fb0*/  FMUL.FTZ R153, R67, R153 ;  /* 0x0000009943997220 */ /* 0x000fe20000410000 */
[-C--:B------:R-:W-:Y:S01]  /*6fc0*/  FFMA.FTZ R70, R70, R66.reuse, R71 ;  /* 0x0000004246467223 */ /* 0x080fe20000010047 */
[----:B------:R-:W-:Y:S01]  /*6fd0*/  FFMA.FTZ R69, R69, R66, -R74 ;  /* 0x0000004245457223 */ /* 0x000fe2000001084a */
        /* <DEDUP_REMOVED lines=9> */
[----:B------:R-:W-:Y:S01]  /*7070*/  F2FP.F16.E4M3.UNPACK_B R70, R42.H1 ;  /* 0x0000002aff46723e */ /* 0x000fe200030006ff */
[----:B------:R-:W-:Y:S01]  /*7080*/  HADD2.F32 R77, -RZ, R77.H0_H0 ;  /* 0x2000004dff4d7230 */ /* 0x000fe20000004100 */
[----:B------:R-:W-:Y:S01]  /*7090*/  F2FP.F16.E4M3.UNPACK_B R76, R49 ;  /* 0x00000031ff4c723e */ /* 0x000fe200020006ff */
[----:B------:R-:W-:-:S02]  /*70a0*/  HADD2.F32 R75, -RZ, R74.H1_H1 ;  /* 0x3000004aff4b7230 */ /* 0x000fc40000004100 */
[-C--:B------:R-:W-:Y:S01]  /*70b0*/  FMUL.FTZ R81, R71, R79.reuse ;  /* 0x0000004f47517220 */ /* 0x080fe20000410000 */
[----:B------:R-:W-:Y:S02]  /*70c0*/  HADD2.F32 R49, -RZ, R70.H1_H1 ;  /* 0x30000046ff317230 */ /* 0x000fe40000004100 */
[C---:B------:R-:W-:Y:S01]  /*70d0*/  FMUL.FTZ R80, R72.reuse, R79 ;  /* 0x0000004f48507220 */ /* 0x040fe20000410000 */
[----:B------:R-:W-:Y:S02]  /*70e0*/  HADD2.F32 R78, -RZ, R76.H1_H1 ;  /* 0x3000004cff4e7230 */ /* 0x000fe40000004100 */
[----:B------:R-:W-:Y:S01]  /*70f0*/  FFMA.FTZ R48, R72, R75, -R81 ;  /* 0x0000004b48307223 */ /* 0x000fe20000010851 */
[----:B------:R-:W-:Y:S01]  /*7100*/  HADD2.F32 R70, -RZ, R70.H0_H0 ;  /* 0x20000046ff467230 */ /* 0x000fe20000004100 */
[----:B------:R-:W-:Y:S01]  /*7110*/  F2FP.F16.E4M3.UNPACK_B R43, R43 ;  /* 0x0000002bff2b723e */ /* 0x000fe200020006ff */
[----:B------:R-:W-:Y:S02]  /*7120*/  HADD2.F32 R72, -RZ, R73.H1_H1 ;  /* 0x30000049ff487230 */ /* 0x000fe40000004100 */
[----:B------:R-:W-:Y:S01]  /*7130*/  FMUL.FTZ R79, R49, R78 ;  /* 0x0000004e314f7220 */ /* 0x000fe20000410000 */
[----:B------:R-:W-:Y:S01]  /*7140*/  F2FP.F16.E4M3.UNPACK_B R42, R42 ;  /* 0x0000002aff2a723e */ /* 0x000fe200020006ff */
[----:B------:R-:W-:Y:S01]  /*7150*/  FMUL.FTZ R78, R70, R78 ;  /* 0x0000004e464e7220 */ /* 0x000fe20000410000 */
[----:B------:R-:W-:-:S02]  /*7160*/  HADD2.F32 R76, -RZ, R76.H0_H0 ;  /* 0x2000004cff4c7230 */ /* 0x000fc40000004100 */
[-C--:B------:R-:W-:Y:S01]  /*7170*/  FFMA.FTZ R79, R70, R72.reuse, -R79 ;  /* 0x00000048464f7223 */ /* 0x080fe2000001084f */
[--C-:B------:R-:W-:Y:S02]  /*7180*/  HADD2.F32 R70, -RZ, R43.reuse.H1_H1 ;  /* 0x3000002bff467230 */ /* 0x100fe40000004100 */
[----:B------:R-:W-:Y:S01]  /*7190*/  FFMA.FTZ R78, R49, R72, R78 ;  /* 0x00000048314e7223 */ /* 0x000fe2000001004e */
[----:B------:R-:W-:Y:S02]  /*71a0*/  HADD2.F32 R49, -RZ, R43.H0_H0 ;  /* 0x2000002bff317230 */ /* 0x000fe40000004100 */
[----:B------:R-:W-:Y:S01]  /*71b0*/  FFMA.FTZ R75, R71, R75, R80 ;  /* 0x0000004b474b7223 */ /* 0x000fe20000010050 */
[--C-:B------:R-:W-:Y:S02]  /*71c0*/  HADD2.F32 R43, -RZ, R42.reuse.H0_H0 ;  /* 0x2000002aff2b7230 */ /* 0x100fe40000004100 */
[----:B------:R-:W-:Y:S01]  /*71d0*/  FMUL.FTZ R80, R70, R77 ;  /* 0x0000004d46507220 */ /* 0x000fe20000410000 */
[----:B------:R-:W-:-:S02]  /*71e0*/  HADD2.F32 R42, -RZ, R42.H1_H1 ;  /* 0x3000002aff2a7230 */ /* 0x000fc40000004100 */
[----:B------:R-:W-:Y:S01]  /*71f0*/  FMUL.FTZ R77, R49, R77 ;  /* 0x0000004d314d7220 */ /* 0x000fe20000410000 */
[----:B------:R-:W-:Y:S02]  /*7200*/  HADD2.F32 R74, -RZ, R74.H0_H0 ;  /* 0x2000004aff4a7230 */ /* 0x000fe40000004100 */
[-C--:B------:R-:W-:Y:S01]  /*7210*/  FMUL.FTZ R71, R43, R76.reuse ;  /* 0x0000004c2b477220 */ /* 0x080fe20000410000 */
[----:B------:R-:W-:Y:S02]  /*7220*/  HADD2.F32 R73, -RZ, R73.H0_H0 ;  /* 0x20000049ff497230 */ /* 0x000fe40000004100 */
[----:B------:R-:W-:Y:S01]  /*7230*/  FMUL.FTZ R72, R42, R76 ;  /* 0x0000004c2a487220 */ /* 0x000fe20000410000 */
[----:B------:R-:W-:Y:S01]  /*7240*/  F2FP.SATFINITE.E4M3.F32.PACK_AB_MERGE_C R78, R78, R79, RZ ;  /* 0x0000004f4e4e723e */ /* 0x000fe200048070ff */
[-C--:B------:R-:W-:Y:S01]  /*7250*/  FFMA.FTZ R80, R49, R74.reuse, -R80 ;  /* 0x0000004a31507223 */ /* 0x080fe20000010850 */
[----:B------:R-:W-:Y:S01]  /*7260*/  FFMA.FTZ R77, R70, R74, R77 ;  /* 0x0000004a464d7223 */ /* 0x000fe2000001004d */
[-C--:B------:R-:W-:Y:S01]  /*7270*/  FFMA.FTZ R72, R43, R73.reuse, -R72 ;  /* 0x000000492b487223 */ /* 0x080fe20000010848 */
[----:B------:R-:W-:Y:S01]  /*7280*/  FFMA.FTZ R71, R42, R73, R71 ;  /* 0x000000492a477223 */ /* 0x000fe20000010047 */
[----:B------:R-:W-:-:S02]  /*7290*/  F2FP.SATFINITE.E4M3.F32.PACK_AB_MERGE_C R48, R75, R48, RZ ;  /* 0x000000304b30723e */ /* 0x000fc400048070ff */
[----:B------:R-:W-:Y:S02]  /*72a0*/  F2FP.SATFINITE.E4M3.F32.PACK_AB_MERGE_C R41, R41, R40, R68 ;  /* 0x000000282929723e */ /* 0x000fe40004807044 */
[----:B------:R-:W-:Y:S02]  /*72b0*/  F2FP.SATFINITE.E4M3.F32.PACK_AB_MERGE_C R40, R67, R66, R69 ;  /* 0x000000424328723e */ /* 0x000fe40004807045 */
[----:B------:R-:W-:Y:S02]  /*72c0*/  F2FP.SATFINITE.E4M3.F32.PACK_AB_MERGE_C R42, R71, R72, R78 ;  /* 0x00000048472a723e */ /* 0x000fe4000480704e */
[----:B------:R-:W-:-:S07]  /*72d0*/  F2FP.SATFINITE.E4M3.F32.PACK_AB_MERGE_C R43, R77, R80, R48 ;  /* 0x000000504d2b723e */ /* 0x000fce0004807030 */
.L_x_377:
[----:B------:R-:W-:Y:S05]  /*72e0*/  BSYNC B2 ;  /* 0x0000000000027941 */ /* 0x000fea0003800000 */
.L_x_376:
[----:B-1----:R0:W-:Y:S02]  /*72f0*/  STG.E.128 desc[UR54][R44.64+0x20], R40 ;  /* 0x000020282c007986 */ /* 0x0021e4000c101d36 */
.L_x_375:
[----:B------:R-:W-:Y:S05]  /*7300*/  BSYNC B1 ;  /* 0x0000000000017941 */ /* 0x000fea0003800000 */
.L_x_374:
        /* <DEDUP_REMOVED lines=18> */
[----:B------:R-:W-:Y:S01]  /*7430*/  LOP3.LUT R63, R63, 0xff00, R64, 0xf8, !PT ;  /* 0x0000ff003f3f7812 */ /* 0x000fe200078ef840 */
[----:B------:R-:W-:Y:S01]  /*7440*/  IMAD.U32 R66, R66, 0x10000, RZ ;  /* 0x0001000042427824 */ /* 0x000fe200078e00ff */
        /* <DEDUP_REMOVED lines=27> */
[----:B------:R-:W-:Y:S01]  /*7600*/  F2FP.F16.E4M3.UNPACK_B R150, R150 ;  /* 0x00000096ff96723e */ /* 0x000fe200020006ff */
[----:B------:R-:W-:Y:S01]  /*7610*/  HADD2.F32 R65, -RZ, R63.H0_H0 ;  /* 0x2000003fff417230 */ /* 0x000fe20000004100 */
[----:B------:R-:W-:Y:S01]  /*7620*/  F2FP.F16.E4M3.UNPACK_B R73, R49.H1 ;  /* 0x00000031ff49723e */ /* 0x000fe200030006ff */
[----:B------:R-:W-:Y:S02]  /*7630*/  HADD2.F32 R151, -RZ, R151.H0_H0 ;  /* 0x20000097ff977230 */ /* 0x000fe40000004100 */
[----:B------:R-:W-:Y:S01]  /*7640*/  FMUL.FTZ R70, R66, R67 ;  /* 0x0000004342467220 */ /* 0x000fe20000410000 */
[----:B------:R-:W-:-:S02]  /*7650*/  HADD2.F32 R63, -RZ, R62.H0_H0 ;  /* 0x2000003eff3f7230 */ /* 0x000fc40000004100 */
[----:B------:R-:W-:Y:S01]  /*7660*/  FMUL.FTZ R67, R65, R67 ;  /* 0x0000004341437220 */ /* 0x000fe20000410000 */
[----:B------:R-:W-:Y:S01]  /*7670*/  HADD2.F32 R64, -RZ, R62.H1_H1 ;  /* 0x3000003eff407230 */ /* 0x000fe20000004100 */
[----:B------:R-:W-:Y:S01]  /*7680*/  F2FP.F16.E4M3.UNPACK_B R69, R48 ;  /* 0x00000030ff45723e */ /* 0x000fe200020006ff */
[--C-:B------:R-:W-:Y:S02]  /*7690*/  HADD2.F32 R62, -RZ, R150.reuse.H1_H1 ;  /* 0x30000096ff3e7230 */ /* 0x100fe40000004100 */
[----:B------:R-:W-:Y:S02]  /*76a0*/  HADD2.F32 R150, -RZ, R150.H0_H0 ;  /* 0x20000096ff967230 */ /* 0x000fe40000004100 */
[-C--:B------:R-:W-:Y:S01]  /*76b0*/  FMUL.FTZ R68, R64, R151.reuse ;  /* 0x0000009740447220 */ /* 0x080fe20000410000 */
[----:B------:R-:W-:Y:S01]  /*76c0*/  FMUL.FTZ R151, R63, R151 ;  /* 0x000000973f977220 */ /* 0x000fe20000410000 */
[-C--:B------:R-:W-:Y:S01]  /*76d0*/  FFMA.FTZ R65, R65, R62.reuse, -R70 ;  /* 0x0000003e41417223 */ /* 0x080fe20000010846 */
[----:B------:R-:W-:Y:S01]  /*76e0*/  FFMA.FTZ R66, R66, R62, R67 ;  /* 0x0000003e42427223 */ /* 0x000fe20000010043 */
[-C--:B------:R-:W-:Y:S01]  /*76f0*/  FFMA.FTZ R62, R63, R150.reuse, -R68 ;  /* 0x000000963f3e7223 */ /* 0x080fe20000010844 */
[----:B------:R-:W-:Y:S01]  /*7700*/  FFMA.FTZ R63, R64, R150, R151 ;  /* 0x00000096403f7223 */ /* 0x000fe20000010097 */
[----:B------:R-:W-:Y:S01]  /*7710*/  F2FP.F16.E4M3.UNPACK_B R67, R43.H1 ;  /* 0x0000002bff43723e */ /* 0x000fe200030006ff */
[--C-:B------:R-:W-:Y:S01]  /*7720*/  HADD2.F32 R75, -RZ, R73.reuse.H1_H1 ;  /* 0x30000049ff4b7230 */ /* 0x100fe20000004100 */
[----:B------:R-:W-:Y:S01]  /*7730*/  F2FP.SATFINITE.E4M3.F32.PACK_AB_MERGE_C R64, R72, R71, RZ ;  /* 0x000000474840723e */ /* 0x000fe200048070ff */
[----:B------:R-:W-:Y:S01]  /*7740*/  HADD2.F32 R73, -RZ, R73.H0_H0 ;  /* 0x20000049ff497230 */ /* 0x000fe20000004100 */
[----:B------:R-:W-:Y:S01]  /*7750*/  F2FP.SATFINITE.E4M3.F32.PACK_AB_MERGE_C R65, R66, R65, RZ ;  /* 0x000000414241723e */ /* 0x000fe200048070ff */
[--C-:B------:R-:W-:Y:S01]  /*7760*/  HADD2.F32 R68, -RZ, R67.reuse.H0_H0 ;  /* 0x20000043ff447230 */ /* 0x100fe20000004100 */
[----:B------:R-:W-:Y:S01]  /*7770*/  F2FP.F16.E4M3.UNPACK_B R66, R42.H1 ;  /* 0x0000002aff42723e */ /* 0x000fe200030006ff */
[----:B------:R-:W-:Y:S01]  /*7780*/  HADD2.F32 R67, -RZ, R67.H1_H1 ;  /* 0x30000043ff437230 */ /* 0x000fe20000004100 */
[----:B------:R-:W-:-:S02]  /*7790*/  F2FP.F16.E4M3.UNPACK_B R72, R49 ;  /* 0x00000031ff48723e */ /* 0x000fc400020006ff */
[----:B------:R-:W-:Y:S01]  /*77a0*/  F2FP.F16.E4M3.UNPACK_B R70, R48.H1 ;  /* 0x00000030ff46723e */ /* 0x000fe200030006ff */
[----:B------:R-:W-:Y:S02]  /*77b0*/  HADD2.F32 R49, -RZ, R66.H1_H1 ;  /* 0x30000042ff317230 */ /* 0x000fe40000004100 */
[-C--:B------:R-:W-:Y:S01]  /*77c0*/  FMUL.FTZ R77, R67, R75.reuse ;  /* 0x0000004b434d7220 */ /* 0x080fe20000410000 */
[----:B------:R-:W-:Y:S02]  /*77d0*/  HADD2.F32 R74, -RZ, R72.H1_H1 ;  /* 0x30000048ff4a7230 */ /* 0x000fe40000004100 */
[----:B------:R-:W-:Y:S01]  /*77e0*/  FMUL.FTZ R76, R68, R75 ;  /* 0x0000004b444c7220 */ /* 0x000fe20000410000 */
[----:B------:R-:W-:Y:S01]  /*77f0*/  HADD2.F32 R66, -RZ, R66.H0_H0 ;  /* 0x20000042ff427230 */ /* 0x000fe20000004100 */
[----:B------:R-:W-:Y:S01]  /*7800*/  F2FP.F16.E4M3.UNPACK_B R43, R43 ;  /* 0x0000002bff2b723e */ /* 0x000fe200020006ff */
[----:B------:R-:W-:Y:S02]  /*7810*/  HADD2.F32 R48, -RZ, R69.H1_H1 ;  /* 0x30000045ff307230 */ /* 0x000fe40000004100 */
[----:B------:R-:W-:Y:S01]  /*7820*/  FMUL.FTZ R75, R49, R74 ;  /* 0x0000004a314b7220 */ /* 0x000fe20000410000 */
[----:B------:R-:W-:Y:S01]  /*7830*/  F2FP.F16.E4M3.UNPACK_B R42, R42 ;  /* 0x0000002aff2a723e */ /* 0x000fe200020006ff */
[----:B------:R-:W-:Y:S01]  /*7840*/  FMUL.FTZ R74, R66, R74 ;  /* 0x0000004a424a7220 */ /* 0x000fe20000410000 */
[----:B------:R-:W-:-:S02]  /*7850*/  HADD2.F32 R71, -RZ, R70.H1_H1 ;  /* 0x30000046ff477230 */ /* 0x000fc40000004100 */
[-C--:B------:R-:W-:Y:S01]  /*7860*/  FFMA.FTZ R75, R66, R48.reuse, -R75 ;  /* 0x00000030424b7223 */ /* 0x080fe2000001084b */
[----:B------:R-:W-:Y:S02]  /*7870*/  HADD2.F32 R72, -RZ, R72.H0_H0 ;  /* 0x20000048ff487230 */ /* 0x000fe40000004100 */
[----:B------:R-:W-:Y:S01]  /*7880*/  FFMA.FTZ R74, R49, R48, R74 ;  /* 0x00000030314a7223 */ /* 0x000fe2000001004a */
[--C-:B------:R-:W-:Y:S02]  /*7890*/  HADD2.F32 R48, -RZ, R43.reuse.H0_H0 ;  /* 0x2000002bff307230 */ /* 0x100fe40000004100 */
[-C--:B------:R-:W-:Y:S01]  /*78a0*/  FFMA.FTZ R77, R68, R71.reuse, -R77 ;  /* 0x00000047444d7223 */ /* 0x080fe2000001084d */
[----:B------:R-:W-:Y:S02]  /*78b0*/  HADD2.F32 R49, -RZ, R43.H1_H1 ;  /* 0x3000002bff317230 */ /* 0x000fe40000004100 */
[----:B------:R-:W-:Y:S01]  /*78c0*/  FFMA.FTZ R76, R67, R71, R76 ;  /* 0x00000047434c7223 */ /* 0x000fe2000001004c */
[----:B------:R-:W-:-:S02]  /*78d0*/  HADD2.F32 R43, -RZ, R42.H0_H0 ;  /* 0x2000002aff2b7230 */ /* 0x000fc40000004100 */
[-C--:B------:R-:W-:Y:S01]  /*78e0*/  FMUL.FTZ R68, R48, R73.reuse ;  /* 0x0000004930447220 */ /* 0x080fe20000410000 */
[----:B------:R-:W-:Y:S02]  /*78f0*/  HADD2.F32 R42, -RZ, R42.H1_H1 ;  /* 0x3000002aff2a7230 */ /* 0x000fe40000004100 */
        /* <DEDUP_REMOVED lines=15> */
.L_x_381:
[----:B------:R-:W-:Y:S05]  /*79f0*/  BSYNC B2 ;  /* 0x0000000000027941 */ /* 0x000fea0003800000 */
.L_x_380:
[----:B-1----:R0:W-:Y:S02]  /*7a00*/  STG.E.128 desc[UR54][R44.64+0x40], R40 ;  /* 0x000040282c007986 */ /* 0x0021e4000c101d36 */
.L_x_379:
[----:B------:R-:W-:Y:S05]  /*7a10*/  BSYNC B1 ;  /* 0x0000000000017941 */ /* 0x000fea0003800000 */
.L_x_378:
        /* <DEDUP_REMOVED lines=10> */
[----:B------:R-:W-:Y:S02]  /*7ac0*/  LOP3.LUT R49, R59, 0xff0000ff, RZ, 0xc0, !PT ;  /* 0xff0000ff3b317812 */ /* 0x000fe400078ec0ff */
[--C-:B------:R-:W-:Y:S02]  /*7ad0*/  SHF.R.U32.HI R59, RZ, 0x8, R61.reuse ;  /* 0x00000008ff3b7819 */ /* 0x100fe4000001163d */
[----:B------:R-:W-:Y:S02]  /*7ae0*/  SHF.L.U32 R48, R48, 0x8, RZ ;  /* 0x0000000830307819 */ /* 0x000fe400000006ff */
[----:B------:R-:W-:Y:S01]  /*7af0*/  SHF.R.U32.HI R63, RZ, 0x10, R61 ;  /* 0x00000010ff3f7819 */ /* 0x000fe2000001163d */
[----:B------:R-:W-:Y:S01]  /*7b00*/  IMAD.SHL.U32 R59, R59, 0x100, RZ ;  /* 0x000001003b3b7824 */ /* 0x000fe200078e00ff */
        /* <DEDUP_REMOVED lines=34> */
[----:B------:R-:W-:Y:S01]  /*7d30*/  F2FP.SATFINITE.E4M3.F32.PACK_AB_MERGE_C R73, R68, R67, RZ ;  /* 0x000000434449723e */ /* 0x000fe200048070ff */
[--C-:B------:R-:W-:Y:S02]  /*7d40*/  HADD2.F32 R59, -RZ, R58.reuse.H0_H0 ;  /* 0x2000003aff3b7230 */ /* 0x100fe40000004100 */
[----:B------:R-:W-:Y:S01]  /*7d50*/  FMUL.FTZ R66, R62, R63 ;  /* 0x0000003f3e427220 */ /* 0x000fe20000410000 */
[----:B------:R-:W-:-:S02]  /*7d60*/  HADD2.F32 R60, -RZ, R58.H1_H1 ;  /* 0x3000003aff3c7230 */ /* 0x000fc40000004100 */
[----:B------:R-:W-:Y:S01]  /*7d70*/  FMUL.FTZ R63, R61, R63 ;  /* 0x0000003f3d3f7220 */ /* 0x000fe20000410000 */
[----:B------:R-:W-:Y:S01]  /*7d80*/  HADD2.F32 R141, -RZ, R141.H0_H0 ;  /* 0x2000008dff8d7230 */ /* 0x000fe20000004100 */
[----:B------:R-:W-:Y:S01]  /*7d90*/  F2FP.F16.E4M3.UNPACK_B R67, R49.H1 ;  /* 0x00000031ff43723e */ /* 0x000fe200030006ff */
[--C-:B------:R-:W-:Y:S01]  /*7da0*/  HADD2.F32 R58, -RZ, R140.reuse.H1_H1 ;  /* 0x3000008cff3a7230 */ /* 0x100fe20000004100 */
[----:B------:R-:W-:Y:S01]  /*7db0*/  F2FP.SATFINITE.E4M3.F32.PACK_AB_MERGE_C R41, R41, R40, R73 ;  /* 0x000000282929723e */ /* 0x000fe20004807049 */
[----:B------:R-:W-:Y:S02]  /*7dc0*/  HADD2.F32 R140, -RZ, R140.H0_H0 ;  /* 0x2000008cff8c7230 */ /* 0x000fe40000004100 */
[-C--:B------:R-:W-:Y:S01]  /*7dd0*/  FMUL.FTZ R64, R60, R141.reuse ;  /* 0x0000008d3c407220 */ /* 0x080fe20000410000 */
[----:B------:R-:W-:Y:S01]  /*7de0*/  FMUL.FTZ R141, R59, R141 ;  /* 0x0000008d3b8d7220 */ /* 0x000fe20000410000 */
[-C--:B------:R-:W-:Y:S01]  /*7df0*/  FFMA.FTZ R66, R61, R58.reuse, -R66 ;  /* 0x0000003a3d427223 */ /* 0x080fe20000010842 */
[----:B------:R-:W-:Y:S01]  /*7e00*/  FFMA.FTZ R63, R62, R58, R63 ;  /* 0x0000003a3e3f7223 */ /* 0x000fe2000001003f */
[-C--:B------:R-:W-:Y:S01]  /*7e10*/  FFMA.FTZ R58, R59, R140.reuse, -R64 ;  /* 0x0000008c3b3a7223 */ /* 0x080fe20000010840 */
[----:B------:R-:W-:Y:S01]  /*7e20*/  F2FP.F16.E4M3.UNPACK_B R61, R43.H1 ;  /* 0x0000002bff3d723e */ /* 0x000fe200030006ff */
[----:B------:R-:W-:Y:S01]  /*7e30*/  FFMA.FTZ R59, R60, R140, R141 ;  /* 0x0000008c3c3b7223 */ /* 0x000fe2000001008d */
[----:B------:R-:W-:Y:S01]  /*7e40*/  F2FP.F16.E4M3.UNPACK_B R60, R42.H1 ;  /* 0x0000002aff3c723e */ /* 0x000fe200030006ff */
[----:B------:R-:W-:Y:S01]  /*7e50*/  HADD2.F32 R69, -RZ, R67.H1_H1 ;  /* 0x30000043ff457230 */ /* 0x000fe20000004100 */
[----:B------:R-:W-:Y:S01]  /*7e60*/  F2FP.SATFINITE.E4M3.F32.PACK_AB_MERGE_C R72, R63, R66, RZ ;  /* 0x000000423f48723e */ /* 0x000fe200048070ff */
[--C-:B------:R-:W-:Y:S01]  /*7e70*/  HADD2.F32 R62, -RZ, R61.reuse.H0_H0 ;  /* 0x2000003dff3e7230 */ /* 0x100fe20000004100 */
[----:B------:R-:W-:Y:S01]  /*7e80*/  F2FP.F16.E4M3.UNPACK_B R66, R49 ;  /* 0x00000031ff42723e */ /* 0x000fe200020006ff */
[----:B------:R-:W-:Y:S01]  /*7e90*/  HADD2.F32 R61, -RZ, R61.H1_H1 ;  /* 0x3000003dff3d7230 */ /* 0x000fe20000004100 */
[-C--:B------:R-:W-:Y:S01]  /*7ea0*/  F2FP.F16.E4M3.UNPACK_B R63, R48.reuse ;  /* 0x00000030ff3f723e */ /* 0x080fe200020006ff */
[----:B------:R-:W-:Y:S01]  /*7eb0*/  HADD2.F32 R49, -RZ, R60.H1_H1 ;  /* 0x3000003cff317230 */ /* 0x000fe20000004100 */
[----:B------:R-:W-:Y:S01]  /*7ec0*/  F2FP.F16.E4M3.UNPACK_B R64, R48.H1 ;  /* 0x00000030ff40723e */ /* 0x000fe200030006ff */
[----:B------:R-:W-:-:S02]  /*7ed0*/  HADD2.F32 R68, -RZ, R66.H1_H1 ;  /* 0x30000042ff447230 */ /* 0x000fc40000004100 */
[-C--:B------:R-:W-:Y:S01]  /*7ee0*/  FMUL.FTZ R71, R61, R69.reuse ;  /* 0x000000453d477220 */ /* 0x080fe20000410000 */
[----:B------:R-:W-:Y:S02]  /*7ef0*/  HADD2.F32 R60, -RZ, R60.H0_H0 ;  /* 0x2000003cff3c7230 */ /* 0x000fe40000004100 */
[----:B------:R-:W-:Y:S01]  /*7f00*/  FMUL.FTZ R70, R62, R69 ;  /* 0x000000453e467220 */ /* 0x000fe20000410000 */
[----:B------:R-:W-:Y:S02]  /*7f10*/  HADD2.F32 R48, -RZ, R63.H1_H1 ;  /* 0x3000003fff307230 */ /* 0x000fe40000004100 */
[-C--:B------:R-:W-:Y:S01]  /*7f20*/  FMUL.FTZ R69, R49, R68.reuse ;  /* 0x0000004431457220 */ /* 0x080fe20000410000 */
[----:B------:R-:W-:Y:S01]  /*7f30*/  F2FP.F16.E4M3.UNPACK_B R43, R43 ;  /* 0x0000002bff2b723e */ /* 0x000fe200020006ff */
[C---:B------:R-:W-:Y:S01]  /*7f40*/  FMUL.FTZ R68, R60.reuse, R68 ;  /* 0x000000443c447220 */ /* 0x040fe20000410000 */
[----:B------:R-:W-:Y:S01]  /*7f50*/  F2FP.F16.E4M3.UNPACK_B R42, R42 ;  /* 0x0000002aff2a723e */ /* 0x000fe200020006ff */
[----:B------:R-:W-:Y:S01]  /*7f60*/  FFMA.FTZ R69, R60, R48, -R69 ;  /* 0x000000303c457223 */ /* 0x000fe20000010845 */
[----:B------:R-:W-:-:S02]  /*7f70*/  HADD2.F32 R65, -RZ, R64.H1_H1 ;  /* 0x30000040ff417230 */ /* 0x000fc40000004100 */
[----:B------:R-:W-:Y:S01]  /*7f80*/  FFMA.FTZ R68, R49, R48, R68 ;  /* 0x0000003031447223 */ /* 0x000fe20000010044 */
[--C-:B------:R-:W-:Y:S01]  /*7f90*/  HADD2.F32 R48, -RZ, R43.reuse.H0_H0 ;  /* 0x2000002bff307230 */ /* 0x100fe20000004100 */
[----:B------:R-:W-:Y:S01]  /*7fa0*/  F2FP.SATFINITE.E4M3.F32.PACK_AB_MERGE_C R40, R59, R58, R72 ;  /* 0x0000003a3b28723e */ /* 0x000fe20004807048 */
[----:B------:R-:W-:Y:S02]  /*7fb0*/  HADD2.F32 R49, -RZ, R43.H1_H1 ;  /* 0x3000002bff317230 */ /* 0x000fe40000004100 */
[-C--:B------:R-:W-:Y:S01]  /*7fc0*/  FFMA.FTZ R71, R62, R65.reuse, -R71 ;  /* 0x000000413e477223 */ /* 0x080fe20000010847 */
[--C-:B------:R-:W-:Y:S02]  /*7fd0*/  HADD2.F32 R43, -RZ, R42.reuse.H0_H0 ;  /* 0x2000002aff2b7230 */ /* 0x100fe40000004100 */
[----:B------:R-:W-:Y:S01]  /*7fe0*/  FFMA.FTZ R70, R61, R65, R70 ;  /* 0x000000413d467223 */ /* 0x000fe20000010046 */
[----:B------:R-:W-:Y:S01]  /*7ff0*/  HADD2.F32 R67, -RZ, R67.H0_H0 ;  /* 0x20000043ff437230 */ /* 0x000fe20000004100 */
[----:B------:R-:W-:Y:S01]  /*8000*/  F2FP.SATFINITE.E4M3.F32.PACK_AB_MERGE_C R68, R68, R69, RZ ;  /* 0x000000454444723e */ /* 0x000fe200048070ff */
[----:B------:R-:W-:-:S02]  /*8010*/  HADD2.F32 R42, -RZ, R42.H1_H1 ;  /* 0x3000002aff2a7230 */ /* 0x000fc40000004100 */
[----:B------:R-:W-:Y:S02]  /*8020*/  HADD2.F32 R66, -RZ, R66.H0_H0 ;  /* 0x20000042ff427230 */ /* 0x000fe40000004100 */
[-C--:B------:R-:W-:Y:S01]  /*8030*/  FMUL.FTZ R65, R49, R67.reuse ;  /* 0x0000004331417220 */ /* 0x080fe20000410000 */
[----:B------:R-:W-:Y:S02]  /*8040*/  HADD2.F32 R64, -RZ, R64.H0_H0 ;  /* 0x20000040ff407230 */ /* 0x000fe40000004100 */
[----:B------:R-:W-:Y:S01]  /*8050*/  FMUL.FTZ R62, R48, R67 ;  /* 0x00000043303e7220 */ /* 0x000fe20000410000 */
[----:B------:R-:W-:Y:S02]  /*8060*/  HADD2.F32 R63, -RZ, R63.H0_H0 ;  /* 0x2000003fff3f7230 */ /* 0x000fe40000004100 */
[-C--:B------:R-:W-:Y:S01]  /*8070*/  FMUL.FTZ R60, R42, R66.reuse ;  /* 0x000000422a3c7220 */ /* 0x080fe20000410000 */
[----:B------:R-:W-:Y:S01]  /*8080*/  FMUL.FTZ R61, R43, R66 ;  /* 0x000000422b3d7220 */ /* 0x000fe20000410000 */
[-C--:B------:R-:W-:Y:S01]  /*8090*/  FFMA.FTZ R65, R48, R64.reuse, -R65 ;  /* 0x0000004030417223 */ /* 0x080fe20000010841 */
[----:B------:R-:W-:Y:S01]  /*80a0*/  FFMA.FTZ R62, R49, R64, R62 ;  /* 0x00000040313e7223 */ /* 0x000fe2000001003e */
[-C--:B------:R-:W-:Y:S01]  /*80b0*/  FFMA.FTZ R60, R43, R63.reuse, -R60 ;  /* 0x0000003f2b3c7223 */ /* 0x080fe2000001083c */
[----:B------:R-:W-:Y:S01]  /*80c0*/  FFMA.FTZ R61, R42, R63, R61 ;  /* 0x0000003f2a3d7223 */ /* 0x000fe2000001003d */
[----:B------:R-:W-:-:S04]  /*80d0*/  F2FP.SATFINITE.E4M3.F32.PACK_AB_MERGE_C R70, R70, R71, RZ ;  /* 0x000000474646723e */ /* 0x000fc800048070ff */
[----:B------:R-:W-:Y:S02]  /*80e0*/  F2FP.SATFINITE.E4M3.F32.PACK_AB_MERGE_C R42, R61, R60, R68 ;  /* 0x0000003c3d2a723e */ /* 0x000fe40004807044 */
[----:B------:R-:W-:-:S07]  /*80f0*/  F2FP.SATFINITE.E4M3.F32.PACK_AB_MERGE_C R43, R62, R65, R70 ;  /* 0x000000413e2b723e */ /* 0x000fce0004807046 */
.L_x_385:
[----:B------:R-:W-:Y:S05]  /*8100*/  BSYNC B2 ;  /* 0x0000000000027941 */ /* 0x000fea0003800000 */
.L_x_384:
[----:B-1----:R0:W-:Y:S02]  /*8110*/  STG.E.128 desc[UR54][R44.64+0x60], R40 ;  /* 0x000060282c007986 */ /* 0x0021e4000c101d36 */
.L_x_383:
[----:B------:R-:W-:Y:S05]  /*8120*/  BSYNC B1 ;  /* 0x0000000000017941 */ /* 0x000fea0003800000 */
.L_x_382:
        /* <DEDUP_REMOVED lines=9> */
[----:B------:R-:W-:Y:S02]  /*81c0*/  LOP3.LUT R48, R55, 0xff0000ff, RZ, 0xc0, !PT ;  /* 0xff0000ff37307812 */ /* 0x000fe400078ec0ff */
[----:B------:R-:W-:Y:S01]  /*81d0*/  SHF.R.U32.HI R56, RZ, 0x10, R55 ;  /* 0x00000010ff387819 */ /* 0x000fe20000011637 */
[----:B------:R-:W-:Y:S01]  /*81e0*/  IMAD.SHL.U32 R49, R49, 0x100, RZ ;  /* 0x0000010031317824 */ /* 0x000fe200078e00ff */
[--C-:B------:R-:W-:Y:S02]  /*81f0*/  SHF.R.U32.HI R55, RZ, 0x8, R57.reuse ;  /* 0x00000008ff377819 */ /* 0x100fe40000011639 */
[----:B------:R-:W-:Y:S02]  /*8200*/  SHF.R.U32.HI R58, RZ, 0x10, R57 ;  /* 0x00000010ff3a7819 */ /* 0x000fe40000011639 */
[----:B------:R-:W-:-:S02]  /*8210*/  LOP3.LUT R54, R57, 0xff0000ff, RZ, 0xc0, !PT ;  /* 0xff0000ff39367812 */ /* 0x000fc400078ec0ff */
[----:B------:R-:W-:Y:S01]  /*8220*/  SHF.L.U32 R55, R55, 0x8, RZ ;  /* 0x0000000837377819 */ /* 0x000fe200000006ff */
[----:B------:R-:W-:Y:S01]  /*8230*/  IMAD.U32 R58, R58, 0x10000, RZ ;  /* 0x000100003a3a7824 */ /* 0x000fe200078e00ff */
[----:B------:R-:W-:Y:S01]  /*8240*/  LOP3.LUT R48, R48, 0xff00, R49, 0xf8, !PT ;  /* 0x0000ff0030307812 */ /* 0x000fe200078ef831 */
[----:B------:R-:W-:Y:S01]  /*8250*/  IMAD.U32 R49, R56, 0x10000, RZ ;  /* 0x0001000038317824 */ /* 0x000fe200078e00ff */
[----:B------:R-:W-:Y:S02]  /*8260*/  LOP3.LUT R55, R54, 0xff00, R55, 0xf8, !PT ;  /* 0x0000ff0036377812 */ /* 0x000fe400078ef837 */
[----:B------:R-:W-:Y:S02]  /*8270*/  F2FP.F16.E4M3.UNPACK_B R40, R41 ;  /* 0x00000029ff28723e */ /* 0x000fe400020006ff */
[----:B------:R-:W-:Y:S02]  /*8280*/  F2FP.F16.E4M3.UNPACK_B R54, R91.H1 ;  /* 0x0000005bff36723e */ /* 0x000fe400030006ff */
[----:B------:R-:W-:Y:S01]  /*8290*/  LOP3.LUT R56, R48, 0xff0000, R49, 0xf8, !PT ;  /* 0x00ff000030387812 */ /* 0x000fe200078ef831 */
[----:B------:R-:W-:Y:S01]  /*82a0*/  HADD2.F32 R48, -RZ, R40.H1_H1 ;  /* 0x30000028ff307230 */ /* 0x000fe20000004100 */
[----:B------:R-:W-:Y:S01]  /*82b0*/  LOP3.LUT R60, R55, 0xff0000, R58, 0xf8, !PT ;  /* 0x00ff0000373c7812 */ /* 0x000fe200078ef83a */
[----:B------:R-:W-:Y:S01]  /*82c0*/  HADD2.F32 R59, -RZ, R54.H0_H0 ;  /* 0x20000036ff3b7230 */ /* 0x000fe20000004100 */
[----:B------:R-:W-:Y:S01]  /*82d0*/  F2FP.F16.E4M3.UNPACK_B R55, R90.H1 ;  /* 0x0000005aff37723e */ /* 0x000fe200030006ff */
[----:B------:R-:W-:Y:S01]  /*82e0*/  HADD2.F32 R40, -RZ, R40.H0_H0 ;  /* 0x20000028ff287230 */ /* 0x000fe20000004100 */
[----:B------:R-:W-:Y:S01]  /*82f0*/  F2FP.F16.E4M3.UNPACK_B R41, R41.H1 ;  /* 0x00000029ff29723e */ /* 0x000fe200030006ff */
[----:B------:R-:W-:-:S02]  /*8300*/  HADD2.F32 R58, -RZ, R54.H1_H1 ;  /* 0x30000036ff3a7230 */ /* 0x000fc40000004100 */
[----:B------:R-:W-:Y:S01]  /*8310*/  FMUL.FTZ R61, R48, R59 ;  /* 0x0000003b303d7220 */ /* 0x000fe20000410000 */
[----:B------:R-:W-:Y:S01]  /*8320*/  HADD2.F32 R57, -RZ, R55.H0_H0 ;  /* 0x20000037ff397230 */ /* 0x000fe20000004100 */
[----:B------:R-:W-:Y:S01]  /*8330*/  F2FP.F16.E4M3.UNPACK_B R91, R91 ;  /* 0x0000005bff5b723e */ /* 0x000fe200020006ff */
[--C-:B------:R-:W-:Y:S01]  /*8340*/  HADD2.F32 R54, -RZ, R41.reuse.H1_H1 ;  /* 0x30000029ff367230 */ /* 0x100fe20000004100 */
[----:B------:R-:W-:Y:S01]  /*8350*/  F2FP.F16.E4M3.UNPACK_B R90, R90 ;  /* 0x0000005aff5a723e */ /* 0x000fe200020006ff */
[----:B------:R-:W-:Y:S02]  /*8360*/  HADD2.F32 R49, -RZ, R41.H0_H0 ;  /* 0x20000029ff317230 */ /* 0x000fe40000004100 */
[----:B------:R-:W-:Y:S01]  /*8370*/  FMUL.FTZ R41, R40, R59 ;  /* 0x0000003b28297220 */ /* 0x000fe20000410000 */
[----:B------:R-:W-:Y:S02]  /*8380*/  HADD2.F32 R55, -RZ, R55.H1_H1 ;  /* 0x30000037ff377230 */ /* 0x000fe40000004100 */
[-C--:B------:R-:W-:Y:S01]  /*8390*/  FMUL.FTZ R62, R54, R58.reuse ;  /* 0x0000003a363e7220 */ /* 0x080fe20000410000 */
[-C--:B------:R-:W-:Y:S01]  /*83a0*/  FFMA.FTZ R40, R40, R57.reuse, -R61 ;  /* 0x0000003928287223 */ /* 0x080fe2000001083d */
[----:B------:R-:W-:Y:S01]  /*83b0*/  FFMA.FTZ R41, R48, R57, R41 ;  /* 0x0000003930297223 */ /* 0x000fe20000010029 */
[C---:B------:R-:W-:Y:S01]  /*83c0*/  FMUL.FTZ R59, R49.reuse, R58 ;  /* 0x0000003a313b7220 */ /* 0x040fe20000410000 */
[----:B------:R-:W-:Y:S01]  /*83d0*/  F2FP.F16.E4M3.UNPACK_B R48, R47.H1 ;  /* 0x0000002fff30723e */ /* 0x000fe200030006ff */
[----:B------:R-:W-:Y:S01]  /*83e0*/  FFMA.FTZ R61, R49, R55, -R62 ;  /* 0x00000037313d7223 */ /* 0x000fe2000001083e */
[----:B------:R-:W-:Y:S01]  /*83f0*/  F2FP.F16.E4M3.UNPACK_B R47, R47 ;  /* 0x0000002fff2f723e */ /* 0x000fe200020006ff */
[----:B------:R-:W-:Y:S01]  /*8400*/  FFMA.FTZ R64, R54, R55, R59 ;  /* 0x0000003736407223 */ /* 0x000fe2000001003b */
[----:B------:R-:W-:-:S02]  /*8410*/  HADD2.F32 R57, -RZ, R91.H1_H1 ;  /* 0x3000005bff397230 */ /* 0x000fc40000004100 */
[--C-:B------:R-:W-:Y:S02]  /*8420*/  HADD2.F32 R49, -RZ, R48.reuse.H0_H0 ;  /* 0x20000030ff317230 */ /* 0x100fe40000004100 */
[----:B------:R-:W-:Y:S01]  /*8430*/  HADD2.F32 R54, -RZ, R48.H1_H1 ;  /* 0x30000030ff367230 */ /* 0x000fe20000004100 */
[----:B------:R-:W-:Y:S01]  /*8440*/  F2FP.SATFINITE.E4M3.F32.PACK_AB_MERGE_C R69, R64, R61, RZ ;  /* 0x0000003d4045723e */ /* 0x000fe200048070ff */
[----:B------:R-:W-:Y:S02]  /*8450*/  HADD2.F32 R48, -RZ, R47.H0_H0 ;  /* 0x2000002fff307230 */ /* 0x000fe40000004100 */
[-C--:B------:R-:W-:Y:S01]  /*8460*/  FMUL.FTZ R59, R49, R57.reuse ;  /* 0x00000039313b7220 */ /* 0x080fe20000410000 */
[----:B------:R-:W-:Y:S02]  /*8470*/  HADD2.F32 R91, -RZ, R91.H0_H0 ;  /* 0x2000005bff5b7230 */ /* 0x000fe40000004100 */
[----:B------:R-:W-:Y:S01]  /*8480*/  FMUL.FTZ R62, R54, R57 ;  /* 0x00000039363e7220 */ /* 0x000fe20000410000 */
[----:B------:R-:W-:Y:S01]  /*8490*/  HADD2.F32 R47, -RZ, R47.H1_H1 ;  /* 0x3000002fff2f7230 */ /* 0x000fe20000004100 */
[----:B------:R-:W-:Y:S01]  /*84a0*/  F2FP.SATFINITE.E4M3.F32.PACK_AB_MERGE_C R41, R41, R40, R69 ;  /* 0x000000282929723e */ /* 0x000fe20004807045 */
[----:B------:R-:W-:-:S02]  /*84b0*/  HADD2.F32 R55, -RZ, R90.H1_H1 ;  /* 0x3000005aff377230 */ /* 0x000fc40000004100 */
[-C--:B------:R-:W-:Y:S01]  /*84c0*/  FMUL.FTZ R58, R48, R91.reuse ;  /* 0x0000005b303a7220 */ /* 0x080fe20000410000 */
[----:B------:R-:W-:Y:S02]  /*84d0*/  HADD2.F32 R90, -RZ, R90.H0_H0 ;  /* 0x2000005aff5a7230 */ /* 0x000fe40000004100 */
[----:B------:R-:W-:Y:S01]  /*84e0*/  FMUL.FTZ R57, R47, R91 ;  /* 0x0000005b2f397220 */ /* 0x000fe20000410000 */
[-C--:B------:R-:W-:Y:S01]  /*84f0*/  FFMA.FTZ R49, R49, R55.reuse, -R62 ;  /* 0x0000003731317223 */ /* 0x080fe2000001083e */
[----:B------:R-:W-:Y:S02]  /*8500*/  FFMA.FTZ R54, R54, R55, R59 ;  /* 0x0000003736367223 */ /* 0x000fe4000001003b */
[-C--:B------:R-:W-:Y:S01]  /*8510*/  FFMA.FTZ R62, R48, R90.reuse, -R57 ;  /* 0x0000005a303e7223 */ /* 0x080fe20000010839 */
[----:B------:R-:W-:Y:S01]  /*8520*/  FFMA.FTZ R63, R47, R90, R58 ;  /* 0x0000005a2f3f7223 */ /* 0x000fe2000001003a */
[----:B------:R-:W-:Y:S02]  /*8530*/  F2FP.F16.E4M3.UNPACK_B R48, R43.H1 ;  /* 0x0000002bff30723e */ /* 0x000fe400030006ff */
[----:B------:R-:W-:-:S02]  /*8540*/  F2FP.F16.E4M3.UNPACK_B R58, R60.H1 ;  /* 0x0000003cff3a723e */ /* 0x000fc400030006ff */
[----:B------:R-:W-:Y:S01]  /*8550*/  F2FP.SATFINITE.E4M3.F32.PACK_AB_MERGE_C R67, R54, R49, RZ ;  /* 0x000000313643723e */ /* 0x000fe200048070ff */
[----:B------:R-:W-:Y:S01]  /*8560*/  HADD2.F32 R54, -RZ, R48.H1_H1 ;  /* 0x30000030ff367230 */ /* 0x000fe20000004100 */
[----:B------:R-:W-:Y:S01]  /*8570*/  F2FP.F16.E4M3.UNPACK_B R55, R56.H1 ;  /* 0x00000038ff37723e */ /* 0x000fe200030006ff */
[----:B------:R-:W-:Y:S01]  /*8580*/  HADD2.F32 R61, -RZ, R58.H1_H1 ;  /* 0x3000003aff3d7230 */ /* 0x000fe20000004100 */
[----:B------:R-:W-:Y:S01]  /*8590*/  F2FP.F16.E4M3.UNPACK_B R47, R42.H1 ;  /* 0x0000002aff2f723e */ /* 0x000fe200030006ff */
[----:B------:R-:W-:Y:S01]  /*85a0*/  HADD2.F32 R49, -RZ, R48.H0_H0 ;  /* 0x20000030ff317230 */ /* 0x000fe20000004100 */
[----:B------:R-:W-:Y:S01]  /*85b0*/  F2FP.F16.E4M3.UNPACK_B R60, R60 ;  /* 0x0000003cff3c723e */ /* 0x000fe200020006ff */
[----:B------:R-:W-:Y:S01]  /*85c0*/  HADD2.F32 R57, -RZ, R55.H1_H1 ;  /* 0x30000037ff397230 */ /* 0x000fe20000004100 */
[----:B------:R-:W-:Y:S01]  /*85d0*/  F2FP.F16.E4M3.UNPACK_B R56, R56 ;  /* 0x00000038ff38723e */ /* 0x000fe200020006ff */
[----:B------:R-:W-:Y:S02]  /*85e0*/  HADD2.F32 R48, -RZ, R47.H1_H1 ;  /* 0x3000002fff307230 */ /* 0x000fe40000004100 */
[----:B------:R-:W-:Y:S01]  /*85f0*/  FMUL.FTZ R64, R54, R61 ;  /* 0x0000003d36407220 */ /* 0x000fe20000410000 */
[----:B------:R-:W-:-:S02]  /*8600*/  HADD2.F32 R59, -RZ, R60.H1_H1 ;  /* 0x3000003cff3b7230 */ /* 0x000fc40000004100 */
[C---:B------:R-:W-:Y:S01]  /*8610*/  FMUL.FTZ R65, R49.reuse, R61 ;  /* 0x0000003d31417220 */ /* 0x040fe20000410000 */
[----:B------:R-:W-:Y:S02]  /*8620*/  HADD2.F32 R47, -RZ, R47.H0_H0 ;  /* 0x2000002fff2f7230 */ /* 0x000fe40000004100 */
[----:B------:R-:W-:Y:S01]  /*8630*/  FFMA.FTZ R61, R49, R57, -R64 ;  /* 0x00000039313d7223 */ /* 0x000fe20000010840 */
[----:B------:R-:W-:Y:S02]  /*8640*/  HADD2.F32 R49, -RZ, R56.H1_H1 ;  /* 0x30000038ff317230 */ /* 0x000fe40000004100 */
[----:B------:R-:W-:Y:S01]  /*8650*/  FMUL.FTZ R64, R48, R59 ;  /* 0x0000003b30407220 */ /* 0x000fe20000410000 */
[----:B------:R-:W-:Y:S01]  /*8660*/  F2FP.F16.E4M3.UNPACK_B R43, R43 ;  /* 0x0000002bff2b723e */ /* 0x000fe200020006ff */
[C---:B------:R-:W-:Y:S01]  /*8670*/  FMUL.FTZ R59, R47.reuse, R59 ;  /* 0x0000003b2f3b7220 */ /* 0x040fe20000410000 */
[----:B------:R-:W-:Y:S01]  /*8680*/  F2FP.F16.E4M3.UNPACK_B R42, R42 ;  /* 0x0000002aff2a723e */ /* 0x000fe200020006ff */
[----:B------:R-:W-:Y:S01]  /*8690*/  FFMA.FTZ R64, R47, R49, -R64 ;  /* 0x000000312f407223 */ /* 0x000fe20000010840 */
[----:B------:R-:W-:-:S02]  /*86a0*/  HADD2.F32 R58, -RZ, R58.H0_H0 ;  /* 0x2000003aff3a7230 */ /* 0x000fc40000004100 */
[----:B------:R-:W-:Y:S01]  /*86b0*/  FFMA.FTZ R59, R48, R49, R59 ;  /* 0x00000031303b7223 */ /* 0x000fe2000001003b */
[--C-:B------:R-:W-:Y:S02]  /*86c0*/  HADD2.F32 R47, -RZ, R43.reuse.H0_H0 ;  /* 0x2000002bff2f7230 */ /* 0x100fe40000004100 */
[----:B------:R-:W-:Y:S01]  /*86d0*/  FFMA.FTZ R68, R54, R57, R65 ;  /* 0x0000003936447223 */ /* 0x000fe20000010041 */
[----:B------:R-:W-:Y:S01]  /*86e0*/  HADD2.F32 R48, -RZ, R43.H1_H1 ;  /* 0x3000002bff307230 */ /* 0x000fe20000004100 */
[----:B------:R-:W-:Y:S01]  /*86f0*/  F2FP.SATFINITE.E4M3.F32.PACK_AB_MERGE_C R40, R63, R62, R67 ;  /* 0x0000003e3f28723e */ /* 0x000fe20004807043 */
[--C-:B------:R-:W-:Y:S02]  /*8700*/  HADD2.F32 R43, -RZ, R42.reuse.H0_H0 ;  /* 0x2000002aff2b7230 */ /* 0x100fe40000004100 */
[-C--:B------:R-:W-:Y:S01]  /*8710*/  FMUL.FTZ R57, R47, R58.reuse ;  /* 0x0000003a2f397220 */ /* 0x080fe20000410000 */
[----:B------:R-:W-:Y:S02]  /*8720*/  HADD2.F32 R42, -RZ, R42.H1_H1 ;  /* 0x3000002aff2a7230 */ /* 0x000fe40000004100 */
[----:B------:R-:W-:Y:S01]  /*8730*/  FMUL.FTZ R66, R48, R58 ;  /* 0x0000003a30427220 */ /* 0x000fe20000410000 */
[----:B------:R-:W-:Y:S01]  /*8740*/  HADD2.F32 R60, -RZ, R60.H0_H0 ;  /* 0x2000003cff3c7230 */ /* 0x000fe20000004100 */
[----:B------:R-:W-:Y:S01]  /*8750*/  F2FP.SATFINITE.E4M3.F32.PACK_AB_MERGE_C R59, R59, R64, RZ ;  /* 0x000000403b3b723e */ /* 0x000fe200048070ff */
[----:B------:R-:W-:Y:S01]  /*8760*/  HADD2.F32 R55, -RZ, R55.H0_H0 ;  /* 0x20000037ff377230 */ /* 0x000fe20000004100 */
[----:B------:R-:W-:Y:S01]  /*8770*/  F2FP.SATFINITE.E4M3.F32.PACK_AB_MERGE_C R61, R68, R61, RZ ;  /* 0x0000003d443d723e */ /* 0x000fe200048070ff */
[----:B------:R-:W-:-:S02]  /*8780*/  HADD2.F32 R56, -RZ, R56.H0_H0 ;  /* 0x20000038ff387230 */ /* 0x000fc40000004100 */
[-C--:B------:R-:W-:Y:S01]  /*8790*/  FMUL.FTZ R54, R42, R60.reuse ;  /* 0x0000003c2a367220 */ /* 0x080fe20000410000 */
[----:B------:R-:W-:Y:S01]  /*87a0*/  FMUL.FTZ R49, R43, R60 ;  /* 0x0000003c2b317220 */ /* 0x000fe20000410000 */
[-C--:B------:R-:W-:Y:S01]  /*87b0*/  FFMA.FTZ R66, R47, R55.reuse, -R66 ;  /* 0x000000372f427223 */ /* 0x080fe20000010842 */
[----:B------:R-:W-:Y:S01]  /*87c0*/  FFMA.FTZ R57, R48, R55, R57 ;  /* 0x0000003730397223 */ /* 0x000fe20000010039 */
[-C--:B------:R-:W-:Y:S01]  /*87d0*/  FFMA.FTZ R54, R43, R56.reuse, -R54 ;  /* 0x000000382b367223 */ /* 0x080fe20000010836 */
[----:B------:R-:W-:-:S03]  /*87e0*/  FFMA.FTZ R49, R42, R56, R49 ;  /* 0x000000382a317223 */ /* 0x000fc60000010031 */
[----:B------:R-:W-:Y:S02]  /*87f0*/  F2FP.SATFINITE.E4M3.F32.PACK_AB_MERGE_C R43, R57, R66, R61 ;  /* 0x00000042392b723e */ /* 0x000fe4000480703d */
[----:B------:R-:W-:-:S07]  /*8800*/  F2FP.SATFINITE.E4M3.F32.PACK_AB_MERGE_C R42, R49, R54, R59 ;  /* 0x00000036312a723e */ /* 0x000fce000480703b */
.L_x_389:
[----:B------:R-:W-:Y:S05]  /*8810*/  BSYNC B2 ;  /* 0x0000000000027941 */ /* 0x000fea0003800000 */
.L_x_388:
[----:B-1----:R0:W-:Y:S02]  /*8820*/  STG.E.128 desc[UR54][R44.64+0x80], R40 ;  /* 0x000080282c007986 */ /* 0x0021e4000c101d36 */
.L_x_387:
[----:B------:R-:W-:Y:S05]  /*8830*/  BSYNC B1 ;  /* 0x0000000000017941 */ /* 0x000fea0003800000 */
.L_x_386:
[----:B------:R-:W-:-:S13]  /*8840*/  ISETP.NE.AND P3, PT, R39, RZ, PT ;  /* 0x000000ff2700720c */ /* 0x000fda0003f65270 */
[----:B------:R-:W-:Y:S05]  /*8850*/  @!P3 BRA `(.L_x_369) ;  /* 0x00000070002cb947 */ /* 0x000fea0003800000 */
[----:B012-4-:R0:W1:Y:S01]  /*8860*/  LDS.128 R40, [R46+0x21400] ;  /* 0x021400002e287984 */ /* 0x0170620000000c00 */
[----:B------:R-:W-:Y:S01]  /*8870*/  ISETP.GE.AND P3, PT, R174, R133, PT ;  /* 0x00000085ae00720c */ /* 0x000fe20003f66270 */
[----:B------:R-:W-:-:S12]  /*8880*/  BSSY B1, `(.L_x_390) ;  /* 0x0000069000017945 */ /* 0x000fd80003800000 */
[----:B0-----:R-:W-:Y:S05]  /*8890*/  @P3 BRA `(.L_x_391) ;  /* 0x00000004009c3947 */ /* 0x001fea0003800000 */
[----:B------:R-:W-:Y:S02]  /*88a0*/  SHF.R.U32.HI R47, RZ, 0x8, R51 ;  /* 0x00000008ff2f7819 */ /* 0x000fe40000011633 */
[----:B------:R-:W-:Y:S02]  /*88b0*/  SHF.R.U32.HI R49, RZ, 0x8, R53 ;  /* 0x00000008ff317819 */ /* 0x000fe40000011635 */
[----:B------:R-:W-:Y:S01]  /*88c0*/  SHF.R.U32.HI R54, RZ, 0x10, R51 ;  /* 0x00000010ff367819 */ /* 0x000fe20000011633 */
[----:B------:R-:W-:Y:S01]  /*88d0*/  IMAD.SHL.U32 R47, R47, 0x100, RZ ;  /* 0x000001002f2f7824 */ /* 0x000fe200078e00ff */
[----:B------:R-:W-:Y:S01]  /*88e0*/  LOP3.LUT R48, R51, 0xff0000ff, RZ, 0xc0, !PT ;  /* 0xff0000ff33307812 */ /* 0x000fe200078ec0ff */
[----:B------:R-:W-:Y:S01]  /*88f0*/  IMAD.SHL.U32 R49, R49, 0x100, RZ ;  /* 0x0000010031317824 */ /* 0x000fe200078e00ff */
[----:B------:R-:W-:Y:S02]  /*8900*/  SHF.R.U32.HI R52, RZ, 0x10, R53 ;  /* 0x00000010ff347819 */ /* 0x000fe40000011635 */
[----:B------:R-:W-:-:S02]  /*8910*/  LOP3.LUT R50, R53, 0xff0000ff, RZ, 0xc0, !PT ;  /* 0xff0000ff35327812 */ /* 0x000fc400078ec0ff */
[----:B------:R-:W-:Y:S01]  /*8920*/  LOP3.LUT R48, R48, 0xff00, R47, 0xf8, !PT ;  /* 0x0000ff0030307812 */ /* 0x000fe200078ef82f */
[----:B------:R-:W-:Y:S01]  /*8930*/  IMAD.U32 R47, R54, 0x10000, RZ ;  /* 0x00010000362f7824 */ /* 0x000fe200078e00ff */
[----:B------:R-:W-:Y:S01]  /*8940*/  LOP3.LUT R51, R50, 0xff00, R49, 0xf8, !PT ;  /* 0x0000ff0032337812 */ /* 0x000fe200078ef831 */
[----:B------:R-:W-:Y:S01]  /*8950*/  IMAD.U32 R50, R52, 0x10000, RZ ;  /* 0x0001000034327824 */ /* 0x000fe200078e00ff */
[----:B-1----:R-:W-:Y:S02]  /*8960*/  MOV R46, R40 ;  /* 0x00000028002e7202 */ /* 0x002fe40000000f00 */
[----:B------:R-:W-:Y:S02]  /*8970*/  F2FP.F16.E4M3.UNPACK_B R40, R41 ;  /* 0x00000029ff28723e */ /* 0x000fe400020006ff */
[----:B------:R-:W-:Y:S02]  /*8980*/  F2FP.F16.E4M3.UNPACK_B R49, R89.H1 ;  /* 0x00000059ff31723e */ /* 0x000fe400030006ff */
[----:B------:R-:W-:Y:S01]  /*8990*/  LOP3.LUT R52, R48, 0xff0000, R47, 0xf8, !PT ;  /* 0x00ff000030347812 */ /* 0x000fe200078ef82f */
[--C-:B------:R-:W-:Y:S01]  /*89a0*/  HADD2.F32 R47, -RZ, R40.reuse.H1_H1 ;  /* 0x30000028ff2f7230 */ /* 0x100fe20000004100 */
[----:B------:R-:W-:Y:S01]  /*89b0*/  LOP3.LUT R55, R51, 0xff0000, R50, 0xf8, !PT ;  /* 0x00ff000033377812 */ /* 0x000fe200078ef832 */
[--C-:B------:R-:W-:Y:S01]  /*89c0*/  HADD2.F32 R53, -RZ, R49.reuse.H0_H0 ;  /* 0x20000031ff357230 */ /* 0x100fe20000004100 */
[----:B------:R-:W-:Y:S01]  /*89d0*/  F2FP.F16.E4M3.UNPACK_B R50, R88.H1 ;  /* 0x00000058ff32723e */ /* 0x000fe200030006ff */
[----:B------:R-:W-:Y:S01]  /*89e0*/  HADD2.F32 R40, -RZ, R40.H0_H0 ;  /* 0x20000028ff287230 */ /* 0x000fe20000004100 */
[----:B------:R-:W-:Y:S01]  /*89f0*/  F2FP.F16.E4M3.UNPACK_B R41, R41.H1 ;  /* 0x00000029ff29723e */ /* 0x000fe200030006ff */
[----:B------:R-:W-:-:S02]  /*8a00*/  HADD2.F32 R54, -RZ, R49.H1_H1 ;  /* 0x30000031ff367230 */ /* 0x000fc40000004100 */
[CC--:B------:R-:W-:Y:S01]  /*8a10*/  FMUL.FTZ R57, R47.reuse, R53.reuse ;  /* 0x000000352f397220 */ /* 0x0c0fe20000410000 */
[--C-:B------:R-:W-:Y:S02]  /*8a20*/  HADD2.F32 R51, -RZ, R50.reuse.H0_H0 ;  /* 0x20000032ff337230 */ /* 0x100fe40000004100 */
[----:B------:R-:W-:Y:S01]  /*8a30*/  FMUL.FTZ R56, R40, R53 ;  /* 0x0000003528387220 */ /* 0x000fe20000410000 */
[--C-:B------:R-:W-:Y:S01]  /*8a40*/  HADD2.F32 R49, -RZ, R41.reuse.H1_H1 ;  /* 0x30000029ff317230 */ /* 0x100fe20000004100 */
[----:B------:R-:W-:Y:S01]  /*8a50*/  F2FP.F16.E4M3.UNPACK_B R89, R89 ;  /* 0x00000059ff59723e */ /* 0x000fe200020006ff */
[----:B------:R-:W-:Y:S02]  /*8a60*/  HADD2.F32 R48, -RZ, R41.H0_H0 ;  /* 0x20000029ff307230 */ /* 0x000fe40000004100 */
[-C--:B------:R-:W-:Y:S01]  /*8a70*/  FFMA.FTZ R41, R47, R51.reuse, R56 ;  /* 0x000000332f297223 */ /* 0x080fe20000010038 */
[----:B------:R-:W-:Y:S02]  /*8a80*/  HADD2.F32 R50, -RZ, R50.H1_H1 ;  /* 0x30000032ff327230 */ /* 0x000fe40000004100 */
[C---:B------:R-:W-:Y:S01]  /*8a90*/  FMUL.FTZ R53, R49.reuse, R54 ;  /* 0x0000003631357220 */ /* 0x040fe20000410000 */
[----:B------:R-:W-:Y:S01]  /*8aa0*/  F2FP.F16.E4M3.UNPACK_B R47, R46.H1 ;  /* 0x0000002eff2f723e */ /* 0x000fe200030006ff */
[----:B------:R-:W-:Y:S01]  /*8ab0*/  FMUL.FTZ R54, R48, R54 ;  /* 0x0000003630367220 */ /* 0x000fe20000410000 */
[----:B------:R-:W-:Y:S01]  /*8ac0*/  FFMA.FTZ R40, R40, R51, -R57 ;  /* 0x0000003328287223 */ /* 0x000fe20000010839 */
[----:B------:R-:W-:Y:S01]  /*8ad0*/  FFMA.FTZ R58, R48, R50, -R53 ;  /* 0x00000032303a7223 */ /* 0x000fe20000010835 */
[----:B------:R-:W-:Y:S01]  /*8ae0*/  F2FP.F16.E4M3.UNPACK_B R46, R46 ;  /* 0x0000002eff2e723e */ /* 0x000fe200020006ff */
[----:B------:R-:W-:Y:S01]  /*8af0*/  FFMA.FTZ R59, R49, R50, R54 ;  /* 0x00000032313b7223 */ /* 0x000fe20000010036 */
[----:B------:R-:W-:Y:S01]  /*8b00*/  F2FP.F16.E4M3.UNPACK_B R88, R88 ;  /* 0x00000058ff58723e */ /* 0x000fe200020006ff */
[----:B------:R-:W-:-:S02]  /*8b10*/  HADD2.F32 R51, -RZ, R89.H1_H1 ;  /* 0x30000059ff337230 */ /* 0x000fc40000004100 */
[--C-:B------:R-:W-:Y:S01]  /*8b20*/  HADD2.F32 R48, -RZ, R47.reuse.H0_H0 ;  /* 0x2000002fff307230 */ /* 0x100fe20000004100 */
[----:B------:R-:W-:Y:S01]  /*8b30*/  F2FP.SATFINITE.E4M3.F32.PACK_AB_MERGE_C R61, R59, R58, RZ ;  /* 0x0000003a3b3d723e */ /* 0x000fe200048070ff */
[----:B------:R-:W-:Y:S02]  /*8b40*/  HADD2.F32 R49, -RZ, R47.H1_H1 ;  /* 0x3000002fff317230 */ /* 0x000fe40000004100 */
[----:B------:R-:W-:Y:S02]  /*8b50*/  HADD2.F32 R47, -RZ, R46.H0_H0 ;  /* 0x2000002eff2f7230 */ /* 0x000fe40000004100 */
[-C--:B------:R-:W-:Y:S01]  /*8b60*/  FMUL.FTZ R56, R48, R51.reuse ;  /* 0x0000003330387220 */ /* 0x080fe20000410000 */
[----:B------:R-:W-:Y:S02]  /*8b70*/  HADD2.F32 R50, -RZ, R88.H1_H1 ;  /* 0x30000058ff327230 */ /* 0x000fe40000004100 */
[----:B------:R-:W-:Y:S01]  /*8b80*/  FMUL.FTZ R53, R49, R51 ;  /* 0x0000003331357220 */ /* 0x000fe20000410000 */
[----:B------:R-:W-:Y:S01]  /*8b90*/  HADD2.F32 R89, -RZ, R89.H0_H0 ;  /* 0x20000059ff597230 */ /* 0x000fe20000004100 */
[----:B------:R-:W-:Y:S01]  /*8ba0*/  F2FP.SATFINITE.E4M3.F32.PACK_AB_MERGE_C R41, R41, R40, R61 ;  /* 0x000000282929723e */ /* 0x000fe2000480703d */
[----:B------:R-:W-:-:S02]  /*8bb0*/  HADD2.F32 R46, -RZ, R46.H1_H1 ;  /* 0x3000002eff2e7230 */ /* 0x000fc40000004100 */
[-C--:B------:R-:W-:Y:S01]  /*8bc0*/  FFMA.FTZ R53, R48, R50.reuse, -R53 ;  /* 0x0000003230357223 */ /* 0x080fe20000010835 */
[----:B------:R-:W-:Y:S02]  /*8bd0*/  HADD2.F32 R88, -RZ, R88.H0_H0 ;  /* 0x20000058ff587230 */ /* 0x000fe40000004100 */
[----:B------:R-:W-:Y:S01]  /*8be0*/  FFMA.FTZ R56, R49, R50, R56 ;  /* 0x0000003231387223 */ /* 0x000fe20000010038 */
[-C--:B------:R-:W-:Y:S01]  /*8bf0*/  F2FP.F16.E4M3.UNPACK_B R50, R52.reuse.H1 ;  /* 0x00000034ff32723e */ /* 0x080fe200030006ff */
[-C--:B------:R-:W-:Y:S01]  /*8c00*/  FMUL.FTZ R54, R46, R89.reuse ;  /* 0x000000592e367220 */ /* 0x080fe20000410000 */
[C---:B------:R-:W-:Y:S01]  /*8c10*/  FMUL.FTZ R89, R47.reuse, R89 ;  /* 0x000000592f597220 */ /* 0x040fe20000410000 */
[----:B------:R-:W-:Y:S02]  /*8c20*/  F2FP.F16.E4M3.UNPACK_B R52, R52 ;  /* 0x00000034ff34723e */ /* 0x000fe400020006ff */
[-C--:B------:R-:W-:Y:S01]  /*8c30*/  FFMA.FTZ R57, R47, R88.reuse, -R54 ;  /* 0x000000582f397223 */ /* 0x080fe20000010836 */
[----:B------:R-:W-:Y:S01]  /*8c40*/  F2FP.SATFINITE.E4M3.F32.PACK_AB_MERGE_C R60, R56, R53, RZ ;  /* 0x00000035383c723e */ /* 0x000fe200048070ff */
[----:B------:R-:W-:Y:S01]  /*8c50*/  FFMA.FTZ R88, R46, R88, R89 ;  /* 0x000000582e587223 */ /* 0x000fe20000010059 */
[----:B------:R-:W-:Y:S01]  /*8c60*/  F2FP.F16.E4M3.UNPACK_B R47, R43.H1 ;  /* 0x0000002bff2f723e */ /* 0x000fe200030006ff */
[--C-:B------:R-:W-:Y:S01]  /*8c70*/  HADD2.F32 R51, -RZ, R50.reuse.H1_H1 ;  /* 0x30000032ff337230 */ /* 0x100fe20000004100 */
[-C--:B------:R-:W-:Y:S01]  /*8c80*/  F2FP.F16.E4M3.UNPACK_B R53, R55.reuse.H1 ;  /* 0x00000037ff35723e */ /* 0x080fe200030006ff */
[----:B------:R-:W-:Y:S01]  /*8c90*/  HADD2.F32 R50, -RZ, R50.H0_H0 ;  /* 0x20000032ff327230 */ /* 0x000fe20000004100 */
[-C--:B------:R-:W-:Y:S01]  /*8ca0*/  F2FP.F16.E4M3.UNPACK_B R46, R42.reuse.H1 ;  /* 0x0000002aff2e723e */ /* 0x080fe200030006ff */
[----:B------:R-:W-:Y:S01]  /*8cb0*/  HADD2.F32 R49, -RZ, R47.H1_H1 ;  /* 0x3000002fff317230 */ /* 0x000fe20000004100 */
[----:B------:R-:W-:Y:S01]  /*8cc0*/  F2FP.F16.E4M3.UNPACK_B R55, R55 ;  /* 0x00000037ff37723e */ /* 0x000fe200020006ff */
[----:B------:R-:W-:Y:S01]  /*8cd0*/  HADD2.F32 R56, -RZ, R53.H1_H1 ;  /* 0x30000035ff387230 */ /* 0x000fe20000004100 */
[----:B------:R-:W-:Y:S01]  /*8ce0*/  F2FP.F16.E4M3.UNPACK_B R43, R43 ;  /* 0x0000002bff2b723e */ /* 0x000fe200020006ff */
[----:B------:R-:W-:Y:S01]  /*8cf0*/  HADD2.F32 R48, -RZ, R47.H0_H0 ;  /* 0x2000002fff307230 */ /* 0x000fe20000004100 */
[----:B------:R-:W-:Y:S01]  /*8d00*/  F2FP.F16.E4M3.UNPACK_B R42, R42 ;  /* 0x0000002aff2a723e */ /* 0x000fe200020006ff */
[----:B------:R-:W-:-:S02]  /*8d10*/  HADD2.F32 R47, -RZ, R46.H1_H1 ;  /* 0x3000002eff2f7230 */ /* 0x000fc40000004100 */
[-C--:B------:R-:W-:Y:S01]  /*8d20*/  FMUL.FTZ R59, R49, R56.reuse ;  /* 0x00000038313b7220 */ /* 0x080fe20000410000 */
[--C-:B------:R-:W-:Y:S02]  /*8d30*/  HADD2.F32 R54, -RZ, R55.reuse.H1_H1 ;  /* 0x30000037ff367230 */ /* 0x100fe40000004100 */
[C---:B------:R-:W-:Y:S01]  /*8d40*/  FMUL.FTZ R56, R48.reuse, R56 ;  /* 0x0000003830387220 */ /* 0x040fe20000410000 */
[----:B------:R-:W-:Y:S02]  /*8d50*/  HADD2.F32 R46, -RZ, R46.H0_H0 ;  /* 0x2000002eff2e7230 */ /* 0x000fe40000004100 */
[----:B------:R-:W-:Y:S01]  /*8d60*/  FFMA.FTZ R58, R48, R51, -R59 ;  /* 0x00000033303a7223 */ /* 0x000fe2000001083b */
[----:B------:R-:W-:Y:S02]  /*8d70*/  HADD2.F32 R48, -RZ, R52.H1_H1 ;  /* 0x30000034ff307230 */ /* 0x000fe40000004100 */
[----:B------:R-:W-:Y:S01]  /*8d80*/  FMUL.FTZ R59, R47, R54 ;  /* 0x000000362f3b7220 */ /* 0x000fe20000410000 */
[----:B------:R-:W-:-:S02]  /*8d90*/  HADD2.F32 R55, -RZ, R55.H0_H0 ;  /* 0x20000037ff377230 */ /* 0x000fc40000004100 */
[C---:B------:R-:W-:Y:S01]  /*8da0*/  FMUL.FTZ R54, R46.reuse, R54 ;  /* 0x000000362e367220 */ /* 0x040fe20000410000 */
[----:B------:R-:W-:Y:S02]  /*8db0*/  HADD2.F32 R53, -RZ, R53.H0_H0 ;  /* 0x20000035ff357230 */ /* 0x000fe40000004100 */
[-C--:B------:R-:W-:Y:S01]  /*8dc0*/  FFMA.FTZ R59, R46, R48.reuse, -R59 ;  /* 0x000000302e3b7223 */ /* 0x080fe2000001083b */
[--C-:B------:R-:W-:Y:S02]  /*8dd0*/  HADD2.F32 R46, -RZ, R43.reuse.H0_H0 ;  /* 0x2000002bff2e7230 */ /* 0x100fe40000004100 */
[----:B------:R-:W-:Y:S01]  /*8de0*/  FFMA.FTZ R54, R47, R48, R54 ;  /* 0x000000302f367223 */ /* 0x000fe20000010036 */
[----:B------:R-:W-:Y:S02]  /*8df0*/  HADD2.F32 R47, -RZ, R43.H1_H1 ;  /* 0x3000002bff2f7230 */ /* 0x000fe40000004100 */
[----:B------:R-:W-:Y:S01]  /*8e00*/  FFMA.FTZ R51, R49, R51, R56 ;  /* 0x0000003331337223 */ /* 0x000fe20000010038 */
[----:B------:R-:W-:-:S02]  /*8e10*/  HADD2.F32 R43, -RZ, R42.H0_H0 ;  /* 0x2000002aff2b7230 */ /* 0x000fc40000004100 */
[-C--:B------:R-:W-:Y:S01]  /*8e20*/  FMUL.FTZ R56, R46, R53.reuse ;  /* 0x000000352e387220 */ /* 0x080fe20000410000 */
[----:B------:R-:W-:Y:S02]  /*8e30*/  HADD2.F32 R42, -RZ, R42.H1_H1 ;  /* 0x3000002aff2a7230 */ /* 0x000fe40000004100 */
[C---:B------:R-:W-:Y:S01]  /*8e40*/  FMUL.FTZ R49, R47.reuse, R53 ;  /* 0x000000352f317220 */ /* 0x040fe20000410000 */
[----:B------:R-:W-:Y:S02]  /*8e50*/  HADD2.F32 R52, -RZ, R52.H0_H0 ;  /* 0x20000034ff347230 */ /* 0x000fe40000004100 */
[-C--:B------:R-:W-:Y:S01]  /*8e60*/  FFMA.FTZ R56, R47, R50.reuse, R56 ;  /* 0x000000322f387223 */ /* 0x080fe20000010038 */
[----:B------:R-:W-:Y:S01]  /*8e70*/  F2FP.SATFINITE.E4M3.F32.PACK_AB_MERGE_C R54, R54, R59, RZ ;  /* 0x0000003b3636723e */ /* 0x000fe200048070ff */
[-C--:B------:R-:W-:Y:S01]  /*8e80*/  FMUL.FTZ R48, R42, R55.reuse ;  /* 0x000000372a307220 */ /* 0x080fe20000410000 */
[----:B------:R-:W-:Y:S01]  /*8e90*/  FMUL.FTZ R55, R43, R55 ;  /* 0x000000372b377220 */ /* 0x000fe20000410000 */
[----:B------:R-:W-:Y:S01]  /*8ea0*/  FFMA.FTZ R49, R46, R50, -R49 ;  /* 0x000000322e317223 */ /* 0x000fe20000010831 */
[----:B------:R-:W-:Y:S01]  /*8eb0*/  F2FP.SATFINITE.E4M3.F32.PACK_AB_MERGE_C R51, R51, R58, RZ ;  /* 0x0000003a3333723e */ /* 0x000fe200048070ff */
[-C--:B------:R-:W-:Y:S01]  /*8ec0*/  FFMA.FTZ R48, R43, R52.reuse, -R48 ;  /* 0x000000342b307223 */ /* 0x080fe20000010830 */
[----:B------:R-:W-:Y:S01]  /*8ed0*/  FFMA.FTZ R55, R42, R52, R55 ;  /* 0x000000342a377223 */ /* 0x000fe20000010037 */
[----:B------:R-:W-:-:S02]  /*8ee0*/  F2FP.SATFINITE.E4M3.F32.PACK_AB_MERGE_C R40, R88, R57, R60 ;  /* 0x000000395828723e */ /* 0x000fc4000480703c */
[----:B------:R-:W-:Y:S02]  /*8ef0*/  F2FP.SATFINITE.E4M3.F32.PACK_AB_MERGE_C R43, R56, R49, R51 ;  /* 0x00000031382b723e */ /* 0x000fe40004807033 */
[----:B------:R-:W-:-:S07]  /*8f00*/  F2FP.SATFINITE.E4M3.F32.PACK_AB_MERGE_C R42, R55, R48, R54 ;  /* 0x00000030372a723e */ /* 0x000fce0004807036 */
.L_x_391:
[----:B------:R-:W-:Y:S05]  /*8f10*/  BSYNC B1 ;  /* 0x0000000000017941 */ /* 0x000fea0003800000 */
.L_x_390:
[----:B-1----:R0:W-:Y:S01]  /*8f20*/  STG.E.128 desc[UR54][R44.64+0xa0], R40 ;  /* 0x0000a0282c007986 */ /* 0x0021e2000c101d36 */
[----:B------:R-:W-:Y:S05]  /*8f30*/  BRA `(.L_x_369) ;  /* 0x0000006800747947 */ /* 0x000fea0003800000 */
.L_x_337:
[----:B------:R-:W-:Y:S01]  /*8f40*/  ISETP.GE.AND P4, PT, R168, R96, PT ;  /* 0x00000060a800720c */ /* 0x000fe20003f86270 */
[----:B------:R-:W-:Y:S01]  /*8f50*/  BSSY B1, `(.L_x_392) ;  /* 0x000002f000017945 */ /* 0x000fe20003800000 */
[----:B------:R-:W-:Y:S02]  /*8f60*/  CS2R R60, SRZ ;  /* 0x00000000003c7805 */ /* 0x000fe4000001ff00 */
[----:B------:R-:W-:Y:S02]  /*8f70*/  CS2R R40, SRZ ;  /* 0x0000000000287805 */ /* 0x000fe4000001ff00 */
[----:B0-----:R-:W-:Y:S02]  /*8f80*/  CS2R R42, SRZ ;  /* 0x00000000002a7805 */ /* 0x001fe4000001ff00 */
        /* <DEDUP_REMOVED lines=15> */
[----:B------:R-:W-:Y:S06]  /*9080*/  @P4 BRA `(.L_x_393) ;  /* 0x00000000006c4947 */ /* 0x000fec0003800000 */
[----:B------:R-:W-:Y:S01]  /*9090*/  ULDC.64 UR4, c[0x0][0x3e8] ;  /* 0x0000fa0000047ab9 */ /* 0x000fe20000000a00 */
[----:B------:R-:W-:Y:S02]  /*90a0*/  CS2R R52, SRZ ;  /* 0x0000000000347805 */ /* 0x000fe4000001ff00 */
[----:B------:R-:W-:Y:S02]  /*90b0*/  IADD3 R76, P2, P3, R108, UR4, R90 ;  /* 0x000000046c4c7c10 */ /* 0x000fe4000fb5e05a */
[----:B------:R-:W-:Y:S02]  /*90c0*/  CS2R R54, SRZ ;  /* 0x0000000000367805 */ /* 0x000fe4000001ff00 */
[----:B------:R-:W-:Y:S02]  /*90d0*/  CS2R R40, SRZ ;  /* 0x0000000000287805 */ /* 0x000fe4000001ff00 */
[----:B------:R-:W-:Y:S02]  /*90e0*/  CS2R R42, SRZ ;  /* 0x00000000002a7805 */ /* 0x000fe4000001ff00 */
[----:B------:R-:W-:Y:S01]  /*90f0*/  IADD3.X R77, R14, UR5, R97, P2, P3 ;  /* 0x000000050e4d7c10 */ /* 0x000fe200097e6461 */
[----:B------:R-:W-:-:S02]  /*9100*/  ULDC.64 UR4, c[0x0][0x400] ;  /* 0x0001000000047ab9 */ /* 0x000fc40000000a00 */
[----:B------:R-:W-:-:S04]  /*9110*/  IADD3 R78, P2, P3, R102, UR4, R88 ;  /* 0x00000004664e7c10 */ /* 0x000fc8000fb5e058 */
[----:B------:R-:W-:Y:S02]  /*9120*/  IADD3.X R79, R20, UR5, R98, P2, P3 ;  /* 0x00000005144f7c10 */ /* 0x000fe400097e6462 */
[----:B------:R-:W-:Y:S02]  /*9130*/  ISETP.GE.AND P2, PT, R18, R133, PT ;  /* 0x000000851200720c */ /* 0x000fe40003f46270 */
[----:B------:R-:W-:Y:S02]  /*9140*/  CS2R R56, SRZ ;  /* 0x0000000000387805 */ /* 0x000fe4000001ff00 */
[----:B------:R-:W-:Y:S02]  /*9150*/  CS2R R58, SRZ ;  /* 0x00000000003a7805 */ /* 0x000fe4000001ff00 */
[----:B------:R-:W-:Y:S02]  /*9160*/  CS2R R44, SRZ ;  /* 0x00000000002c7805 */ /* 0x000fe4000001ff00 */
[----:B------:R-:W-:-:S05]  /*9170*/  CS2R R46, SRZ ;  /* 0x00000000002e7805 */ /* 0x000fca000001ff00 */
[----:B------:R0:W5:Y:S04]  /*9180*/  @!P2 LDG.E.128 R52, desc[UR54][R76.64] ;  /* 0x000000364c34a981 */ /* 0x000168000c1e1d00 */
[----:B------:R0:W5:Y:S01]  /*9190*/  @!P2 LDG.E.128 R40, desc[UR54][R78.64] ;  /* 0x000000364e28a981 */ /* 0x000162000c1e1d00 */
[----:B------:R-:W-:Y:S02]  /*91a0*/  ISETP.GE.AND P2, PT, R0, R133, PT ;  /* 0x000000850000720c */ /* 0x000fe40003f46270 */
[----:B------:R-:W-:Y:S02]  /*91b0*/  CS2R R72, SRZ ;  /* 0x0000000000487805 */ /* 0x000fe4000001ff00 */
[----:B------:R-:W-:Y:S02]  /*91c0*/  CS2R R74, SRZ ;  /* 0x00000000004a7805 */ /* 0x000fe4000001ff00 */
[----:B------:R-:W-:-:S02]  /*91d0*/  CS2R R48, SRZ ;  /* 0x0000000000307805 */ /* 0x000fc4000001ff00 */
[----:B------:R-:W-:-:S05]  /*91e0*/  CS2R R50, SRZ ;  /* 0x0000000000327805 */ /* 0x000fca000001ff00 */
[----:B------:R0:W5:Y:S04]  /*91f0*/  @!P2 LDG.E.128 R56, desc[UR54][R76.64+0x20] ;  /* 0x000020364c38a981 */ /* 0x000168000c1e1d00 */
[----:B------:R0:W5:Y:S01]  /*9200*/  @!P2 LDG.E.128 R44, desc[UR54][R78.64+0x20] ;  /* 0x000020364e2ca981 */ /* 0x000162000c1e1d00 */
[----:B------:R-:W-:-:S13]  /*9210*/  ISETP.GE.AND P2, PT, R6, R133, PT ;  /* 0x000000850600720c */ /* 0x000fda0003f46270 */
[----:B------:R0:W5:Y:S04]  /*9220*/  @!P2 LDG.E.128 R72, desc[UR54][R76.64+0x40] ;  /* 0x000040364c48a981 */ /* 0x000168000c1e1d00 */
[----:B------:R0:W5:Y:S02]  /*9230*/  @!P2 LDG.E.128 R48, desc[UR54][R78.64+0x40] ;  /* 0x000040364e30a981 */ /* 0x000164000c1e1d00 */
.L_x_393:
[----:B------:R-:W-:Y:S05]  /*9240*/  BSYNC B1 ;  /* 0x0000000000017941 */ /* 0x000fea0003800000 */
.L_x_392:
[----:B------:R-:W-:Y:S01]  /*9250*/  ISETP.GE.AND P3, PT, R216, R96, PT ;  /* 0x00000060d800720c */ /* 0x000fe20003f66270 */
[----:B------:R-:W-:Y:S01]  /*9260*/  BSSY B1, `(.L_x_394) ;  /* 0x0000027000017945 */ /* 0x000fe20003800000 */
[----:B0-----:R-:W-:Y:S02]  /*9270*/  CS2R R76, SRZ ;  /* 0x00000000004c7805 */ /* 0x001fe4000001ff00 */
[----:B------:R-:W-:Y:S02]  /*9280*/  CS2R R78, SRZ ;  /* 0x00000000004e7805 */ /* 0x000fe4000001ff00 */
[----:B------:R-:W-:Y:S02]  /*9290*/  CS2R R80, SRZ ;  /* 0x0000000000507805 */ /* 0x000fe4000001ff00 */
[----:B------:R-:W-:Y:S02]  /*92a0*/  CS2R R82, SRZ ;  /* 0x0000000000527805 */ /* 0x000fe4000001ff00 */
[----:B------:R-:W-:-:S02]  /*92b0*/  CS2R R84, SRZ ;  /* 0x0000000000547805 */ /* 0x000fc4000001ff00 */
[----:B------:R-:W-:Y:S01]  /*92c0*/  CS2R R86, SRZ ;  /* 0x0000000000567805 */ /* 0x000fe2000001ff00 */
[----:B------:R-:W-:Y:S06]  /*92d0*/  @P3 BRA `(.L_x_395) ;  /* 0x00000000007c3947 */ /* 0x000fec0003800000 */
[----:B------:R-:W-:Y:S01]  /*92e0*/  IADD3 R89, P2, P5, R108, R90, R10 ;  /* 0x0000005a6c597210 */ /* 0x000fe20007d5e00a */
[----:B------:R-:W-:Y:S01]  /*92f0*/  ULDC.64 UR4, c[0x0][0x3e8] ;  /* 0x0000fa0000047ab9 */ /* 0x000fe20000000a00 */
[----:B------:R-:W-:Y:S02]  /*9300*/  CS2R R76, SRZ ;  /* 0x00000000004c7805 */ /* 0x000fe4000001ff00 */
[----:B------:R-:W-:Y:S02]  /*9310*/  CS2R R78, SRZ ;  /* 0x00000000004e7805 */ /* 0x000fe4000001ff00 */
[----:B------:R-:W-:Y:S02]  /*9320*/  IADD3.X R97, R14, R97, R9, P2, P5 ;  /* 0x000000610e617210 */ /* 0x000fe400017ea409 */
[----:B------:R-:W-:Y:S02]  /*9330*/  CS2R R60, SRZ ;  /* 0x00000000003c7805 */ /* 0x000fe4000001ff00 */
[----:B------:R-:W-:-:S02]  /*9340*/  IADD3 R90, P2, P5, R102, R88, R12 ;  /* 0x00000058665a7210 */ /* 0x000fc40007d5e00c */
[----:B------:R-:W-:Y:S02]  /*9350*/  CS2R R62, SRZ ;  /* 0x00000000003e7805 */ /* 0x000fe4000001ff00 */
        /* <DEDUP_REMOVED lines=23> */
.L_x_395:
[----:B------:R-:W-:Y:S05]  /*94d0*/  BSYNC B1 ;  /* 0x0000000000017941 */ /* 0x000fea0003800000 */
.L_x_394:
        /* <DEDUP_REMOVED lines=28> */
.L_x_396:
[----:B------:R-:W-:Y:S01]  /*96a0*/  IMAD R97, R17, 0x8, R16 ;  /* 0x0000000811617824 */ /* 0x000fe200078e0210 */
[----:B------:R-:W-:Y:S01]  /*96b0*/  SHF.L.U32 R98, R169, 0x1f, RZ ;  /* 0x0000001fa9627819 */ /* 0x000fe200000006ff */
[----:B------:R-:W1:Y:S01]  /*96c0*/  LDC R154, c[0x0][0x2f4] ;  /* 0x0000bd00ff9a7b82 */ /* 0x000e620000000800 */
[----:B------:R-:W-:Y:S01]  /*96d0*/  BSSY B1, `(.L_x_397) ;  /* 0x0000004000017945 */ /* 0x000fe20003800000 */
[----:B------:R-:W-:Y:S01]  /*96e0*/  IMAD.MOV.U32 R137, RZ, RZ, R92 ;  /* 0x000000ffff897224 */ /* 0x000fe200078e005c */
[----:B------:R-:W2:Y:S02]  /*96f0*/  SYNCS.PHASECHK.TRANS64.TRYWAIT P5, [R97+URZ+0x29890], R98 ;  /* 0x02989062610075a7 */ /* 0x000ea400080a017f */
[----:B--2---:R-:W-:Y:S05]  /*9700*/  @!P5 BRA `(.L_x_398) ;  /* 0x0000020400a0d947 */ /* 0x004fea0003800000 */
.L_x_664:
[----:B------:R-:W-:Y:S05]  /*9710*/  BSYNC B1 ;  /* 0x0000000000017941 */ /* 0x000fea0003800000 */
.L_x_397:
[----:B------:R-:W3:Y:S01]  /*9720*/  LDC.64 R138, c[0x0][0x300] ;  /* 0x0000c000ff8a7b82 */ /* 0x000ee20000000a00 */
[----:B------:R-:W-:Y:S01]  /*9730*/  BSSY B1, `(.L_x_399) ;  /* 0x00002f7000017945 */ /* 0x000fe20003800000 */
[----:B-1----:R-:W-:-:S03]  /*9740*/  IMAD.IADD R159, R154, 0x1, -R99 ;  /* 0x000000019a9f7824 */ /* 0x002fc600078e0a63 */
[----:B------:R-:W-:Y:S05]  /*9750*/  @P4 BRA `(.L_x_400) ;  /* 0x0000002c00d04947 */ /* 0x000fea0003800000 */
[----:B------:R-:W-:Y:S01]  /*9760*/  ISETP.NE.AND P4, PT, R34, RZ, PT ;  /* 0x000000ff2200720c */ /* 0x000fe20003f85270 */
[-C--:B---3--:R-:W-:Y:S01]  /*9770*/  IMAD R176, R219, R138.reuse, RZ ;  /* 0x0000008adbb07224 */ /* 0x088fe200078e02ff */
[----:B------:R-:W-:Y:S01]  /*9780*/  BSSY B2, `(.L_x_401) ;  /* 0x00000fc000027945 */ /* 0x000fe20003800000 */
[----:B------:R-:W-:-:S04]  /*9790*/  IMAD.WIDE.U32 R140, R168, R138, R136 ;  /* 0x0000008aa88c7225 */ /* 0x000fc800078e0088 */
[----:B------:R-:W-:-:S05]  /*97a0*/  IMAD R176, R168, R139, R176 ;  /* 0x0000008ba8b07224 */ /* 0x000fca00078e02b0 */
[----:B------:R-:W-:Y:S01]  /*97b0*/  IADD3 R176, R176, R141, RZ ;  /* 0x0000008db0b07210 */ /* 0x000fe20007ffe0ff */
[----:B------:R-:W-:Y:S06]  /*97c0*/  @!P4 BRA `(.L_x_402) ;  /* 0x0000000c00dcc947 */ /* 0x000fec0003800000 */
[----:B0-----:R-:W-:Y:S01]  /*97d0*/  SEL R88, R99, R159, !P0 ;  /* 0x0000009f63587207 */ /* 0x001fe20004000000 */
[----:B------:R-:W-:Y:S01]  /*97e0*/  BSSY B3, `(.L_x_403) ;  /* 0x00000e9000037945 */ /* 0x000fe20003800000 */
[----:B------:R-:W-:Y:S02]  /*97f0*/  ISETP.GE.AND P4, PT, R18, R133, PT ;  /* 0x000000851200720c */ /* 0x000fe40003f86270 */
[----:B------:R-:W-:-:S04]  /*9800*/  SHF.R.S32.HI R89, RZ, 0x1f, R88 ;  /* 0x0000001fff597819 */ /* 0x000fc80000011458 */
[----:B------:R-:W-:-:S04]  /*9810*/  LEA.HI R89, R89, R88, RZ, 0x5 ;  /* 0x0000005859597211 */ /* 0x000fc800078f28ff */
[----:B------:R-:W-:-:S04]  /*9820*/  LEA.HI.SX32 R185, R89, R21, 0x1b ;  /* 0x0000001559b97211 */ /* 0x000fc800078fdaff */
[----:B------:R-:W-:-:S04]  /*9830*/  SHF.R.S32.HI R89, RZ, 0x1f, R185 ;  /* 0x0000001fff597819 */ /* 0x000fc800000114b9 */
[----:B------:R-:W-:Y:S01]  /*9840*/  LEA.HI R89, R89, R185, RZ, 0x2 ;  /* 0x000000b959597211 */ /* 0x000fe200078f10ff */
[----:B------:R-:W-:-:S03]  /*9850*/  IMAD.SHL.U32 R185, R185, 0x10, RZ ;  /* 0x00000010b9b97824 */ /* 0x000fc600078e00ff */
[----:B------:R-:W-:Y:S02]  /*9860*/  SHF.R.S32.HI R89, RZ, 0x2, R89 ;  /* 0x00000002ff597819 */ /* 0x000fe40000011459 */
[----:B------:R-:W-:-:S03]  /*9870*/  LOP3.LUT R88, R175, 0x30, R185, 0xf8, !PT ;  /* 0x00000030af587812 */ /* 0x000fc600078ef8b9 */
[----:B------:R-:W-:Y:S01]  /*9880*/  IMAD R89, R89, 0x2800, R197 ;  /* 0x0000280059597824 */ /* 0x000fe200078e02c5 */
[----:B------:R-:W-:-:S05]  /*9890*/  LOP3.LUT R88, R88, R196, RZ, 0x3c, !PT ;  /* 0x000000c458587212 */ /* 0x000fca00078e3cff */
[----:B------:R-:W-:-:S04]  /*98a0*/  IMAD.IADD R88, R89, 0x1, R88 ;  /* 0x0000000159587824 */ /* 0x000fc800078e0258 */
[C---:B------:R-:W-:Y:S02]  /*98b0*/  IMAD R92, R17.reuse, 0x7800, R88 ;  /* 0x00007800115c7824 */ /* 0x040fe400078e0258 */
[----:B------:R-:W-:Y:S02]  /*98c0*/  IMAD R88, R17, 0x7800, R143 ;  /* 0x0000780011587824 */ /* 0x000fe400078e028f */
[C---:B------:R-:W-:Y:S02]  /*98d0*/  IMAD.IADD R92, R16.reuse, 0x1, R92 ;  /* 0x00000001105c7824 */ /* 0x040fe400078e025c */
[----:B------:R-:W-:-:S04]  /*98e0*/  IMAD.IADD R88, R16, 0x1, R88 ;  /* 0x0000000110587824 */ /* 0x000fc800078e0258 */
[----:B------:R-:W0:Y:S04]  /*98f0*/  LDS.128 R92, [R92+0x1a400] ;  /* 0x01a400005c5c7984 */ /* 0x000e280000000c00 */
[----:B------:R-:W1:Y:S01]  /*9900*/  LDS.128 R88, [R88+0x1a400] ;  /* 0x01a4000058587984 */ /* 0x000e620000000c00 */
[----:B------:R-:W-:Y:S05]  /*9910*/  @P4 BRA `(.L_x_404) ;  /* 0x0000000c00544947 */ /* 0x000fea0003800000 */
[--C-:B------:R-:W-:Y:S02]  /*9920*/  SHF.R.U32.HI R54, RZ, 0x8, R53.reuse ;  /* 0x00000008ff367819 */ /* 0x100fe40000011635 */
[----:B------:R-:W-:Y:S02]  /*9930*/  SHF.R.U32.HI R40, RZ, 0x10, R53 ;  /* 0x00000010ff287819 */ /* 0x000fe40000011635 */
[----:B------:R-:W-:Y:S01]  /*9940*/  LOP3.LUT R52, R53, 0xff0000ff, RZ, 0xc0, !PT ;  /* 0xff0000ff35347812 */ /* 0x000fe200078ec0ff */
[----:B------:R-:W-:Y:S01]  /*9950*/  IMAD.SHL.U32 R189, R54, 0x100, RZ ;  /* 0x0000010036bd7824 */ /* 0x000fe200078e00ff */
[--C-:B------:R-:W-:Y:S01]  /*9960*/  SHF.R.U32.HI R42, RZ, 0x10, R55.reuse ;  /* 0x00000010ff2a7819 */ /* 0x100fe20000011637 */
[----:B------:R-:W-:Y:S01]  /*9970*/  IMAD.U32 R40, R40, 0x10000, RZ ;  /* 0x0001000028287824 */ /* 0x000fe200078e00ff */
[----:B------:R-:W-:Y:S02]  /*9980*/  SHF.R.U32.HI R53, RZ, 0x8, R55 ;  /* 0x00000008ff357819 */ /* 0x000fe40000011637 */
[----:B------:R-:W-:Y:S01]  /*9990*/  LOP3.LUT R187, R55, 0xff0000ff, RZ, 0xc0, !PT ;  /* 0xff0000ff37bb7812 */ /* 0x000fe200078ec0ff */
[----:B------:R-:W-:Y:S01]  /*99a0*/  IMAD.U32 R42, R42, 0x10000, RZ ;  /* 0x000100002a2a7824 */ /* 0x000fe200078e00ff */
[----:B------:R-:W-:-:S02]  /*99b0*/  SHF.R.U32.HI R55, RZ, 0x8, R41 ;  /* 0x00000008ff377819 */ /* 0x000fc40000011629 */
[----:B------:R-:W-:Y:S02]  /*99c0*/  SHF.R.U32.HI R186, RZ, 0x10, R41 ;  /* 0x00000010ffba7819 */ /* 0x000fe40000011629 */
[----:B------:R-:W-:Y:S01]  /*99d0*/  LOP3.LUT R52, R52, 0xff00, R189, 0xf8, !PT ;  /* 0x0000ff0034347812 */ /* 0x000fe200078ef8bd */
[----:B------:R-:W-:Y:S01]  /*99e0*/  IMAD.SHL.U32 R189, R55, 0x100, RZ ;  /* 0x0000010037bd7824 */ /* 0x000fe200078e00ff */
[----:B------:R-:W-:Y:S02]  /*99f0*/  SHF.L.U32 R53, R53, 0x8, RZ ;  /* 0x0000000835357819 */ /* 0x000fe400000006ff */
[----:B------:R-:W-:Y:S02]  /*9a00*/  LOP3.LUT R188, R41, 0xff0000ff, RZ, 0xc0, !PT ;  /* 0xff0000ff29bc7812 */ /* 0x000fe400078ec0ff */
[----:B------:R-:W-:Y:S01]  /*9a10*/  LOP3.LUT R55, R187, 0xff00, R53, 0xf8, !PT ;  /* 0x0000ff00bb377812 */ /* 0x000fe200078ef835 */
[----:B------:R-:W-:Y:S01]  /*9a20*/  IMAD.U32 R53, R186, 0x10000, RZ ;  /* 0x00010000ba357824 */ /* 0x000fe200078e00ff */
[----:B------:R-:W-:-:S02]  /*9a30*/  LOP3.LUT R188, R188, 0xff00, R189, 0xf8, !PT ;  /* 0x0000ff00bcbc7812 */ /* 0x000fc400078ef8bd */
[----:B------:R-:W-:Y:S02]  /*9a40*/  LOP3.LUT R186, R52, 0xff0000, R40, 0xf8, !PT ;  /* 0x00ff000034ba7812 */ /* 0x000fe400078ef828 */
[----:B------:R-:W-:Y:S02]  /*9a50*/  LOP3.LUT R40, R188, 0xff0000, R53, 0xf8, !PT ;  /* 0x00ff0000bc287812 */ /* 0x000fe400078ef835 */
[----:B0-----:R-:W-:Y:S02]  /*9a60*/  F2FP.F16.E4M3.UNPACK_B R187, R93 ;  /* 0x0000005dffbb723e */ /* 0x001fe400020006ff */
[----:B------:R-:W-:Y:S02]  /*9a70*/  F2FP.F16.E4M3.UNPACK_B R189, R40 ;  /* 0x00000028ffbd723e */ /* 0x000fe400020006ff */
[----:B-1----:R-:W-:Y:S01]  /*9a80*/  F2FP.F16.E4M3.UNPACK_B R52, R89 ;  /* 0x00000059ff34723e */ /* 0x002fe200020006ff */
[----:B------:R-:W-:Y:S01]  /*9a90*/  HADD2.F32 R53, -RZ, R187.H0_H0 ;  /* 0x200000bbff357230 */ /* 0x000fe20000004100 */
[-C--:B------:R-:W-:Y:S01]  /*9aa0*/  F2FP.F16.E4M3.UNPACK_B R190, R186.reuse ;  /* 0x000000baffbe723e */ /* 0x080fe200020006ff */
[----:B------:R-:W-:Y:S01]  /*9ab0*/  HADD2.F32 R192, -RZ, R189.H0_H0 ;  /* 0x200000bdffc07230 */ /* 0x000fe20000004100 */
[----:B------:R-:W-:Y:S01]  /*9ac0*/  F2FP.F16.E4M3.UNPACK_B R93, R93.H1 ;  /* 0x0000005dff5d723e */ /* 0x000fe200030006ff */
[----:B------:R-:W-:Y:S01]  /*9ad0*/  HADD2.F32 R188, -RZ, R52.H0_H0 ;  /* 0x20000034ffbc7230 */ /* 0x000fe20000004100 */
[----:B------:R-:W-:Y:S01]  /*9ae0*/  F2FP.F16.E4M3.UNPACK_B R186, R186.H1 ;  /* 0x000000baffba723e */ /* 0x000fe200030006ff */
[----:B------:R-:W-:-:S02]  /*9af0*/  HADD2.F32 R191, -RZ, R190.H0_H0 ;  /* 0x200000beffbf7230 */ /* 0x000fc40000004100 */
[CC--:B------:R-:W-:Y:S01]  /*9b00*/  FMUL.FTZ R193, R53.reuse, R192.reuse ;  /* 0x000000c035c17220 */ /* 0x0c0fe20000410000 */
[----:B------:R-:W-:Y:S02]  /*9b10*/  HADD2.F32 R189, -RZ, R189.H1_H1 ;  /* 0x300000bdffbd7230 */ /* 0x000fe40000004100 */
[C---:B------:R-:W-:Y:S01]  /*9b20*/  FMUL.FTZ R192, R188.reuse, R192 ;  /* 0x000000c0bcc07220 */ /* 0x040fe20000410000 */
[----:B------:R-:W-:Y:S02]  /*9b30*/  HADD2.F32 R52, -RZ, R52.H1_H1 ;  /* 0x30000034ff347230 */ /* 0x000fe40000004100 */
[-C--:B------:R-:W-:Y:S01]  /*9b40*/  FFMA.FTZ R188, R188, R191.reuse, -R193 ;  /* 0x000000bfbcbc7223 */ /* 0x080fe200000108c1 */
[----:B------:R-:W-:Y:S02]  /*9b50*/  HADD2.F32 R190, -RZ, R190.H1_H1 ;  /* 0x300000beffbe7230 */ /* 0x000fe40000004100 */
[----:B------:R-:W-:Y:S01]  /*9b60*/  FFMA.FTZ R53, R53, R191, R192 ;  /* 0x000000bf35357223 */ /* 0x000fe200000100c0 */
[----:B------:R-:W-:Y:S01]  /*9b70*/  HADD2.F32 R191, -RZ, R187.H1_H1 ;  /* 0x300000bbffbf7230 */ /* 0x000fe20000004100 */
[----:B------:R-:W-:-:S02]  /*9b80*/  SHF.R.U32.HI R54, RZ, 0x8, R43 ;  /* 0x00000008ff367819 */ /* 0x000fc4000001162b */
[----:B------:R-:W-:Y:S02]  /*9b90*/  SHF.R.U32.HI R41, RZ, 0x10, R43 ;  /* 0x00000010ff297819 */ /* 0x000fe4000001162b */
[-C--:B------:R-:W-:Y:S01]  /*9ba0*/  FMUL.FTZ R187, R191, R189.reuse ;  /* 0x000000bdbfbb7220 */ /* 0x080fe20000410000 */
[----:B------:R-:W-:Y:S01]  /*9bb0*/  FMUL.FTZ R189, R52, R189 ;  /* 0x000000bd34bd7220 */ /* 0x000fe20000410000 */
[----:B------:R-:W-:Y:S01]  /*9bc0*/  IMAD.SHL.U32 R54, R54, 0x100, RZ ;  /* 0x0000010036367824 */ /* 0x000fe200078e00ff */
[----:B------:R-:W-:Y:S01]  /*9bd0*/  LOP3.LUT R43, R43, 0xff0000ff, RZ, 0xc0, !PT ;  /* 0xff0000ff2b2b7812 */ /* 0x000fe200078ec0ff */
[-C--:B------:R-:W-:Y:S01]  /*9be0*/  FFMA.FTZ R187, R52, R190.reuse, -R187 ;  /* 0x000000be34bb7223 */ /* 0x080fe200000108bb */
[----:B------:R-:W-:Y:S01]  /*9bf0*/  FFMA.FTZ R52, R191, R190, R189 ;  /* 0x000000bebf347223 */ /* 0x000fe200000100bd */
[----:B------:R-:W-:Y:S01]  /*9c00*/  F2FP.F16.E4M3.UNPACK_B R189, R40.H1 ;  /* 0x00000028ffbd723e */ /* 0x000fe200030006ff */
[----:B------:R-:W-:Y:S01]  /*9c10*/  HADD2.F32 R40, -RZ, R93.H0_H0 ;  /* 0x2000005dff287230 */ /* 0x000fe20000004100 */
[----:B------:R-:W-:Y:S01]  /*9c20*/  F2FP.F16.E4M3.UNPACK_B R190, R89.H1 ;  /* 0x00000059ffbe723e */ /* 0x000fe200030006ff */
[----:B------:R-:W-:Y:S01]  /*9c30*/  HADD2.F32 R191, -RZ, R186.H0_H0 ;  /* 0x200000baffbf7230 */ /* 0x000fe20000004100 */
[----:B------:R-:W-:Y:S01]  /*9c40*/  LOP3.LUT R43, R43, 0xff00, R54, 0xf8, !PT ;  /* 0x0000ff002b2b7812 */ /* 0x000fe200078ef836 */
[----:B------:R-:W-:Y:S01]  /*9c50*/  HADD2.F32 R192, -RZ, R189.H0_H0 ;  /* 0x200000bdffc07230 */ /* 0x000fe20000004100 */
[----:B------:R-:W-:Y:S01]  /*9c60*/  SHF.L.U32 R41, R41, 0x10, RZ ;  /* 0x0000001029297819 */ /* 0x000fe200000006ff */
[----:B------:R-:W-:Y:S01]  /*9c70*/  HADD2.F32 R89, -RZ, R190.H0_H0 ;  /* 0x200000beff597230 */ /* 0x000fe20000004100 */
[----:B------:R-:W-:Y:S01]  /*9c80*/  F2FP.F16.E4M3.UNPACK_B R54, R91 ;  /* 0x0000005bff36723e */ /* 0x000fe200020006ff */
[----:B------:R-:W-:-:S02]  /*9c90*/  HADD2.F32 R93, -RZ, R93.H1_H1 ;  /* 0x3000005dff5d7230 */ /* 0x000fc40000004100 */
[CC--:B------:R-:W-:Y:S01]  /*9ca0*/  FMUL.FTZ R193, R40.reuse, R192.reuse ;  /* 0x000000c028c17220 */ /* 0x0c0fe20000410000 */
[----:B------:R-:W-:Y:S02]  /*9cb0*/  HADD2.F32 R189, -RZ, R189.H1_H1 ;  /* 0x300000bdffbd7230 */ /* 0x000fe40000004100 */
[C---:B------:R-:W-:Y:S01]  /*9cc0*/  FMUL.FTZ R192, R89.reuse, R192 ;  /* 0x000000c059c07220 */ /* 0x040fe20000410000 */
[----:B------:R-:W-:Y:S02]  /*9cd0*/  HADD2.F32 R190, -RZ, R190.H1_H1 ;  /* 0x300000beffbe7230 */ /* 0x000fe40000004100 */
[-C--:B------:R-:W-:Y:S01]  /*9ce0*/  FFMA.FTZ R89, R89, R191.reuse, -R193 ;  /* 0x000000bf59597223 */ /* 0x080fe200000108c1 */
[----:B------:R-:W-:Y:S02]  /*9cf0*/  HADD2.F32 R186, -RZ, R186.H1_H1 ;  /* 0x300000baffba7230 */ /* 0x000fe40000004100 */
[----:B------:R-:W-:Y:S01]  /*9d00*/  FFMA.FTZ R40, R40, R191, R192 ;  /* 0x000000bf28287223 */ /* 0x000fe200000100c0 */
[-C--:B------:R-:W-:Y:S01]  /*9d10*/  FMUL.FTZ R191, R93, R189.reuse ;  /* 0x000000bd5dbf7220 */ /* 0x080fe20000410000 */
[----:B------:R-:W-:Y:S01]  /*9d20*/  FMUL.FTZ R192, R190, R189 ;  /* 0x000000bdbec07220 */ /* 0x000fe20000410000 */
[----:B------:R-:W-:Y:S01]  /*9d30*/  LOP3.LUT R41, R43, 0xff0000, R41, 0xf8, !PT ;  /* 0x00ff00002b297812 */ /* 0x000fe200078ef829 */
[----:B------:R-:W-:-:S02]  /*9d40*/  HADD2.F32 R193, -RZ, R54.H0_H0 ;  /* 0x20000036ffc17230 */ /* 0x000fc40000004100 */
[-C--:B------:R-:W-:Y:S01]  /*9d50*/  FFMA.FTZ R189, R190, R186.reuse, -R191 ;  /* 0x000000babebd7223 */ /* 0x080fe200000108bf */
[----:B------:R-:W-:Y:S01]  /*9d60*/  FFMA.FTZ R186, R93, R186, R192 ;  /* 0x000000ba5dba7223 */ /* 0x000fe200000100c0 */
[----:B------:R-:W-:Y:S01]  /*9d70*/  LOP3.LUT R93, R55, 0xff0000, R42, 0xf8, !PT ;  /* 0x00ff0000375d7812 */ /* 0x000fe200078ef82a */
[----:B------:R-:W-:Y:S01]  /*9d80*/  IMAD.MOV.U32 R42, RZ, RZ, R95 ;  /* 0x000000ffff2a7224 */ /* 0x000fe200078e005f */
[----:B------:R-:W-:Y:S02]  /*9d90*/  F2FP.F16.E4M3.UNPACK_B R95, R41 ;  /* 0x00000029ff5f723e */ /* 0x000fe400020006ff */
[----:B------:R-:W-:Y:S02]  /*9da0*/  F2FP.F16.E4M3.UNPACK_B R190, R93 ;  /* 0x0000005dffbe723e */ /* 0x000fe400020006ff */
[-C--:B------:R-:W-:Y:S01]  /*9db0*/  F2FP.F16.E4M3.UNPACK_B R43, R42.reuse ;  /* 0x0000002aff2b723e */ /* 0x080fe200020006ff */
[----:B------:R-:W-:Y:S01]  /*9dc0*/  HADD2.F32 R55, -RZ, R95.H0_H0 ;  /* 0x2000005fff377230 */ /* 0x000fe20000004100 */
[----:B------:R-:W-:Y:S01]  /*9dd0*/  F2FP.F16.E4M3.UNPACK_B R42, R42.H1 ;  /* 0x0000002aff2a723e */ /* 0x000fe200030006ff */
[----:B------:R-:W-:Y:S01]  /*9de0*/  HADD2.F32 R192, -RZ, R190.H0_H0 ;  /* 0x200000beffc07230 */ /* 0x000fe20000004100 */
[----:B------:R-:W-:Y:S01]  /*9df0*/  F2FP.F16.E4M3.UNPACK_B R41, R41.H1 ;  /* 0x00000029ff29723e */ /* 0x000fe200030006ff */
[--C-:B------:R-:W-:Y:S01]  /*9e00*/  HADD2.F32 R191, -RZ, R43.reuse.H0_H0 ;  /* 0x2000002bffbf7230 */ /* 0x100fe20000004100 */
[----:B------:R-:W-:Y:S01]  /*9e10*/  F2FP.F16.E4M3.UNPACK_B R93, R93.H1 ;  /* 0x0000005dff5d723e */ /* 0x000fe200030006ff */
[----:B------:R-:W-:Y:S01]  /*9e20*/  HADD2.F32 R43, -RZ, R43.H1_H1 ;  /* 0x3000002bff2b7230 */ /* 0x000fe20000004100 */
[----:B------:R-:W-:Y:S01]  /*9e30*/  F2FP.SATFINITE.E4M3.F32.PACK_AB_MERGE_C R89, R189, R89, RZ ;  /* 0x00000059bd59723e */ /* 0x000fe200048070ff */
[----:B------:R-:W-:-:S02]  /*9e40*/  HADD2.F32 R95, -RZ, R95.H1_H1 ;  /* 0x3000005fff5f7230 */ /* 0x000fc40000004100 */
[-C--:B------:R-:W-:Y:S01]  /*9e50*/  FMUL.FTZ R194, R191, R55.reuse ;  /* 0x00000037bfc27220 */ /* 0x080fe20000410000 */
[----:B------:R-:W-:Y:S01]  /*9e60*/  FMUL.FTZ R55, R193, R55 ;  /* 0x00000037c1377220 */ /* 0x000fe20000410000 */
[----:B------:R-:W-:Y:S01]  /*9e70*/  HADD2.F32 R190, -RZ, R190.H1_H1 ;  /* 0x300000beffbe7230 */ /* 0x000fe20000004100 */
[----:B------:R-:W-:Y:S01]  /*9e80*/  F2FP.SATFINITE.E4M3.F32.PACK_AB_MERGE_C R187, R187, R188, R89 ;  /* 0x000000bcbbbb723e */ /* 0x000fe20004807059 */
[-C--:B------:R-:W-:Y:S01]  /*9e90*/  FFMA.FTZ R194, R193, R192.reuse, -R194 ;  /* 0x000000c0c1c27223 */ /* 0x080fe200000108c2 */
[----:B------:R-:W-:Y:S01]  /*9ea0*/  FFMA.FTZ R191, R191, R192, R55 ;  /* 0x000000c0bfbf7223 */ /* 0x000fe20000010037 */
[----:B------:R-:W-:Y:S02]  /*9eb0*/  HADD2.F32 R55, -RZ, R54.H1_H1 ;  /* 0x30000036ff377230 */ /* 0x000fe40000004100 */
[----:B------:R-:W-:Y:S01]  /*9ec0*/  FMUL.FTZ R54, R43, R95 ;  /* 0x0000005f2b367220 */ /* 0x000fe20000410000 */
[--C-:B------:R-:W-:Y:S01]  /*9ed0*/  HADD2.F32 R192, -RZ, R41.reuse.H0_H0 ;  /* 0x20000029ffc07230 */ /* 0x100fe20000004100 */
[----:B------:R-:W-:Y:S01]  /*9ee0*/  F2FP.F16.E4M3.UNPACK_B R89, R92.H1 ;  /* 0x0000005cff59723e */ /* 0x000fe200030006ff */
[----:B------:R-:W-:-:S02]  /*9ef0*/  HADD2.F32 R41, -RZ, R41.H1_H1 ;  /* 0x30000029ff297230 */ /* 0x000fc40000004100 */
[C---:B------:R-:W-:Y:S01]  /*9f00*/  FFMA.FTZ R54, R55.reuse, R190, -R54 ;  /* 0x000000be37367223 */ /* 0x040fe20000010836 */
[----:B------:R-:W-:Y:S01]  /*9f10*/  FMUL.FTZ R55, R55, R95 ;  /* 0x0000005f37377220 */ /* 0x000fe20000410000 */
[--C-:B------:R-:W-:Y:S01]  /*9f20*/  HADD2.F32 R95, -RZ, R93.reuse.H0_H0 ;  /* 0x2000005dff5f7230 */ /* 0x100fe20000004100 */
[----:B------:R-:W-:Y:S01]  /*9f30*/  F2FP.SATFINITE.E4M3.F32.PACK_AB_MERGE_C R40, R186, R40, RZ ;  /* 0x00000028ba28723e */ /* 0x000fe200048070ff */
[----:B------:R-:W-:Y:S02]  /*9f40*/  HADD2.F32 R93, -RZ, R93.H1_H1 ;  /* 0x3000005dff5d7230 */ /* 0x000fe40000004100 */
[----:B------:R-:W-:Y:S01]  /*9f50*/  FFMA.FTZ R43, R43, R190, R55 ;  /* 0x000000be2b2b7223 */ /* 0x000fe20000010037 */
[----:B------:R-:W-:Y:S01]  /*9f60*/  F2FP.F16.E4M3.UNPACK_B R55, R91.H1 ;  /* 0x0000005bff37723e */ /* 0x000fe200030006ff */
[--C-:B------:R-:W-:Y:S01]  /*9f70*/  HADD2.F32 R91, -RZ, R42.reuse.H0_H0 ;  /* 0x2000002aff5b7230 */ /* 0x100fe20000004100 */
[----:B------:R-:W-:Y:S01]  /*9f80*/  F2FP.F16.E4M3.UNPACK_B R92, R92 ;  /* 0x0000005cff5c723e */ /* 0x000fe200020006ff */
[----:B------:R-:W-:Y:S01]  /*9f90*/  HADD2.F32 R42, -RZ, R42.H1_H1 ;  /* 0x3000002aff2a7230 */ /* 0x000fe20000004100 */
[----:B------:R-:W-:Y:S01]  /*9fa0*/  F2FP.SATFINITE.E4M3.F32.PACK_AB_MERGE_C R40, R52, R53, R40 ;  /* 0x000000353428723e */ /* 0x000fe20004807028 */
[----:B------:R-:W-:-:S02]  /*9fb0*/  HADD2.F32 R190, -RZ, R55.H0_H0 ;  /* 0x20000037ffbe7230 */ /* 0x000fc40000004100 */
[----:B------:R-:W-:Y:S01]  /*9fc0*/  FMUL.FTZ R193, R91, R192 ;  /* 0x000000c05bc17220 */ /* 0x000fe20000410000 */
[----:B------:R-:W-:-:S03]  /*9fd0*/  HADD2.F32 R55, -RZ, R55.H1_H1 ;  /* 0x30000037ff377230 */ /* 0x000fc60000004100 */
[C---:B------:R-:W-:Y:S01]  /*9fe0*/  FFMA.FTZ R193, R190.reuse, R95, -R193 ;  /* 0x0000005fbec17223 */ /* 0x040fe200000108c1 */
[----:B------:R-:W-:-:S04]  /*9ff0*/  FMUL.FTZ R190, R190, R192 ;  /* 0x000000c0bebe7220 */ /* 0x000fc80000410000 */
[----:B------:R-:W-:Y:S01]  /*a000*/  FFMA.FTZ R190, R91, R95, R190 ;  /* 0x0000005f5bbe7223 */ /* 0x000fe200000100be */
[CC--:B------:R-:W-:Y:S01]  /*a010*/  FMUL.FTZ R91, R42.reuse, R41.reuse ;  /* 0x000000292a5b7220 */ /* 0x0c0fe20000410000 */
[C---:B------:R-:W-:Y:S01]  /*a020*/  FMUL.FTZ R41, R55.reuse, R41 ;  /* 0x0000002937297220 */ /* 0x040fe20000410000 */
[----:B------:R-:W-:Y:S02]  /*a030*/  F2FP.F16.E4M3.UNPACK_B R95, R181.H1 ;  /* 0x000000b5ff5f723e */ /* 0x000fe400030006ff */
[-C--:B------:R-:W-:Y:S01]  /*a040*/  FFMA.FTZ R91, R55, R93.reuse, -R91 ;  /* 0x0000005d375b7223 */ /* 0x080fe2000001085b */
[----:B------:R-:W-:Y:S01]  /*a050*/  FFMA.FTZ R42, R42, R93, R41 ;  /* 0x0000005d2a2a7223 */ /* 0x000fe20000010029 */
[----:B------:R-:W-:Y:S01]  /*a060*/  IMAD.MOV.U32 R41, RZ, RZ, R88 ;  /* 0x000000ffff297224 */ /* 0x000fe200078e0058 */
[-C--:B------:R-:W-:Y:S01]  /*a070*/  F2FP.F16.E4M3.UNPACK_B R55, R182.reuse.H1 ;  /* 0x000000b6ff37723e */ /* 0x080fe200030006ff */
[----:B------:R-:W-:Y:S01]  /*a080*/  HADD2.F32 R93, -RZ, R89.H0_H0 ;  /* 0x20000059ff5d7230 */ /* 0x000fe20000004100 */
[----:B------:R-:W-:Y:S01]  /*a090*/  F2FP.F16.E4M3.UNPACK_B R182, R182 ;  /* 0x000000b6ffb6723e */ /* 0x000fe200020006ff */
[----:B------:R-:W-:Y:S01]  /*a0a0*/  HADD2.F32 R188, -RZ, R95.H0_H0 ;  /* 0x2000005fffbc7230 */ /* 0x000fe20000004100 */
[-C--:B------:R-:W-:Y:S01]  /*a0b0*/  F2FP.F16.E4M3.UNPACK_B R88, R41.reuse.H1 ;  /* 0x00000029ff58723e */ /* 0x080fe200030006ff */
[--C-:B------:R-:W-:Y:S01]  /*a0c0*/  HADD2.F32 R192, -RZ, R55.reuse.H0_H0 ;  /* 0x20000037ffc07230 */ /* 0x100fe20000004100 */
[----:B------:R-:W-:Y:S01]  /*a0d0*/  F2FP.F16.E4M3.UNPACK_B R41, R41 ;  /* 0x00000029ff29723e */ /* 0x000fe200020006ff */
[----:B------:R-:W-:Y:S01]  /*a0e0*/  HADD2.F32 R55, -RZ, R55.H1_H1 ;  /* 0x30000037ff377230 */ /* 0x000fe20000004100 */
[----:B------:R-:W-:Y:S01]  /*a0f0*/  F2FP.F16.E4M3.UNPACK_B R181, R181 ;  /* 0x000000b5ffb5723e */ /* 0x000fe200020006ff */
[----:B------:R-:W-:-:S02]  /*a100*/  HADD2.F32 R186, -RZ, R88.H0_H0 ;  /* 0x20000058ffba7230 */ /* 0x000fc40000004100 */
[-C--:B------:R-:W-:Y:S01]  /*a110*/  FMUL.FTZ R189, R93, R192.reuse ;  /* 0x000000c05dbd7220 */ /* 0x080fe20000410000 */
[----:B------:R-:W-:Y:S01]  /*a120*/  HADD2.F32 R89, -RZ, R89.H1_H1 ;  /* 0x30000059ff597230 */ /* 0x000fe20000004100 */
[----:B------:R-:W-:Y:S01]  /*a130*/  F2FP.SATFINITE.E4M3.F32.PACK_AB_MERGE_C R91, R91, R193, RZ ;  /* 0x000000c15b5b723e */ /* 0x000fe200048070ff */
[----:B------:R-:W-:Y:S02]  /*a140*/  HADD2.F32 R88, -RZ, R88.H1_H1 ;  /* 0x30000058ff587230 */ /* 0x000fe40000004100 */
[C---:B------:R-:W-:Y:S01]  /*a150*/  FMUL.FTZ R192, R186.reuse, R192 ;  /* 0x000000c0bac07220 */ /* 0x040fe20000410000 */
[----:B------:R-:W-:Y:S02]  /*a160*/  HADD2.F32 R95, -RZ, R95.H1_H1 ;  /* 0x3000005fff5f7230 */ /* 0x000fe40000004100 */
[----:B------:R-:W-:Y:S01]  /*a170*/  FFMA.FTZ R189, R186, R188, -R189 ;  /* 0x000000bcbabd7223 */ /* 0x000fe200000108bd */
[----:B------:R-:W-:Y:S01]  /*a180*/  F2FP.SATFINITE.E4M3.F32.PACK_AB_MERGE_C R42, R42, R190, RZ ;  /* 0x000000be2a2a723e */ /* 0x000fe200048070ff */
[----:B------:R-:W-:Y:S01]  /*a190*/  FFMA.FTZ R192, R93, R188, R192 ;  /* 0x000000bc5dc07223 */ /* 0x000fe200000100c0 */
[-C--:B------:R-:W-:Y:S01]  /*a1a0*/  FMUL.FTZ R93, R89, R55.reuse ;  /* 0x00000037595d7220 */ /* 0x080fe20000410000 */
[C---:B------:R-:W-:Y:S01]  /*a1b0*/  FMUL.FTZ R55, R88.reuse, R55 ;  /* 0x0000003758377220 */ /* 0x040fe20000410000 */
[----:B------:R-:W-:Y:S01]  /*a1c0*/  HADD2.F32 R188, -RZ, R182.H0_H0 ;  /* 0x200000b6ffbc7230 */ /* 0x000fe20000004100 */
[----:B------:R-:W-:Y:S01]  /*a1d0*/  F2FP.SATFINITE.E4M3.F32.PACK_AB_MERGE_C R42, R43, R191, R42 ;  /* 0x000000bf2b2a723e */ /* 0x000fe2000480702a */
[-C--:B------:R-:W-:Y:S01]  /*a1e0*/  FFMA.FTZ R88, R88, R95.reuse, -R93 ;  /* 0x0000005f58587223 */ /* 0x080fe2000001085d */
[----:B------:R-:W-:Y:S01]  /*a1f0*/  FFMA.FTZ R55, R89, R95, R55 ;  /* 0x0000005f59377223 */ /* 0x000fe20000010037 */
[----:B------:R-:W-:Y:S01]  /*a200*/  HADD2.F32 R89, -RZ, R92.H0_H0 ;  /* 0x2000005cff597230 */ /* 0x000fe20000004100 */
[----:B------:R-:W-:Y:S01]  /*a210*/  F2FP.SATFINITE.E4M3.F32.PACK_AB_MERGE_C R91, R54, R194, R91 ;  /* 0x000000c2365b723e */ /* 0x000fe2000480705b */
[----:B------:R-:W-:Y:S01]  /*a220*/  HADD2.F32 R95, -RZ, R41.H0_H0 ;  /* 0x20000029ff5f7230 */ /* 0x000fe20000004100 */
[----:B------:R-:W-:Y:S01]  /*a230*/  F2FP.SATFINITE.E4M3.F32.PACK_AB_MERGE_C R88, R88, R189, RZ ;  /* 0x000000bd5858723e */ /* 0x000fe200048070ff */
[----:B------:R-:W-:-:S02]  /*a240*/  HADD2.F32 R93, -RZ, R181.H0_H0 ;  /* 0x200000b5ff5d7230 */ /* 0x000fc40000004100 */
[-C--:B------:R-:W-:Y:S01]  /*a250*/  FMUL.FTZ R186, R89, R188.reuse ;  /* 0x000000bc59ba7220 */ /* 0x080fe20000410000 */
[----:B------:R-:W-:Y:S02]  /*a260*/  HADD2.F32 R182, -RZ, R182.H1_H1 ;  /* 0x300000b6ffb67230 */ /* 0x000fe40000004100 */
[C---:B------:R-:W-:Y:S01]  /*a270*/  FMUL.FTZ R188, R95.reuse, R188 ;  /* 0x000000bc5fbc7220 */ /* 0x040fe20000410000 */
[----:B------:R-:W-:Y:S02]  /*a280*/  HADD2.F32 R92, -RZ, R92.H1_H1 ;  /* 0x3000005cff5c7230 */ /* 0x000fe40000004100 */
[-C--:B------:R-:W-:Y:S01]  /*a290*/  FFMA.FTZ R186, R95, R93.reuse, -R186 ;  /* 0x0000005d5fba7223 */ /* 0x080fe200000108ba */
[----:B------:R-:W-:Y:S02]  /*a2a0*/  HADD2.F32 R41, -RZ, R41.H1_H1 ;  /* 0x30000029ff297230 */ /* 0x000fe40000004100 */
[----:B------:R-:W-:Y:S01]  /*a2b0*/  FFMA.FTZ R188, R89, R93, R188 ;  /* 0x0000005d59bc7223 */ /* 0x000fe200000100bc */
[----:B------:R-:W-:-:S02]  /*a2c0*/  HADD2.F32 R181, -RZ, R181.H1_H1 ;  /* 0x300000b5ffb57230 */ /* 0x000fc40000004100 */
[C---:B------:R-:W-:Y:S01]  /*a2d0*/  FMUL.FTZ R89, R92.reuse, R182 ;  /* 0x000000b65c597220 */ /* 0x040fe20000410000 */
[----:B------:R-:W-:Y:S01]  /*a2e0*/  F2FP.F16.E4M3.UNPACK_B R95, R184.H1 ;  /* 0x000000b8ff5f723e */ /* 0x000fe200030006ff */
[C---:B------:R-:W-:Y:S01]  /*a2f0*/  FMUL.FTZ R182, R41.reuse, R182 ;  /* 0x000000b629b67220 */ /* 0x040fe20000410000 */
[----:B------:R-:W-:Y:S01]  /*a300*/  F2FP.F16.E4M3.UNPACK_B R184, R184 ;  /* 0x000000b8ffb8723e */ /* 0x000fe200020006ff */
[-C--:B------:R-:W-:Y:S01]  /*a310*/  FFMA.FTZ R89, R41, R181.reuse, -R89 ;  /* 0x000000b529597223 */ /* 0x080fe20000010859 */
[----:B------:R-:W-:Y:S01]  /*a320*/  F2FP.SATFINITE.E4M3.F32.PACK_AB_MERGE_C R55, R55, R192, RZ ;  /* 0x000000c03737723e */ /* 0x000fe200048070ff */
[----:B------:R-:W-:Y:S01]  /*a330*/  FFMA.FTZ R41, R92, R181, R182 ;  /* 0x000000b55c297223 */ /* 0x000fe200000100b6 */
[----:B------:R-:W-:Y:S01]  /*a340*/  F2FP.F16.E4M3.UNPACK_B R92, R94.H1 ;  /* 0x0000005eff5c723e */ /* 0x000fe200030006ff */
[--C-:B------:R-:W-:Y:S01]  /*a350*/  HADD2.F32 R182, -RZ, R95.reuse.H0_H0 ;  /* 0x2000005fffb67230 */ /* 0x100fe20000004100 */
[----:B------:R-:W-:Y:S01]  /*a360*/  F2FP.SATFINITE.E4M3.F32.PACK_AB_MERGE_C R186, R89, R186, R88 ;  /* 0x000000ba59ba723e */ /* 0x000fe20004807058 */
[----:B------:R-:W-:Y:S01]  /*a370*/  HADD2.F32 R95, -RZ, R95.H1_H1 ;  /* 0x3000005fff5f7230 */ /* 0x000fe20000004100 */
[-C--:B------:R-:W-:Y:S01]  /*a380*/  F2FP.F16.E4M3.UNPACK_B R88, R183.reuse.H1 ;  /* 0x000000b7ff58723e */ /* 0x080fe200030006ff */
[--C-:B------:R-:W-:Y:S01]  /*a390*/  HADD2.F32 R93, -RZ, R92.reuse.H0_H0 ;  /* 0x2000005cff5d7230 */ /* 0x100fe20000004100 */
[----:B------:R-:W-:Y:S01]  /*a3a0*/  F2FP.F16.E4M3.UNPACK_B R89, R90.H1 ;  /* 0x0000005aff59723e */ /* 0x000fe200030006ff */
[----:B------:R-:W-:Y:S01]  /*a3b0*/  HADD2.F32 R92, -RZ, R92.H1_H1 ;  /* 0x3000005cff5c7230 */ /* 0x000fe20000004100 */
[----:B------:R-:W-:Y:S01]  /*a3c0*/  F2FP.F16.E4M3.UNPACK_B R183, R183 ;  /* 0x000000b7ffb7723e */ /* 0x000fe200020006ff */
[--C-:B------:R-:W-:Y:S01]  /*a3d0*/  HADD2.F32 R193, -RZ, R88.reuse.H0_H0 ;  /* 0x20000058ffc17230 */ /* 0x100fe20000004100 */
[----:B------:R-:W-:Y:S01]  /*a3e0*/  F2FP.F16.E4M3.UNPACK_B R94, R94 ;  /* 0x0000005eff5e723e */ /* 0x000fe200020006ff */
[----:B------:R-:W-:Y:S01]  /*a3f0*/  HADD2.F32 R181, -RZ, R89.H0_H0 ;  /* 0x20000059ffb57230 */ /* 0x000fe20000004100 */
[----:B------:R-:W-:Y:S01]  /*a400*/  F2FP.F16.E4M3.UNPACK_B R90, R90 ;  /* 0x0000005aff5a723e */ /* 0x000fe200020006ff */
[----:B------:R-:W-:-:S02]  /*a410*/  HADD2.F32 R88, -RZ, R88.H1_H1 ;  /* 0x30000058ff587230 */ /* 0x000fc40000004100 */
[-C--:B------:R-:W-:Y:S01]  /*a420*/  FMUL.FTZ R189, R93, R193.reuse ;  /* 0x000000c15dbd7220 */ /* 0x080fe20000410000 */
[----:B------:R-:W-:Y:S02]  /*a430*/  HADD2.F32 R89, -RZ, R89.H1_H1 ;  /* 0x30000059ff597230 */ /* 0x000fe40000004100 */
[----:B------:R-:W-:Y:S01]  /*a440*/  FMUL.FTZ R193, R181, R193 ;  /* 0x000000c1b5c17220 */ /* 0x000fe20000410000 */
[----:B------:R-:W-:Y:S01]  /*a450*/  F2FP.SATFINITE.E4M3.F32.PACK_AB_MERGE_C R41, R41, R188, R55 ;  /* 0x000000bc2929723e */ /* 0x000fe20004807037 */
[-C--:B------:R-:W-:Y:S02]  /*a460*/  FFMA.FTZ R189, R181, R182.reuse, -R189 ;  /* 0x000000b6b5bd7223 */ /* 0x080fe400000108bd */
[----:B------:R-:W-:Y:S01]  /*a470*/  FFMA.FTZ R193, R93, R182, R193 ;  /* 0x000000b65dc17223 */ /* 0x000fe200000100c1 */
[-C--:B------:R-:W-:Y:S01]  /*a480*/  FMUL.FTZ R93, R92, R88.reuse ;  /* 0x000000585c5d7220 */ /* 0x080fe20000410000 */
[----:B------:R-:W-:Y:S01]  /*a490*/  FMUL.FTZ R88, R89, R88 ;  /* 0x0000005859587220 */ /* 0x000fe20000410000 */
[----:B------:R-:W-:-:S02]  /*a4a0*/  HADD2.F32 R182, -RZ, R183.H0_H0 ;  /* 0x200000b7ffb67230 */ /* 0x000fc40000004100 */
[-C--:B------:R-:W-:Y:S01]  /*a4b0*/  FFMA.FTZ R89, R89, R95.reuse, -R93 ;  /* 0x0000005f59597223 */ /* 0x080fe2000001085d */
[----:B------:R-:W-:Y:S01]  /*a4c0*/  FFMA.FTZ R88, R92, R95, R88 ;  /* 0x0000005f5c587223 */ /* 0x000fe20000010058 */
[----:B------:R-:W-:Y:S02]  /*a4d0*/  HADD2.F32 R92, -RZ, R94.H0_H0 ;  /* 0x2000005eff5c7230 */ /* 0x000fe40000004100 */
[----:B------:R-:W-:Y:S01]  /*a4e0*/  HADD2.F32 R95, -RZ, R90.H0_H0 ;  /* 0x2000005aff5f7230 */ /* 0x000fe20000004100 */
[----:B------:R-:W-:Y:S01]  /*a4f0*/  F2FP.SATFINITE.E4M3.F32.PACK_AB_MERGE_C R89, R89, R189, RZ ;  /* 0x000000bd5959723e */ /* 0x000fe200048070ff */
[----:B------:R-:W-:Y:S02]  /*a500*/  HADD2.F32 R93, -RZ, R184.H0_H0 ;  /* 0x200000b8ff5d7230 */ /* 0x000fe40000004100 */
[-C--:B------:R-:W-:Y:S01]  /*a510*/  FMUL.FTZ R181, R92, R182.reuse ;  /* 0x000000b65cb57220 */ /* 0x080fe20000410000 */
[----:B------:R-:W-:Y:S02]  /*a520*/  HADD2.F32 R183, -RZ, R183.H1_H1 ;  /* 0x300000b7ffb77230 */ /* 0x000fe40000004100 */
[----:B------:R-:W-:Y:S01]  /*a530*/  FMUL.FTZ R182, R95, R182 ;  /* 0x000000b65fb67220 */ /* 0x000fe20000410000 */
[----:B------:R-:W-:-:S02]  /*a540*/  HADD2.F32 R94, -RZ, R94.H1_H1 ;  /* 0x3000005eff5e7230 */ /* 0x000fc40000004100 */
[-C--:B------:R-:W-:Y:S01]  /*a550*/  FFMA.FTZ R181, R95, R93.reuse, -R181 ;  /* 0x0000005d5fb57223 */ /* 0x080fe200000108b5 */
[----:B------:R-:W-:Y:S02]  /*a560*/  HADD2.F32 R90, -RZ, R90.H1_H1 ;  /* 0x3000005aff5a7230 */ /* 0x000fe40000004100 */
[----:B------:R-:W-:Y:S01]  /*a570*/  FFMA.FTZ R182, R92, R93, R182 ;  /* 0x0000005d5cb67223 */ /* 0x000fe200000100b6 */
[----:B------:R-:W-:Y:S02]  /*a580*/  HADD2.F32 R184, -RZ, R184.H1_H1 ;  /* 0x300000b8ffb87230 */ /* 0x000fe40000004100 */
[----:B------:R-:W-:Y:S01]  /*a590*/  FMUL.FTZ R92, R94, R183 ;  /* 0x000000b75e5c7220 */ /* 0x000fe20000410000 */
[----:B------:R-:W-:Y:S01]  /*a5a0*/  F2FP.SATFINITE.E4M3.F32.PACK_AB_MERGE_C R88, R88, R193, RZ ;  /* 0x000000c15858723e */ /* 0x000fe200048070ff */
[C---:B------:R-:W-:Y:S01]  /*a5b0*/  FMUL.FTZ R183, R90.reuse, R183 ;  /* 0x000000b75ab77220 */ /* 0x040fe20000410000 */
[----:B------:R-:W-:Y:S01]  /*a5c0*/  MOV R93, R40 ;  /* 0x00000028005d7202 */ /* 0x000fe20000000f00 */
[----:B------:R-:W-:Y:S01]  /*a5d0*/  FFMA.FTZ R92, R90, R184, -R92 ;  /* 0x000000b85a5c7223 */ /* 0x000fe2000001085c */
[----:B------:R-:W-:-:S02]  /*a5e0*/  IMAD.MOV.U32 R95, RZ, RZ, R42 ;  /* 0x000000ffff5f7224 */ /* 0x000fc400078e002a */
[----:B------:R-:W-:Y:S02]  /*a5f0*/  FFMA.FTZ R183, R94, R184, R183 ;  /* 0x000000b85eb77223 */ /* 0x000fe400000100b7 */
[----:B------:R-:W-:Y:S01]  /*a600*/  F2FP.SATFINITE.E4M3.F32.PACK_AB_MERGE_C R181, R92, R181, R89 ;  /* 0x000000b55cb5723e */ /* 0x000fe20004807059 */
[----:B------:R-:W-:Y:S02]  /*a610*/  IMAD.MOV.U32 R89, RZ, RZ, R187 ;  /* 0x000000ffff597224 */ /* 0x000fe400078e00bb */
[----:B------:R-:W-:Y:S01]  /*a620*/  F2FP.SATFINITE.E4M3.F32.PACK_AB_MERGE_C R182, R183, R182, R88 ;  /* 0x000000b6b7b6723e */ /* 0x000fe20004807058 */
[----:B------:R-:W-:Y:S02]  /*a630*/  IMAD.MOV.U32 R88, RZ, RZ, R186 ;  /* 0x000000ffff587224 */ /* 0x000fe400078e00ba */
[----:B------:R-:W-:Y:S02]  /*a640*/  IMAD.MOV.U32 R92, RZ, RZ, R41 ;  /* 0x000000ffff5c7224 */ /* 0x000fe400078e0029 */
[----:B------:R-:W-:-:S02]  /*a650*/  IMAD.MOV.U32 R90, RZ, RZ, R181 ;  /* 0x000000ffff5a7224 */ /* 0x000fc400078e00b5 */
[----:B------:R-:W-:-:S07]  /*a660*/  IMAD.MOV.U32 R94, RZ, RZ, R182 ;  /* 0x000000ffff5e7224 */ /* 0x000fce00078e00b6 */
.L_x_404:
[----:B------:R-:W-:Y:S05]  /*a670*/  BSYNC B3 ;  /* 0x0000000000037941 */ /* 0x000fea0003800000 */
.L_x_403:
[----:B------:R-:W-:-:S13]  /*a680*/  ISETP.GE.AND P4, PT, R185, R154, PT ;  /* 0x0000009ab900720c */ /* 0x000fda0003f86270 */
[--C-:B------:R-:W-:Y:S02]  /*a690*/  @!P4 SHF.R.S32.HI R43, RZ, 0x1f, R185.reuse ;  /* 0x0000001fff2bc819 */ /* 0x100fe400000114b9 */
[----:B------:R-:W-:-:S04]  /*a6a0*/  @!P4 IADD3 R42, P5, P6, R116, R140, R185 ;  /* 0x0000008c742ac210 */ /* 0x000fc80007ebe0b9 */
[----:B------:R-:W-:Y:S02]  /*a6b0*/  @!P4 IADD3.X R43, R4, R176, R43, P5, P6 ;  /* 0x000000b0042bc210 */ /* 0x000fe40002fec42b */
[----:B------:R-:W-:-:S04]  /*a6c0*/  IADD3 R40, P5, P6, R116, R140, R25 ;  /* 0x0000008c74287210 */ /* 0x000fc80007ebe019 */
[----:B------:R-:W-:Y:S02]  /*a6d0*/  IADD3.X R41, R4, R176, R30, P5, P6 ;  /* 0x000000b004297210 */ /* 0x000fe40002fec41e */
[----:B------:R-:W-:-:S05]  /*a6e0*/  IADD3 R40, P5, R40, R124, RZ ;  /* 0x0000007c28287210 */ /* 0x000fca0007fbe0ff */
[----:B------:R-:W-:Y:S01]  /*a6f0*/  IMAD.X R41, R41, 0x1, R125, P5 ;  /* 0x0000000129297824 */ /* 0x000fe200028e067d */
[----:B------:R-:W-:-:S04]  /*a700*/  @!P4 IADD3 R42, P5, R42, R124, RZ ;  /* 0x0000007c2a2ac210 */ /* 0x000fc80007fbe0ff */
[----:B-1----:R1:W-:Y:S01]  /*a710*/  STG.E.128 desc[UR54][R40.64], R88 ;  /* 0x0000005828007986 */ /* 0x0023e2000c101d36 */
[----:B------:R-:W-:-:S05]  /*a720*/  @!P4 IMAD.X R43, R43, 0x1, R125, P5 ;  /* 0x000000012b2bc824 */ /* 0x000fca00028e067d */
[----:B0-----:R1:W-:Y:S03]  /*a730*/  @!P4 STG.E.128 desc[UR54][R42.64], R92 ;  /* 0x0000005c2a00c986 */ /* 0x0013e6000c101d36 */
.L_x_402:
[----:B------:R-:W-:Y:S05]  /*a740*/  BSYNC B2 ;  /* 0x0000000000027941 */ /* 0x000fea0003800000 */
.L_x_401:
[----:B------:R-:W-:Y:S01]  /*a750*/  ISETP.NE.AND P4, PT, R35, RZ, PT ;  /* 0x000000ff2300720c */ /* 0x000fe20003f85270 */
[----:B------:R-:W-:-:S12]  /*a760*/  BSSY B2, `(.L_x_405) ;  /* 0x00000fb000027945 */ /* 0x000fd80003800000 */
[----:B------:R-:W-:Y:S05]  /*a770*/  @!P4 BRA `(.L_x_406) ;  /* 0x0000000c00e4c947 */ /* 0x000fea0003800000 */
[----:B-1----:R-:W-:Y:S01]  /*a780*/  SEL R40, R99, R159, !P1 ;  /* 0x0000009f63287207 */ /* 0x002fe20004800000 */
[----:B------:R-:W-:Y:S01]  /*a790*/  BSSY B3, `(.L_x_407) ;  /* 0x00000eb000037945 */ /* 0x000fe20003800000 */
[----:B------:R-:W-:Y:S02]  /*a7a0*/  ISETP.GE.AND P4, PT, R0, R133, PT ;  /* 0x000000850000720c */ /* 0x000fe40003f86270 */
[----:B------:R-:W-:-:S04]  /*a7b0*/  SHF.R.S32.HI R41, RZ, 0x1f, R40 ;  /* 0x0000001fff297819 */ /* 0x000fc80000011428 */
[----:B------:R-:W-:-:S04]  /*a7c0*/  LEA.HI R41, R41, R40, RZ, 0x5 ;  /* 0x0000002829297211 */ /* 0x000fc800078f28ff */
[----:B0-----:R-:W-:-:S04]  /*a7d0*/  LEA.HI.SX32 R88, R41, R26, 0x1b ;  /* 0x0000001a29587211 */ /* 0x001fc800078fdaff */
[----:B------:R-:W-:-:S04]  /*a7e0*/  SHF.R.S32.HI R41, RZ, 0x1f, R88 ;  /* 0x0000001fff297819 */ /* 0x000fc80000011458 */
[----:B------:R-:W-:Y:S02]  /*a7f0*/  LEA.HI R41, R41, R88, RZ, 0x2 ;  /* 0x0000005829297211 */ /* 0x000fe400078f10ff */
[----:B------:R-:W-:Y:S02]  /*a800*/  SHF.L.U32 R88, R88, 0x4, RZ ;  /* 0x0000000458587819 */ /* 0x000fe400000006ff */
        /* <DEDUP_REMOVED lines=12> */
[----:B------:R-:W-:Y:S02]  /*a8d0*/  SHF.R.U32.HI R46, RZ, 0x8, R57 ;  /* 0x00000008ff2e7819 */ /* 0x000fe40000011639 */
[--C-:B------:R-:W-:Y:S02]  /*a8e0*/  SHF.R.U32.HI R90, RZ, 0x8, R59.reuse ;  /* 0x00000008ff5a7819 */ /* 0x100fe4000001163b */
[----:B------:R-:W-:Y:S01]  /*a8f0*/  LOP3.LUT R89, R59, 0xff0000ff, RZ, 0xc0, !PT ;  /* 0xff0000ff3b597812 */ /* 0x000fe200078ec0ff */
[----:B------:R-:W-:Y:S01]  /*a900*/  IMAD.SHL.U32 R93, R46, 0x100, RZ ;  /* 0x000001002e5d7824 */ /* 0x000fe200078e00ff */
[----:B------:R-:W-:Y:S01]  /*a910*/  SHF.R.U32.HI R44, RZ, 0x10, R59 ;  /* 0x00000010ff2c7819 */ /* 0x000fe2000001163b */
[----:B------:R-:W-:Y:S01]  /*a920*/  IMAD.SHL.U32 R90, R90, 0x100, RZ ;  /* 0x000001005a5a7824 */ /* 0x000fe200078e00ff */
[----:B------:R-:W-:Y:S02]  /*a930*/  SHF.R.U32.HI R58, RZ, 0x10, R57 ;  /* 0x00000010ff3a7819 */ /* 0x000fe40000011639 */
[----:B------:R-:W-:Y:S01]  /*a940*/  SHF.R.U32.HI R59, RZ, 0x8, R45 ;  /* 0x00000008ff3b7819 */ /* 0x000fe2000001162d */
[----:B------:R-:W-:Y:S01]  /*a950*/  IMAD.U32 R44, R44, 0x10000, RZ ;  /* 0x000100002c2c7824 */ /* 0x000fe200078e00ff */
[----:B------:R-:W-:Y:S01]  /*a960*/  LOP3.LUT R56, R57, 0xff0000ff, RZ, 0xc0, !PT ;  /* 0xff0000ff39387812 */ /* 0x000fe200078ec0ff */
[----:B------:R-:W-:Y:S01]  /*a970*/  IMAD.U32 R58, R58, 0x10000, RZ ;  /* 0x000100003a3a7824 */ /* 0x000fe200078e00ff */
[----:B------:R-:W-:-:S02]  /*a980*/  LOP3.LUT R91, R45, 0xff0000ff, RZ, 0xc0, !PT ;  /* 0xff0000ff2d5b7812 */ /* 0x000fc400078ec0ff */
[----:B------:R-:W-:Y:S02]  /*a990*/  SHF.R.U32.HI R92, RZ, 0x10, R45 ;  /* 0x00000010ff5c7819 */ /* 0x000fe4000001162d */
[--C-:B------:R-:W-:Y:S02]  /*a9a0*/  SHF.R.U32.HI R45, RZ, 0x8, R47.reuse ;  /* 0x00000008ff2d7819 */ /* 0x100fe4000001162f */
[----:B------:R-:W-:Y:S01]  /*a9b0*/  LOP3.LUT R46, R47, 0xff0000ff, RZ, 0xc0, !PT ;  /* 0xff0000ff2f2e7812 */ /* 0x000fe200078ec0ff */
[----:B------:R-:W-:Y:S01]  /*a9c0*/  IMAD.U32 R92, R92, 0x10000, RZ ;  /* 0x000100005c5c7824 */ /* 0x000fe200078e00ff */
[----:B------:R-:W-:Y:S01]  /*a9d0*/  SHF.R.U32.HI R57, RZ, 0x10, R47 ;  /* 0x00000010ff397819 */ /* 0x000fe2000001162f */
[----:B------:R-:W-:Y:S01]  /*a9e0*/  IMAD.SHL.U32 R45, R45, 0x100, RZ ;  /* 0x000001002d2d7824 */ /* 0x000fe200078e00ff */
[----:B------:R-:W-:Y:S02]  /*a9f0*/  SHF.L.U32 R47, R59, 0x8, RZ ;  /* 0x000000083b2f7819 */ /* 0x000fe400000006ff */
[----:B------:R-:W-:-:S02]  /*aa00*/  LOP3.LUT R56, R56, 0xff00, R93, 0xf8, !PT ;  /* 0x0000ff0038387812 */ /* 0x000fc400078ef85d */
[----:B------:R-:W-:Y:S02]  /*aa10*/  LOP3.LUT R47, R91, 0xff00, R47, 0xf8, !PT ;  /* 0x0000ff005b2f7812 */ /* 0x000fe400078ef82f */
[----:B------:R-:W-:Y:S01]  /*aa20*/  LOP3.LUT R91, R56, 0xff0000, R58, 0xf8, !PT ;  /* 0x00ff0000385b7812 */ /* 0x000fe200078ef83a */
[----:B0-----:R-:W-:Y:S01]  /*aa30*/  IMAD.MOV.U32 R58, RZ, RZ, R53 ;  /* 0x000000ffff3a7224 */ /* 0x001fe200078e0035 */
[----:B------:R-:W-:Y:S02]  /*aa40*/  LOP3.LUT R56, R47, 0xff0000, R92, 0xf8, !PT ;  /* 0x00ff00002f387812 */ /* 0x000fe400078ef85c */
[----:B------:R-:W-:Y:S02]  /*aa50*/  LOP3.LUT R59, R89, 0xff00, R90, 0xf8, !PT ;  /* 0x0000ff00593b7812 */ /* 0x000fe400078ef85a */
[----:B------:R-:W-:Y:S02]  /*aa60*/  F2FP.F16.E4M3.UNPACK_B R89, R58 ;  /* 0x0000003aff59723e */ /* 0x000fe400020006ff */
[----:B------:R-:W-:-:S02]  /*aa70*/  F2FP.F16.E4M3.UNPACK_B R92, R56 ;  /* 0x00000038ff5c723e */ /* 0x000fc400020006ff */
[----:B-1----:R-:W-:Y:S01]  /*aa80*/  F2FP.F16.E4M3.UNPACK_B R47, R41 ;  /* 0x00000029ff2f723e */ /* 0x002fe200020006ff */
[----:B------:R-:W-:Y:S01]  /*aa90*/  HADD2.F32 R53, -RZ, R89.H0_H0 ;  /* 0x20000059ff357230 */ /* 0x000fe20000004100 */
[-C--:B------:R-:W-:Y:S01]  /*aaa0*/  F2FP.F16.E4M3.UNPACK_B R93, R91.reuse ;  /* 0x0000005bff5d723e */ /* 0x080fe200020006ff */
[--C-:B------:R-:W-:Y:S01]  /*aab0*/  HADD2.F32 R95, -RZ, R92.reuse.H0_H0 ;  /* 0x2000005cff5f7230 */ /* 0x100fe20000004100 */
[----:B------:R-:W-:Y:S01]  /*aac0*/  F2FP.F16.E4M3.UNPACK_B R58, R58.H1 ;  /* 0x0000003aff3a723e */ /* 0x000fe200030006ff */
[----:B------:R-:W-:Y:S01]  /*aad0*/  HADD2.F32 R90, -RZ, R47.H0_H0 ;  /* 0x2000002fff5a7230 */ /* 0x000fe20000004100 */
[----:B------:R-:W-:Y:S01]  /*aae0*/  F2FP.F16.E4M3.UNPACK_B R91, R91.H1 ;  /* 0x0000005bff5b723e */ /* 0x000fe200030006ff */
[----:B------:R-:W-:Y:S02]  /*aaf0*/  HADD2.F32 R94, -RZ, R93.H0_H0 ;  /* 0x2000005dff5e7230 */ /* 0x000fe40000004100 */
[----:B------:R-:W-:Y:S01]  /*ab00*/  FMUL.FTZ R181, R53, R95 ;  /* 0x0000005f35b57220 */ /* 0x000fe20000410000 */
[----:B------:R-:W-:-:S02]  /*ab10*/  HADD2.F32 R92, -RZ, R92.H1_H1 ;  /* 0x3000005cff5c7230 */ /* 0x000fc40000004100 */
[C---:B------:R-:W-:Y:S01]  /*ab20*/  FMUL.FTZ R95, R90.reuse, R95 ;  /* 0x0000005f5a5f7220 */ /* 0x040fe20000410000 */
[----:B------:R-:W-:Y:S02]  /*ab30*/  HADD2.F32 R47, -RZ, R47.H1_H1 ;  /* 0x3000002fff2f7230 */ /* 0x000fe40000004100 */
[-C--:B------:R-:W-:Y:S01]  /*ab40*/  FFMA.FTZ R90, R90, R94.reuse, -R181 ;  /* 0x0000005e5a5a7223 */ /* 0x080fe200000108b5 */
[----:B------:R-:W-:Y:S02]  /*ab50*/  HADD2.F32 R93, -RZ, R93.H1_H1 ;  /* 0x3000005dff5d7230 */ /* 0x000fe40000004100 */
[----:B------:R-:W-:Y:S01]  /*ab60*/  FFMA.FTZ R53, R53, R94, R95 ;  /* 0x0000005e35357223 */ /* 0x000fe2000001005f */
[----:B------:R-:W-:Y:S01]  /*ab70*/  HADD2.F32 R94, -RZ, R89.H1_H1 ;  /* 0x30000059ff5e7230 */ /* 0x000fe20000004100 */
[----:B------:R-:W-:Y:S02]  /*ab80*/  LOP3.LUT R46, R46, 0xff00, R45, 0xf8, !PT ;  /* 0x0000ff002e2e7812 */ /* 0x000fe400078ef82d */
[----:B------:R-:W-:-:S02]  /*ab90*/  SHF.L.U32 R45, R57, 0x10, RZ ;  /* 0x00000010392d7819 */ /* 0x000fc400000006ff */
[CC--:B------:R-:W-:Y:S01]  /*aba0*/  FMUL.FTZ R89, R94.reuse, R92.reuse ;  /* 0x0000005c5e597220 */ /* 0x0c0fe20000410000 */
[----:B------:R-:W-:Y:S01]  /*abb0*/  FMUL.FTZ R92, R47, R92 ;  /* 0x0000005c2f5c7220 */ /* 0x000fe20000410000 */
[----:B------:R-:W-:Y:S01]  /*abc0*/  LOP3.LUT R57, R59, 0xff0000, R44, 0xf8, !PT ;  /* 0x00ff00003b397812 */ /* 0x000fe200078ef82c */
[----:B------:R-:W-:Y:S02]  /*abd0*/  IMAD.MOV.U32 R59, RZ, RZ, R43 ;  /* 0x000000ffff3b7224 */ /* 0x000fe400078e002b */
        /* <DEDUP_REMOVED lines=8> */
[----:B------:R-:W-:Y:S01]  /*ac60*/  F2FP.F16.E4M3.UNPACK_B R43, R59 ;  /* 0x0000003bff2b723e */ /* 0x000fe200020006ff */
[----:B------:R-:W-:-:S02]  /*ac70*/  HADD2.F32 R56, -RZ, R93.H0_H0 ;  /* 0x2000005dff387230 */ /* 0x000fc40000004100 */
[----:B------:R-:W-:Y:S02]  /*ac80*/  HADD2.F32 R58, -RZ, R58.H1_H1 ;  /* 0x3000003aff3a7230 */ /* 0x000fe40000004100 */
[CC--:B------:R-:W-:Y:S01]  /*ac90*/  FMUL.FTZ R181, R41.reuse, R95.reuse ;  /* 0x0000005f29b57220 */ /* 0x0c0fe20000410000 */
[----:B------:R-:W-:Y:S02]  /*aca0*/  HADD2.F32 R92, -RZ, R92.H1_H1 ;  /* 0x3000005cff5c7230 */ /* 0x000fe40000004100 */
[C---:B------:R-:W-:Y:S01]  /*acb0*/  FMUL.FTZ R95, R56.reuse, R95 ;  /* 0x0000005f385f7220 */ /* 0x040fe20000410000 */
[----:B------:R-:W-:Y:S02]  /*acc0*/  IMAD.MOV.U32 R45, RZ, RZ, R55 ;  /* 0x000000ffff2d7224 */ /* 0x000fe400078e0037 */
[-C--:B------:R-:W-:Y:S01]  /*acd0*/  FFMA.FTZ R56, R56, R94.reuse, -R181 ;  /* 0x0000005e38387223 */ /* 0x080fe200000108b5 */
[----:B------:R-:W-:Y:S02]  /*ace0*/  HADD2.F32 R181, -RZ, R43.H0_H0 ;  /* 0x2000002bffb57230 */ /* 0x000fe40000004100 */
[----:B------:R-:W-:Y:S01]  /*acf0*/  FFMA.FTZ R41, R41, R94, R95 ;  /* 0x0000005e29297223 */ /* 0x000fe2000001005f */
[----:B------:R-:W-:Y:S01]  /*ad00*/  HADD2.F32 R94, -RZ, R93.H1_H1 ;  /* 0x3000005dff5e7230 */ /* 0x000fe20000004100 */
[----:B------:R-:W-:Y:S01]  /*ad10*/  F2FP.F16.E4M3.UNPACK_B R46, R45 ;  /* 0x0000002dff2e723e */ /* 0x000fe200020006ff */
[----:B------:R-:W-:-:S02]  /*ad20*/  HADD2.F32 R93, -RZ, R91.H1_H1 ;  /* 0x3000005bff5d7230 */ /* 0x000fc40000004100 */
[-C--:B------:R-:W-:Y:S01]  /*ad30*/  FMUL.FTZ R91, R58, R92.reuse ;  /* 0x0000005c3a5b7220 */ /* 0x080fe20000410000 */
[----:B------:R-:W-:Y:S02]  /*ad40*/  HADD2.F32 R43, -RZ, R43.H1_H1 ;  /* 0x3000002bff2b7230 */ /* 0x000fe40000004100 */
[C---:B------:R-:W-:Y:S01]  /*ad50*/  FMUL.FTZ R92, R94.reuse, R92 ;  /* 0x0000005c5e5c7220 */ /* 0x040fe20000410000 */
[----:B------:R-:W-:Y:S01]  /*ad60*/  F2FP.F16.E4M3.UNPACK_B R45, R45.H1 ;  /* 0x0000002dff2d723e */ /* 0x000fe200030006ff */
[-C--:B------:R-:W-:Y:S01]  /*ad70*/  FFMA.FTZ R91, R94, R93.reuse, -R91 ;  /* 0x0000005d5e5b7223 */ /* 0x080fe2000001085b */
[----:B------:R-:W-:Y:S02]  /*ad80*/  HADD2.F32 R94, -RZ, R46.H0_H0 ;  /* 0x2000002eff5e7230 */ /* 0x000fe40000004100 */
[----:B------:R-:W-:Y:S01]  /*ad90*/  FFMA.FTZ R58, R58, R93, R92 ;  /* 0x0000005d3a3a7223 */ /* 0x000fe2000001005c */
[----:B------:R-:W-:Y:S02]  /*ada0*/  F2FP.F16.E4M3.UNPACK_B R92, R44 ;  /* 0x0000002cff5c723e */ /* 0x000fe400020006ff */
[----:B------:R-:W-:-:S02]  /*adb0*/  F2FP.F16.E4M3.UNPACK_B R93, R57 ;  /* 0x00000039ff5d723e */ /* 0x000fc400020006ff */
[----:B------:R-:W-:Y:S01]  /*adc0*/  F2FP.F16.E4M3.UNPACK_B R44, R44.H1 ;  /* 0x0000002cff2c723e */ /* 0x000fe200030006ff */
[--C-:B------:R-:W-:Y:S01]  /*add0*/  HADD2.F32 R55, -RZ, R92.reuse.H0_H0 ;  /* 0x2000005cff377230 */ /* 0x100fe20000004100 */
[----:B------:R-:W-:Y:S01]  /*ade0*/  F2FP.F16.E4M3.UNPACK_B R57, R57.H1 ;  /* 0x00000039ff39723e */ /* 0x000fe200030006ff */
[--C-:B------:R-:W-:Y:S01]  /*adf0*/  HADD2.F32 R95, -RZ, R93.reuse.H0_H0 ;  /* 0x2000005dff5f7230 */ /* 0x100fe20000004100 */
[----:B------:R-:W-:Y:S01]  /*ae00*/  F2FP.SATFINITE.E4M3.F32.PACK_AB_MERGE_C R56, R91, R56, RZ ;  /* 0x000000385b38723e */ /* 0x000fe200048070ff */
[----:B------:R-:W-:Y:S02]  /*ae10*/  HADD2.F32 R92, -RZ, R92.H1_H1 ;  /* 0x3000005cff5c7230 */ /* 0x000fe40000004100 */
[CC--:B------:R-:W-:Y:S01]  /*ae20*/  FMUL.FTZ R182, R94.reuse, R55.reuse ;  /* 0x000000375eb67220 */ /* 0x0c0fe20000410000 */
[----:B------:R-:W-:Y:S01]  /*ae30*/  FMUL.FTZ R55, R181, R55 ;  /* 0x00000037b5377220 */ /* 0x000fe20000410000 */
[----:B------:R-:W-:Y:S01]  /*ae40*/  HADD2.F32 R93, -RZ, R93.H1_H1 ;  /* 0x3000005dff5d7230 */ /* 0x000fe20000004100 */
[----:B------:R-:W-:Y:S01]  /*ae50*/  F2FP.SATFINITE.E4M3.F32.PACK_AB_MERGE_C R89, R89, R90, R56 ;  /* 0x0000005a5959723e */ /* 0x000fe20004807038 */
[-C--:B------:R-:W-:Y:S01]  /*ae60*/  FFMA.FTZ R182, R181, R95.reuse, -R182 ;  /* 0x0000005fb5b67223 */ /* 0x080fe200000108b6 */
[----:B------:R-:W-:Y:S01]  /*ae70*/  FFMA.FTZ R94, R94, R95, R55 ;  /* 0x0000005f5e5e7223 */ /* 0x000fe20000010037 */
[----:B------:R-:W-:Y:S01]  /*ae80*/  HADD2.F32 R55, -RZ, R46.H1_H1 ;  /* 0x3000002eff377230 */ /* 0x000fe20000004100 */
[----:B------:R-:W-:Y:S01]  /*ae90*/  F2FP.F16.E4M3.UNPACK_B R56, R52.H1 ;  /* 0x00000034ff38723e */ /* 0x000fe200030006ff */
[--C-:B------:R-:W-:Y:S01]  /*aea0*/  HADD2.F32 R95, -RZ, R44.reuse.H0_H0 ;  /* 0x2000002cff5f7230 */ /* 0x100fe20000004100 */
[----:B------:R-:W-:Y:S01]  /*aeb0*/  F2FP.SATFINITE.E4M3.F32.PACK_AB_MERGE_C R41, R58, R41, RZ ;  /* 0x000000293a29723e */ /* 0x000fe200048070ff */
[----:B------:R-:W-:-:S02]  /*aec0*/  HADD2.F32 R44, -RZ, R44.H1_H1 ;  /* 0x3000002cff2c7230 */ /* 0x000fc40000004100 */
[----:B------:R-:W-:Y:S01]  /*aed0*/  FMUL.FTZ R46, R55, R92 ;  /* 0x0000005c372e7220 */ /* 0x000fe20000410000 */
[----:B------:R-:W-:Y:S02]  /*aee0*/  F2FP.F16.E4M3.UNPACK_B R58, R178.H1 ;  /* 0x000000b2ff3a723e */ /* 0x000fe400030006ff */
[----:B------:R-:W-:Y:S01]  /*aef0*/  F2FP.F16.E4M3.UNPACK_B R52, R52 ;  /* 0x00000034ff34723e */ /* 0x000fe200020006ff */
[CC--:B------:R-:W-:Y:S01]  /*af00*/  FFMA.FTZ R46, R43.reuse, R93.reuse, -R46 ;  /* 0x0000005d2b2e7223 */ /* 0x0c0fe2000001082e */
[----:B------:R-:W-:Y:S01]  /*af10*/  FMUL.FTZ R43, R43, R92 ;  /* 0x0000005c2b2b7220 */ /* 0x000fe20000410000 */
[--C-:B------:R-:W-:Y:S01]  /*af20*/  HADD2.F32 R92, -RZ, R57.reuse.H0_H0 ;  /* 0x20000039ff5c7230 */ /* 0x100fe20000004100 */
[----:B------:R-:W-:Y:S01]  /*af30*/  F2FP.F16.E4M3.UNPACK_B R178, R178 ;  /* 0x000000b2ffb2723e */ /* 0x000fe200020006ff */
[----:B------:R-:W-:Y:S02]  /*af40*/  HADD2.F32 R57, -RZ, R57.H1_H1 ;  /* 0x30000039ff397230 */ /* 0x000fe40000004100 */
[----:B------:R-:W-:Y:S01]  /*af50*/  FFMA.FTZ R43, R55, R93, R43 ;  /* 0x0000005d372b7223 */ /* 0x000fe2000001002b */
[----:B------:R-:W-:Y:S01]  /*af60*/  F2FP.F16.E4M3.UNPACK_B R55, R59.H1 ;  /* 0x0000003bff37723e */ /* 0x000fe200030006ff */
[--C-:B------:R-:W-:Y:S01]  /*af70*/  HADD2.F32 R59, -RZ, R45.reuse.H0_H0 ;  /* 0x2000002dff3b7230 */ /* 0x100fe20000004100 */
[----:B------:R-:W-:Y:S01]  /*af80*/  F2FP.SATFINITE.E4M3.F32.PACK_AB_MERGE_C R53, R47, R53, R41 ;  /* 0x000000352f35723e */ /* 0x000fe20004807029 */
[----:B------:R-:W-:-:S02]  /*af90*/  HADD2.F32 R45, -RZ, R45.H1_H1 ;  /* 0x3000002dff2d7230 */ /* 0x000fc40000004100 */
[--C-:B------:R-:W-:Y:S02]  /*afa0*/  HADD2.F32 R93, -RZ, R55.reuse.H0_H0 ;  /* 0x20000037ff5d7230 */ /* 0x100fe40000004100 */
[-C--:B------:R-:W-:Y:S01]  /*afb0*/  FMUL.FTZ R181, R59, R95.reuse ;  /* 0x0000005f3bb57220 */ /* 0x080fe20000410000 */
[----:B------:R-:W-:Y:S02]  /*afc0*/  HADD2.F32 R55, -RZ, R55.H1_H1 ;  /* 0x30000037ff377230 */ /* 0x000fe40000004100 */
[--C-:B------:R-:W-:Y:S02]  /*afd0*/  HADD2.F32 R91, -RZ, R58.reuse.H0_H0 ;  /* 0x2000003aff5b7230 */ /* 0x100fe40000004100 */
[C---:B------:R-:W-:Y:S01]  /*afe0*/  FFMA.FTZ R181, R93.reuse, R92, -R181 ;  /* 0x0000005c5db57223 */ /* 0x040fe200000108b5 */
[----:B------:R-:W-:Y:S01]  /*aff0*/  FMUL.FTZ R93, R93, R95 ;  /* 0x0000005f5d5d7220 */ /* 0x000fe20000410000 */
[----:B------:R-:W-:Y:S02]  /*b000*/  HADD2.F32 R58, -RZ, R58.H1_H1 ;  /* 0x3000003aff3a7230 */ /* 0x000fe40000004100 */
[----:B------:R-:W-:-:S02]  /*b010*/  IMAD.MOV.U32 R41, RZ, RZ, R89 ;  /* 0x000000ffff297224 */ /* 0x000fc400078e0059 */
[----:B------:R-:W-:Y:S01]  /*b020*/  FFMA.FTZ R93, R59, R92, R93 ;  /* 0x0000005c3b5d7223 */ /* 0x000fe2000001005d */
[-C--:B------:R-:W-:Y:S01]  /*b030*/  FMUL.FTZ R59, R45, R44.reuse ;  /* 0x0000002c2d3b7220 */ /* 0x080fe20000410000 */
[----:B------:R-:W-:-:S03]  /*b040*/  FMUL.FTZ R44, R55, R44 ;  /* 0x0000002c372c7220 */ /* 0x000fc60000410000 */
[-C--:B------:R-:W-:Y:S01]  /*b050*/  FFMA.FTZ R59, R55, R57.reuse, -R59 ;  /* 0x00000039373b7223 */ /* 0x080fe2000001083b */
[----:B------:R-:W-:Y:S01]  /*b060*/  FFMA.FTZ R45, R45, R57, R44 ;  /* 0x000000392d2d7223 */ /* 0x000fe2000001002c */
[----:B------:R-:W-:Y:S01]  /*b070*/  F2FP.F16.E4M3.UNPACK_B R44, R180.H1 ;  /* 0x000000b4ff2c723e */ /* 0x000fe200030006ff */
[--C-:B------:R-:W-:Y:S01]  /*b080*/  HADD2.F32 R57, -RZ, R56.reuse.H0_H0 ;  /* 0x20000038ff397230 */ /* 0x100fe20000004100 */
[----:B------:R-:W-:Y:S01]  /*b090*/  F2FP.F16.E4M3.UNPACK_B R55, R40.H1 ;  /* 0x00000028ff37723e */ /* 0x000fe200030006ff */
[----:B------:R-:W-:Y:S01]  /*b0a0*/  HADD2.F32 R56, -RZ, R56.H1_H1 ;  /* 0x30000038ff387230 */ /* 0x000fe20000004100 */
[----:B------:R-:W-:Y:S01]  /*b0b0*/  F2FP.F16.E4M3.UNPACK_B R180, R180 ;  /* 0x000000b4ffb4723e */ /* 0x000fe200020006ff */
[--C-:B------:R-:W-:Y:S01]  /*b0c0*/  HADD2.F32 R95, -RZ, R44.reuse.H0_H0 ;  /* 0x2000002cff5f7230 */ /* 0x100fe20000004100 */
[----:B------:R-:W-:Y:S01]  /*b0d0*/  F2FP.F16.E4M3.UNPACK_B R40, R40 ;  /* 0x00000028ff28723e */ /* 0x000fe200020006ff */
[----:B------:R-:W-:Y:S01]  /*b0e0*/  HADD2.F32 R90, -RZ, R55.H0_H0 ;  /* 0x20000037ff5a7230 */ /* 0x000fe20000004100 */
[----:B------:R-:W-:Y:S01]  /*b0f0*/  F2FP.SATFINITE.E4M3.F32.PACK_AB_MERGE_C R59, R59, R181, RZ ;  /* 0x000000b53b3b723e */ /* 0x000fe200048070ff */
[----:B------:R-:W-:-:S02]  /*b100*/  HADD2.F32 R44, -RZ, R44.H1_H1 ;  /* 0x3000002cff2c7230 */ /* 0x000fc40000004100 */
[-C--:B------:R-:W-:Y:S01]  /*b110*/  FMUL.FTZ R92, R57, R95.reuse ;  /* 0x0000005f395c7220 */ /* 0x080fe20000410000 */
[----:B------:R-:W-:Y:S02]  /*b120*/  HADD2.F32 R55, -RZ, R55.H1_H1 ;  /* 0x30000037ff377230 */ /* 0x000fe40000004100 */
[C---:B------:R-:W-:Y:S01]  /*b130*/  FMUL.FTZ R95, R90.reuse, R95 ;  /* 0x0000005f5a5f7220 */ /* 0x040fe20000410000 */
[----:B------:R-:W-:Y:S01]  /*b140*/  F2FP.SATFINITE.E4M3.F32.PACK_AB_MERGE_C R45, R45, R93, RZ ;  /* 0x0000005d2d2d723e */ /* 0x000fe200048070ff */
[-C--:B------:R-:W-:Y:S01]  /*b150*/  FFMA.FTZ R92, R90, R91.reuse, -R92 ;  /* 0x0000005b5a5c7223 */ /* 0x080fe2000001085c */
[----:B------:R-:W-:Y:S01]  /*b160*/  F2FP.SATFINITE.E4M3.F32.PACK_AB_MERGE_C R46, R46, R182, R59 ;  /* 0x000000b62e2e723e */ /* 0x000fe2000480703b */
[----:B------:R-:W-:Y:S01]  /*b170*/  FFMA.FTZ R95, R57, R91, R95 ;  /* 0x0000005b395f7223 */ /* 0x000fe2000001005f */
[CC--:B------:R-:W-:Y:S01]  /*b180*/  FMUL.FTZ R57, R56.reuse, R44.reuse ;  /* 0x0000002c38397220 */ /* 0x0c0fe20000410000 */
[----:B------:R-:W-:Y:S01]  /*b190*/  FMUL.FTZ R44, R55, R44 ;  /* 0x0000002c372c7220 */ /* 0x000fe20000410000 */
[----:B------:R-:W-:Y:S01]  /*b1a0*/  HADD2.F32 R91, -RZ, R180.H0_H0 ;  /* 0x200000b4ff5b7230 */ /* 0x000fe20000004100 */
[----:B------:R-:W-:Y:S01]  /*b1b0*/  F2FP.SATFINITE.E4M3.F32.PACK_AB_MERGE_C R45, R43, R94, R45 ;  /* 0x0000005e2b2d723e */ /* 0x000fe2000480702d */
[-C--:B------:R-:W-:Y:S01]  /*b1c0*/  FFMA.FTZ R55, R55, R58.reuse, -R57 ;  /* 0x0000003a37377223 */ /* 0x080fe20000010839 */
[----:B------:R-:W-:Y:S01]  /*b1d0*/  FFMA.FTZ R44, R56, R58, R44 ;  /* 0x0000003a382c7223 */ /* 0x000fe2000001002c */
[----:B------:R-:W-:-:S02]  /*b1e0*/  HADD2.F32 R56, -RZ, R52.H0_H0 ;  /* 0x20000034ff387230 */ /* 0x000fc40000004100 */
[----:B------:R-:W-:Y:S01]  /*b1f0*/  HADD2.F32 R58, -RZ, R40.H0_H0 ;  /* 0x20000028ff3a7230 */ /* 0x000fe20000004100 */
[----:B------:R-:W-:Y:S01]  /*b200*/  F2FP.SATFINITE.E4M3.F32.PACK_AB_MERGE_C R55, R55, R92, RZ ;  /* 0x0000005c3737723e */ /* 0x000fe200048070ff */
[----:B------:R-:W-:Y:S02]  /*b210*/  HADD2.F32 R57, -RZ, R178.H0_H0 ;  /* 0x200000b2ff397230 */ /* 0x000fe40000004100 */
[-C--:B------:R-:W-:Y:S01]  /*b220*/  FMUL.FTZ R90, R56, R91.reuse ;  /* 0x0000005b385a7220 */ /* 0x080fe20000410000 */
[----:B------:R-:W-:Y:S02]  /*b230*/  HADD2.F32 R180, -RZ, R180.H1_H1 ;  /* 0x300000b4ffb47230 */ /* 0x000fe40000004100 */
[C---:B------:R-:W-:Y:S01]  /*b240*/  FMUL.FTZ R91, R58.reuse, R91 ;  /* 0x0000005b3a5b7220 */ /* 0x040fe20000410000 */
[----:B------:R-:W-:Y:S02]  /*b250*/  HADD2.F32 R52, -RZ, R52.H1_H1 ;  /* 0x30000034ff347230 */ /* 0x000fe40000004100 */
[----:B------:R-:W-:Y:S01]  /*b260*/  FFMA.FTZ R90, R58, R57, -R90 ;  /* 0x000000393a5a7223 */ /* 0x000fe2000001085a */
[----:B------:R-:W-:-:S02]  /*b270*/  HADD2.F32 R40, -RZ, R40.H1_H1 ;  /* 0x30000028ff287230 */ /* 0x000fc40000004100 */
[----:B------:R-:W-:Y:S01]  /*b280*/  FFMA.FTZ R91, R56, R57, R91 ;  /* 0x00000039385b7223 */ /* 0x000fe2000001005b */
[----:B------:R-:W-:Y:S02]  /*b290*/  HADD2.F32 R178, -RZ, R178.H1_H1 ;  /* 0x300000b2ffb27230 */ /* 0x000fe40000004100 */
[-C--:B------:R-:W-:Y:S01]  /*b2a0*/  FMUL.FTZ R56, R52, R180.reuse ;  /* 0x000000b434387220 */ /* 0x080fe20000410000 */
[-C--:B------:R-:W-:Y:S01]  /*b2b0*/  F2FP.F16.E4M3.UNPACK_B R58, R177.reuse.H1 ;  /* 0x000000b1ff3a723e */ /* 0x080fe200030006ff */
[C---:B------:R-:W-:Y:S01]  /*b2c0*/  FMUL.FTZ R180, R40.reuse, R180 ;  /* 0x000000b428b47220 */ /* 0x040fe20000410000 */
[----:B------:R-:W-:Y:S01]  /*b2d0*/  F2FP.F16.E4M3.UNPACK_B R177, R177 ;  /* 0x000000b1ffb1723e */ /* 0x000fe200020006ff */
[-C--:B------:R-:W-:Y:S01]  /*b2e0*/  FFMA.FTZ R56, R40, R178.reuse, -R56 ;  /* 0x000000b228387223 */ /* 0x080fe20000010838 */
[----:B------:R-:W-:Y:S01]  /*b2f0*/  F2FP.SATFINITE.E4M3.F32.PACK_AB_MERGE_C R44, R44, R95, RZ ;  /* 0x0000005f2c2c723e */ /* 0x000fe200048070ff */
[----:B------:R-:W-:Y:S01]  /*b300*/  FFMA.FTZ R40, R52, R178, R180 ;  /* 0x000000b234287223 */ /* 0x000fe200000100b4 */
[----:B------:R-:W-:Y:S01]  /*b310*/  IMAD.MOV.U32 R52, RZ, RZ, R42 ;  /* 0x000000ffff347224 */ /* 0x000fe200078e002a */
[-C--:B------:R-:W-:Y:S01]  /*b320*/  F2FP.F16.E4M3.UNPACK_B R42, R179.reuse.H1 ;  /* 0x000000b3ff2a723e */ /* 0x080fe200030006ff */
[--C-:B------:R-:W-:Y:S01]  /*b330*/  HADD2.F32 R178, -RZ, R58.reuse.H0_H0 ;  /* 0x2000003affb27230 */ /* 0x100fe20000004100 */
[----:B------:R-:W-:Y:S01]  /*b340*/  F2FP.SATFINITE.E4M3.F32.PACK_AB_MERGE_C R90, R56, R90, R55 ;  /* 0x0000005a385a723e */ /* 0x000fe20004807037 */
[----:B------:R-:W-:Y:S01]  /*b350*/  HADD2.F32 R58, -RZ, R58.H1_H1 ;  /* 0x3000003aff3a7230 */ /* 0x000fe20000004100 */
        /* <DEDUP_REMOVED lines=10> */
[CC--:B------:R-:W-:Y:S01]  /*b400*/  FMUL.FTZ R180, R57.reuse, R181.reuse ;  /* 0x000000b539b47220 */ /* 0x0c0fe20000410000 */
[----:B------:R-:W-:Y:S02]  /*b410*/  HADD2.F32 R55, -RZ, R55.H1_H1 ;  /* 0x30000037ff377230 */ /* 0x000fe40000004100 */
[----:B------:R-:W-:Y:S01]  /*b420*/  FMUL.FTZ R181, R92, R181 ;  /* 0x000000b55cb57220 */ /* 0x000fe20000410000 */
[----:B------:R-:W-:Y:S01]  /*b430*/  F2FP.SATFINITE.E4M3.F32.PACK_AB_MERGE_C R44, R40, R91, R44 ;  /* 0x0000005b282c723e */ /* 0x000fe2000480702c */
[-C--:B------:R-:W-:Y:S01]  /*b440*/  FFMA.FTZ R180, R92, R178.reuse, -R180 ;  /* 0x000000b25cb47223 */ /* 0x080fe200000108b4 */
[----:B------:R-:W-:Y:S02]  /*b450*/  IMAD.MOV.U32 R40, RZ, RZ, R90 ;  /* 0x000000ffff287224 */ /* 0x000fe400078e005a */
        /* <DEDUP_REMOVED lines=21> */
[----:B------:R-:W-:Y:S02]  /*b5b0*/  IMAD.MOV.U32 R43, RZ, RZ, R46 ;  /* 0x000000ffff2b7224 */ /* 0x000fe400078e002e */
[-C--:B------:R-:W-:Y:S01]  /*b5c0*/  FFMA.FTZ R56, R52, R177.reuse, -R56 ;  /* 0x000000b134387223 */ /* 0x080fe20000010838 */
[----:B------:R-:W-:Y:S01]  /*b5d0*/  MOV R52, R44 ;  /* 0x0000002c00347202 */ /* 0x000fe20000000f00 */
[----:B------:R-:W-:-:S03]  /*b5e0*/  FFMA.FTZ R179, R54, R177, R179 ;  /* 0x000000b136b37223 */ /* 0x000fc600000100b3 */
[----:B------:R-:W-:Y:S02]  /*b5f0*/  F2FP.SATFINITE.E4M3.F32.PACK_AB_MERGE_C R55, R56, R92, R55 ;  /* 0x0000005c3837723e */ /* 0x000fe40004807037 */
[----:B------:R-:W-:-:S03]  /*b600*/  F2FP.SATFINITE.E4M3.F32.PACK_AB_MERGE_C R178, R179, R178, R42 ;  /* 0x000000b2b3b2723e */ /* 0x000fc6000480702a */
[----:B------:R-:W-:Y:S02]  /*b610*/  IMAD.MOV.U32 R42, RZ, RZ, R55 ;  /* 0x000000ffff2a7224 */ /* 0x000fe400078e0037 */
[----:B------:R-:W-:Y:S02]  /*b620*/  IMAD.MOV.U32 R54, RZ, RZ, R178 ;  /* 0x000000ffff367224 */ /* 0x000fe400078e00b2 */
[----:B------:R-:W-:-:S07]  /*b630*/  IMAD.MOV.U32 R55, RZ, RZ, R45 ;  /* 0x000000ffff377224 */ /* 0x000fce00078e002d */
.L_x_408:
[----:B------:R-:W-:Y:S05]  /*b640*/  BSYNC B3 ;  /* 0x0000000000037941 */ /* 0x000fea0003800000 */
.L_x_407:
        /* <DEDUP_REMOVED lines=9> */
[----:B------:R-:W-:Y:S01]  /*b6e0*/  @!P4 IADD3.X R47, R47, R125, RZ, P5, !PT ;  /* 0x0000007d2f2fc210 */ /* 0x000fe20002ffe4ff */
[----:B-1----:R3:W-:Y:S04]  /*b6f0*/  STG.E.128 desc[UR54][R44.64], R40 ;  /* 0x000000282c007986 */ /* 0x0027e8000c101d36 */
[----:B0-----:R3:W-:Y:S04]  /*b700*/  @!P4 STG.E.128 desc[UR54][R46.64], R52 ;  /* 0x000000342e00c986 */ /* 0x0017e8000c101d36 */
.L_x_406:
[----:B------:R-:W-:Y:S05]  /*b710*/  BSYNC B2 ;  /* 0x0000000000027941 */ /* 0x000fea0003800000 */
.L_x_405:
[----:B------:R-:W-:-:S13]  /*b720*/  ISETP.NE.AND P4, PT, R36, RZ, PT ;  /* 0x000000ff2400720c */ /* 0x000fda0003f85270 */
[----:B------:R-:W-:Y:S05]  /*b730*/  @!P4 BRA `(.L_x_400) ;  /* 0x0000000c00d8c947 */ /* 0x000fea0003800000 */
[----:B-1-3--:R-:W3:Y:S01]  /*b740*/  LDL R40, [R1+0x10] ;  /* 0x0000100001287983 */ /* 0x00aee20000100800 */
[----:B------:R-:W-:Y:S01]  /*b750*/  ISETP.GE.AND P4, PT, R6, R133, PT ;  /* 0x000000850600720c */ /* 0x000fe20003f86270 */
[----:B------:R-:W-:Y:S01]  /*b760*/  BSSY B2, `(.L_x_409) ;  /* 0x00000e7000027945 */ /* 0x000fe20003800000 */
[----:B---3--:R-:W-:-:S04]  /*b770*/  LOP3.LUT P5, RZ, R40, 0x1, RZ, 0xc0, !PT ;  /* 0x0000000128ff7812 */ /* 0x008fc800078ac0ff */
[----:B------:R-:W-:-:S04]  /*b780*/  SEL R40, R99, R159, !P5 ;  /* 0x0000009f63287207 */ /* 0x000fc80006800000 */
[----:B------:R-:W-:-:S04]  /*b790*/  SHF.R.S32.HI R41, RZ, 0x1f, R40 ;  /* 0x0000001fff297819 */ /* 0x000fc80000011428 */
[----:B------:R-:W-:-:S04]  /*b7a0*/  LEA.HI R41, R41, R40, RZ, 0x5 ;  /* 0x0000002829297211 */ /* 0x000fc800078f28ff */
[----:B------:R-:W-:-:S04]  /*b7b0*/  LEA.HI.SX32 R41, R41, R28, 0x1b ;  /* 0x0000001c29297211 */ /* 0x000fc800078fdaff */
[----:B------:R-:W-:Y:S01]  /*b7c0*/  SHF.R.S32.HI R40, RZ, 0x1f, R41 ;  /* 0x0000001fff287819 */ /* 0x000fe20000011429 */
[----:B------:R-:W-:-:S03]  /*b7d0*/  IMAD.SHL.U32 R52, R41, 0x10, RZ ;  /* 0x0000001029347824 */ /* 0x000fc600078e00ff */
[----:B------:R-:W-:Y:S02]  /*b7e0*/  LEA.HI R40, R40, R41, RZ, 0x2 ;  /* 0x0000002928287211 */ /* 0x000fe400078f10ff */
[----:B------:R-:W-:Y:S02]  /*b7f0*/  LOP3.LUT R41, R175, 0x30, R52, 0xf8, !PT ;  /* 0x00000030af297812 */ /* 0x000fe400078ef834 */
[----:B------:R-:W-:Y:S02]  /*b800*/  SHF.R.S32.HI R40, RZ, 0x2, R40 ;  /* 0x00000002ff287819 */ /* 0x000fe40000011428 */
[----:B------:R-:W-:-:S03]  /*b810*/  LOP3.LUT R41, R41, R196, RZ, 0x3c, !PT ;  /* 0x000000c429297212 */ /* 0x000fc600078e3cff */
[----:B------:R-:W-:-:S04]  /*b820*/  IMAD R40, R40, 0x2800, R197 ;  /* 0x0000280028287824 */ /* 0x000fc800078e02c5 */
[----:B------:R-:W-:Y:S02]  /*b830*/  IMAD.IADD R40, R40, 0x1, R41 ;  /* 0x0000000128287824 */ /* 0x000fe400078e0229 */
[C---:B------:R-:W-:Y:S02]  /*b840*/  IMAD R41, R17.reuse, 0x7800, R134 ;  /* 0x0000780011297824 */ /* 0x040fe400078e0286 */
[----:B------:R-:W-:Y:S02]  /*b850*/  IMAD R43, R17, 0x7800, R40 ;  /* 0x00007800112b7824 */ /* 0x000fe400078e0228 */
[C---:B------:R-:W-:Y:S02]  /*b860*/  IMAD.IADD R41, R16.reuse, 0x1, R41 ;  /* 0x0000000110297824 */ /* 0x040fe400078e0229 */
[----:B------:R-:W-:-:S04]  /*b870*/  IMAD.IADD R44, R16, 0x1, R43 ;  /* 0x00000001102c7824 */ /* 0x000fc800078e022b */
[----:B------:R-:W1:Y:S04]  /*b880*/  LDS.128 R40, [R41+0x1a400] ;  /* 0x01a4000029287984 */ /* 0x000e680000000c00 */
[----:B------:R-:W3:Y:S01]  /*b890*/  LDS.128 R44, [R44+0x1a400] ;  /* 0x01a400002c2c7984 */ /* 0x000ee20000000c00 */
[----:B------:R-:W-:Y:S05]  /*b8a0*/  @P4 BRA `(.L_x_410) ;  /* 0x0000000c00484947 */ /* 0x000fea0003800000 */
[----:B------:R-:W-:Y:S02]  /*b8b0*/  SHF.R.U32.HI R58, RZ, 0x8, R49 ;  /* 0x00000008ff3a7819 */ /* 0x000fe40000011631 */
[--C-:B------:R-:W-:Y:S02]  /*b8c0*/  SHF.R.U32.HI R54, RZ, 0x8, R73.reuse ;  /* 0x00000008ff367819 */ /* 0x100fe40000011649 */
[----:B------:R-:W-:Y:S01]  /*b8d0*/  SHF.R.U32.HI R50, RZ, 0x10, R73 ;  /* 0x00000010ff327819 */ /* 0x000fe20000011649 */
[----:B------:R-:W-:Y:S01]  /*b8e0*/  IMAD.SHL.U32 R58, R58, 0x100, RZ ;  /* 0x000001003a3a7824 */ /* 0x000fe200078e00ff */
[----:B------:R-:W-:Y:S01]  /*b8f0*/  SHF.R.U32.HI R57, RZ, 0x10, R49 ;  /* 0x00000010ff397819 */ /* 0x000fe20000011631 */
[----:B------:R-:W-:Y:S01]  /*b900*/  IMAD.SHL.U32 R59, R54, 0x100, RZ ;  /* 0x00000100363b7824 */ /* 0x000fe200078e00ff */
[----:B------:R-:W-:Y:S01]  /*b910*/  SHF.R.U32.HI R55, RZ, 0x8, R75 ;  /* 0x00000008ff377819 */ /* 0x000fe2000001164b */
[----:B------:R-:W-:Y:S01]  /*b920*/  IMAD.U32 R50, R50, 0x10000, RZ ;  /* 0x0001000032327824 */ /* 0x000fe200078e00ff */
[----:B------:R-:W-:-:S02]  /*b930*/  LOP3.LUT R49, R49, 0xff0000ff, RZ, 0xc0, !PT ;  /* 0xff0000ff31317812 */ /* 0x000fc400078ec0ff */
[----:B------:R-:W-:Y:S02]  /*b940*/  LOP3.LUT R53, R73, 0xff0000ff, RZ, 0xc0, !PT ;  /* 0xff0000ff49357812 */ /* 0x000fe400078ec0ff */
[----:B------:R-:W-:Y:S02]  /*b950*/  LOP3.LUT R72, R75, 0xff0000ff, RZ, 0xc0, !PT ;  /* 0xff0000ff4b487812 */ /* 0x000fe400078ec0ff */
[----:B------:R-:W-:Y:S02]  /*b960*/  SHF.L.U32 R55, R55, 0x8, RZ ;  /* 0x0000000837377819 */ /* 0x000fe400000006ff */
[----:B------:R-:W-:Y:S01]  /*b970*/  LOP3.LUT R49, R49, 0xff00, R58, 0xf8, !PT ;  /* 0x0000ff0031317812 */ /* 0x000fe200078ef83a */
[----:B------:R-:W-:Y:S01]  /*b980*/  IMAD.U32 R58, R57, 0x10000, RZ ;  /* 0x00010000393a7824 */ /* 0x000fe200078e00ff */
[----:B------:R-:W-:Y:S02]  /*b990*/  LOP3.LUT R53, R53, 0xff00, R59, 0xf8, !PT ;  /* 0x0000ff0035357812 */ /* 0x000fe400078ef83b */
[----:B------:R-:W-:-:S02]  /*b9a0*/  LOP3.LUT R72, R72, 0xff00, R55, 0xf8, !PT ;  /* 0x0000ff0048487812 */ /* 0x000fc400078ef837 */
[----:B------:R-:W-:Y:S02]  /*b9b0*/  LOP3.LUT R55, R53, 0xff0000, R50, 0xf8, !PT ;  /* 0x00ff000035377812 */ /* 0x000fe400078ef832 */
[----:B------:R-:W-:Y:S02]  /*b9c0*/  LOP3.LUT R53, R49, 0xff0000, R58, 0xf8, !PT ;  /* 0x00ff000031357812 */ /* 0x000fe400078ef83a */
[----:B---3--:R-:W-:Y:S02]  /*b9d0*/  F2FP.F16.E4M3.UNPACK_B R57, R45 ;  /* 0x0000002dff39723e */ /* 0x008fe400020006ff */
[----:B------:R-:W-:Y:S02]  /*b9e0*/  F2FP.F16.E4M3.UNPACK_B R59, R53 ;  /* 0x00000035ff3b723e */ /* 0x000fe400020006ff */
[----:B-1----:R-:W-:Y:S01]  /*b9f0*/  F2FP.F16.E4M3.UNPACK_B R49, R41 ;  /* 0x00000029ff31723e */ /* 0x002fe200020006ff */
[----:B------:R-:W-:Y:S01]  /*ba00*/  HADD2.F32 R50, -RZ, R57.H0_H0 ;  /* 0x20000039ff327230 */ /* 0x000fe20000004100 */
[----:B------:R-:W-:Y:S01]  /*ba10*/  SHF.R.U32.HI R48, RZ, 0x10, R75 ;  /* 0x00000010ff307819 */ /* 0x000fe2000001164b */
[----:B------:R-:W-:Y:S01]  /*ba20*/  HADD2.F32 R75, -RZ, R59.H0_H0 ;  /* 0x2000003bff4b7230 */ /* 0x000fe20000004100 */
[----:B------:R-:W-:Y:S01]  /*ba30*/  F2FP.F16.E4M3.UNPACK_B R73, R55 ;  /* 0x00000037ff49723e */ /* 0x000fe200020006ff */
[----:B------:R-:W-:Y:S01]  /*ba40*/  HADD2.F32 R58, -RZ, R49.H0_H0 ;  /* 0x20000031ff3a7230 */ /* 0x000fe20000004100 */
[----:B------:R-:W-:Y:S01]  /*ba50*/  F2FP.F16.E4M3.UNPACK_B R45, R45.H1 ;  /* 0x0000002dff2d723e */ /* 0x000fe200030006ff */
[----:B------:R-:W-:-:S02]  /*ba60*/  HADD2.F32 R59, -RZ, R59.H1_H1 ;  /* 0x3000003bff3b7230 */ /* 0x000fc40000004100 */
[-C--:B0-----:R-:W-:Y:S01]  /*ba70*/  FMUL.FTZ R88, R50, R75.reuse ;  /* 0x0000004b32587220 */ /* 0x081fe20000410000 */
[----:B------:R-:W-:Y:S02]  /*ba80*/  HADD2.F32 R74, -RZ, R73.H0_H0 ;  /* 0x20000049ff4a7230 */ /* 0x000fe40000004100 */
[C---:B------:R-:W-:Y:S01]  /*ba90*/  FMUL.FTZ R75, R58.reuse, R75 ;  /* 0x0000004b3a4b7220 */ /* 0x040fe20000410000 */
[----:B------:R-:W-:Y:S01]  /*baa0*/  HADD2.F32 R49, -RZ, R49.H1_H1 ;  /* 0x30000031ff317230 */ /* 0x000fe20000004100 */
[----:B------:R-:W-:Y:S01]  /*bab0*/  F2FP.F16.E4M3.UNPACK_B R55, R55.H1 ;  /* 0x00000037ff37723e */ /* 0x000fe200030006ff */
[----:B------:R-:W-:Y:S02]  /*bac0*/  HADD2.F32 R73, -RZ, R73.H1_H1 ;  /* 0x30000049ff497230 */ /* 0x000fe40000004100 */
[-C--:B------:R-:W-:Y:S01]  /*bad0*/  FFMA.FTZ R58, R58, R74.reuse, -R88 ;  /* 0x0000004a3a3a7223 */ /* 0x080fe20000010858 */
[----:B------:R-:W-:Y:S01]  /*bae0*/  FFMA.FTZ R50, R50, R74, R75 ;  /* 0x0000004a32327223 */ /* 0x000fe2000001004b */
[----:B------:R-:W-:Y:S01]  /*baf0*/  HADD2.F32 R74, -RZ, R57.H1_H1 ;  /* 0x30000039ff4a7230 */ /* 0x000fe20000004100 */
[--C-:B------:R-:W-:Y:S01]  /*bb00*/  SHF.R.U32.HI R56, RZ, 0x8, R51.reuse ;  /* 0x00000008ff387819 */ /* 0x100fe20000011633 */
[----:B------:R-:W-:Y:S01]  /*bb10*/  IMAD.U32 R48, R48, 0x10000, RZ ;  /* 0x0001000030307824 */ /* 0x000fe200078e00ff */
[----:B------:R-:W-:-:S02]  /*bb20*/  SHF.R.U32.HI R54, RZ, 0x10, R51 ;  /* 0x00000010ff367819 */ /* 0x000fc40000011633 */
[CC--:B------:R-:W-:Y:S01]  /*bb30*/  FMUL.FTZ R57, R74.reuse, R59.reuse ;  /* 0x0000003b4a397220 */ /* 0x0c0fe20000410000 */
[----:B------:R-:W-:Y:S01]  /*bb40*/  FMUL.FTZ R59, R49, R59 ;  /* 0x0000003b313b7220 */ /* 0x000fe20000410000 */
[----:B------:R-:W-:Y:S02]  /*bb50*/  LOP3.LUT R51, R51, 0xff0000ff, RZ, 0xc0, !PT ;  /* 0xff0000ff33337812 */ /* 0x000fe400078ec0ff */
[-C--:B------:R-:W-:Y:S01]  /*bb60*/  FFMA.FTZ R57, R49, R73.reuse, -R57 ;  /* 0x0000004931397223 */ /* 0x080fe20000010839 */
[----:B------:R-:W-:Y:S01]  /*bb70*/  FFMA.FTZ R49, R74, R73, R59 ;  /* 0x000000494a317223 */ /* 0x000fe2000001003b */
[----:B------:R-:W-:Y:S01]  /*bb80*/  F2FP.F16.E4M3.UNPACK_B R59, R53.H1 ;  /* 0x00000035ff3b723e */ /* 0x000fe200030006ff */
[----:B------:R-:W-:Y:S01]  /*bb90*/  HADD2.F32 R74, -RZ, R55.H0_H0 ;  /* 0x20000037ff4a7230 */ /* 0x000fe20000004100 */
[----:B------:R-:W-:Y:S01]  /*bba0*/  F2FP.F16.E4M3.UNPACK_B R73, R41.H1 ;  /* 0x00000029ff49723e */ /* 0x000fe200030006ff */
[----:B------:R-:W-:Y:S02]  /*bbb0*/  HADD2.F32 R41, -RZ, R45.H0_H0 ;  /* 0x2000002dff297230 */ /* 0x000fe40000004100 */
[----:B------:R-:W-:-:S02]  /*bbc0*/  HADD2.F32 R75, -RZ, R59.H0_H0 ;  /* 0x2000003bff4b7230 */ /* 0x000fc40000004100 */
[----:B------:R-:W-:Y:S02]  /*bbd0*/  HADD2.F32 R53, -RZ, R73.H0_H0 ;  /* 0x20000049ff357230 */ /* 0x000fe40000004100 */
[----:B------:R-:W-:Y:S02]  /*bbe0*/  HADD2.F32 R45, -RZ, R45.H1_H1 ;  /* 0x3000002dff2d7230 */ /* 0x000fe40000004100 */
[-C--:B------:R-:W-:Y:S01]  /*bbf0*/  FMUL.FTZ R88, R41, R75.reuse ;  /* 0x0000004b29587220 */ /* 0x080fe20000410000 */
[----:B------:R-:W-:Y:S02]  /*bc00*/  HADD2.F32 R59, -RZ, R59.H1_H1 ;  /* 0x3000003bff3b7230 */ /* 0x000fe40000004100 */
[C---:B------:R-:W-:Y:S01]  /*bc10*/  FMUL.FTZ R75, R53.reuse, R75 ;  /* 0x0000004b354b7220 */ /* 0x040fe20000410000 */
[----:B------:R-:W-:Y:S02]  /*bc20*/  HADD2.F32 R73, -RZ, R73.H1_H1 ;  /* 0x30000049ff497230 */ /* 0x000fe40000004100 */
[----:B------:R-:W-:Y:S01]  /*bc30*/  FFMA.FTZ R53, R53, R74, -R88 ;  /* 0x0000004a35357223 */ /* 0x000fe20000010858 */
[----:B------:R-:W-:-:S02]  /*bc40*/  HADD2.F32 R55, -RZ, R55.H1_H1 ;  /* 0x30000037ff377230 */ /* 0x000fc40000004100 */
[----:B------:R-:W-:Y:S01]  /*bc50*/  FFMA.FTZ R41, R41, R74, R75 ;  /* 0x0000004a29297223 */ /* 0x000fe2000001004b */
[-C--:B------:R-:W-:Y:S01]  /*bc60*/  FMUL.FTZ R74, R45, R59.reuse ;  /* 0x0000003b2d4a7220 */ /* 0x080fe20000410000 */
[----:B------:R-:W-:-:S03]  /*bc70*/  FMUL.FTZ R75, R73, R59 ;  /* 0x0000003b494b7220 */ /* 0x000fc60000410000 */
[-C--:B------:R-:W-:Y:S01]  /*bc80*/  FFMA.FTZ R59, R73, R55.reuse, -R74 ;  /* 0x00000037493b7223 */ /* 0x080fe2000001084a */
[----:B------:R-:W-:Y:S01]  /*bc90*/  FFMA.FTZ R55, R45, R55, R75 ;  /* 0x000000372d377223 */ /* 0x000fe2000001004b */
[----:B------:R-:W-:Y:S02]  /*bca0*/  IMAD.SHL.U32 R45, R56, 0x100, RZ ;  /* 0x00000100382d7824 */ /* 0x000fe400078e00ff */
[----:B------:R-:W-:Y:S01]  /*bcb0*/  IMAD.MOV.U32 R56, RZ, RZ, R43 ;  /* 0x000000ffff387224 */ /* 0x000fe200078e002b */
[----:B------:R-:W-:Y:S02]  /*bcc0*/  F2FP.SATFINITE.E4M3.F32.PACK_AB_MERGE_C R53, R59, R53, RZ ;  /* 0x000000353b35723e */ /* 0x000fe400048070ff */
[----:B------:R-:W-:Y:S02]  /*bcd0*/  LOP3.LUT R45, R51, 0xff00, R45, 0xf8, !PT ;  /* 0x0000ff00332d7812 */ /* 0x000fe400078ef82d */
[----:B------:R-:W-:Y:S02]  /*bce0*/  SHF.L.U32 R51, R54, 0x10, RZ ;  /* 0x0000001036337819 */ /* 0x000fe400000006ff */
[----:B------:R-:W-:-:S02]  /*bcf0*/  LOP3.LUT R54, R72, 0xff0000, R48, 0xf8, !PT ;  /* 0x00ff000048367812 */ /* 0x000fc400078ef830 */
[----:B------:R-:W-:Y:S02]  /*bd00*/  LOP3.LUT R45, R45, 0xff0000, R51, 0xf8, !PT ;  /* 0x00ff00002d2d7812 */ /* 0x000fe400078ef833 */
[----:B------:R-:W-:Y:S02]  /*bd10*/  F2FP.F16.E4M3.UNPACK_B R48, R47 ;  /* 0x0000002fff30723e */ /* 0x000fe400020006ff */
[----:B------:R-:W-:Y:S02]  /*bd20*/  F2FP.F16.E4M3.UNPACK_B R72, R45 ;  /* 0x0000002dff48723e */ /* 0x000fe400020006ff */
[----:B------:R-:W-:Y:S01]  /*bd30*/  F2FP.F16.E4M3.UNPACK_B R43, R56 ;  /* 0x00000038ff2b723e */ /* 0x000fe200020006ff */
[----:B------:R-:W-:Y:S01]  /*bd40*/  HADD2.F32 R74, -RZ, R48.H0_H0 ;  /* 0x20000030ff4a7230 */ /* 0x000fe20000004100 */
[----:B------:R-:W-:Y:S01]  /*bd50*/  F2FP.F16.E4M3.UNPACK_B R73, R54 ;  /* 0x00000036ff49723e */ /* 0x000fe200020006ff */
[----:B------:R-:W-:Y:S01]  /*bd60*/  HADD2.F32 R51, -RZ, R72.H0_H0 ;  /* 0x20000048ff337230 */ /* 0x000fe20000004100 */
[----:B------:R-:W-:Y:S01]  /*bd70*/  F2FP.F16.E4M3.UNPACK_B R47, R47.H1 ;  /* 0x0000002fff2f723e */ /* 0x000fe200030006ff */
[----:B------:R-:W-:Y:S01]  /*bd80*/  HADD2.F32 R88, -RZ, R43.H0_H0 ;  /* 0x2000002bff587230 */ /* 0x000fe20000004100 */
[----:B------:R-:W-:Y:S01]  /*bd90*/  F2FP.F16.E4M3.UNPACK_B R45, R45.H1 ;  /* 0x0000002dff2d723e */ /* 0x000fe200030006ff */
        /* <DEDUP_REMOVED lines=8> */
[----:B------:R-:W-:Y:S01]  /*be20*/  HADD2.F32 R51, -RZ, R48.H1_H1 ;  /* 0x30000030ff337230 */ /* 0x000fe20000004100 */
[----:B------:R-:W-:Y:S01]  /*be30*/  F2FP.F16.E4M3.UNPACK_B R54, R54.H1 ;  /* 0x00000036ff36723e */ /* 0x000fe200030006ff */
[--C-:B------:R-:W-:Y:S01]  /*be40*/  HADD2.F32 R75, -RZ, R45.reuse.H0_H0 ;  /* 0x2000002dff4b7230 */ /* 0x100fe20000004100 */
[----:B------:R-:W-:Y:S01]  /*be50*/  F2FP.SATFINITE.E4M3.F32.PACK_AB_MERGE_C R57, R57, R58, R53 ;  /* 0x0000003a3939723e */ /* 0x000fe20004807035 */
[----:B------:R-:W-:-:S02]  /*be60*/  HADD2.F32 R45, -RZ, R45.H1_H1 ;  /* 0x3000002dff2d7230 */ /* 0x000fc40000004100 */
[----:B------:R-:W-:Y:S01]  /*be70*/  FMUL.FTZ R48, R51, R72 ;  /* 0x0000004833307220 */ /* 0x000fe20000410000 */
[----:B------:R-:W-:Y:S02]  /*be80*/  F2FP.F16.E4M3.UNPACK_B R53, R44.H1 ;  /* 0x0000002cff35723e */ /* 0x000fe400030006ff */
[----:B------:R-:W-:Y:S01]  /*be90*/  F2FP.SATFINITE.E4M3.F32.PACK_AB_MERGE_C R41, R55, R41, RZ ;  /* 0x000000293729723e */ /* 0x000fe200048070ff */
[CC--:B------:R-:W-:Y:S01]  /*bea0*/  FFMA.FTZ R48, R43.reuse, R73.reuse, -R48 ;  /* 0x000000492b307223 */ /* 0x0c0fe20000010830 */
[----:B------:R-:W-:Y:S01]  /*beb0*/  FMUL.FTZ R43, R43, R72 ;  /* 0x000000482b2b7220 */ /* 0x000fe20000410000 */
[--C-:B------:R-:W-:Y:S01]  /*bec0*/  HADD2.F32 R72, -RZ, R54.reuse.H0_H0 ;  /* 0x20000036ff487230 */ /* 0x100fe20000004100 */
[----:B------:R-:W-:Y:S01]  /*bed0*/  F2FP.F16.E4M3.UNPACK_B R55, R166.H1 ;  /* 0x000000a6ff37723e */ /* 0x000fe200030006ff */
[----:B------:R-:W-:Y:S02]  /*bee0*/  HADD2.F32 R54, -RZ, R54.H1_H1 ;  /* 0x30000036ff367230 */ /* 0x000fe40000004100 */
[----:B------:R-:W-:Y:S01]  /*bef0*/  FFMA.FTZ R43, R51, R73, R43 ;  /* 0x00000049332b7223 */ /* 0x000fe2000001002b */
[----:B------:R-:W-:Y:S01]  /*bf00*/  F2FP.F16.E4M3.UNPACK_B R51, R56.H1 ;  /* 0x00000038ff33723e */ /* 0x000fe200030006ff */
[--C-:B------:R-:W-:Y:S01]  /*bf10*/  HADD2.F32 R56, -RZ, R47.reuse.H0_H0 ;  /* 0x2000002fff387230 */ /* 0x100fe20000004100 */
[----:B------:R-:W-:Y:S01]  /*bf20*/  F2FP.F16.E4M3.UNPACK_B R44, R44 ;  /* 0x0000002cff2c723e */ /* 0x000fe200020006ff */
[----:B------:R-:W-:Y:S01]  /*bf30*/  HADD2.F32 R47, -RZ, R47.H1_H1 ;  /* 0x3000002fff2f7230 */ /* 0x000fe20000004100 */
[----:B------:R-:W-:Y:S01]  /*bf40*/  F2FP.F16.E4M3.UNPACK_B R166, R166 ;  /* 0x000000a6ffa6723e */ /* 0x000fe200020006ff */
[----:B------:R-:W-:-:S02]  /*bf50*/  HADD2.F32 R73, -RZ, R51.H0_H0 ;  /* 0x20000033ff497230 */ /* 0x000fc40000004100 */
[-C--:B------:R-:W-:Y:S01]  /*bf60*/  FMUL.FTZ R88, R56, R75.reuse ;  /* 0x0000004b38587220 */ /* 0x080fe20000410000 */
[----:B------:R-:W-:Y:S02]  /*bf70*/  HADD2.F32 R51, -RZ, R51.H1_H1 ;  /* 0x30000033ff337230 */ /* 0x000fe40000004100 */
[--C-:B------:R-:W-:Y:S02]  /*bf80*/  HADD2.F32 R59, -RZ, R55.reuse.H0_H0 ;  /* 0x20000037ff3b7230 */ /* 0x100fe40000004100 */
[C---:B------:R-:W-:Y:S01]  /*bf90*/  FFMA.FTZ R88, R73.reuse, R72, -R88 ;  /* 0x0000004849587223 */ /* 0x040fe20000010858 */
[----:B------:R-:W-:Y:S01]  /*bfa0*/  FMUL.FTZ R73, R73, R75 ;  /* 0x0000004b49497220 */ /* 0x000fe20000410000 */
[----:B------:R-:W-:-:S03]  /*bfb0*/  HADD2.F32 R55, -RZ, R55.H1_H1 ;  /* 0x30000037ff377230 */ /* 0x000fc60000004100 */
        /* <DEDUP_REMOVED lines=10> */
[----:B------:R-:W-:Y:S01]  /*c060*/  HADD2.F32 R75, -RZ, R45.H0_H0 ;  /* 0x2000002dff4b7230 */ /* 0x000fe20000004100 */
        /* <DEDUP_REMOVED lines=8> */
[----:B------:R-:W-:Y:S01]  /*c0f0*/  FFMA.FTZ R72, R58, R59, -R72 ;  /* 0x0000003b3a487223 */ /* 0x000fe20000010848 */
[----:B------:R-:W-:Y:S01]  /*c100*/  F2FP.SATFINITE.E4M3.F32.PACK_AB_MERGE_C R48, R48, R89, R56 ;  /* 0x000000593030723e */ /* 0x000fe20004807038 */
[----:B------:R-:W-:Y:S01]  /*c110*/  FFMA.FTZ R75, R54, R59, R75 ;  /* 0x0000003b364b7223 */ /* 0x000fe2000001004b */
[-C--:B------:R-:W-:Y:S01]  /*c120*/  FMUL.FTZ R54, R53, R45.reuse ;  /* 0x0000002d35367220 */ /* 0x080fe20000410000 */
[----:B------:R-:W-:Y:S01]  /*c130*/  FMUL.FTZ R45, R51, R45 ;  /* 0x0000002d332d7220 */ /* 0x000fe20000410000 */
[----:B------:R-:W-:Y:S01]  /*c140*/  HADD2.F32 R59, -RZ, R164.H0_H0 ;  /* 0x200000a4ff3b7230 */ /* 0x000fe20000004100 */
[----:B------:R-:W-:Y:S01]  /*c150*/  F2FP.SATFINITE.E4M3.F32.PACK_AB_MERGE_C R47, R43, R74, R47 ;  /* 0x0000004a2b2f723e */ /* 0x000fe2000480702f */
[-C--:B------:R-:W-:Y:S01]  /*c160*/  FFMA.FTZ R51, R51, R55.reuse, -R54 ;  /* 0x0000003733337223 */ /* 0x080fe20000010836 */
[----:B------:R-:W-:Y:S01]  /*c170*/  FFMA.FTZ R45, R53, R55, R45 ;  /* 0x00000037352d7223 */ /* 0x000fe2000001002d */
[----:B------:R-:W-:Y:S01]  /*c180*/  HADD2.F32 R53, -RZ, R44.H0_H0 ;  /* 0x2000002cff357230 */ /* 0x000fe20000004100 */
[----:B------:R-:W-:Y:S01]  /*c190*/  MOV R43, R48 ;  /* 0x00000030002b7202 */ /* 0x000fe20000000f00 */
        /* <DEDUP_REMOVED lines=31> */
[----:B------:R-:W-:Y:S01]  /*c390*/  F2FP.F16.E4M3.UNPACK_B R44, R44 ;  /* 0x0000002cff2c723e */ /* 0x000fe200020006ff */
[----:B------:R-:W-:-:S02]  /*c3a0*/  HADD2.F32 R53, -RZ, R53.H1_H1 ;  /* 0x30000035ff357230 */ /* 0x000fc40000004100 */
[-C--:B------:R-:W-:Y:S01]  /*c3b0*/  FMUL.FTZ R90, R54, R91.reuse ;  /* 0x0000005b365a7220 */ /* 0x080fe20000410000 */
[----:B------:R-:W-:Y:S02]  /*c3c0*/  HADD2.F32 R51, -RZ, R51.H1_H1 ;  /* 0x30000033ff337230 */ /* 0x000fe40000004100 */
[C---:B------:R-:W-:Y:S01]  /*c3d0*/  FMUL.FTZ R91, R72.reuse, R91 ;  /* 0x0000005b485b7220 */ /* 0x040fe20000410000 */
[----:B------:R-:W-:-:S03]  /*c3e0*/  FFMA.FTZ R90, R72, R88, -R90 ;  /* 0x00000058485a7223 */ /* 0x000fc6000001085a */
[----:B------:R-:W-:Y:S01]  /*c3f0*/  FFMA.FTZ R91, R54, R88, R91 ;  /* 0x00000058365b7223 */ /* 0x000fe2000001005b */
[-C--:B------:R-:W-:Y:S01]  /*c400*/  FMUL.FTZ R54, R53, R42.reuse ;  /* 0x0000002a35367220 */ /* 0x080fe20000410000 */
[C---:B------:R-:W-:Y:S01]  /*c410*/  FMUL.FTZ R42, R51.reuse, R42 ;  /* 0x0000002a332a7220 */ /* 0x040fe20000410000 */
[----:B------:R-:W-:Y:S02]  /*c420*/  HADD2.F32 R88, -RZ, R165.H0_H0 ;  /* 0x200000a5ff587230 */ /* 0x000fe40000004100 */
[-C--:B------:R-:W-:Y:S01]  /*c430*/  FFMA.FTZ R51, R51, R55.reuse, -R54 ;  /* 0x0000003733337223 */ /* 0x080fe20000010836 */
[----:B------:R-:W-:Y:S01]  /*c440*/  FFMA.FTZ R42, R53, R55, R42 ;  /* 0x00000037352a7223 */ /* 0x000fe2000001002a */
[----:B------:R-:W-:Y:S02]  /*c450*/  HADD2.F32 R53, -RZ, R46.H0_H0 ;  /* 0x2000002eff357230 */ /* 0x000fe40000004100 */
        /* <DEDUP_REMOVED lines=11> */
[----:B------:R-:W-:Y:S01]  /*c510*/  FMUL.FTZ R53, R46, R165 ;  /* 0x000000a52e357220 */ /* 0x000fe20000410000 */
[----:B------:R-:W-:Y:S01]  /*c520*/  F2FP.SATFINITE.E4M3.F32.PACK_AB_MERGE_C R42, R42, R91, RZ ;  /* 0x0000005b2a2a723e */ /* 0x000fe200048070ff */
[C---:B------:R-:W-:Y:S02]  /*c530*/  FMUL.FTZ R165, R44.reuse, R165 ;  /* 0x000000a52ca57220 */ /* 0x040fe40000410000 */
[----:B------:R-:W-:Y:S01]  /*c540*/  FFMA.FTZ R53, R44, R167, -R53 ;  /* 0x000000a72c357223 */ /* 0x000fe20000010835 */
[----:B------:R-:W-:Y:S01]  /*c550*/  F2FP.SATFINITE.E4M3.F32.PACK_AB_MERGE_C R44, R40, R59, R45 ;  /* 0x0000003b282c723e */ /* 0x000fe2000480702d */
[----:B------:R-:W-:Y:S01]  /*c560*/  FFMA.FTZ R165, R46, R167, R165 ;  /* 0x000000a72ea57223 */ /* 0x000fe200000100a5 */
[----:B------:R-:W-:Y:S01]  /*c570*/  F2FP.SATFINITE.E4M3.F32.PACK_AB_MERGE_C R45, R49, R50, R41 ;  /* 0x00000032312d723e */ /* 0x000fe20004807029 */
[----:B------:R-:W-:Y:S01]  /*c580*/  IMAD.MOV.U32 R40, RZ, RZ, R58 ;  /* 0x000000ffff287224 */ /* 0x000fe200078e003a */
[----:B------:R-:W-:Y:S01]  /*c590*/  F2FP.SATFINITE.E4M3.F32.PACK_AB_MERGE_C R51, R53, R72, R51 ;  /* 0x000000483533723e */ /* 0x000fe20004807033 */
[----:B------:R-:W-:Y:S01]  /*c5a0*/  IMAD.MOV.U32 R41, RZ, RZ, R57 ;  /* 0x000000ffff297224 */ /* 0x000fe200078e0039 */
[----:B------:R-:W-:-:S03]  /*c5b0*/  F2FP.SATFINITE.E4M3.F32.PACK_AB_MERGE_C R46, R165, R88, R42 ;  /* 0x00000058a52e723e */ /* 0x000fc6000480702a */
[----:B------:R-:W-:-:S07]  /*c5c0*/  IMAD.MOV.U32 R42, RZ, RZ, R51 ;  /* 0x000000ffff2a7224 */ /* 0x000fce00078e0033 */
.L_x_410:
[----:B------:R-:W-:Y:S05]  /*c5d0*/  BSYNC B2 ;  /* 0x0000000000027941 */ /* 0x000fea0003800000 */
.L_x_409:
        /* <DEDUP_REMOVED lines=11> */
[----:B---3--:R4:W-:Y:S03]  /*c690*/  @!P4 STG.E.128 desc[UR54][R50.64], R44 ;  /* 0x0000002c3200c986 */ /* 0x0089e6000c101d36 */
.L_x_400:
[----:B------:R-:W-:Y:S05]  /*c6a0*/  BSYNC B1 ;  /* 0x0000000000017941 */ /* 0x000fea0003800000 */
.L_x_399:
[-C--:B-1-34-:R-:W-:Y:S02]  /*c6b0*/  IMAD R40, R146, R138.reuse, RZ ;  /* 0x0000008a92287224 */ /* 0x09afe400078e02ff */
[----:B------:R-:W-:-:S04]  /*c6c0*/  IMAD.WIDE.U32 R136, R216, R138, R136 ;  /* 0x0000008ad8887225 */ /* 0x000fc800078e0088 */
[----:B------:R-:W-:Y:S01]  /*c6d0*/  IMAD R139, R216, R139, R40 ;  /* 0x0000008bd88b7224 */ /* 0x000fe200078e0228 */
[----:B------:R-:W-:Y:S06]  /*c6e0*/  @P3 BRA `(.L_x_369) ;  /* 0x0000003000883947 */ /* 0x000fec0003800000 */
[----:B------:R-:W-:Y:S01]  /*c6f0*/  ISETP.NE.AND P3, PT, R34, RZ, PT ;  /* 0x000000ff2200720c */ /* 0x000fe20003f65270 */
[----:B------:R-:W-:Y:S01]  /*c700*/  BSSY B1, `(.L_x_411) ;  /* 0x00000f5000017945 */ /* 0x000fe20003800000 */
[----:B------:R-:W-:-:S11]  /*c710*/  IMAD.IADD R52, R137, 0x1, R139 ;  /* 0x0000000189347824 */ /* 0x000fd600078e028b */
[----:B------:R-:W-:Y:S05]  /*c720*/  @!P3 BRA `(.L_x_412) ;  /* 0x0000000c00c8b947 */ /* 0x000fea0003800000 */
[----:B------:R-:W-:Y:S01]  /*c730*/  SEL R40, R99, R159, !P0 ;  /* 0x0000009f63287207 */ /* 0x000fe20004000000 */
[----:B------:R-:W-:Y:S01]  /*c740*/  BSSY B2, `(.L_x_413) ;  /* 0x00000e6000027945 */ /* 0x000fe20003800000 */
[----:B------:R-:W-:Y:S02]  /*c750*/  IADD3 R48, P3, P4, R116, R136, R25 ;  /* 0x0000008874307210 */ /* 0x000fe40007c7e019 */
[----:B------:R-:W-:Y:S02]  /*c760*/  SHF.R.S32.HI R41, RZ, 0x1f, R40 ;  /* 0x0000001fff297819 */ /* 0x000fe40000011428 */
[----:B------:R-:W-:Y:S02]  /*c770*/  IADD3.X R49, R4, R52, R30, P3, P4 ;  /* 0x0000003404317210 */ /* 0x000fe40001fe841e */
[----:B------:R-:W-:Y:S02]  /*c780*/  LEA.HI R40, R41, R40, RZ, 0x5 ;  /* 0x0000002829287211 */ /* 0x000fe400078f28ff */
[----:B------:R-:W-:-:S02]  /*c790*/  ISETP.GE.AND P3, PT, R18, R133, PT ;  /* 0x000000851200720c */ /* 0x000fc40003f66270 */
[----:B------:R-:W-:-:S04]  /*c7a0*/  LEA.HI.SX32 R40, R40, R21, 0x1b ;  /* 0x0000001528287211 */ /* 0x000fc800078fdaff */
[----:B------:R-:W-:Y:S01]  /*c7b0*/  SHF.R.S32.HI R41, RZ, 0x1f, R40 ;  /* 0x0000001fff297819 */ /* 0x000fe20000011428 */
[----:B------:R-:W-:-:S03]  /*c7c0*/  IMAD.SHL.U32 R50, R40, 0x10, RZ ;  /* 0x0000001028327824 */ /* 0x000fc600078e00ff */
[----:B------:R-:W-:-:S04]  /*c7d0*/  LEA.HI R41, R41, R40, RZ, 0x2 ;  /* 0x0000002829297211 */ /* 0x000fc800078f10ff */
[----:B------:R-:W-:Y:S02]  /*c7e0*/  SHF.R.S32.HI R43, RZ, 0x2, R41 ;  /* 0x00000002ff2b7819 */ /* 0x000fe40000011429 */
[----:B------:R-:W-:-:S03]  /*c7f0*/  LOP3.LUT R41, R199, 0x30, R50, 0xf8, !PT ;  /* 0x00000030c7297812 */ /* 0x000fc600078ef832 */
[----:B------:R-:W-:Y:S01]  /*c800*/  IMAD R40, R43, 0x2800, R200 ;  /* 0x000028002b287824 */ /* 0x000fe200078e02c8 */
[----:B------:R-:W-:-:S05]  /*c810*/  LOP3.LUT R41, R41, R8, RZ, 0x3c, !PT ;  /* 0x0000000829297212 */ /* 0x000fca00078e3cff */
[----:B------:R-:W-:Y:S02]  /*c820*/  IMAD.IADD R40, R40, 0x1, R41 ;  /* 0x0000000128287824 */ /* 0x000fe400078e0229 */
[C---:B------:R-:W-:Y:S02]  /*c830*/  IMAD R41, R17.reuse, 0x7800, R135 ;  /* 0x0000780011297824 */ /* 0x040fe400078e0287 */
[----:B------:R-:W-:-:S03]  /*c840*/  IMAD R43, R17, 0x7800, R40 ;  /* 0x00007800112b7824 */ /* 0x000fc600078e0228 */
[C---:B------:R-:W-:Y:S01]  /*c850*/  IADD3 R41, R16.reuse, R41, RZ ;  /* 0x0000002910297210 */ /* 0x040fe20007ffe0ff */
[----:B------:R-:W-:-:S05]  /*c860*/  IMAD.IADD R44, R16, 0x1, R43 ;  /* 0x00000001102c7824 */ /* 0x000fca00078e022b */
[----:B------:R-:W1:Y:S04]  /*c870*/  LDS.128 R40, [R41+0x1a400] ;  /* 0x01a4000029287984 */ /* 0x000e680000000c00 */
[----:B------:R-:W3:Y:S01]  /*c880*/  LDS.128 R44, [R44+0x1a400] ;  /* 0x01a400002c2c7984 */ /* 0x000ee20000000c00 */
[----:B------:R-:W-:Y:S05]  /*c890*/  @P3 BRA `(.L_x_414) ;  /* 0x0000000c00403947 */ /* 0x000fea0003800000 */
[----:B---3--:R-:W-:Y:S01]  /*c8a0*/  IMAD.MOV.U32 R55, RZ, RZ, R44 ;  /* 0x000000ffff377224 */ /* 0x008fe200078e002c */
[----:B------:R-:W-:Y:S01]  /*c8b0*/  F2FP.F16.E4M3.UNPACK_B R58, R160.H1 ;  /* 0x000000a0ff3a723e */ /* 0x000fe200030006ff */
[----:B-1----:R-:W-:Y:S01]  /*c8c0*/  IMAD.MOV.U32 R54, RZ, RZ, R40 ;  /* 0x000000ffff367224 */ /* 0x002fe200078e0028 */
[----:B------:R-:W-:Y:S01]  /*c8d0*/  F2FP.F16.E4M3.UNPACK_B R51, R162.H1 ;  /* 0x000000a2ff33723e */ /* 0x000fe200030006ff */
[----:B------:R-:W-:Y:S01]  /*c8e0*/  IMAD.MOV.U32 R78, RZ, RZ, R46 ;  /* 0x000000ffff4e7224 */ /* 0x000fe200078e002e */
[----:B------:R-:W-:Y:S01]  /*c8f0*/  F2FP.F16.E4M3.UNPACK_B R56, R55.H1 ;  /* 0x00000037ff38723e */ /* 0x000fe200030006ff */
[----:B------:R-:W-:Y:S01]  /*c900*/  HADD2.F32 R59, -RZ, R58.H0_H0 ;  /* 0x2000003aff3b7230 */ /* 0x000fe20000004100 */
[-C--:B------:R-:W-:Y:S01]  /*c910*/  F2FP.F16.E4M3.UNPACK_B R53, R54.reuse.H1 ;  /* 0x00000036ff35723e */ /* 0x080fe200030006ff */
[----:B------:R-:W-:Y:S01]  /*c920*/  HADD2.F32 R57, -RZ, R51.H0_H0 ;  /* 0x20000033ff397230 */ /* 0x000fe20000004100 */
[----:B------:R-:W-:Y:S01]  /*c930*/  F2FP.F16.E4M3.UNPACK_B R54, R54 ;  /* 0x00000036ff36723e */ /* 0x000fe200020006ff */
[----:B------:R-:W-:Y:S01]  /*c940*/  HADD2.F32 R40, -RZ, R56.H0_H0 ;  /* 0x20000038ff287230 */ /* 0x000fe20000004100 */
[----:B------:R-:W-:Y:S01]  /*c950*/  SHF.R.U32.HI R72, RZ, 0x10, R79 ;  /* 0x00000010ff487819 */ /* 0x000fe2000001164f */
[----:B------:R-:W-:Y:S01]  /*c960*/  HADD2.F32 R44, -RZ, R53.H0_H0 ;  /* 0x20000035ff2c7230 */ /* 0x000fe20000004100 */
[----:B------:R-:W-:Y:S01]  /*c970*/  F2FP.F16.E4M3.UNPACK_B R46, R161.H1 ;  /* 0x000000a1ff2e723e */ /* 0x000fe200030006ff */
[----:B------:R-:W-:-:S02]  /*c980*/  HADD2.F32 R58, -RZ, R58.H1_H1 ;  /* 0x3000003aff3a7230 */ /* 0x000fc40000004100 */
[-C--:B------:R-:W-:Y:S01]  /*c990*/  FMUL.FTZ R73, R40, R59.reuse ;  /* 0x0000003b28497220 */ /* 0x080fe20000410000 */
        /* <DEDUP_REMOVED lines=8> */
[----:B------:R-:W-:Y:S01]  /*ca20*/  F2FP.F16.E4M3.UNPACK_B R59, R162 ;  /* 0x000000a2ff3b723e */ /* 0x000fe200020006ff */
[----:B------:R-:W-:-:S02]  /*ca30*/  HADD2.F32 R58, -RZ, R54.H0_H0 ;  /* 0x20000036ff3a7230 */ /* 0x000fc40000004100 */
[-C--:B------:R-:W-:Y:S01]  /*ca40*/  FFMA.FTZ R53, R53, R51.reuse, -R60 ;  /* 0x0000003335357223 */ /* 0x080fe2000001083c */
[----:B------:R-:W-:Y:S01]  /*ca50*/  FFMA.FTZ R51, R56, R51, R57 ;  /* 0x0000003338337223 */ /* 0x000fe20000010039 */
[----:B------:R-:W-:Y:S01]  /*ca60*/  F2FP.F16.E4M3.UNPACK_B R57, R160 ;  /* 0x000000a0ff39723e */ /* 0x000fe200020006ff */
[----:B------:R-:W-:Y:S01]  /*ca70*/  HADD2.F32 R60, -RZ, R59.H0_H0 ;  /* 0x2000003bff3c7230 */ /* 0x000fe20000004100 */
[----:B------:R-:W-:Y:S01]  /*ca80*/  F2FP.F16.E4M3.UNPACK_B R56, R55 ;  /* 0x00000037ff38723e */ /* 0x000fe200020006ff */
[----:B------:R-:W-:Y:S01]  /*ca90*/  HADD2.F32 R94, -RZ, R46.H0_H0 ;  /* 0x2000002eff5e7230 */ /* 0x000fe20000004100 */
[-C--:B0-----:R-:W-:Y:S01]  /*caa0*/  F2FP.F16.E4M3.UNPACK_B R88, R78.reuse.H1 ;  /* 0x0000004eff58723e */ /* 0x081fe200030006ff */
[----:B------:R-:W-:Y:S01]  /*cab0*/  HADD2.F32 R62, -RZ, R57.H0_H0 ;  /* 0x20000039ff3e7230 */ /* 0x000fe20000004100 */
[----:B------:R-:W-:Y:S01]  /*cac0*/  F2FP.F16.E4M3.UNPACK_B R90, R163.H1 ;  /* 0x000000a3ff5a723e */ /* 0x000fe200030006ff */
[----:B------:R-:W-:Y:S01]  /*cad0*/  HADD2.F32 R55, -RZ, R56.H0_H0 ;  /* 0x20000038ff377230 */ /* 0x000fe20000004100 */
[----:B------:R-:W-:Y:S01]  /*cae0*/  F2FP.F16.E4M3.UNPACK_B R161, R161 ;  /* 0x000000a1ffa1723e */ /* 0x000fe200020006ff */
[----:B------:R-:W-:Y:S01]  /*caf0*/  HADD2.F32 R89, -RZ, R88.H0_H0 ;  /* 0x20000058ff597230 */ /* 0x000fe20000004100 */
[----:B------:R-:W-:Y:S01]  /*cb00*/  F2FP.F16.E4M3.UNPACK_B R78, R78 ;  /* 0x0000004eff4e723e */ /* 0x000fe200020006ff */
[----:B------:R-:W-:-:S02]  /*cb10*/  HADD2.F32 R92, -RZ, R90.H0_H0 ;  /* 0x2000005aff5c7230 */ /* 0x000fc40000004100 */
[-C--:B------:R-:W-:Y:S01]  /*cb20*/  FMUL.FTZ R73, R55, R62.reuse ;  /* 0x0000003e37497220 */ /* 0x080fe20000410000 */
[C---:B------:R-:W-:Y:S01]  /*cb30*/  FMUL.FTZ R62, R58.reuse, R62 ;  /* 0x0000003e3a3e7220 */ /* 0x040fe20000410000 */
[----:B------:R-:W-:Y:S01]  /*cb40*/  FMUL.FTZ R93, R89, R94 ;  /* 0x0000005e595d7220 */ /* 0x000fe20000410000 */
[----:B------:R-:W-:Y:S02]  /*cb50*/  HADD2.F32 R46, -RZ, R46.H1_H1 ;  /* 0x3000002eff2e7230 */ /* 0x000fe40000004100 */
[-C--:B------:R-:W-:Y:S01]  /*cb60*/  FFMA.FTZ R58, R58, R60.reuse, -R73 ;  /* 0x0000003c3a3a7223 */ /* 0x080fe20000010849 */
[----:B------:R-:W-:Y:S01]  /*cb70*/  FFMA.FTZ R55, R55, R60, R62 ;  /* 0x0000003c37377223 */ /* 0x000fe2000001003e */
[----:B------:R-:W-:Y:S01]  /*cb80*/  SHF.R.U32.HI R62, RZ, 0x8, R79 ;  /* 0x00000008ff3e7819 */ /* 0x000fe2000001164f */
[----:B------:R-:W-:Y:S01]  /*cb90*/  HADD2.F32 R88, -RZ, R88.H1_H1 ;  /* 0x30000058ff587230 */ /* 0x000fe20000004100 */
[----:B------:R-:W-:Y:S01]  /*cba0*/  LOP3.LUT R60, R79, 0xff0000ff, RZ, 0xc0, !PT ;  /* 0xff0000ff4f3c7812 */ /* 0x000fe200078ec0ff */
[----:B------:R-:W-:Y:S01]  /*cbb0*/  HADD2.F32 R90, -RZ, R90.H1_H1 ;  /* 0x3000005aff5a7230 */ /* 0x000fe20000004100 */
[-C--:B------:R-:W-:Y:S01]  /*cbc0*/  F2FP.F16.E4M3.UNPACK_B R79, R42.reuse.H1 ;  /* 0x0000002aff4f723e */ /* 0x080fe200030006ff */
[----:B------:R-:W-:Y:S01]  /*cbd0*/  HADD2.F32 R57, -RZ, R57.H1_H1 ;  /* 0x30000039ff397230 */ /* 0x000fe20000004100 */
[----:B------:R-:W-:Y:S01]  /*cbe0*/  F2FP.F16.E4M3.UNPACK_B R42, R42 ;  /* 0x0000002aff2a723e */ /* 0x000fe200020006ff */
[----:B------:R-:W-:Y:S01]  /*cbf0*/  HADD2.F32 R56, -RZ, R56.H1_H1 ;  /* 0x30000038ff387230 */ /* 0x000fe20000004100 */
[----:B------:R-:W-:Y:S01]  /*cc00*/  F2FP.F16.E4M3.UNPACK_B R163, R163 ;  /* 0x000000a3ffa3723e */ /* 0x000fe200020006ff */
[--C-:B------:R-:W-:Y:S01]  /*cc10*/  HADD2.F32 R91, -RZ, R79.reuse.H0_H0 ;  /* 0x2000004fff5b7230 */ /* 0x100fe20000004100 */
[----:B------:R-:W-:Y:S01]  /*cc20*/  LOP3.LUT R74, R61, 0xff0000ff, RZ, 0xc0, !PT ;  /* 0xff0000ff3d4a7812 */ /* 0x000fe200078ec0ff */
[----:B------:R-:W-:-:S02]  /*cc30*/  HADD2.F32 R79, -RZ, R79.H1_H1 ;  /* 0x3000004fff4f7230 */ /* 0x000fc40000004100 */
[----:B------:R-:W-:Y:S01]  /*cc40*/  FMUL.FTZ R73, R56, R57 ;  /* 0x0000003938497220 */ /* 0x000fe20000410000 */
[----:B------:R-:W-:Y:S02]  /*cc50*/  HADD2.F32 R54, -RZ, R54.H1_H1 ;  /* 0x30000036ff367230 */ /* 0x000fe40000004100 */
[C---:B------:R-:W-:Y:S01]  /*cc60*/  FMUL.FTZ R94, R91.reuse, R94 ;  /* 0x0000005e5b5e7220 */ /* 0x040fe20000410000 */
[-C--:B------:R-:W-:Y:S01]  /*cc70*/  FFMA.FTZ R93, R91, R92.reuse, -R93 ;  /* 0x0000005c5b5d7223 */ /* 0x080fe2000001085d */
[----:B------:R-:W-:Y:S01]  /*cc80*/  HADD2.F32 R59, -RZ, R59.H1_H1 ;  /* 0x3000003bff3b7230 */ /* 0x000fe20000004100 */
[----:B------:R-:W-:Y:S01]  /*cc90*/  SHF.R.U32.HI R76, RZ, 0x10, R77 ;  /* 0x00000010ff4c7819 */ /* 0x000fe2000001164d */
[----:B------:R-:W-:Y:S01]  /*cca0*/  FFMA.FTZ R94, R89, R92, R94 ;  /* 0x0000005c595e7223 */ /* 0x000fe2000001005e */
[-C--:B------:R-:W-:Y:S01]  /*ccb0*/  FMUL.FTZ R89, R88, R46.reuse ;  /* 0x0000002e58597220 */ /* 0x080fe20000410000 */
[----:B------:R-:W-:Y:S01]  /*ccc0*/  FMUL.FTZ R46, R79, R46 ;  /* 0x0000002e4f2e7220 */ /* 0x000fe20000410000 */
[----:B------:R-:W-:-:S02]  /*ccd0*/  HADD2.F32 R92, -RZ, R161.H0_H0 ;  /* 0x200000a1ff5c7230 */ /* 0x000fc40000004100 */
[----:B------:R-:W-:Y:S01]  /*cce0*/  FMUL.FTZ R75, R54, R57 ;  /* 0x00000039364b7220 */ /* 0x000fe20000410000 */
[-C--:B------:R-:W-:Y:S01]  /*ccf0*/  FFMA.FTZ R79, R79, R90.reuse, -R89 ;  /* 0x0000005a4f4f7223 */ /* 0x080fe20000010859 */
[----:B------:R-:W-:Y:S01]  /*cd00*/  FFMA.FTZ R46, R88, R90, R46 ;  /* 0x0000005a582e7223 */ /* 0x000fe2000001002e */
[----:B------:R-:W-:Y:S02]  /*cd10*/  HADD2.F32 R88, -RZ, R78.H0_H0 ;  /* 0x2000004eff587230 */ /* 0x000fe40000004100 */
[-C--:B------:R-:W-:Y:S01]  /*cd20*/  FFMA.FTZ R57, R54, R59.reuse, -R73 ;  /* 0x0000003b36397223 */ /* 0x080fe20000010849 */
[----:B------:R-:W-:Y:S02]  /*cd30*/  HADD2.F32 R90, -RZ, R42.H0_H0 ;  /* 0x2000002aff5a7230 */ /* 0x000fe40000004100 */
[----:B------:R-:W-:Y:S01]  /*cd40*/  FFMA.FTZ R54, R56, R59, R75 ;  /* 0x0000003b38367223 */ /* 0x000fe2000001004b */
[----:B------:R-:W-:Y:S02]  /*cd50*/  HADD2.F32 R89, -RZ, R163.H0_H0 ;  /* 0x200000a3ff597230 */ /* 0x000fe40000004100 */
[----:B------:R-:W-:Y:S01]  /*cd60*/  FMUL.FTZ R91, R88, R92 ;  /* 0x0000005c585b7220 */ /* 0x000fe20000410000 */
[----:B------:R-:W-:-:S02]  /*cd70*/  HADD2.F32 R161, -RZ, R161.H1_H1 ;  /* 0x300000a1ffa17230 */ /* 0x000fc40000004100 */
[C---:B------:R-:W-:Y:S01]  /*cd80*/  FMUL.FTZ R92, R90.reuse, R92 ;  /* 0x0000005c5a5c7220 */ /* 0x040fe20000410000 */
[----:B------:R-:W-:Y:S01]  /*cd90*/  HADD2.F32 R78, -RZ, R78.H1_H1 ;  /* 0x3000004eff4e7230 */ /* 0x000fe20000004100 */
[----:B------:R-:W-:Y:S01]  /*cda0*/  SHF.R.U32.HI R56, RZ, 0x8, R77 ;  /* 0x00000008ff387819 */ /* 0x000fe2000001164d */
[----:B------:R-:W-:Y:S02]  /*cdb0*/  HADD2.F32 R42, -RZ, R42.H1_H1 ;  /* 0x3000002aff2a7230 */ /* 0x000fe40000004100 */
[-C--:B------:R-:W-:Y:S01]  /*cdc0*/  FFMA.FTZ R91, R90, R89.reuse, -R91 ;  /* 0x000000595a5b7223 */ /* 0x080fe2000001085b */
[----:B------:R-:W-:Y:S01]  /*cdd0*/  FFMA.FTZ R92, R88, R89, R92 ;  /* 0x00000059585c7223 */ /* 0x000fe2000001005c */
[----:B------:R-:W-:Y:S01]  /*cde0*/  HADD2.F32 R163, -RZ, R163.H1_H1 ;  /* 0x300000a3ffa37230 */ /* 0x000fe20000004100 */
[----:B------:R-:W-:Y:S01]  /*cdf0*/  SHF.R.U32.HI R73, RZ, 0x8, R61 ;  /* 0x00000008ff497819 */ /* 0x000fe2000001163d */
[-C--:B------:R-:W-:Y:S01]  /*ce00*/  FMUL.FTZ R89, R78, R161.reuse ;  /* 0x000000a14e597220 */ /* 0x080fe20000410000 */
[----:B------:R-:W-:Y:S01]  /*ce10*/  SHF.R.U32.HI R75, RZ, 0x8, R63 ;  /* 0x00000008ff4b7819 */ /* 0x000fe2000001163f */
[----:B------:R-:W-:Y:S01]  /*ce20*/  FMUL.FTZ R161, R42, R161 ;  /* 0x000000a12aa17220 */ /* 0x000fe20000410000 */
[----:B------:R-:W-:Y:S01]  /*ce30*/  IMAD.SHL.U32 R56, R56, 0x100, RZ ;  /* 0x0000010038387824 */ /* 0x000fe200078e00ff */
[----:B------:R-:W-:Y:S01]  /*ce40*/  LOP3.LUT R59, R77, 0xff0000ff, RZ, 0xc0, !PT ;  /* 0xff0000ff4d3b7812 */ /* 0x000fe200078ec0ff */
[-C--:B------:R-:W-:Y:S01]  /*ce50*/  FFMA.FTZ R42, R42, R163.reuse, -R89 ;  /* 0x000000a32a2a7223 */ /* 0x080fe20000010859 */
[----:B------:R-:W-:Y:S01]  /*ce60*/  SHF.R.U32.HI R61, RZ, 0x10, R61 ;  /* 0x00000010ff3d7819 */ /* 0x000fe2000001163d */
[----:B------:R-:W-:Y:S01]  /*ce70*/  IMAD.SHL.U32 R73, R73, 0x100, RZ ;  /* 0x0000010049497824 */ /* 0x000fe200078e00ff */
[----:B------:R-:W-:Y:S01]  /*ce80*/  SHF.L.U32 R89, R62, 0x8, RZ ;  /* 0x000000083e597819 */ /* 0x000fe200000006ff */
[----:B------:R-:W-:Y:S01]  /*ce90*/  IMAD.SHL.U32 R62, R75, 0x100, RZ ;  /* 0x000001004b3e7824 */ /* 0x000fe200078e00ff */
[----:B------:R-:W-:Y:S01]  /*cea0*/  LOP3.LUT R77, R63, 0xff0000ff, RZ, 0xc0, !PT ;  /* 0xff0000ff3f4d7812 */ /* 0x000fe200078ec0ff */
[----:B------:R-:W-:Y:S01]  /*ceb0*/  IMAD.U32 R61, R61, 0x10000, RZ ;  /* 0x000100003d3d7824 */ /* 0x000fe200078e00ff */
[----:B------:R-:W-:Y:S01]  /*cec0*/  LOP3.LUT R59, R59, 0xff00, R56, 0xf8, !PT ;  /* 0x0000ff003b3b7812 */ /* 0x000fe200078ef838 */
[----:B------:R-:W-:Y:S01]  /*ced0*/  IMAD.U32 R76, R76, 0x10000, RZ ;  /* 0x000100004c4c7824 */ /* 0x000fe200078e00ff */
[----:B------:R-:W-:Y:S01]  /*cee0*/  SHF.R.U32.HI R63, RZ, 0x10, R63 ;  /* 0x00000010ff3f7819 */ /* 0x000fe2000001163f */
[----:B------:R-:W-:Y:S01]  /*cef0*/  FFMA.FTZ R161, R78, R163, R161 ;  /* 0x000000a34ea17223 */ /* 0x000fe200000100a1 */
[----:B------:R-:W-:-:S02]  /*cf00*/  LOP3.LUT R56, R60, 0xff00, R89, 0xf8, !PT ;  /* 0x0000ff003c387812 */ /* 0x000fc400078ef859 */
[----:B------:R-:W-:Y:S01]  /*cf10*/  LOP3.LUT R60, R74, 0xff00, R73, 0xf8, !PT ;  /* 0x0000ff004a3c7812 */ /* 0x000fe200078ef849 */
[----:B------:R-:W-:Y:S01]  /*cf20*/  IMAD.U32 R73, R72, 0x10000, RZ ;  /* 0x0001000048497824 */ /* 0x000fe200078e00ff */
[----:B------:R-:W-:Y:S02]  /*cf30*/  LOP3.LUT R62, R77, 0xff00, R62, 0xf8, !PT ;  /* 0x0000ff004d3e7812 */ /* 0x000fe400078ef83e */
[----:B------:R-:W-:Y:S02]  /*cf40*/  SHF.L.U32 R63, R63, 0x10, RZ ;  /* 0x000000103f3f7819 */ /* 0x000fe400000006ff */
[----:B------:R-:W-:Y:S02]  /*cf50*/  F2FP.SATFINITE.E4M3.F32.PACK_AB_MERGE_C R53, R53, R44, RZ ;  /* 0x0000002c3535723e */ /* 0x000fe400048070ff */
[----:B------:R-:W-:Y:S02]  /*cf60*/  LOP3.LUT R60, R60, 0xff0000, R61, 0xf8, !PT ;  /* 0x00ff00003c3c7812 */ /* 0x000fe400078ef83d */
[----:B------:R-:W-:-:S02]  /*cf70*/  F2FP.SATFINITE.E4M3.F32.PACK_AB_MERGE_C R51, R51, R40, RZ ;  /* 0x000000283333723e */ /* 0x000fc400048070ff */
[----:B------:R-:W-:Y:S02]  /*cf80*/  LOP3.LUT R44, R62, 0xff0000, R63, 0xf8, !PT ;  /* 0x00ff00003e2c7812 */ /* 0x000fe400078ef83f */
[----:B------:R-:W-:Y:S02]  /*cf90*/  F2FP.SATFINITE.E4M3.F32.PACK_AB_MERGE_C R40, R57, R58, R53 ;  /* 0x0000003a3928723e */ /* 0x000fe40004807035 */
[----:B------:R-:W-:Y:S02]  /*cfa0*/  F2FP.F16.E4M3.UNPACK_B R57, R45 ;  /* 0x0000002dff39723e */ /* 0x000fe400020006ff */
[----:B------:R-:W-:Y:S02]  /*cfb0*/  F2FP.SATFINITE.E4M3.F32.PACK_AB_MERGE_C R54, R54, R55, R51 ;  /* 0x000000373636723e */ /* 0x000fe40004807033 */
[----:B------:R-:W-:Y:S01]  /*cfc0*/  F2FP.F16.E4M3.UNPACK_B R63, R60 ;  /* 0x0000003cff3f723e */ /* 0x000fe200020006ff */
[--C-:B------:R-:W-:Y:S01]  /*cfd0*/  HADD2.F32 R51, -RZ, R57.reuse.H0_H0 ;  /* 0x20000039ff337230 */ /* 0x100fe20000004100 */
[----:B------:R-:W-:Y:S01]  /*cfe0*/  LOP3.LUT R59, R59, 0xff0000, R76, 0xf8, !PT ;  /* 0x00ff00003b3b7812 */ /* 0x000fe200078ef84c */
[----:B------:R-:W-:Y:S01]  /*cff0*/  HADD2.F32 R61, -RZ, R57.H1_H1 ;  /* 0x30000039ff3d7230 */ /* 0x000fe20000004100 */
[----:B------:R-:W-:Y:S01]  /*d000*/  F2FP.F16.E4M3.UNPACK_B R55, R41 ;  /* 0x00000029ff37723e */ /* 0x000fe200020006ff */
[----:B------:R-:W-:Y:S01]  /*d010*/  HADD2.F32 R72, -RZ, R63.H0_H0 ;  /* 0x2000003fff487230 */ /* 0x000fe20000004100 */
[----:B------:R-:W-:-:S02]  /*d020*/  F2FP.F16.E4M3.UNPACK_B R58, R59 ;  /* 0x0000003bff3a723e */ /* 0x000fc400020006ff */
[----:B------:R-:W-:Y:S01]  /*d030*/  LOP3.LUT R56, R56, 0xff0000, R73, 0xf8, !PT ;  /* 0x00ff000038387812 */ /* 0x000fe200078ef849 */
[--C-:B------:R-:W-:Y:S02]  /*d040*/  HADD2.F32 R53, -RZ, R55.reuse.H0_H0 ;  /* 0x20000037ff357230 */ /* 0x100fe40000004100 */
[-C--:B------:R-:W-:Y:S01]  /*d050*/  FMUL.FTZ R74, R51, R72.reuse ;  /* 0x00000048334a7220 */ /* 0x080fe20000410000 */
[--C-:B------:R-:W-:Y:S01]  /*d060*/  HADD2.F32 R62, -RZ, R58.reuse.H0_H0 ;  /* 0x2000003aff3e7230 */ /* 0x100fe20000004100 */
[----:B------:R-:W-:Y:S01]  /*d070*/  F2FP.F16.E4M3.UNPACK_B R57, R45.H1 ;  /* 0x0000002dff39723e */ /* 0x000fe200030006ff */
[----:B------:R-:W-:Y:S02]  /*d080*/  HADD2.F32 R55, -RZ, R55.H1_H1 ;  /* 0x30000037ff377230 */ /* 0x000fe40000004100 */
[C---:B------:R-:W-:Y:S01]  /*d090*/  FMUL.FTZ R72, R53.reuse, R72 ;  /* 0x0000004835487220 */ /* 0x040fe20000410000 */
[----:B------:R-:W-:Y:S01]  /*d0a0*/  F2FP.F16.E4M3.UNPACK_B R73, R60.H1 ;  /* 0x0000003cff49723e */ /* 0x000fe200030006ff */
[-C--:B------:R-:W-:Y:S01]  /*d0b0*/  FFMA.FTZ R53, R53, R62.reuse, -R74 ;  /* 0x0000003e35357223 */ /* 0x080fe2000001084a */
[----:B------:R-:W-:Y:S01]  /*d0c0*/  F2FP.F16.E4M3.UNPACK_B R45, R41.H1 ;  /* 0x00000029ff2d723e */ /* 0x000fe200030006ff */
[----:B------:R-:W-:Y:S01]  /*d0d0*/  FFMA.FTZ R51, R51, R62, R72 ;  /* 0x0000003e33337223 */ /* 0x000fe20000010048 */
[----:B------:R-:W-:Y:S01]  /*d0e0*/  HADD2.F32 R72, -RZ, R63.H1_H1 ;  /* 0x3000003fff487230 */ /* 0x000fe20000004100 */
[----:B------:R-:W-:Y:S01]  /*d0f0*/  F2FP.F16.E4M3.UNPACK_B R59, R59.H1 ;  /* 0x0000003bff3b723e */ /* 0x000fe200030006ff */
[----:B------:R-:W-:Y:S01]  /*d100*/  HADD2.F32 R62, -RZ, R58.H1_H1 ;  /* 0x3000003aff3e7230 */ /* 0x000fe20000004100 */
[----:B------:R-:W-:Y:S01]  /*d110*/  F2FP.SATFINITE.E4M3.F32.PACK_AB_MERGE_C R79, R79, R93, RZ ;  /* 0x0000005d4f4f723e */ /* 0x000fe200048070ff */
[----:B------:R-:W-:-:S02]  /*d120*/  HADD2.F32 R63, -RZ, R57.H0_H0 ;  /* 0x20000039ff3f7230 */ /* 0x000fc40000004100 */
[-C--:B------:R-:W-:Y:S01]  /*d130*/  FMUL.FTZ R58, R61, R72.reuse ;  /* 0x000000483d3a7220 */ /* 0x080fe20000410000 */
[C---:B------:R-:W-:Y:S01]  /*d140*/  FMUL.FTZ R60, R55.reuse, R72 ;  /* 0x00000048373c7220 */ /* 0x040fe20000410000 */
[----:B------:R-:W-:Y:S01]  /*d150*/  HADD2.F32 R76, -RZ, R73.H0_H0 ;  /* 0x20000049ff4c7230 */ /* 0x000fe20000004100 */
[----:B------:R-:W-:Y:S01]  /*d160*/  F2FP.SATFINITE.E4M3.F32.PACK_AB_MERGE_C R46, R46, R94, RZ ;  /* 0x0000005e2e2e723e */ /* 0x000fe200048070ff */
[----:B------:R-:W-:Y:S02]  /*d170*/  HADD2.F32 R41, -RZ, R45.H0_H0 ;  /* 0x2000002dff297230 */ /* 0x000fe40000004100 */
[-C--:B------:R-:W-:Y:S01]  /*d180*/  FFMA.FTZ R58, R55, R62.reuse, -R58 ;  /* 0x0000003e373a7223 */ /* 0x080fe2000001083a */
[----:B------:R-:W-:Y:S01]  /*d190*/  FFMA.FTZ R60, R61, R62, R60 ;  /* 0x0000003e3d3c7223 */ /* 0x000fe2000001003c */
[----:B------:R-:W-:Y:S02]  /*d1a0*/  HADD2.F32 R74, -RZ, R59.H0_H0 ;  /* 0x2000003bff4a7230 */ /* 0x000fe40000004100 */
[----:B------:R-:W-:Y:S01]  /*d1b0*/  FMUL.FTZ R62, R63, R76 ;  /* 0x0000004c3f3e7220 */ /* 0x000fe20000410000 */
[----:B------:R-:W-:-:S02]  /*d1c0*/  HADD2.F32 R72, -RZ, R57.H1_H1 ;  /* 0x30000039ff487230 */ /* 0x000fc40000004100 */
[C---:B------:R-:W-:Y:S01]  /*d1d0*/  FMUL.FTZ R76, R41.reuse, R76 ;  /* 0x0000004c294c7220 */ /* 0x040fe20000410000 */
[----:B------:R-:W-:Y:S02]  /*d1e0*/  HADD2.F32 R73, -RZ, R73.H1_H1 ;  /* 0x30000049ff497230 */ /* 0x000fe40000004100 */
[----:B------:R-:W-:Y:S01]  /*d1f0*/  FFMA.FTZ R41, R41, R74, -R62 ;  /* 0x0000004a29297223 */ /* 0x000fe2000001083e */
[----:B------:R-:W-:Y:S01]  /*d200*/  HADD2.F32 R62, -RZ, R45.H1_H1 ;  /* 0x3000002dff3e7230 */ /* 0x000fe20000004100 */
[----:B------:R-:W-:Y:S01]  /*d210*/  F2FP.F16.E4M3.UNPACK_B R57, R47 ;  /* 0x0000002fff39723e */ /* 0x000fe200020006ff */
[----:B------:R-:W-:Y:S02]  /*d220*/  HADD2.F32 R61, -RZ, R59.H1_H1 ;  /* 0x3000003bff3d7230 */ /* 0x000fe40000004100 */
[-C--:B------:R-:W-:Y:S01]  /*d230*/  FMUL.FTZ R55, R72, R73.reuse ;  /* 0x0000004948377220 */ /* 0x080fe20000410000 */
[----:B------:R-:W-:Y:S01]  /*d240*/  F2FP.F16.E4M3.UNPACK_B R59, R44 ;  /* 0x0000002cff3b723e */ /* 0x000fe200020006ff */
[C---:B------:R-:W-:Y:S01]  /*d250*/  FMUL.FTZ R73, R62.reuse, R73 ;  /* 0x000000493e497220 */ /* 0x040fe20000410000 */
[----:B------:R-:W-:Y:S01]  /*d260*/  FFMA.FTZ R45, R63, R74, R76 ;  /* 0x0000004a3f2d7223 */ /* 0x000fe2000001004c */
[----:B------:R-:W-:Y:S01]  /*d270*/  FFMA.FTZ R62, R62, R61, -R55 ;  /* 0x0000003d3e3e7223 */ /* 0x000fe20000010837 */
[----:B------:R-:W-:Y:S01]  /*d280*/  F2FP.F16.E4M3.UNPACK_B R55, R43 ;  /* 0x0000002bff37723e */ /* 0x000fe200020006ff */
[----:B------:R-:W-:Y:S01]  /*d290*/  FFMA.FTZ R72, R72, R61, R73 ;  /* 0x0000003d48487223 */ /* 0x000fe20000010049 */
[----:B------:R-:W-:Y:S01]  /*d2a0*/  HADD2.F32 R73, -RZ, R57.H0_H0 ;  /* 0x20000039ff497230 */ /* 0x000fe20000004100 */
[-C--:B------:R-:W-:Y:S01]  /*d2b0*/  F2FP.F16.E4M3.UNPACK_B R63, R56.reuse ;  /* 0x00000038ff3f723e */ /* 0x080fe200020006ff */
[----:B------:R-:W-:Y:S01]  /*d2c0*/  HADD2.F32 R76, -RZ, R59.H0_H0 ;  /* 0x2000003bff4c7230 */ /* 0x000fe20000004100 */
[----:B------:R-:W-:Y:S01]  /*d2d0*/  F2FP.F16.E4M3.UNPACK_B R56, R56.H1 ;  /* 0x00000038ff38723e */ /* 0x000fe200030006ff */
[----:B------:R-:W-:Y:S01]  /*d2e0*/  HADD2.F32 R61, -RZ, R55.H0_H0 ;  /* 0x20000037ff3d7230 */ /* 0x000fe20000004100 */
[----:B------:R-:W-:Y:S01]  /*d2f0*/  F2FP.SATFINITE.E4M3.F32.PACK_AB_MERGE_C R41, R62, R41, RZ ;  /* 0x000000293e29723e */ /* 0x000fe200048070ff */
[----:B------:R-:W-:-:S02]  /*d300*/  HADD2.F32 R74, -RZ, R63.H0_H0 ;  /* 0x2000003fff4a7230 */ /* 0x000fc40000004100 */
[-C--:B------:R-:W-:Y:S01]  /*d310*/  FMUL.FTZ R78, R73, R76.reuse ;  /* 0x0000004c494e7220 */ /* 0x080fe20000410000 */
[--C-:B------:R-:W-:Y:S02]  /*d320*/  HADD2.F32 R75, -RZ, R56.reuse.H0_H0 ;  /* 0x20000038ff4b7230 */ /* 0x100fe40000004100 */
[C---:B------:R-:W-:Y:S01]  /*d330*/  FMUL.FTZ R76, R61.reuse, R76 ;  /* 0x0000004c3d4c7220 */ /* 0x040fe20000410000 */
[----:B------:R-:W-:Y:S02]  /*d340*/  HADD2.F32 R56, -RZ, R56.H1_H1 ;  /* 0x30000038ff387230 */ /* 0x000fe40000004100 */
[-C--:B------:R-:W-:Y:S01]  /*d350*/  FFMA.FTZ R61, R61, R74.reuse, -R78 ;  /* 0x0000004a3d3d7223 */ /* 0x080fe2000001084e */
[----:B------:R-:W-:Y:S02]  /*d360*/  HADD2.F32 R57, -RZ, R57.H1_H1 ;  /* 0x30000039ff397230 */ /* 0x000fe40000004100 */
[----:B------:R-:W-:Y:S01]  /*d370*/  FFMA.FTZ R73, R73, R74, R76 ;  /* 0x0000004a49497223 */ /* 0x000fe2000001004c */
[----:B------:R-:W-:Y:S01]  /*d380*/  F2FP.F16.E4M3.UNPACK_B R74, R47.H1 ;  /* 0x0000002fff4a723e */ /* 0x000fe200030006ff */
[----:B------:R-:W-:Y:S01]  /*d390*/  HADD2.F32 R55, -RZ, R55.H1_H1 ;  /* 0x30000037ff377230 */ /* 0x000fe20000004100 */
[----:B------:R-:W-:-:S02]  /*d3a0*/  F2FP.F16.E4M3.UNPACK_B R76, R44.H1 ;  /* 0x0000002cff4c723e */ /* 0x000fc400030006ff */
[----:B------:R-:W-:Y:S01]  /*d3b0*/  F2FP.F16.E4M3.UNPACK_B R47, R43.H1 ;  /* 0x0000002bff2f723e */ /* 0x000fe200030006ff */
[----:B------:R-:W-:Y:S01]  /*d3c0*/  HADD2.F32 R44, -RZ, R74.H0_H0 ;  /* 0x2000004aff2c7230 */ /* 0x000fe20000004100 */
[----:B------:R-:W-:Y:S01]  /*d3d0*/  F2FP.SATFINITE.E4M3.F32.PACK_AB_MERGE_C R45, R72, R45, RZ ;  /* 0x0000002d482d723e */ /* 0x000fe200048070ff */
[--C-:B------:R-:W-:Y:S01]  /*d3e0*/  HADD2.F32 R77, -RZ, R76.reuse.H0_H0 ;  /* 0x2000004cff4d7230 */ /* 0x100fe20000004100 */
[----:B------:R-:W-:Y:S01]  /*d3f0*/  F2FP.SATFINITE.E4M3.F32.PACK_AB_MERGE_C R42, R42, R91, R79 ;  /* 0x0000005b2a2a723e */ /* 0x000fe2000480704f */
[--C-:B------:R-:W-:Y:S01]  /*d400*/  HADD2.F32 R43, -RZ, R47.reuse.H0_H0 ;  /* 0x2000002fff2b7230 */ /* 0x100fe20000004100 */
[----:B------:R-:W-:Y:S01]  /*d410*/  F2FP.SATFINITE.E4M3.F32.PACK_AB_MERGE_C R46, R161, R92, R46 ;  /* 0x0000005ca12e723e */ /* 0x000fe2000480702e */
[----:B------:R-:W-:Y:S02]  /*d420*/  HADD2.F32 R76, -RZ, R76.H1_H1 ;  /* 0x3000004cff4c7230 */ /* 0x000fe40000004100 */
[----:B------:R-:W-:Y:S01]  /*d430*/  FMUL.FTZ R78, R44, R77 ;  /* 0x0000004d2c4e7220 */ /* 0x000fe20000410000 */
[----:B------:R-:W-:-:S02]  /*d440*/  HADD2.F32 R47, -RZ, R47.H1_H1 ;  /* 0x3000002fff2f7230 */ /* 0x000fc40000004100 */
[C---:B------:R-:W-:Y:S01]  /*d450*/  FMUL.FTZ R77, R43.reuse, R77 ;  /* 0x0000004d2b4d7220 */ /* 0x040fe20000410000 */
[----:B------:R-:W-:Y:S02]  /*d460*/  HADD2.F32 R74, -RZ, R74.H1_H1 ;  /* 0x3000004aff4a7230 */ /* 0x000fe40000004100 */
[----:B------:R-:W-:Y:S01]  /*d470*/  FFMA.FTZ R43, R43, R75, -R78 ;  /* 0x0000004b2b2b7223 */ /* 0x000fe2000001084e */
[----:B------:R-:W-:Y:S01]  /*d480*/  F2FP.SATFINITE.E4M3.F32.PACK_AB_MERGE_C R41, R58, R53, R41 ;  /* 0x000000353a29723e */ /* 0x000fe20004807029 */
[----:B------:R-:W-:Y:S01]  /*d490*/  FFMA.FTZ R44, R44, R75, R77 ;  /* 0x0000004b2c2c7223 */ /* 0x000fe2000001004d */
[-C--:B------:R-:W-:Y:S01]  /*d4a0*/  FMUL.FTZ R75, R47, R76.reuse ;  /* 0x0000004c2f4b7220 */ /* 0x080fe20000410000 */
[----:B------:R-:W-:Y:S01]  /*d4b0*/  FMUL.FTZ R78, R74, R76 ;  /* 0x0000004c4a4e7220 */ /* 0x000fe20000410000 */
[----:B------:R-:W-:Y:S02]  /*d4c0*/  F2FP.SATFINITE.E4M3.F32.PACK_AB_MERGE_C R45, R60, R51, R45 ;  /* 0x000000333c2d723e */ /* 0x000fe4000480702d */
[----:B------:R-:W-:Y:S01]  /*d4d0*/  FFMA.FTZ R75, R74, R56, R75 ;  /* 0x000000384a4b7223 */ /* 0x000fe2000001004b */
[----:B------:R-:W-:-:S02]  /*d4e0*/  HADD2.F32 R74, -RZ, R59.H1_H1 ;  /* 0x3000003bff4a7230 */ /* 0x000fc40000004100 */
[----:B------:R-:W-:Y:S01]  /*d4f0*/  FFMA.FTZ R78, R47, R56, -R78 ;  /* 0x000000382f4e7223 */ /* 0x000fe2000001084e */
[----:B------:R-:W-:Y:S01]  /*d500*/  HADD2.F32 R56, -RZ, R63.H1_H1 ;  /* 0x3000003fff387230 */ /* 0x000fe20000004100 */
[----:B------:R-:W-:Y:S01]  /*d510*/  F2FP.SATFINITE.E4M3.F32.PACK_AB_MERGE_C R44, R75, R44, RZ ;  /* 0x0000002c4b2c723e */ /* 0x000fe200048070ff */
[-C--:B------:R-:W-:Y:S01]  /*d520*/  FMUL.FTZ R76, R57, R74.reuse ;  /* 0x0000004a394c7220 */ /* 0x080fe20000410000 */
[C---:B------:R-:W-:Y:S01]  /*d530*/  FMUL.FTZ R74, R55.reuse, R74 ;  /* 0x0000004a374a7220 */ /* 0x040fe20000410000 */
[----:B------:R-:W-:Y:S02]  /*d540*/  F2FP.SATFINITE.E4M3.F32.PACK_AB_MERGE_C R43, R78, R43, RZ ;  /* 0x0000002b4e2b723e */ /* 0x000fe400048070ff */
[-C--:B------:R-:W-:Y:S01]  /*d550*/  FFMA.FTZ R76, R55, R56.reuse, -R76 ;  /* 0x00000038374c7223 */ /* 0x080fe2000001084c */
[----:B------:R-:W-:-:S04]  /*d560*/  FFMA.FTZ R74, R57, R56, R74 ;  /* 0x00000038394a7223 */ /* 0x000fc8000001004a */
[----:B------:R-:W-:Y:S02]  /*d570*/  F2FP.SATFINITE.E4M3.F32.PACK_AB_MERGE_C R43, R76, R61, R43 ;  /* 0x0000003d4c2b723e */ /* 0x000fe4000480702b */
[----:B------:R-:W-:Y:S01]  /*d580*/  F2FP.SATFINITE.E4M3.F32.PACK_AB_MERGE_C R47, R74, R73, R44 ;  /* 0x000000494a2f723e */ /* 0x000fe2000480702c */
[----:B------:R-:W-:-:S07]  /*d590*/  IMAD.MOV.U32 R44, RZ, RZ, R54 ;  /* 0x000000ffff2c7224 */ /* 0x000fce00078e0036 */
.L_x_414:
[----:B------:R-:W-:Y:S05]  /*d5a0*/  BSYNC B2 ;  /* 0x0000000000027941 */ /* 0x000fea0003800000 */
.L_x_413:
[----:B------:R-:W-:-:S13]  /*d5b0*/  ISETP.GE.AND P3, PT, R50, R154, PT ;  /* 0x0000009a3200720c */ /* 0x000fda0003f66270 */
[--C-:B------:R-:W-:Y:S02]  /*d5c0*/  @!P3 SHF.R.S32.HI R53, RZ, 0x1f, R50.reuse ;  /* 0x0000001fff35b819 */ /* 0x100fe40000011432 */
[----:B------:R-:W-:-:S04]  /*d5d0*/  @!P3 IADD3 R51, P4, P5, R116, R136, R50 ;  /* 0x000000887433b210 */ /* 0x000fc80007d9e032 */
[----:B------:R-:W-:Y:S02]  /*d5e0*/  @!P3 IADD3.X R54, R4, R52, R53, P4, P5 ;  /* 0x000000340436b210 */ /* 0x000fe400027ea435 */
[----:B------:R-:W-:-:S05]  /*d5f0*/  IADD3 R48, P4, R48, R124, RZ ;  /* 0x0000007c30307210 */ /* 0x000fca0007f9e0ff */
[----:B------:R-:W-:Y:S01]  /*d600*/  IMAD.X R49, R49, 0x1, R125, P4 ;  /* 0x0000000131317824 */ /* 0x000fe200020e067d */
[----:B------:R-:W-:-:S04]  /*d610*/  @!P3 IADD3 R50, P4, R51, R124, RZ ;  /* 0x0000007c3332b210 */ /* 0x000fc80007f9e0ff */
[----:B-1----:R1:W-:Y:S01]  /*d620*/  STG.E.128 desc[UR54][R48.64], R40 ;  /* 0x0000002830007986 */ /* 0x0023e2000c101d36 */
[----:B------:R-:W-:-:S05]  /*d630*/  @!P3 IMAD.X R51, R54, 0x1, R125, P4 ;  /* 0x000000013633b824 */ /* 0x000fca00020e067d */
[----:B---3--:R1:W-:Y:S03]  /*d640*/  @!P3 STG.E.128 desc[UR54][R50.64], R44 ;  /* 0x0000002c3200b986 */ /* 0x0083e6000c101d36 */
.L_x_412:
[----:B------:R-:W-:Y:S05]  /*d650*/  BSYNC B1 ;  /* 0x0000000000017941 */ /* 0x000fea0003800000 */
.L_x_411:
[----:B------:R-:W-:Y:S01]  /*d660*/  ISETP.NE.AND P3, PT, R35, RZ, PT ;  /* 0x000000ff2300720c */ /* 0x000fe20003f65270 */
[----:B------:R-:W-:-:S12]  /*d670*/  BSSY B1, `(.L_x_415) ;  /* 0x00000f8000017945 */ /* 0x000fd80003800000 */
[----:B------:R-:W-:Y:S05]  /*d680*/  @!P3 BRA `(.L_x_416) ;  /* 0x0000000c00d8b947 */ /* 0x000fea0003800000 */
[----:B-1----:R-:W-:Y:S01]  /*d690*/  SEL R40, R99, R159, !P1 ;  /* 0x0000009f63287207 */ /* 0x002fe20004800000 */
        /* <DEDUP_REMOVED lines=22> */
[----:B------:R-:W-:Y:S01]  /*d800*/  SHF.R.U32.HI R54, RZ, 0x8, R81 ;  /* 0x00000008ff367819 */ /* 0x000fe20000011651 */
[----:B-1----:R-:W-:Y:S01]  /*d810*/  IMAD.MOV.U32 R56, RZ, RZ, R40 ;  /* 0x000000ffff387224 */ /* 0x002fe200078e0028 */
[----:B------:R-:W-:Y:S01]  /*d820*/  LOP3.LUT R59, R81, 0xff0000ff, RZ, 0xc0, !PT ;  /* 0xff0000ff513b7812 */ /* 0x000fe200078ec0ff */
[----:B---3--:R-:W-:Y:S01]  /*d830*/  IMAD.MOV.U32 R57, RZ, RZ, R44 ;  /* 0x000000ffff397224 */ /* 0x008fe200078e002c */
[----:B------:R-:W-:Y:S01]  /*d840*/  SHF.R.U32.HI R62, RZ, 0x8, R83 ;  /* 0x00000008ff3e7819 */ /* 0x000fe20000011653 */
[----:B------:R-:W-:Y:S01]  /*d850*/  IMAD.SHL.U32 R40, R54, 0x100, RZ ;  /* 0x0000010036287824 */ /* 0x000fe200078e00ff */
[----:B------:R-:W-:Y:S01]  /*d860*/  SHF.R.U32.HI R60, RZ, 0x8, R65 ;  /* 0x00000008ff3c7819 */ /* 0x000fe20000011641 */
[----:B------:R-:W-:Y:S01]  /*d870*/  IMAD.MOV.U32 R54, RZ, RZ, R42 ;  /* 0x000000ffff367224 */ /* 0x000fe200078e002a */
[----:B------:R-:W-:Y:S02]  /*d880*/  SHF.R.U32.HI R66, RZ, 0x10, R81 ;  /* 0x00000010ff427819 */ /* 0x000fe40000011651 */
[----:B------:R-:W-:Y:S01]  /*d890*/  LOP3.LUT R59, R59, 0xff00, R40, 0xf8, !PT ;  /* 0x0000ff003b3b7812 */ /* 0x000fe200078ef828 */
[----:B------:R-:W-:Y:S01]  /*d8a0*/  IMAD.SHL.U32 R40, R62, 0x100, RZ ;  /* 0x000001003e287824 */ /* 0x000fe200078e00ff */
[----:B------:R-:W-:Y:S01]  /*d8b0*/  SHF.R.U32.HI R64, RZ, 0x10, R83 ;  /* 0x00000010ff407819 */ /* 0x000fe20000011653 */
[----:B------:R-:W-:Y:S01]  /*d8c0*/  IMAD.SHL.U32 R42, R60, 0x100, RZ ;  /* 0x000001003c2a7824 */ /* 0x000fe200078e00ff */
[----:B------:R-:W-:Y:S01]  /*d8d0*/  LOP3.LUT R61, R83, 0xff0000ff, RZ, 0xc0, !PT ;  /* 0xff0000ff533d7812 */ /* 0x000fe200078ec0ff */
[----:B------:R-:W-:Y:S01]  /*d8e0*/  IMAD.U32 R44, R66, 0x10000, RZ ;  /* 0x00010000422c7824 */ /* 0x000fe200078e00ff */
[----:B------:R-:W-:-:S02]  /*d8f0*/  SHF.R.U32.HI R58, RZ, 0x8, R67 ;  /* 0x00000008ff3a7819 */ /* 0x000fc40000011643 */
[----:B------:R-:W-:Y:S02]  /*d900*/  LOP3.LUT R63, R65, 0xff0000ff, RZ, 0xc0, !PT ;  /* 0xff0000ff413f7812 */ /* 0x000fe400078ec0ff */
[----:B------:R-:W-:Y:S02]  /*d910*/  SHF.R.U32.HI R48, RZ, 0x10, R65 ;  /* 0x00000010ff307819 */ /* 0x000fe40000011641 */
[----:B------:R-:W-:Y:S01]  /*d920*/  MOV R55, R46 ;  /* 0x0000002e00377202 */ /* 0x000fe20000000f00 */
[----:B------:R-:W-:Y:S01]  /*d930*/  IMAD.SHL.U32 R46, R58, 0x100, RZ ;  /* 0x000001003a2e7824 */ /* 0x000fe200078e00ff */
[----:B------:R-:W-:Y:S01]  /*d940*/  LOP3.LUT R61, R61, 0xff00, R40, 0xf8, !PT ;  /* 0x0000ff003d3d7812 */ /* 0x000fe200078ef828 */
[----:B------:R-:W-:Y:S01]  /*d950*/  IMAD.U32 R40, R64, 0x10000, RZ ;  /* 0x0001000040287824 */ /* 0x000fe200078e00ff */
[----:B------:R-:W-:Y:S02]  /*d960*/  LOP3.LUT R65, R63, 0xff00, R42, 0xf8, !PT ;  /* 0x0000ff003f417812 */ /* 0x000fe400078ef82a */
[----:B------:R-:W-:-:S02]  /*d970*/  F2FP.F16.E4M3.UNPACK_B R63, R158.H1 ;  /* 0x0000009eff3f723e */ /* 0x000fc400030006ff */
[----:B------:R-:W-:Y:S02]  /*d980*/  F2FP.F16.E4M3.UNPACK_B R60, R57.H1 ;  /* 0x00000039ff3c723e */ /* 0x000fe400030006ff */
[----:B------:R-:W-:Y:S01]  /*d990*/  F2FP.F16.E4M3.UNPACK_B R58, R56.H1 ;  /* 0x00000038ff3a723e */ /* 0x000fe200030006ff */
[----:B------:R-:W-:Y:S01]  /*d9a0*/  HADD2.F32 R42, -RZ, R63.H0_H0 ;  /* 0x2000003fff2a7230 */ /* 0x000fe20000004100 */
[----:B------:R-:W-:Y:S02]  /*d9b0*/  SHF.R.U32.HI R53, RZ, 0x10, R67 ;  /* 0x00000010ff357819 */ /* 0x000fe40000011643 */
[----:B------:R-:W-:Y:S02]  /*d9c0*/  LOP3.LUT R67, R67, 0xff0000ff, RZ, 0xc0, !PT ;  /* 0xff0000ff43437812 */ /* 0x000fe400078ec0ff */
[----:B------:R-:W-:Y:S01]  /*d9d0*/  LOP3.LUT R44, R59, 0xff0000, R44, 0xf8, !PT ;  /* 0x00ff00003b2c7812 */ /* 0x000fe200078ef82c */
[----:B------:R-:W-:Y:S01]  /*d9e0*/  HADD2.F32 R59, -RZ, R58.H0_H0 ;  /* 0x2000003aff3b7230 */ /* 0x000fe20000004100 */
[----:B------:R-:W-:Y:S01]  /*d9f0*/  LOP3.LUT R40, R61, 0xff0000, R40, 0xf8, !PT ;  /* 0x00ff00003d287812 */ /* 0x000fe200078ef828 */
[----:B------:R-:W-:Y:S01]  /*da00*/  HADD2.F32 R61, -RZ, R60.H0_H0 ;  /* 0x2000003cff3d7230 */ /* 0x000fe20000004100 */
[----:B------:R-:W-:Y:S01]  /*da10*/  F2FP.F16.E4M3.UNPACK_B R62, R156.H1 ;  /* 0x0000009cff3e723e */ /* 0x000fe200030006ff */
[----:B------:R-:W-:Y:S01]  /*da20*/  IMAD.U32 R53, R53, 0x10000, RZ ;  /* 0x0001000035357824 */ /* 0x000fe200078e00ff */
[----:B------:R-:W-:Y:S01]  /*da30*/  LOP3.LUT R66, R67, 0xff00, R46, 0xf8, !PT ;  /* 0x0000ff0043427812 */ /* 0x000fe200078ef82e */
[----:B------:R-:W-:Y:S01]  /*da40*/  FMUL.FTZ R72, R59, R42 ;  /* 0x0000002a3b487220 */ /* 0x000fe20000410000 */
[----:B------:R-:W-:Y:S01]  /*da50*/  SHF.L.U32 R46, R48, 0x10, RZ ;  /* 0x00000010302e7819 */ /* 0x000fe200000006ff */
[----:B------:R-:W-:-:S02]  /*da60*/  HADD2.F32 R64, -RZ, R62.H0_H0 ;  /* 0x2000003eff407230 */ /* 0x000fc40000004100 */
[----:B------:R-:W-:Y:S01]  /*da70*/  FMUL.FTZ R48, R61, R42 ;  /* 0x0000002a3d307220 */ /* 0x000fe20000410000 */
[----:B------:R-:W-:Y:S02]  /*da80*/  LOP3.LUT R42, R66, 0xff0000, R53, 0xf8, !PT ;  /* 0x00ff0000422a7812 */ /* 0x000fe400078ef835 */
[----:B------:R-:W-:Y:S01]  /*da90*/  F2FP.F16.E4M3.UNPACK_B R158, R158 ;  /* 0x0000009eff9e723e */ /* 0x000fe200020006ff */
[-C--:B------:R-:W-:Y:S01]  /*daa0*/  FFMA.FTZ R48, R59, R64.reuse, -R48 ;  /* 0x000000403b307223 */ /* 0x080fe20000010830 */
[----:B------:R-:W-:Y:S01]  /*dab0*/  FFMA.FTZ R53, R61, R64, R72 ;  /* 0x000000403d357223 */ /* 0x000fe20000010048 */
[----:B------:R-:W-:Y:S01]  /*dac0*/  HADD2.F32 R64, -RZ, R62.H1_H1 ;  /* 0x3000003eff407230 */ /* 0x000fe20000004100 */
[----:B------:R-:W-:Y:S01]  /*dad0*/  F2FP.F16.E4M3.UNPACK_B R61, R57 ;  /* 0x00000039ff3d723e */ /* 0x000fe200020006ff */
[----:B------:R-:W-:Y:S01]  /*dae0*/  HADD2.F32 R62, -RZ, R63.H1_H1 ;  /* 0x3000003fff3e7230 */ /* 0x000fe20000004100 */
[----:B------:R-:W-:Y:S01]  /*daf0*/  LOP3.LUT R46, R65, 0xff0000, R46, 0xf8, !PT ;  /* 0x00ff0000412e7812 */ /* 0x000fe200078ef82e */
[----:B------:R-:W-:Y:S01]  /*db00*/  HADD2.F32 R59, -RZ, R58.H1_H1 ;  /* 0x3000003aff3b7230 */ /* 0x000fe20000004100 */
[----:B------:R-:W-:Y:S01]  /*db10*/  F2FP.F16.E4M3.UNPACK_B R156, R156 ;  /* 0x0000009cff9c723e */ /* 0x000fe200020006ff */
[----:B------:R-:W-:Y:S01]  /*db20*/  HADD2.F32 R63, -RZ, R60.H1_H1 ;  /* 0x3000003cff3f7230 */ /* 0x000fe20000004100 */
[----:B------:R-:W-:Y:S01]  /*db30*/  F2FP.F16.E4M3.UNPACK_B R60, R56 ;  /* 0x00000038ff3c723e */ /* 0x000fe200020006ff */
[----:B------:R-:W-:-:S02]  /*db40*/  HADD2.F32 R65, -RZ, R158.H0_H0 ;  /* 0x2000009eff417230 */ /* 0x000fc40000004100 */
[-C--:B------:R-:W-:Y:S01]  /*db50*/  FMUL.FTZ R66, R59, R62.reuse ;  /* 0x0000003e3b427220 */ /* 0x080fe20000410000 */
[----:B------:R-:W-:Y:S02]  /*db60*/  HADD2.F32 R158, -RZ, R158.H1_H1 ;  /* 0x3000009eff9e7230 */ /* 0x000fe40000004100 */
[----:B------:R-:W-:Y:S01]  /*db70*/  FMUL.FTZ R56, R63, R62 ;  /* 0x0000003e3f387220 */ /* 0x000fe20000410000 */
[--C-:B------:R-:W-:Y:S02]  /*db80*/  HADD2.F32 R62, -RZ, R61.reuse.H0_H0 ;  /* 0x2000003dff3e7230 */ /* 0x100fe40000004100 */
[----:B------:R-:W-:Y:S02]  /*db90*/  HADD2.F32 R58, -RZ, R60.H0_H0 ;  /* 0x2000003cff3a7230 */ /* 0x000fe40000004100 */
[-C--:B------:R-:W-:Y:S01]  /*dba0*/  FFMA.FTZ R57, R59, R64.reuse, -R56 ;  /* 0x000000403b397223 */ /* 0x080fe20000010838 */
[----:B------:R-:W-:Y:S02]  /*dbb0*/  HADD2.F32 R59, -RZ, R156.H0_H0 ;  /* 0x2000009cff3b7230 */ /* 0x000fe40000004100 */
[----:B------:R-:W-:Y:S01]  /*dbc0*/  FFMA.FTZ R56, R63, R64, R66 ;  /* 0x000000403f387223 */ /* 0x000fe20000010042 */
[-C--:B------:R-:W-:Y:S01]  /*dbd0*/  FMUL.FTZ R67, R62, R65.reuse ;  /* 0x000000413e437220 */ /* 0x080fe20000410000 */
[C---:B------:R-:W-:Y:S01]  /*dbe0*/  FMUL.FTZ R65, R58.reuse, R65 ;  /* 0x000000413a417220 */ /* 0x040fe20000410000 */
[----:B------:R-:W-:Y:S01]  /*dbf0*/  HADD2.F32 R63, -RZ, R61.H1_H1 ;  /* 0x3000003dff3f7230 */ /* 0x000fe20000004100 */
[----:B------:R-:W-:Y:S01]  /*dc00*/  F2FP.F16.E4M3.UNPACK_B R66, R157.H1 ;  /* 0x0000009dff42723e */ /* 0x000fe200030006ff */
[----:B------:R-:W-:Y:S01]  /*dc10*/  HADD2.F32 R60, -RZ, R60.H1_H1 ;  /* 0x3000003cff3c7230 */ /* 0x000fe20000004100 */
[----:B------:R-:W-:Y:S01]  /*dc20*/  F2FP.F16.E4M3.UNPACK_B R64, R55.H1 ;  /* 0x00000037ff40723e */ /* 0x000fe200030006ff */
[-C--:B------:R-:W-:Y:S01]  /*dc30*/  FFMA.FTZ R58, R58, R59.reuse, -R67 ;  /* 0x0000003b3a3a7223 */ /* 0x080fe20000010843 */
[----:B------:R-:W-:Y:S01]  /*dc40*/  FFMA.FTZ R59, R62, R59, R65 ;  /* 0x0000003b3e3b7223 */ /* 0x000fe20000010041 */
[----:B------:R-:W-:Y:S01]  /*dc50*/  HADD2.F32 R156, -RZ, R156.H1_H1 ;  /* 0x3000009cff9c7230 */ /* 0x000fe20000004100 */
[----:B------:R-:W-:Y:S01]  /*dc60*/  F2FP.F16.E4M3.UNPACK_B R67, R155.H1 ;  /* 0x0000009bff43723e */ /* 0x000fe200030006ff */
[----:B------:R-:W-:Y:S01]  /*dc70*/  FMUL.FTZ R61, R63, R158 ;  /* 0x0000009e3f3d7220 */ /* 0x000fe20000410000 */
[----:B------:R-:W-:Y:S01]  /*dc80*/  F2FP.F16.E4M3.UNPACK_B R62, R54.H1 ;  /* 0x00000036ff3e723e */ /* 0x000fe200030006ff */
[----:B------:R-:W-:-:S02]  /*dc90*/  HADD2.F32 R74, -RZ, R66.H0_H0 ;  /* 0x20000042ff4a7230 */ /* 0x000fc40000004100 */
[C---:B------:R-:W-:Y:S01]  /*dca0*/  FMUL.FTZ R158, R60.reuse, R158 ;  /* 0x0000009e3c9e7220 */ /* 0x040fe20000410000 */
[----:B------:R-:W-:Y:S02]  /*dcb0*/  HADD2.F32 R73, -RZ, R66.H1_H1 ;  /* 0x30000042ff497230 */ /* 0x000fe40000004100 */
[-C--:B------:R-:W-:Y:S01]  /*dcc0*/  FFMA.FTZ R61, R60, R156.reuse, -R61 ;  /* 0x0000009c3c3d7223 */ /* 0x080fe2000001083d */
[--C-:B------:R-:W-:Y:S02]  /*dcd0*/  HADD2.F32 R66, -RZ, R64.reuse.H1_H1 ;  /* 0x30000040ff427230 */ /* 0x100fe40000004100 */
[----:B------:R-:W-:Y:S01]  /*dce0*/  FFMA.FTZ R60, R63, R156, R158 ;  /* 0x0000009c3f3c7223 */ /* 0x000fe2000001009e */
[----:B------:R-:W-:Y:S01]  /*dcf0*/  HADD2.F32 R65, -RZ, R64.H0_H0 ;  /* 0x20000040ff417230 */ /* 0x000fe20000004100 */
[----:B------:R-:W-:Y:S01]  /*dd00*/  F2FP.F16.E4M3.UNPACK_B R157, R157 ;  /* 0x0000009dff9d723e */ /* 0x000fe200020006ff */
[----:B------:R-:W-:Y:S02]  /*dd10*/  HADD2.F32 R72, -RZ, R67.H0_H0 ;  /* 0x20000043ff487230 */ /* 0x000fe40000004100 */
[----:B------:R-:W-:Y:S01]  /*dd20*/  FMUL.FTZ R75, R66, R73 ;  /* 0x00000049424b7220 */ /* 0x000fe20000410000 */
[----:B------:R-:W-:-:S02]  /*dd30*/  HADD2.F32 R64, -RZ, R62.H1_H1 ;  /* 0x3000003eff407230 */ /* 0x000fc40000004100 */
[----:B------:R-:W-:Y:S01]  /*dd40*/  FMUL.FTZ R76, R65, R74 ;  /* 0x0000004a414c7220 */ /* 0x000fe20000410000 */
[----:B------:R-:W-:Y:S01]  /*dd50*/  HADD2.F32 R67, -RZ, R67.H1_H1 ;  /* 0x30000043ff437230 */ /* 0x000fe20000004100 */
[----:B------:R-:W-:Y:S01]  /*dd60*/  F2FP.F16.E4M3.UNPACK_B R54, R54 ;  /* 0x00000036ff36723e */ /* 0x000fe200020006ff */
[----:B------:R-:W-:Y:S02]  /*dd70*/  HADD2.F32 R63, -RZ, R62.H0_H0 ;  /* 0x2000003eff3f7230 */ /* 0x000fe40000004100 */
[C---:B------:R-:W-:Y:S01]  /*dd80*/  FMUL.FTZ R73, R64.reuse, R73 ;  /* 0x0000004940497220 */ /* 0x040fe20000410000 */
[----:B------:R-:W-:Y:S01]  /*dd90*/  F2FP.F16.E4M3.UNPACK_B R155, R155 ;  /* 0x0000009bff9b723e */ /* 0x000fe200020006ff */
[----:B------:R-:W-:Y:S01]  /*dda0*/  FFMA.FTZ R75, R64, R67, -R75 ;  /* 0x00000043404b7223 */ /* 0x000fe2000001084b */
[----:B------:R-:W-:Y:S01]  /*ddb0*/  F2FP.F16.E4M3.UNPACK_B R64, R55 ;  /* 0x00000037ff40723e */ /* 0x000fe200020006ff */
[C---:B------:R-:W-:Y:S01]  /*ddc0*/  FMUL.FTZ R74, R63.reuse, R74 ;  /* 0x0000004a3f4a7220 */ /* 0x040fe20000410000 */
[----:B------:R-:W-:Y:S01]  /*ddd0*/  FFMA.FTZ R62, R63, R72, -R76 ;  /* 0x000000483f3e7223 */ /* 0x000fe2000001084c */
[----:B------:R-:W-:Y:S01]  /*dde0*/  FFMA.FTZ R76, R66, R67, R73 ;  /* 0x00000043424c7223 */ /* 0x000fe20000010049 */
[----:B------:R-:W-:-:S02]  /*ddf0*/  HADD2.F32 R55, -RZ, R54.H0_H0 ;  /* 0x20000036ff377230 */ /* 0x000fc40000004100 */
[----:B------:R-:W-:Y:S01]  /*de00*/  FFMA.FTZ R63, R65, R72, R74 ;  /* 0x00000048413f7223 */ /* 0x000fe2000001004a */
[--C-:B------:R-:W-:Y:S01]  /*de10*/  HADD2.F32 R72, -RZ, R157.reuse.H0_H0 ;  /* 0x2000009dff487230 */ /* 0x100fe20000004100 */
[----:B------:R-:W-:Y:S01]  /*de20*/  F2FP.SATFINITE.E4M3.F32.PACK_AB_MERGE_C R48, R57, R48, RZ ;  /* 0x000000303930723e */ /* 0x000fe200048070ff */
[--C-:B------:R-:W-:Y:S01]  /*de30*/  HADD2.F32 R65, -RZ, R64.reuse.H0_H0 ;  /* 0x20000040ff417230 */ /* 0x100fe20000004100 */
[----:B------:R-:W-:Y:S01]  /*de40*/  F2FP.F16.E4M3.UNPACK_B R57, R41 ;  /* 0x00000029ff39723e */ /* 0x000fe200020006ff */
[----:B------:R-:W-:Y:S01]  /*de50*/  HADD2.F32 R157, -RZ, R157.H1_H1 ;  /* 0x3000009dff9d7230 */ /* 0x000fe20000004100 */
[----:B------:R-:W-:Y:S01]  /*de60*/  F2FP.SATFINITE.E4M3.F32.PACK_AB_MERGE_C R76, R76, R63, RZ ;  /* 0x0000003f4c4c723e */ /* 0x000fe200048070ff */
[----:B------:R-:W-:Y:S02]  /*de70*/  HADD2.F32 R64, -RZ, R64.H1_H1 ;  /* 0x30000040ff407230 */ /* 0x000fe40000004100 */
[----:B------:R-:W-:Y:S01]  /*de80*/  FMUL.FTZ R74, R65, R72 ;  /* 0x00000048414a7220 */ /* 0x000fe20000410000 */
[----:B------:R-:W-:Y:S01]  /*de90*/  HADD2.F32 R66, -RZ, R155.H0_H0 ;  /* 0x2000009bff427230 */ /* 0x000fe20000004100 */
[----:B------:R-:W-:Y:S01]  /*dea0*/  F2FP.F16.E4M3.UNPACK_B R63, R46 ;  /* 0x0000002eff3f723e */ /* 0x000fe200020006ff */
[----:B------:R-:W-:-:S02]  /*deb0*/  HADD2.F32 R54, -RZ, R54.H1_H1 ;  /* 0x30000036ff367230 */ /* 0x000fc40000004100 */
[-C--:B------:R-:W-:Y:S01]  /*dec0*/  FMUL.FTZ R67, R64, R157.reuse ;  /* 0x0000009d40437220 */ /* 0x080fe20000410000 */
[----:B------:R-:W-:Y:S02]  /*ded0*/  HADD2.F32 R155, -RZ, R155.H1_H1 ;  /* 0x3000009bff9b7230 */ /* 0x000fe40000004100 */
[C---:B------:R-:W-:Y:S01]  /*dee0*/  FMUL.FTZ R72, R55.reuse, R72 ;  /* 0x0000004837487220 */ /* 0x040fe20000410000 */
[----:B------:R-:W-:Y:S01]  /*def0*/  FFMA.FTZ R74, R55, R66, -R74 ;  /* 0x00000042374a7223 */ /* 0x000fe2000001084a */
[C---:B------:R-:W-:Y:S01]  /*df00*/  FMUL.FTZ R157, R54.reuse, R157 ;  /* 0x0000009d369d7220 */ /* 0x040fe20000410000 */
[----:B------:R-:W-:Y:S01]  /*df10*/  F2FP.SATFINITE.E4M3.F32.PACK_AB_MERGE_C R55, R61, R58, R48 ;  /* 0x0000003a3d37723e */ /* 0x000fe20004807030 */
[----:B------:R-:W-:Y:S01]  /*df20*/  FFMA.FTZ R67, R54, R155, -R67 ;  /* 0x0000009b36437223 */ /* 0x000fe20000010843 */
[----:B------:R-:W-:Y:S01]  /*df30*/  F2FP.SATFINITE.E4M3.F32.PACK_AB_MERGE_C R54, R56, R53, RZ ;  /* 0x000000353836723e */ /* 0x000fe200048070ff */
[----:B------:R-:W-:Y:S01]  /*df40*/  HADD2.F32 R56, -RZ, R57.H0_H0 ;  /* 0x20000039ff387230 */ /* 0x000fe20000004100 */
[----:B------:R-:W-:Y:S01]  /*df50*/  F2FP.SATFINITE.E4M3.F32.PACK_AB_MERGE_C R53, R75, R62, RZ ;  /* 0x0000003e4b35723e */ /* 0x000fe200048070ff */
[----:B------:R-:W-:Y:S01]  /*df60*/  FFMA.FTZ R72, R65, R66, R72 ;  /* 0x0000004241487223 */ /* 0x000fe20000010048 */
[----:B------:R-:W-:Y:S01]  /*df70*/  F2FP.F16.E4M3.UNPACK_B R62, R45 ;  /* 0x0000002dff3e723e */ /* 0x000fe200020006ff */
[----:B------:R-:W-:Y:S01]  /*df80*/  FFMA.FTZ R157, R64, R155, R157 ;  /* 0x0000009b409d7223 */ /* 0x000fe2000001009d */
[----:B------:R-:W-:Y:S01]  /*df90*/  F2FP.SATFINITE.E4M3.F32.PACK_AB_MERGE_C R54, R60, R59, R54 ;  /* 0x0000003b3c36723e */ /* 0x000fe20004807036 */
[----:B------:R-:W-:Y:S01]  /*dfa0*/  HADD2.F32 R59, -RZ, R63.H0_H0 ;  /* 0x2000003fff3b7230 */ /* 0x000fe20000004100 */
[----:B------:R-:W-:Y:S01]  /*dfb0*/  F2FP.F16.E4M3.UNPACK_B R60, R44 ;  /* 0x0000002cff3c723e */ /* 0x000fe200020006ff */
[--C-:B------:R-:W-:Y:S01]  /*dfc0*/  HADD2.F32 R58, -RZ, R62.reuse.H0_H0 ;  /* 0x2000003eff3a7230 */ /* 0x100fe20000004100 */
[----:B------:R-:W-:Y:S01]  /*dfd0*/  F2FP.SATFINITE.E4M3.F32.PACK_AB_MERGE_C R53, R67, R74, R53 ;  /* 0x0000004a4335723e */ /* 0x000fe20004807035 */
[----:B------:R-:W-:-:S02]  /*dfe0*/  HADD2.F32 R62, -RZ, R62.H1_H1 ;  /* 0x3000003eff3e7230 */ /* 0x000fc40000004100 */
[-C--:B------:R-:W-:Y:S01]  /*dff0*/  FMUL.FTZ R67, R56, R59.reuse ;  /* 0x0000003b38437220 */ /* 0x080fe20000410000 */
[--C-:B------:R-:W-:Y:S02]  /*e000*/  HADD2.F32 R61, -RZ, R60.reuse.H0_H0 ;  /* 0x2000003cff3d7230 */ /* 0x100fe40000004100 */
[----:B------:R-:W-:Y:S01]  /*e010*/  FMUL.FTZ R65, R58, R59 ;  /* 0x0000003b3a417220 */ /* 0x000fe20000410000 */
[----:B------:R-:W-:Y:S01]  /*e020*/  HADD2.F32 R63, -RZ, R63.H1_H1 ;  /* 0x3000003fff3f7230 */ /* 0x000fe20000004100 */
[----:B------:R-:W-:Y:S01]  /*e030*/  F2FP.F16.E4M3.UNPACK_B R44, R44.H1 ;  /* 0x0000002cff2c723e */ /* 0x000fe200030006ff */
[----:B------:R-:W-:Y:S02]  /*e040*/  HADD2.F32 R59, -RZ, R57.H1_H1 ;  /* 0x30000039ff3b7230 */ /* 0x000fe40000004100 */
[-C--:B------:R-:W-:Y:S01]  /*e050*/  FFMA.FTZ R56, R56, R61.reuse, -R65 ;  /* 0x0000003d38387223 */ /* 0x080fe20000010841 */
[----:B------:R-:W-:Y:S01]  /*e060*/  FFMA.FTZ R57, R58, R61, R67 ;  /* 0x0000003d3a397223 */ /* 0x000fe20000010043 */
[----:B------:R-:W-:-:S02]  /*e070*/  HADD2.F32 R61, -RZ, R60.H1_H1 ;  /* 0x3000003cff3d7230 */ /* 0x000fc40000004100 */
[CC--:B------:R-:W-:Y:S01]  /*e080*/  FMUL.FTZ R64, R62.reuse, R63.reuse ;  /* 0x0000003f3e407220 */ /* 0x0c0fe20000410000 */
[C---:B------:R-:W-:Y:S01]  /*e090*/  FMUL.FTZ R65, R59.reuse, R63 ;  /* 0x0000003f3b417220 */ /* 0x040fe20000410000 */
[----:B------:R-:W-:Y:S02]  /*e0a0*/  F2FP.F16.E4M3.UNPACK_B R60, R45.H1 ;  /* 0x0000002dff3c723e */ /* 0x000fe400030006ff */
[----:B------:R-:W-:Y:S01]  /*e0b0*/  F2FP.F16.E4M3.UNPACK_B R63, R46.H1 ;  /* 0x0000002eff3f723e */ /* 0x000fe200030006ff */
[----:B------:R-:W-:Y:S01]  /*e0c0*/  FFMA.FTZ R46, R62, R61, R65 ;  /* 0x0000003d3e2e7223 */ /* 0x000fe20000010041 */
[----:B------:R-:W-:Y:S01]  /*e0d0*/  F2FP.F16.E4M3.UNPACK_B R58, R41.H1 ;  /* 0x00000029ff3a723e */ /* 0x000fe200030006ff */
[----:B------:R-:W-:Y:S01]  /*e0e0*/  FFMA.FTZ R41, R59, R61, -R64 ;  /* 0x0000003d3b297223 */ /* 0x000fe20000010840 */
[----:B------:R-:W-:Y:S01]  /*e0f0*/  HADD2.F32 R59, -RZ, R60.H0_H0 ;  /* 0x2000003cff3b7230 */ /* 0x000fe20000004100 */
[----:B------:R-:W-:Y:S01]  /*e100*/  F2FP.F16.E4M3.UNPACK_B R73, R42 ;  /* 0x0000002aff49723e */ /* 0x000fe200020006ff */
[----:B------:R-:W-:Y:S01]  /*e110*/  HADD2.F32 R62, -RZ, R63.H0_H0 ;  /* 0x2000003fff3e7230 */ /* 0x000fe20000004100 */
[----:B------:R-:W-:Y:S01]  /*e120*/  F2FP.F16.E4M3.UNPACK_B R67, R40.H1 ;  /* 0x00000028ff43723e */ /* 0x000fe200030006ff */
[----:B------:R-:W-:Y:S01]  /*e130*/  HADD2.F32 R45, -RZ, R58.H0_H0 ;  /* 0x2000003aff2d7230 */ /* 0x000fe20000004100 */
[----:B------:R-:W-:Y:S01]  /*e140*/  F2FP.F16.E4M3.UNPACK_B R74, R42.H1 ;  /* 0x0000002aff4a723e */ /* 0x000fe200030006ff */
[----:B------:R-:W-:-:S02]  /*e150*/  HADD2.F32 R61, -RZ, R60.H1_H1 ;  /* 0x3000003cff3d7230 */ /* 0x000fc40000004100 */
[-C--:B------:R-:W-:Y:S01]  /*e160*/  FMUL.FTZ R66, R59, R62.reuse ;  /* 0x0000003e3b427220 */ /* 0x080fe20000410000 */
[----:B------:R-:W-:Y:S02]  /*e170*/  HADD2.F32 R60, -RZ, R44.H0_H0 ;  /* 0x2000002cff3c7230 */ /* 0x000fe40000004100 */
[----:B------:R-:W-:Y:S01]  /*e180*/  FMUL.FTZ R62, R45, R62 ;  /* 0x0000003e2d3e7220 */ /* 0x000fe20000410000 */
[----:B------:R-:W-:Y:S01]  /*e190*/  HADD2.F32 R64, -RZ, R63.H1_H1 ;  /* 0x3000003fff407230 */ /* 0x000fe20000004100 */
[----:B------:R-:W-:Y:S01]  /*e1a0*/  F2FP.SATFINITE.E4M3.F32.PACK_AB_MERGE_C R48, R157, R72, R76 ;  /* 0x000000489d30723e */ /* 0x000fe2000480704c */
[----:B------:R-:W-:Y:S02]  /*e1b0*/  HADD2.F32 R58, -RZ, R58.H1_H1 ;  /* 0x3000003aff3a7230 */ /* 0x000fe40000004100 */
[----:B------:R-:W-:Y:S02]  /*e1c0*/  HADD2.F32 R63, -RZ, R44.H1_H1 ;  /* 0x3000002cff3f7230 */ /* 0x000fe40000004100 */
[----:B------:R-:W-:Y:S01]  /*e1d0*/  FFMA.FTZ R44, R45, R60, -R66 ;  /* 0x0000003c2d2c7223 */ /* 0x000fe20000010842 */
[----:B------:R-:W-:Y:S01]  /*e1e0*/  FMUL.FTZ R65, R61, R64 ;  /* 0x000000403d417220 */ /* 0x000fe20000410000 */
[----:B------:R-:W-:Y:S01]  /*e1f0*/  FFMA.FTZ R45, R59, R60, R62 ;  /* 0x0000003c3b2d7223 */ /* 0x000fe2000001003e */
[C---:B------:R-:W-:Y:S01]  /*e200*/  FMUL.FTZ R64, R58.reuse, R64 ;  /* 0x000000403a407220 */ /* 0x040fe20000410000 */
[----:B------:R-:W-:Y:S01]  /*e210*/  F2FP.F16.E4M3.UNPACK_B R62, R47 ;  /* 0x0000002fff3e723e */ /* 0x000fe200020006ff */
[----:B------:R-:W-:Y:S01]  /*e220*/  FFMA.FTZ R59, R58, R63, -R65 ;  /* 0x0000003f3a3b7223 */ /* 0x000fe20000010841 */
[----:B------:R-:W-:Y:S01]  /*e230*/  F2FP.F16.E4M3.UNPACK_B R60, R43 ;  /* 0x0000002bff3c723e */ /* 0x000fe200020006ff */
[----:B------:R-:W-:Y:S01]  /*e240*/  FFMA.FTZ R58, R61, R63, R64 ;  /* 0x0000003f3d3a7223 */ /* 0x000fe20000010040 */
[----:B------:R-:W-:Y:S01]  /*e250*/  F2FP.F16.E4M3.UNPACK_B R66, R40 ;  /* 0x00000028ff42723e */ /* 0x000fe200020006ff */
[----:B------:R-:W-:Y:S01]  /*e260*/  HADD2.F32 R64, -RZ, R62.H0_H0 ;  /* 0x2000003eff407230 */ /* 0x000fe20000004100 */
[----:B------:R-:W-:Y:S01]  /*e270*/  F2FP.F16.E4M3.UNPACK_B R63, R47.H1 ;  /* 0x0000002fff3f723e */ /* 0x000fe200030006ff */
[----:B------:R-:W-:Y:S01]  /*e280*/  HADD2.F32 R40, -RZ, R73.H0_H0 ;  /* 0x20000049ff287230 */ /* 0x000fe20000004100 */
[----:B------:R-:W-:Y:S01]  /*e290*/  F2FP.F16.E4M3.UNPACK_B R43, R43.H1 ;  /* 0x0000002bff2b723e */ /* 0x000fe200030006ff */
[----:B------:R-:W-:Y:S01]  /*e2a0*/  HADD2.F32 R47, -RZ, R60.H0_H0 ;  /* 0x2000003cff2f7230 */ /* 0x000fe20000004100 */
[----:B------:R-:W-:Y:S01]  /*e2b0*/  F2FP.SATFINITE.E4M3.F32.PACK_AB_MERGE_C R44, R59, R44, RZ ;  /* 0x0000002c3b2c723e */ /* 0x000fe200048070ff */
[----:B------:R-:W-:-:S02]  /*e2c0*/  HADD2.F32 R42, -RZ, R66.H0_H0 ;  /* 0x20000042ff2a7230 */ /* 0x000fc40000004100 */
[CC--:B------:R-:W-:Y:S01]  /*e2d0*/  FMUL.FTZ R78, R64.reuse, R40.reuse ;  /* 0x00000028404e7220 */ /* 0x0c0fe20000410000 */
[----:B------:R-:W-:Y:S02]  /*e2e0*/  HADD2.F32 R65, -RZ, R63.H0_H0 ;  /* 0x2000003fff417230 */ /* 0x000fe40000004100 */
[C---:B------:R-:W-:Y:S01]  /*e2f0*/  FMUL.FTZ R75, R47.reuse, R40 ;  /* 0x000000282f4b7220 */ /* 0x040fe20000410000 */
[----:B------:R-:W-:Y:S02]  /*e300*/  HADD2.F32 R76, -RZ, R74.H0_H0 ;  /* 0x2000004aff4c7230 */ /* 0x000fe40000004100 */
[-C--:B------:R-:W-:Y:S01]  /*e310*/  FFMA.FTZ R40, R47, R42.reuse, -R78 ;  /* 0x0000002a2f287223 */ /* 0x080fe2000001084e */
[----:B------:R-:W-:Y:S02]  /*e320*/  HADD2.F32 R61, -RZ, R43.H0_H0 ;  /* 0x2000002bff3d7230 */ /* 0x000fe40000004100 */
[----:B------:R-:W-:Y:S01]  /*e330*/  FFMA.FTZ R42, R64, R42, R75 ;  /* 0x0000002a402a7223 */ /* 0x000fe2000001004b */
[----:B------:R-:W-:-:S02]  /*e340*/  HADD2.F32 R63, -RZ, R63.H1_H1 ;  /* 0x3000003fff3f7230 */ /* 0x000fc40000004100 */
[-C--:B------:R-:W-:Y:S01]  /*e350*/  FMUL.FTZ R80, R65, R76.reuse ;  /* 0x0000004c41507220 */ /* 0x080fe20000410000 */
[----:B------:R-:W-:Y:S02]  /*e360*/  HADD2.F32 R74, -RZ, R74.H1_H1 ;  /* 0x3000004aff4a7230 */ /* 0x000fe40000004100 */
[----:B------:R-:W-:Y:S01]  /*e370*/  FMUL.FTZ R76, R61, R76 ;  /* 0x0000004c3d4c7220 */ /* 0x000fe20000410000 */
[----:B------:R-:W-:Y:S01]  /*e380*/  HADD2.F32 R43, -RZ, R43.H1_H1 ;  /* 0x3000002bff2b7230 */ /* 0x000fe20000004100 */
[----:B------:R-:W-:Y:S01]  /*e390*/  F2FP.SATFINITE.E4M3.F32.PACK_AB_MERGE_C R45, R58, R45, RZ ;  /* 0x0000002d3a2d723e */ /* 0x000fe200048070ff */
[----:B------:R-:W-:Y:S01]  /*e3a0*/  HADD2.F32 R72, -RZ, R67.H0_H0 ;  /* 0x20000043ff487230 */ /* 0x000fe20000004100 */
[----:B------:R-:W-:Y:S01]  /*e3b0*/  F2FP.SATFINITE.E4M3.F32.PACK_AB_MERGE_C R41, R41, R56, R44 ;  /* 0x000000382929723e */ /* 0x000fe2000480702c */
[----:B------:R-:W-:Y:S01]  /*e3c0*/  HADD2.F32 R62, -RZ, R62.H1_H1 ;  /* 0x3000003eff3e7230 */ /* 0x000fe20000004100 */
[----:B------:R-:W-:Y:S01]  /*e3d0*/  F2FP.SATFINITE.E4M3.F32.PACK_AB_MERGE_C R45, R46, R57, R45 ;  /* 0x000000392e2d723e */ /* 0x000fe2000480702d */
[----:B------:R-:W-:-:S02]  /*e3e0*/  HADD2.F32 R73, -RZ, R73.H1_H1 ;  /* 0x30000049ff497230 */ /* 0x000fc40000004100 */
[----:B------:R-:W-:Y:S01]  /*e3f0*/  FFMA.FTZ R80, R61, R72, -R80 ;  /* 0x000000483d507223 */ /* 0x000fe20000010850 */
[----:B------:R-:W-:Y:S02]  /*e400*/  HADD2.F32 R47, -RZ, R66.H1_H1 ;  /* 0x30000042ff2f7230 */ /* 0x000fe40000004100 */
[-C--:B------:R-:W-:Y:S01]  /*e410*/  FMUL.FTZ R66, R63, R74.reuse ;  /* 0x0000004a3f427220 */ /* 0x080fe20000410000 */
[----:B------:R-:W-:Y:S02]  /*e420*/  HADD2.F32 R60, -RZ, R60.H1_H1 ;  /* 0x3000003cff3c7230 */ /* 0x000fe40000004100 */
[----:B------:R-:W-:Y:S01]  /*e430*/  FMUL.FTZ R74, R43, R74 ;  /* 0x0000004a2b4a7220 */ /* 0x000fe20000410000 */
[----:B------:R-:W-:Y:S02]  /*e440*/  HADD2.F32 R64, -RZ, R67.H1_H1 ;  /* 0x30000043ff407230 */ /* 0x000fe40000004100 */
[-C--:B------:R-:W-:Y:S01]  /*e450*/  FMUL.FTZ R61, R62, R73.reuse ;  /* 0x000000493e3d7220 */ /* 0x080fe20000410000 */
[----:B------:R-:W-:Y:S01]  /*e460*/  FFMA.FTZ R76, R65, R72, R76 ;  /* 0x00000048414c7223 */ /* 0x000fe2000001004c */
[----:B------:R-:W-:Y:S01]  /*e470*/  FMUL.FTZ R73, R60, R73 ;  /* 0x000000493c497220 */ /* 0x000fe20000410000 */
[----:B------:R-:W-:-:S02]  /*e480*/  IMAD.MOV.U32 R44, RZ, RZ, R54 ;  /* 0x000000ffff2c7224 */ /* 0x000fc400078e0036 */
[-C--:B------:R-:W-:Y:S01]  /*e490*/  FFMA.FTZ R43, R43, R64.reuse, -R66 ;  /* 0x000000402b2b7223 */ /* 0x080fe20000010842 */
[----:B------:R-:W-:Y:S01]  /*e4a0*/  FFMA.FTZ R63, R63, R64, R74 ;  /* 0x000000403f3f7223 */ /* 0x000fe2000001004a */
[-C--:B------:R-:W-:Y:S01]  /*e4b0*/  FFMA.FTZ R61, R60, R47.reuse, -R61 ;  /* 0x0000002f3c3d7223 */ /* 0x080fe2000001083d */
[----:B------:R-:W-:Y:S01]  /*e4c0*/  FFMA.FTZ R73, R62, R47, R73 ;  /* 0x0000002f3e497223 */ /* 0x000fe20000010049 */
[----:B------:R-:W-:Y:S01]  /*e4d0*/  IMAD.MOV.U32 R46, RZ, RZ, R48 ;  /* 0x000000ffff2e7224 */ /* 0x000fe200078e0030 */
[----:B------:R-:W-:Y:S02]  /*e4e0*/  F2FP.SATFINITE.E4M3.F32.PACK_AB_MERGE_C R43, R43, R80, RZ ;  /* 0x000000502b2b723e */ /* 0x000fe400048070ff */
[----:B------:R-:W-:Y:S02]  /*e4f0*/  F2FP.SATFINITE.E4M3.F32.PACK_AB_MERGE_C R63, R63, R76, RZ ;  /* 0x0000004c3f3f723e */ /* 0x000fe400048070ff */
[----:B------:R-:W-:Y:S01]  /*e500*/  F2FP.SATFINITE.E4M3.F32.PACK_AB_MERGE_C R43, R61, R40, R43 ;  /* 0x000000283d2b723e */ /* 0x000fe2000480702b */
[----:B------:R-:W-:Y:S01]  /*e510*/  IMAD.MOV.U32 R40, RZ, RZ, R55 ;  /* 0x000000ffff287224 */ /* 0x000fe200078e0037 */
[----:B------:R-:W-:Y:S01]  /*e520*/  F2FP.SATFINITE.E4M3.F32.PACK_AB_MERGE_C R47, R73, R42, R63 ;  /* 0x0000002a492f723e */ /* 0x000fe2000480703f */
[----:B------:R-:W-:-:S07]  /*e530*/  IMAD.MOV.U32 R42, RZ, RZ, R53 ;  /* 0x000000ffff2a7224 */ /* 0x000fce00078e0035 */
.L_x_418:
[----:B------:R-:W-:Y:S05]  /*e540*/  BSYNC B2 ;  /* 0x0000000000027941 */ /* 0x000fea0003800000 */
.L_x_417:
[----:B------:R-:W-:-:S13]  /*e550*/  ISETP.GE.AND P3, PT, R51, R154, PT ;  /* 0x0000009a3300720c */ /* 0x000fda0003f66270 */
[--C-:B------:R-:W-:Y:S02]  /*e560*/  @!P3 SHF.R.S32.HI R53, RZ, 0x1f, R51.reuse ;  /* 0x0000001fff35b819 */ /* 0x100fe40000011433 */
[----:B------:R-:W-:-:S04]  /*e570*/  @!P3 IADD3 R51, P4, P5, R116, R136, R51 ;  /* 0x000000887433b210 */ /* 0x000fc80007d9e033 */
[----:B------:R-:W-:Y:S02]  /*e580*/  @!P3 IADD3.X R54, R4, R52, R53, P4, P5 ;  /* 0x000000340436b210 */ /* 0x000fe400027ea435 */
[----:B------:R-:W-:-:S04]  /*e590*/  IADD3 R48, P4, R49, R124, RZ ;  /* 0x0000007c31307210 */ /* 0x000fc80007f9e0ff */
[----:B------:R-:W-:Y:S02]  /*e5a0*/  IADD3.X R49, R50, R125, RZ, P4, !PT ;  /* 0x0000007d32317210 */ /* 0x000fe400027fe4ff */
[----:B------:R-:W-:-:S03]  /*e5b0*/  @!P3 IADD3 R50, P4, R51, R124, RZ ;  /* 0x0000007c3332b210 */ /* 0x000fc60007f9e0ff */
[----:B-1----:R4:W-:Y:S02]  /*e5c0*/  STG.E.128 desc[UR54][R48.64], R40 ;  /* 0x0000002830007986 */ /* 0x0029e4000c101d36 */
[----:B------:R-:W-:-:S05]  /*e5d0*/  @!P3 IMAD.X R51, R54, 0x1, R125, P4 ;  /* 0x000000013633b824 */ /* 0x000fca00020e067d */
[----:B---3--:R4:W-:Y:S03]  /*e5e0*/  @!P3 STG.E.128 desc[UR54][R50.64], R44 ;  /* 0x0000002c3200b986 */ /* 0x0089e6000c101d36 */
.L_x_416:
[----:B------:R-:W-:Y:S05]  /*e5f0*/  BSYNC B1 ;  /* 0x0000000000017941 */ /* 0x000fea0003800000 */
.L_x_415:
[----:B------:R-:W-:-:S13]  /*e600*/  ISETP.NE.AND P3, PT, R36, RZ, PT ;  /* 0x000000ff2400720c */ /* 0x000fda0003f65270 */
[----:B------:R-:W-:Y:S05]  /*e610*/  @!P3 BRA `(.L_x_369) ;  /* 0x0000001000bcb947 */ /* 0x000fea0003800000 */
[----:B-1--4-:R-:W3:Y:S01]  /*e620*/  LDL R40, [R1+0x10] ;  /* 0x0000100001287983 */ /* 0x012ee20000100800 */
[----:B------:R-:W-:Y:S01]  /*e630*/  IADD3 R49, P3, P4, R116, R136, R29 ;  /* 0x0000008874317210 */ /* 0x000fe20007c7e01d */
[----:B------:R-:W-:Y:S01]  /*e640*/  BSSY B1, `(.L_x_419) ;  /* 0x00000ec000017945 */ /* 0x000fe20003800000 */
[----:B---3--:R-:W-:Y:S02]  /*e650*/  LOP3.LUT P5, RZ, R40, 0x1, RZ, 0xc0, !PT ;  /* 0x0000000128ff7812 */ /* 0x008fe400078ac0ff */
[----:B------:R-:W-:Y:S02]  /*e660*/  IADD3.X R40, R4, R52, R32, P3, P4 ;  /* 0x0000003404287210 */ /* 0x000fe40001fe8420 */
[----:B------:R-:W-:Y:S02]  /*e670*/  IADD3 R48, P3, R49, R124, RZ ;  /* 0x0000007c31307210 */ /* 0x000fe40007f7e0ff */
[----:B------:R-:W-:-:S03]  /*e680*/  SEL R159, R99, R159, !P5 ;  /* 0x0000009f639f7207 */ /* 0x000fc60006800000 */
[----:B------:R-:W-:Y:S01]  /*e690*/  IMAD.X R49, R40, 0x1, R125, P3 ;  /* 0x0000000128317824 */ /* 0x000fe200018e067d */
[----:B------:R-:W-:Y:S02]  /*e6a0*/  SHF.R.S32.HI R40, RZ, 0x1f, R159 ;  /* 0x0000001fff287819 */ /* 0x000fe4000001149f */
[----:B------:R-:W-:Y:S02]  /*e6b0*/  ISETP.GE.AND P3, PT, R6, R133, PT ;  /* 0x000000850600720c */ /* 0x000fe40003f66270 */
        /* <DEDUP_REMOVED lines=12> */
[----:B------:R-:W-:-:S03]  /*e780*/  IMAD.IADD R41, R16, 0x1, R41 ;  /* 0x0000000110297824 */ /* 0x000fc600078e0229 */
[----:B------:R-:W-:-:S03]  /*e790*/  IADD3 R44, R16, R43, RZ ;  /* 0x0000002b102c7210 */ /* 0x000fc60007ffe0ff */
[----:B------:R-:W1:Y:S04]  /*e7a0*/  LDS.128 R40, [R41+0x1a400] ;  /* 0x01a4000029287984 */ /* 0x000e680000000c00 */
[----:B------:R-:W3:Y:S01]  /*e7b0*/  LDS.128 R44, [R44+0x1a400] ;  /* 0x01a400002c2c7984 */ /* 0x000ee20000000c00 */
[----:B------:R-:W-:Y:S05]  /*e7c0*/  @P3 BRA `(.L_x_420) ;  /* 0x0000000c004c3947 */ /* 0x000fea0003800000 */
[----:B------:R-:W-:Y:S01]  /*e7d0*/  SHF.R.U32.HI R53, RZ, 0x8, R85 ;  /* 0x00000008ff357819 */ /* 0x000fe20000011655 */
[----:B-1----:R-:W-:Y:S01]  /*e7e0*/  IMAD.MOV.U32 R50, RZ, RZ, R41 ;  /* 0x000000ffff327224 */ /* 0x002fe200078e0029 */
[----:B------:R-:W-:Y:S01]  /*e7f0*/  SHF.R.U32.HI R66, RZ, 0x10, R85 ;  /* 0x00000010ff427819 */ /* 0x000fe20000011655 */
[----:B---3--:R-:W-:Y:S01]  /*e800*/  IMAD.MOV.U32 R58, RZ, RZ, R44 ;  /* 0x000000ffff3a7224 */ /* 0x008fe200078e002c */
[----:B------:R-:W-:Y:S01]  /*e810*/  LOP3.LUT R54, R85, 0xff0000ff, RZ, 0xc0, !PT ;  /* 0xff0000ff55367812 */ /* 0x000fe200078ec0ff */
[----:B------:R-:W-:Y:S01]  /*e820*/  IMAD.SHL.U32 R41, R53, 0x100, RZ ;  /* 0x0000010035297824 */ /* 0x000fe200078e00ff */
[----:B------:R-:W-:Y:S01]  /*e830*/  SHF.R.U32.HI R61, RZ, 0x8, R69 ;  /* 0x00000008ff3d7819 */ /* 0x000fe20000011645 */
[----:B------:R-:W-:Y:S01]  /*e840*/  IMAD.MOV.U32 R53, RZ, RZ, R42 ;  /* 0x000000ffff357224 */ /* 0x000fe200078e002a */
[----:B------:R-:W-:Y:S01]  /*e850*/  SHF.R.U32.HI R60, RZ, 0x8, R71 ;  /* 0x00000008ff3c7819 */ /* 0x000fe20000011647 */
[----:B------:R-:W-:Y:S01]  /*e860*/  IMAD.U32 R42, R66, 0x10000, RZ ;  /* 0x00010000422a7824 */ /* 0x000fe200078e00ff */
[----:B------:R-:W-:Y:S01]  /*e870*/  SHF.R.U32.HI R64, RZ, 0x8, R87 ;  /* 0x00000008ff407819 */ /* 0x000fe20000011657 */
[----:B------:R-:W-:Y:S01]  /*e880*/  IMAD.SHL.U32 R44, R61, 0x100, RZ ;  /* 0x000001003d2c7824 */ /* 0x000fe200078e00ff */
[----:B------:R-:W-:Y:S01]  /*e890*/  LOP3.LUT R41, R54, 0xff00, R41, 0xf8, !PT ;  /* 0x0000ff0036297812 */ /* 0x000fe200078ef829 */
[----:B------:R-:W-:Y:S01]  /*e8a0*/  IMAD.SHL.U32 R54, R60, 0x100, RZ ;  /* 0x000001003c367824 */ /* 0x000fe200078e00ff */
[----:B------:R-:W-:Y:S01]  /*e8b0*/  SHF.R.U32.HI R62, RZ, 0x10, R87 ;  /* 0x00000010ff3e7819 */ /* 0x000fe20000011657 */
[----:B------:R-:W-:Y:S01]  /*e8c0*/  IMAD.MOV.U32 R56, RZ, RZ, R40 ;  /* 0x000000ffff387224 */ /* 0x000fe200078e0028 */
        /* <DEDUP_REMOVED lines=9> */
[----:B------:R-:W-:Y:S02]  /*e960*/  F2FP.F16.E4M3.UNPACK_B R62, R150.H1 ;  /* 0x00000096ff3e723e */ /* 0x000fe400030006ff */
[----:B------:R-:W-:Y:S02]  /*e970*/  F2FP.F16.E4M3.UNPACK_B R59, R58.H1 ;  /* 0x0000003aff3b723e */ /* 0x000fe400030006ff */
[----:B------:R-:W-:Y:S02]  /*e980*/  F2FP.F16.E4M3.UNPACK_B R57, R56.H1 ;  /* 0x00000038ff39723e */ /* 0x000fe400030006ff */
[----:B------:R-:W-:Y:S01]  /*e990*/  LOP3.LUT R40, R40, 0xff0000, R41, 0xf8, !PT ;  /* 0x00ff000028287812 */ /* 0x000fe200078ef829 */
[----:B------:R-:W-:Y:S01]  /*e9a0*/  HADD2.F32 R41, -RZ, R62.H0_H0 ;  /* 0x2000003eff297230 */ /* 0x000fe20000004100 */
[----:B------:R-:W-:Y:S01]  /*e9b0*/  F2FP.F16.E4M3.UNPACK_B R60, R152.H1 ;  /* 0x00000098ff3c723e */ /* 0x000fe200030006ff */
[----:B------:R-:W-:Y:S01]  /*e9c0*/  HADD2.F32 R55, -RZ, R59.H0_H0 ;  /* 0x2000003bff377230 */ /* 0x000fe20000004100 */
[----:B------:R-:W-:Y:S01]  /*e9d0*/  SHF.R.U32.HI R63, RZ, 0x10, R69 ;  /* 0x00000010ff3f7819 */ /* 0x000fe20000011645 */
[----:B------:R-:W-:Y:S01]  /*e9e0*/  HADD2.F32 R54, -RZ, R57.H0_H0 ;  /* 0x20000039ff367230 */ /* 0x000fe20000004100 */
[----:B------:R-:W-:Y:S01]  /*e9f0*/  SHF.R.U32.HI R65, RZ, 0x10, R71 ;  /* 0x00000010ff417819 */ /* 0x000fe20000011647 */
[----:B------:R-:W-:-:S02]  /*ea00*/  HADD2.F32 R61, -RZ, R60.H0_H0 ;  /* 0x2000003cff3d7230 */ /* 0x000fc40000004100 */
[-C--:B------:R-:W-:Y:S01]  /*ea10*/  FMUL.FTZ R67, R55, R41.reuse ;  /* 0x0000002937437220 */ /* 0x080fe20000410000 */
[----:B------:R-:W-:Y:S02]  /*ea20*/  IMAD.U32 R63, R63, 0x10000, RZ ;  /* 0x000100003f3f7824 */ /* 0x000fe400078e00ff */
[C---:B------:R-:W-:Y:S01]  /*ea30*/  FMUL.FTZ R66, R54.reuse, R41 ;  /* 0x0000002936427220 */ /* 0x040fe20000410000 */
[----:B------:R-:W-:Y:S01]  /*ea40*/  SHF.L.U32 R65, R65, 0x10, RZ ;  /* 0x0000001041417819 */ /* 0x000fe200000006ff */
[-C--:B------:R-:W-:Y:S01]  /*ea50*/  FFMA.FTZ R54, R54, R61.reuse, -R67 ;  /* 0x0000003d36367223 */ /* 0x080fe20000010843 */
[----:B------:R-:W-:Y:S02]  /*ea60*/  HADD2.F32 R57, -RZ, R57.H1_H1 ;  /* 0x30000039ff397230 */ /* 0x000fe40000004100 */
[----:B------:R-:W-:Y:S01]  /*ea70*/  FFMA.FTZ R55, R55, R61, R66 ;  /* 0x0000003d37377223 */ /* 0x000fe20000010042 */
[----:B------:R-:W-:Y:S01]  /*ea80*/  HADD2.F32 R61, -RZ, R62.H1_H1 ;  /* 0x3000003eff3d7230 */ /* 0x000fe20000004100 */
[----:B------:R-:W-:Y:S01]  /*ea90*/  LOP3.LUT R44, R44, 0xff0000, R63, 0xf8, !PT ;  /* 0x00ff00002c2c7812 */ /* 0x000fe200078ef83f */
[----:B------:R-:W-:Y:S01]  /*eaa0*/  HADD2.F32 R62, -RZ, R59.H1_H1 ;  /* 0x3000003bff3e7230 */ /* 0x000fe20000004100 */
[----:B------:R-:W-:Y:S01]  /*eab0*/  F2FP.F16.E4M3.UNPACK_B R150, R150 ;  /* 0x00000096ff96723e */ /* 0x000fe200020006ff */
[----:B------:R-:W-:Y:S01]  /*eac0*/  HADD2.F32 R63, -RZ, R60.H1_H1 ;  /* 0x3000003cff3f7230 */ /* 0x000fe20000004100 */
[----:B------:R-:W-:-:S02]  /*ead0*/  F2FP.F16.E4M3.UNPACK_B R59, R58 ;  /* 0x0000003aff3b723e */ /* 0x000fc400020006ff */
[----:B------:R-:W-:Y:S01]  /*eae0*/  F2FP.F16.E4M3.UNPACK_B R60, R56 ;  /* 0x00000038ff3c723e */ /* 0x000fe200020006ff */
[-C--:B------:R-:W-:Y:S01]  /*eaf0*/  FMUL.FTZ R56, R62, R61.reuse ;  /* 0x0000003d3e387220 */ /* 0x080fe20000410000 */
[----:B------:R-:W-:Y:S01]  /*eb00*/  LOP3.LUT R41, R64, 0xff0000, R65, 0xf8, !PT ;  /* 0x00ff000040297812 */ /* 0x000fe200078ef841 */
[C---:B------:R-:W-:Y:S01]  /*eb10*/  FMUL.FTZ R65, R57.reuse, R61 ;  /* 0x0000003d39417220 */ /* 0x040fe20000410000 */
[----:B------:R-:W-:Y:S01]  /*eb20*/  F2FP.F16.E4M3.UNPACK_B R152, R152 ;  /* 0x00000098ff98723e */ /* 0x000fe200020006ff */
[----:B------:R-:W-:Y:S02]  /*eb30*/  HADD2.F32 R64, -RZ, R150.H0_H0 ;  /* 0x20000096ff407230 */ /* 0x000fe40000004100 */
[-C--:B------:R-:W-:Y:S01]  /*eb40*/  FFMA.FTZ R57, R57, R63.reuse, -R56 ;  /* 0x0000003f39397223 */ /* 0x080fe20000010838 */
[----:B------:R-:W-:Y:S02]  /*eb50*/  HADD2.F32 R61, -RZ, R59.H0_H0 ;  /* 0x2000003bff3d7230 */ /* 0x000fe40000004100 */
[----:B------:R-:W-:Y:S01]  /*eb60*/  FFMA.FTZ R56, R62, R63, R65 ;  /* 0x0000003f3e387223 */ /* 0x000fe20000010041 */
        /* <DEDUP_REMOVED lines=10> */
[----:B------:R-:W-:Y:S01]  /*ec10*/  F2FP.F16.E4M3.UNPACK_B R64, R46.H1 ;  /* 0x0000002eff40723e */ /* 0x000fe200030006ff */
[----:B------:R-:W-:-:S02]  /*ec20*/  HADD2.F32 R152, -RZ, R152.H1_H1 ;  /* 0x30000098ff987230 */ /* 0x000fc40000004100 */
[CC--:B------:R-:W-:Y:S01]  /*ec30*/  FMUL.FTZ R61, R63.reuse, R150.reuse ;  /* 0x000000963f3d7220 */ /* 0x0c0fe20000410000 */
[C---:B------:R-:W-:Y:S01]  /*ec40*/  FMUL.FTZ R150, R60.reuse, R150 ;  /* 0x000000963c967220 */ /* 0x040fe20000410000 */
[----:B------:R-:W-:Y:S01]  /*ec50*/  F2FP.F16.E4M3.UNPACK_B R66, R153.H1 ;  /* 0x00000099ff42723e */ /* 0x000fe200030006ff */
[----:B------:R-:W-:Y:S01]  /*ec60*/  HADD2.F32 R70, -RZ, R67.H0_H0 ;  /* 0x20000043ff467230 */ /* 0x000fe20000004100 */
[----:B------:R-:W-:Y:S01]  /*ec70*/  F2FP.F16.E4M3.UNPACK_B R62, R53.H1 ;  /* 0x00000035ff3e723e */ /* 0x000fe200030006ff */
[----:B------:R-:W-:Y:S02]  /*ec80*/  HADD2.F32 R65, -RZ, R64.H0_H0 ;  /* 0x20000040ff417230 */ /* 0x000fe40000004100 */
[-C--:B------:R-:W-:Y:S01]  /*ec90*/  FFMA.FTZ R61, R60, R152.reuse, -R61 ;  /* 0x000000983c3d7223 */ /* 0x080fe2000001083d */
[----:B------:R-:W-:Y:S01]  /*eca0*/  FFMA.FTZ R60, R63, R152, R150 ;  /* 0x000000983f3c7223 */ /* 0x000fe20000010096 */
[----:B------:R-:W-:Y:S01]  /*ecb0*/  HADD2.F32 R68, -RZ, R66.H0_H0 ;  /* 0x20000042ff447230 */ /* 0x000fe20000004100 */
[----:B------:R-:W-:Y:S01]  /*ecc0*/  F2FP.F16.E4M3.UNPACK_B R151, R151 ;  /* 0x00000097ff97723e */ /* 0x000fe200020006ff */
[----:B------:R-:W-:-:S02]  /*ecd0*/  HADD2.F32 R63, -RZ, R62.H0_H0 ;  /* 0x2000003eff3f7230 */ /* 0x000fc40000004100 */
[-C--:B------:R-:W-:Y:S01]  /*ece0*/  FMUL.FTZ R72, R65, R70.reuse ;  /* 0x0000004641487220 */ /* 0x080fe20000410000 */
[----:B------:R-:W-:Y:S01]  /*ecf0*/  HADD2.F32 R67, -RZ, R67.H1_H1 ;  /* 0x30000043ff437230 */ /* 0x000fe20000004100 */
[----:B------:R-:W-:Y:S01]  /*ed00*/  F2FP.F16.E4M3.UNPACK_B R53, R53 ;  /* 0x00000035ff35723e */ /* 0x000fe200020006ff */
[----:B------:R-:W-:Y:S02]  /*ed10*/  HADD2.F32 R64, -RZ, R64.H1_H1 ;  /* 0x30000040ff407230 */ /* 0x000fe40000004100 */
[C---:B------:R-:W-:Y:S01]  /*ed20*/  FMUL.FTZ R70, R63.reuse, R70 ;  /* 0x000000463f467220 */ /* 0x040fe20000410000 */
[-C--:B------:R-:W-:Y:S01]  /*ed30*/  FFMA.FTZ R72, R63, R68.reuse, -R72 ;  /* 0x000000443f487223 */ /* 0x080fe20000010848 */
[----:B------:R-:W-:Y:S01]  /*ed40*/  HADD2.F32 R62, -RZ, R62.H1_H1 ;  /* 0x3000003eff3e7230 */ /* 0x000fe20000004100 */
[----:B------:R-:W-:Y:S01]  /*ed50*/  F2FP.F16.E4M3.UNPACK_B R153, R153 ;  /* 0x00000099ff99723e */ /* 0x000fe200020006ff */
[----:B------:R-:W-:Y:S02]  /*ed60*/  HADD2.F32 R63, -RZ, R66.H1_H1 ;  /* 0x30000042ff3f7230 */ /* 0x000fe40000004100 */
[-C--:B------:R-:W-:Y:S01]  /*ed70*/  FMUL.FTZ R69, R64, R67.reuse ;  /* 0x0000004340457220 */ /* 0x080fe20000410000 */
[----:B------:R-:W-:Y:S01]  /*ed80*/  FFMA.FTZ R70, R65, R68, R70 ;  /* 0x0000004441467223 */ /* 0x000fe20000010046 */
[----:B------:R-:W-:Y:S01]  /*ed90*/  FMUL.FTZ R67, R62, R67 ;  /* 0x000000433e437220 */ /* 0x000fe20000410000 */
[----:B------:R-:W-:-:S02]  /*eda0*/  HADD2.F32 R65, -RZ, R151.H0_H0 ;  /* 0x20000097ff417230 */ /* 0x000fc40000004100 */
[-C--:B------:R-:W-:Y:S01]  /*edb0*/  FFMA.FTZ R69, R62, R63.reuse, -R69 ;  /* 0x0000003f3e457223 */ /* 0x080fe20000010845 */
[----:B------:R-:W-:Y:S01]  /*edc0*/  F2FP.F16.E4M3.UNPACK_B R62, R46 ;  /* 0x0000002eff3e723e */ /* 0x000fe200020006ff */
[----:B------:R-:W-:Y:S01]  /*edd0*/  FFMA.FTZ R71, R64, R63, R67 ;  /* 0x0000003f40477223 */ /* 0x000fe20000010043 */
[----:B------:R-:W-:Y:S01]  /*ede0*/  HADD2.F32 R151, -RZ, R151.H1_H1 ;  /* 0x30000097ff977230 */ /* 0x000fe20000004100 */
[----:B------:R-:W-:Y:S01]  /*edf0*/  F2FP.SATFINITE.E4M3.F32.PACK_AB_MERGE_C R54, R57, R54, RZ ;  /* 0x000000363936723e */ /* 0x000fe200048070ff */
[--C-:B------:R-:W-:Y:S01]  /*ee00*/  HADD2.F32 R46, -RZ, R53.reuse.H0_H0 ;  /* 0x20000035ff2e7230 */ /* 0x100fe20000004100 */
[----:B------:R-:W-:Y:S01]  /*ee10*/  F2FP.SATFINITE.E4M3.F32.PACK_AB_MERGE_C R56, R56, R55, RZ ;  /* 0x000000373838723e */ /* 0x000fe200048070ff */
[--C-:B------:R-:W-:Y:S01]  /*ee20*/  HADD2.F32 R63, -RZ, R62.reuse.H0_H0 ;  /* 0x2000003eff3f7230 */ /* 0x100fe20000004100 */
[----:B------:R-:W-:Y:S01]  /*ee30*/  F2FP.SATFINITE.E4M3.F32.PACK_AB_MERGE_C R55, R61, R58, R54 ;  /* 0x0000003a3d37723e */ /* 0x000fe20004807036 */
[----:B------:R-:W-:Y:S02]  /*ee40*/  HADD2.F32 R62, -RZ, R62.H1_H1 ;  /* 0x3000003eff3e7230 */ /* 0x000fe40000004100 */
[----:B------:R-:W-:Y:S01]  /*ee50*/  FMUL.FTZ R66, R46, R65 ;  /* 0x000000412e427220 */ /* 0x000fe20000410000 */
[----:B------:R-:W-:-:S02]  /*ee60*/  HADD2.F32 R53, -RZ, R53.H1_H1 ;  /* 0x30000035ff357230 */ /* 0x000fc40000004100 */
[----:B------:R-:W-:Y:S01]  /*ee70*/  FMUL.FTZ R67, R63, R65 ;  /* 0x000000413f437220 */ /* 0x000fe20000410000 */
[--C-:B------:R-:W-:Y:S02]  /*ee80*/  HADD2.F32 R64, -RZ, R153.reuse.H0_H0 ;  /* 0x20000099ff407230 */ /* 0x100fe40000004100 */
[-C--:B------:R-:W-:Y:S01]  /*ee90*/  FMUL.FTZ R68, R62, R151.reuse ;  /* 0x000000973e447220 */ /* 0x080fe20000410000 */
[----:B------:R-:W-:Y:S02]  /*eea0*/  HADD2.F32 R153, -RZ, R153.H1_H1 ;  /* 0x30000099ff997230 */ /* 0x000fe40000004100 */
[----:B------:R-:W-:Y:S01]  /*eeb0*/  FMUL.FTZ R151, R53, R151 ;  /* 0x0000009735977220 */ /* 0x000fe20000410000 */
[----:B------:R-:W-:Y:S01]  /*eec0*/  F2FP.F16.E4M3.UNPACK_B R58, R44 ;  /* 0x0000002cff3a723e */ /* 0x000fe200020006ff */
[----:B------:R-:W-:Y:S01]  /*eed0*/  FFMA.FTZ R67, R46, R64, -R67 ;  /* 0x000000402e437223 */ /* 0x000fe20000010843 */
[----:B------:R-:W-:Y:S01]  /*eee0*/  F2FP.F16.E4M3.UNPACK_B R57, R50 ;  /* 0x00000032ff39723e */ /* 0x000fe200020006ff */
[----:B------:R-:W-:Y:S01]  /*eef0*/  FFMA.FTZ R151, R62, R153, R151 ;  /* 0x000000993e977223 */ /* 0x000fe20000010097 */
[----:B------:R-:W-:Y:S01]  /*ef00*/  F2FP.F16.E4M3.UNPACK_B R62, R45 ;  /* 0x0000002dff3e723e */ /* 0x000fe200020006ff */
[----:B------:R-:W-:Y:S01]  /*ef10*/  FFMA.FTZ R46, R63, R64, R66 ;  /* 0x000000403f2e7223 */ /* 0x000fe20000010042 */
[----:B------:R-:W-:Y:S01]  /*ef20*/  F2FP.SATFINITE.E4M3.F32.PACK_AB_MERGE_C R54, R60, R59, R56 ;  /* 0x0000003b3c36723e */ /* 0x000fe20004807038 */
[----:B------:R-:W-:Y:S01]  /*ef30*/  HADD2.F32 R63, -RZ, R58.H0_H0 ;  /* 0x2000003aff3f7230 */ /* 0x000fe20000004100 */
[----:B------:R-:W-:Y:S01]  /*ef40*/  F2FP.F16.E4M3.UNPACK_B R60, R42 ;  /* 0x0000002aff3c723e */ /* 0x000fe200020006ff */
        /* <DEDUP_REMOVED lines=14> */
[----:B------:R-:W-:Y:S01]  /*f030*/  F2FP.F16.E4M3.UNPACK_B R60, R45.H1 ;  /* 0x0000002dff3c723e */ /* 0x000fe200030006ff */
[C---:B------:R-:W-:Y:S01]  /*f040*/  FMUL.FTZ R65, R58.reuse, R63 ;  /* 0x0000003f3a417220 */ /* 0x040fe20000410000 */
[----:B------:R-:W-:Y:S01]  /*f050*/  F2FP.F16.E4M3.UNPACK_B R63, R44.H1 ;  /* 0x0000002cff3f723e */ /* 0x000fe200030006ff */
[-C--:B------:R-:W-:Y:S01]  /*f060*/  FFMA.FTZ R45, R58, R59.reuse, -R61 ;  /* 0x0000003b3a2d7223 */ /* 0x080fe2000001083d */
[----:B------:R-:W-:Y:S02]  /*f070*/  HADD2.F32 R58, -RZ, R50.H0_H0 ;  /* 0x20000032ff3a7230 */ /* 0x000fe40000004100 */
[----:B------:R-:W-:Y:S01]  /*f080*/  FFMA.FTZ R44, R62, R59, R65 ;  /* 0x0000003b3e2c7223 */ /* 0x000fe20000010041 */
[--C-:B------:R-:W-:Y:S02]  /*f090*/  HADD2.F32 R61, -RZ, R60.reuse.H0_H0 ;  /* 0x2000003cff3d7230 */ /* 0x100fe40000004100 */
[----:B------:R-:W-:Y:S01]  /*f0a0*/  FFMA.FTZ R68, R53, R153, -R68 ;  /* 0x0000009935447223 */ /* 0x000fe20000010844 */
[--C-:B------:R-:W-:Y:S01]  /*f0b0*/  HADD2.F32 R62, -RZ, R63.reuse.H0_H0 ;  /* 0x2000003fff3e7230 */ /* 0x100fe20000004100 */
[----:B------:R-:W-:Y:S01]  /*f0c0*/  F2FP.SATFINITE.E4M3.F32.PACK_AB_MERGE_C R53, R69, R72, RZ ;  /* 0x000000484535723e */ /* 0x000fe200048070ff */
[----:B------:R-:W-:Y:S01]  /*f0d0*/  HADD2.F32 R60, -RZ, R60.H1_H1 ;  /* 0x3000003cff3c7230 */ /* 0x000fe20000004100 */
[----:B------:R-:W-:Y:S01]  /*f0e0*/  F2FP.SATFINITE.E4M3.F32.PACK_AB_MERGE_C R70, R71, R70, RZ ;  /* 0x000000464746723e */ /* 0x000fe200048070ff */
[----:B------:R-:W-:-:S02]  /*f0f0*/  HADD2.F32 R63, -RZ, R63.H1_H1 ;  /* 0x3000003fff3f7230 */ /* 0x000fc40000004100 */
[-C--:B------:R-:W-:Y:S01]  /*f100*/  FMUL.FTZ R65, R61, R62.reuse ;  /* 0x0000003e3d417220 */ /* 0x080fe20000410000 */
[----:B------:R-:W-:Y:S02]  /*f110*/  HADD2.F32 R59, -RZ, R50.H1_H1 ;  /* 0x30000032ff3b7230 */ /* 0x000fe40000004100 */
[----:B------:R-:W-:Y:S01]  /*f120*/  FMUL.FTZ R64, R58, R62 ;  /* 0x0000003e3a407220 */ /* 0x000fe20000410000 */
[--C-:B------:R-:W-:Y:S02]  /*f130*/  HADD2.F32 R50, -RZ, R42.reuse.H0_H0 ;  /* 0x2000002aff327230 */ /* 0x100fe40000004100 */
[-C--:B------:R-:W-:Y:S01]  /*f140*/  FMUL.FTZ R66, R60, R63.reuse ;  /* 0x0000003f3c427220 */ /* 0x080fe20000410000 */
[----:B------:R-:W-:Y:S02]  /*f150*/  HADD2.F32 R62, -RZ, R42.H1_H1 ;  /* 0x3000002aff3e7230 */ /* 0x000fe40000004100 */
[----:B------:R-:W-:Y:S01]  /*f160*/  FMUL.FTZ R63, R59, R63 ;  /* 0x0000003f3b3f7220 */ /* 0x000fe20000410000 */
[----:B------:R-:W-:Y:S01]  /*f170*/  F2FP.SATFINITE.E4M3.F32.PACK_AB_MERGE_C R53, R68, R67, R53 ;  /* 0x000000434435723e */ /* 0x000fe20004807035 */
[-C--:B------:R-:W-:Y:S01]  /*f180*/  FFMA.FTZ R42, R58, R50.reuse, -R65 ;  /* 0x000000323a2a7223 */ /* 0x080fe20000010841 */
[----:B------:R-:W-:Y:S01]  /*f190*/  FFMA.FTZ R50, R61, R50, R64 ;  /* 0x000000323d327223 */ /* 0x000fe20000010040 */
[-C--:B------:R-:W-:Y:S01]  /*f1a0*/  FFMA.FTZ R71, R59, R62.reuse, -R66 ;  /* 0x0000003e3b477223 */ /* 0x080fe20000010842 */
[----:B------:R-:W-:Y:S01]  /*f1b0*/  F2FP.F16.E4M3.UNPACK_B R58, R43 ;  /* 0x0000002bff3a723e */ /* 0x000fe200020006ff */
[----:B------:R-:W-:Y:S01]  /*f1c0*/  FFMA.FTZ R73, R60, R62, R63 ;  /* 0x0000003e3c497223 */ /* 0x000fe2000001003f */
[----:B------:R-:W-:-:S02]  /*f1d0*/  F2FP.F16.E4M3.UNPACK_B R61, R47 ;  /* 0x0000002fff3d723e */ /* 0x000fc400020006ff */
[----:B------:R-:W-:Y:S02]  /*f1e0*/  F2FP.F16.E4M3.UNPACK_B R66, R41 ;  /* 0x00000029ff42723e */ /* 0x000fe400020006ff */
[----:B------:R-:W-:Y:S01]  /*f1f0*/  F2FP.F16.E4M3.UNPACK_B R60, R47.H1 ;  /* 0x0000002fff3c723e */ /* 0x000fe200030006ff */
[----:B------:R-:W-:Y:S01]  /*f200*/  HADD2.F32 R47, -RZ, R58.H0_H0 ;  /* 0x2000003aff2f7230 */ /* 0x000fe20000004100 */
[----:B------:R-:W-:Y:S01]  /*f210*/  F2FP.F16.E4M3.UNPACK_B R67, R41.H1 ;  /* 0x00000029ff43723e */ /* 0x000fe200030006ff */
[----:B------:R-:W-:Y:S01]  /*f220*/  HADD2.F32 R62, -RZ, R61.H0_H0 ;  /* 0x2000003dff3e7230 */ /* 0x000fe20000004100 */
[----:B------:R-:W-:Y:S01]  /*f230*/  F2FP.F16.E4M3.UNPACK_B R43, R43.H1 ;  /* 0x0000002bff2b723e */ /* 0x000fe200030006ff */
[----:B------:R-:W-:Y:S01]  /*f240*/  HADD2.F32 R68, -RZ, R66.H0_H0 ;  /* 0x20000042ff447230 */ /* 0x000fe20000004100 */
[-C--:B------:R-:W-:Y:S01]  /*f250*/  F2FP.F16.E4M3.UNPACK_B R41, R40.reuse ;  /* 0x00000028ff29723e */ /* 0x080fe200020006ff */
[----:B------:R-:W-:Y:S01]  /*f260*/  HADD2.F32 R69, -RZ, R67.H0_H0 ;  /* 0x20000043ff457230 */ /* 0x000fe20000004100 */
[----:B------:R-:W-:Y:S01]  /*f270*/  F2FP.F16.E4M3.UNPACK_B R63, R40.H1 ;  /* 0x00000028ff3f723e */ /* 0x000fe200030006ff */
[----:B------:R-:W-:Y:S01]  /*f280*/  HADD2.F32 R40, -RZ, R60.H0_H0 ;  /* 0x2000003cff287230 */ /* 0x000fe20000004100 */
[----:B------:R-:W-:Y:S01]  /*f290*/  F2FP.SATFINITE.E4M3.F32.PACK_AB_MERGE_C R46, R151, R46, R70 ;  /* 0x0000002e972e723e */ /* 0x000fe20004807046 */
[----:B------:R-:W-:-:S02]  /*f2a0*/  HADD2.F32 R59, -RZ, R43.H0_H0 ;  /* 0x2000002bff3b7230 */ /* 0x000fc40000004100 */
[-C--:B------:R-:W-:Y:S01]  /*f2b0*/  FMUL.FTZ R70, R62, R68.reuse ;  /* 0x000000443e467220 */ /* 0x080fe20000410000 */
[----:B------:R-:W-:Y:S01]  /*f2c0*/  FMUL.FTZ R75, R47, R68 ;  /* 0x000000442f4b7220 */ /* 0x000fe20000410000 */
[----:B------:R-:W-:Y:S02]  /*f2d0*/  HADD2.F32 R65, -RZ, R63.H0_H0 ;  /* 0x2000003fff417230 */ /* 0x000fe40000004100 */
[CC--:B------:R-:W-:Y:S01]  /*f2e0*/  FMUL.FTZ R68, R40.reuse, R69.reuse ;  /* 0x0000004528447220 */ /* 0x0c0fe20000410000 */
[----:B------:R-:W-:Y:S01]  /*f2f0*/  FMUL.FTZ R69, R59, R69 ;  /* 0x000000453b457220 */ /* 0x000fe20000410000 */
[----:B------:R-:W-:Y:S01]  /*f300*/  HADD2.F32 R60, -RZ, R60.H1_H1 ;  /* 0x3000003cff3c7230 */ /* 0x000fe20000004100 */
[----:B------:R-:W-:Y:S01]  /*f310*/  F2FP.SATFINITE.E4M3.F32.PACK_AB_MERGE_C R42, R71, R42, RZ ;  /* 0x0000002a472a723e */ /* 0x000fe200048070ff */
[----:B------:R-:W-:Y:S02]  /*f320*/  HADD2.F32 R67, -RZ, R67.H1_H1 ;  /* 0x30000043ff437230 */ /* 0x000fe40000004100 */
[----:B------:R-:W-:Y:S01]  /*f330*/  FFMA.FTZ R69, R40, R65, R69 ;  /* 0x0000004128457223 */ /* 0x000fe20000010045 */
[----:B------:R-:W-:-:S02]  /*f340*/  HADD2.F32 R43, -RZ, R43.H1_H1 ;  /* 0x3000002bff2b7230 */ /* 0x000fc40000004100 */
[----:B------:R-:W-:Y:S01]  /*f350*/  FFMA.FTZ R68, R59, R65, -R68 ;  /* 0x000000413b447223 */ /* 0x000fe20000010844 */
[----:B------:R-:W-:Y:S02]  /*f360*/  HADD2.F32 R64, -RZ, R41.H0_H0 ;  /* 0x20000029ff407230 */ /* 0x000fe40000004100 */
[-C--:B------:R-:W-:Y:S01]  /*f370*/  FMUL.FTZ R40, R60, R67.reuse ;  /* 0x000000433c287220 */ /* 0x080fe20000410000 */
[----:B------:R-:W-:Y:S02]  /*f380*/  HADD2.F32 R61, -RZ, R61.H1_H1 ;  /* 0x3000003dff3d7230 */ /* 0x000fe40000004100 */
[----:B------:R-:W-:Y:S01]  /*f390*/  FMUL.FTZ R67, R43, R67 ;  /* 0x000000432b437220 */ /* 0x000fe20000410000 */
[----:B------:R-:W-:Y:S02]  /*f3a0*/  HADD2.F32 R66, -RZ, R66.H1_H1 ;  /* 0x30000042ff427230 */ /* 0x000fe40000004100 */
[----:B------:R-:W-:Y:S01]  /*f3b0*/  FFMA.FTZ R70, R47, R64, -R70 ;  /* 0x000000402f467223 */ /* 0x000fe20000010846 */
[----:B------:R-:W-:-:S02]  /*f3c0*/  HADD2.F32 R63, -RZ, R63.H1_H1 ;  /* 0x3000003fff3f7230 */ /* 0x000fc40000004100 */
[----:B------:R-:W-:Y:S01]  /*f3d0*/  FFMA.FTZ R75, R62, R64, R75 ;  /* 0x000000403e4b7223 */ /* 0x000fe2000001004b */
[----:B------:R-:W-:Y:S02]  /*f3e0*/  HADD2.F32 R58, -RZ, R58.H1_H1 ;  /* 0x3000003aff3a7230 */ /* 0x000fe40000004100 */
[-C--:B------:R-:W-:Y:S01]  /*f3f0*/  FMUL.FTZ R47, R61, R66.reuse ;  /* 0x000000423d2f7220 */ /* 0x080fe20000410000 */
[----:B------:R-:W-:Y:S02]  /*f400*/  HADD2.F32 R41, -RZ, R41.H1_H1 ;  /* 0x30000029ff297230 */ /* 0x000fe40000004100 */
[-C--:B------:R-:W-:Y:S01]  /*f410*/  FFMA.FTZ R43, R43, R63.reuse, -R40 ;  /* 0x0000003f2b2b7223 */ /* 0x080fe20000010828 */
[----:B------:R-:W-:Y:S01]  /*f420*/  FFMA.FTZ R60, R60, R63, R67 ;  /* 0x0000003f3c3c7223 */ /* 0x000fe20000010043 */
[C---:B------:R-:W-:Y:S01]  /*f430*/  FMUL.FTZ R66, R58.reuse, R66 ;  /* 0x000000423a427220 */ /* 0x040fe20000410000 */
[----:B------:R-:W-:Y:S01]  /*f440*/  F2FP.SATFINITE.E4M3.F32.PACK_AB_MERGE_C R50, R73, R50, RZ ;  /* 0x000000324932723e */ /* 0x000fe200048070ff */
[-C--:B------:R-:W-:Y:S01]  /*f450*/  FFMA.FTZ R47, R58, R41.reuse, -R47 ;  /* 0x000000293a2f7223 */ /* 0x080fe2000001082f */
[----:B------:R-:W-:Y:S01]  /*f460*/  F2FP.SATFINITE.E4M3.F32.PACK_AB_MERGE_C R43, R43, R68, RZ ;  /* 0x000000442b2b723e */ /* 0x000fe200048070ff */
[----:B------:R-:W-:Y:S01]  /*f470*/  FFMA.FTZ R66, R61, R41, R66 ;  /* 0x000000293d427223 */ /* 0x000fe20000010042 */
[----:B------:R-:W-:Y:S01]  /*f480*/  F2FP.SATFINITE.E4M3.F32.PACK_AB_MERGE_C R60, R60, R69, RZ ;  /* 0x000000453c3c723e */ /* 0x000fe200048070ff */
[----:B------:R-:W-:Y:S01]  /*f490*/  IMAD.MOV.U32 R40, RZ, RZ, R55 ;  /* 0x000000ffff287224 */ /* 0x000fe200078e0037 */
[----:B------:R-:W-:Y:S01]  /*f4a0*/  F2FP.SATFINITE.E4M3.F32.PACK_AB_MERGE_C R41, R45, R56, R42 ;  /* 0x000000382d29723e */ /* 0x000fe2000480702a */
[----:B------:R-:W-:Y:S01]  /*f4b0*/  IMAD.MOV.U32 R42, RZ, RZ, R53 ;  /* 0x000000ffff2a7224 */ /* 0x000fe200078e0035 */
[----:B------:R-:W-:-:S02]  /*f4c0*/  F2FP.SATFINITE.E4M3.F32.PACK_AB_MERGE_C R43, R47, R70, R43 ;  /* 0x000000462f2b723e */ /* 0x000fc4000480702b */
[----:B------:R-:W-:Y:S01]  /*f4d0*/  F2FP.SATFINITE.E4M3.F32.PACK_AB_MERGE_C R45, R44, R57, R50 ;  /* 0x000000392c2d723e */ /* 0x000fe20004807032 */
[----:B------:R-:W-:Y:S01]  /*f4e0*/  IMAD.MOV.U32 R44, RZ, RZ, R54 ;  /* 0x000000ffff2c7224 */ /* 0x000fe200078e0036 */
[----:B------:R-:W-:-:S07]  /*f4f0*/  F2FP.SATFINITE.E4M3.F32.PACK_AB_MERGE_C R47, R66, R75, R60 ;  /* 0x0000004b422f723e */ /* 0x000fce000480703c */
.L_x_420:
[----:B------:R-:W-:Y:S05]  /*f500*/  BSYNC B1 ;  /* 0x0000000000017941 */ /* 0x000fea0003800000 */
.L_x_419:
[----:B-1----:R1:W-:Y:S01]  /*f510*/  STG.E.128 desc[UR54][R48.64], R40 ;  /* 0x0000002830007986 */ /* 0x0023e2000c101d36 */
[----:B------:R-:W-:-:S13]  /*f520*/  ISETP.GE.AND P3, PT, R51, R154, PT ;  /* 0x0000009a3300720c */ /* 0x000fda0003f66270 */
[----:B------:R-:W-:Y:S05]  /*f530*/  @P3 BRA `(.L_x_369) ;  /* 0x0000000000f43947 */ /* 0x000fea0003800000 */
[--C-:B-1----:R-:W-:Y:S02]  /*f540*/  SHF.R.S32.HI R41, RZ, 0x1f, R51.reuse ;  /* 0x0000001fff297819 */ /* 0x102fe40000011433 */
[----:B------:R-:W-:-:S04]  /*f550*/  IADD3 R51, P3, P4, R116, R136, R51 ;  /* 0x0000008874337210 */ /* 0x000fc80007c7e033 */
[----:B------:R-:W-:Y:S02]  /*f560*/  IADD3.X R52, R4, R52, R41, P3, P4 ;  /* 0x0000003404347210 */ /* 0x000fe40001fe8429 */
[----:B------:R-:W-:-:S05]  /*f570*/  IADD3 R124, P3, R51, R124, RZ ;  /* 0x0000007c337c7210 */ /* 0x000fca0007f7e0ff */
[----:B------:R-:W-:-:S05]  /*f580*/  IMAD.X R125, R52, 0x1, R125, P3 ;  /* 0x00000001347d7824 */ /* 0x000fca00018e067d */
[----:B---3--:R1:W-:Y:S01]  /*f590*/  STG.E.128 desc[UR54][R124.64], R44 ;  /* 0x0000002c7c007986 */ /* 0x0083e2000c101d36 */
[----:B------:R-:W-:Y:S05]  /*f5a0*/  BRA `(.L_x_369) ;  /* 0x0000000000d87947 */ /* 0x000fea0003800000 */
.L_x_336:
[----:B------:R-:W-:-:S06]  /*f5b0*/  UISETP.NE.AND UP0, UPT, UR53, 0x3, UPT ;  /* 0x000000033500788c */ /* 0x000fcc000bf05270 */
[----:B------:R-:W-:-:S13]  /*f5c0*/  PLOP3.LUT P2, PT, PT, PT, UP0, 0x80, 0x0 ;  /* 0x000000000000781c */ /* 0x000fda0003f4f008 */
[----:B------:R-:W-:Y:S05]  /*f5d0*/  @!P2 BRA `(.L_x_421) ;  /* 0x000000000004a947 */ /* 0x000fea0003800000 */
[----:B------:R-:W-:Y:S01]  /*f5e0*/  BPT.TRAP 0x1 ;  /* 0x000000040000795c */ /* 0x000fe20000300000 */
.L_x_421:
[----:B------:R-:W-:Y:S01]  /*f5f0*/  IMAD R97, R17, 0x8, R16 ;  /* 0x0000000811617824 */ /* 0x000fe200078e0210 */
[----:B------:R-:W-:Y:S01]  /*f600*/  SHF.L.U32 R98, R169, 0x1f, RZ ;  /* 0x0000001fa9627819 */ /* 0x000fe200000006ff */
[----:B------:R-:W-:Y:S01]  /*f610*/  IMAD R96, R24, -0xa0, R2 ;  /* 0xffffff6018607824 */ /* 0x000fe200078e0202 */
[----:B------:R-:W-:Y:S02]  /*f620*/  BSSY B1, `(.L_x_422) ;  /* 0x0000004000017945 */ /* 0x000fe40003800000 */
[----:B------:R-:W1:Y:S02]  /*f630*/  SYNCS.PHASECHK.TRANS64.TRYWAIT P3, [R97+URZ+0x29890], R98 ;  /* 0x02989062610075a7 */ /* 0x000e64000806017f */
[----:B------:R-:W-:Y:S01]  /*f640*/  VIMNMX R96, R96, 0xa0, PT ;  /* 0x000000a060607848 */ /* 0x000fe20003fe0100 */
[----:B-1----:R-:W-:Y:S06]  /*f650*/  @!P3 BRA `(.L_x_423) ;  /* 0x000001a400e0b947 */ /* 0x002fec0003800000 */
.L_x_665:
[----:B------:R-:W-:Y:S05]  /*f660*/  BSYNC B1 ;  /* 0x0000000000017941 */ /* 0x000fea0003800000 */
.L_x_422:
[----:B------:R-:W-:Y:S01]  /*f670*/  ISETP.GE.AND P3, PT, R168, R96, PT ;  /* 0x00000060a800720c */ /* 0x000fe20003f66270 */
[----:B------:R-:W-:-:S12]  /*f680*/  BSSY B1, `(.L_x_424) ;  /* 0x0000014000017945 */ /* 0x000fd80003800000 */
[----:B------:R-:W-:Y:S05]  /*f690*/  @P3 BRA `(.L_x_425) ;  /* 0x0000000000483947 */ /* 0x000fea0003800000 */
[----:B------:R-:W-:-:S13]  /*f6a0*/  ISETP.NE.AND P3, PT, R34, RZ, PT ;  /* 0x000000ff2200720c */ /* 0x000fda0003f65270 */
[----:B0-----:R-:W0:Y:S04]  /*f6b0*/  @P3 LDS.128 R40, [R47+0x1a400] ;  /* 0x01a400002f283984 */ /* 0x001e280000000c00 */
[----:B0-----:R-:W-:Y:S01]  /*f6c0*/  @P3 STG.E.128 desc[UR54][R48.64], R40 ;  /* 0x0000002830003986 */ /* 0x001fe2000c101d36 */
[----:B------:R-:W-:-:S13]  /*f6d0*/  ISETP.NE.AND P3, PT, R35, RZ, PT ;  /* 0x000000ff2300720c */ /* 0x000fda0003f65270 */
[----:B------:R-:W0:Y:S04]  /*f6e0*/  @P3 LDS.128 R40, [R46+0x1a400] ;  /* 0x01a400002e283984 */ /* 0x000e280000000c00 */
        /* <DEDUP_REMOVED lines=12> */
[----:B0-----:R2:W-:Y:S02]  /*f7b0*/  @P3 STG.E.128 desc[UR54][R48.64+0xa0], R40 ;  /* 0x0000a02830003986 */ /* 0x0015e4000c101d36 */
.L_x_425:
[----:B------:R-:W-:Y:S05]  /*f7c0*/  BSYNC B1 ;  /* 0x0000000000017941 */ /* 0x000fea0003800000 */
.L_x_424:
[----:B------:R-:W-:-:S13]  /*f7d0*/  ISETP.GE.AND P3, PT, R216, R96, PT ;  /* 0x00000060d800720c */ /* 0x000fda0003f66270 */
[----:B------:R-:W-:Y:S05]  /*f7e0*/  @P3 BRA `(.L_x_369) ;  /* 0x0000000000483947 */ /* 0x000fea0003800000 */
[----:B------:R-:W-:-:S13]  /*f7f0*/  ISETP.NE.AND P3, PT, R34, RZ, PT ;  /* 0x000000ff2200720c */ /* 0x000fda0003f65270 */
[----:B0-2---:R-:W0:Y:S04]  /*f800*/  @P3 LDS.128 R40, [R47+0x1c400] ;  /* 0x01c400002f283984 */ /* 0x005e280000000c00 */
        /* <DEDUP_REMOVED lines=16> */
.L_x_369:
[----:B------:R-:W-:Y:S05]  /*f910*/  BSYNC B0 ;  /* 0x0000000000007941 */ /* 0x000fea0003800000 */
.L_x_335:
[----:B012-4-:R-:W0:Y:S01]  /*f920*/  S2R R40, SR_TID.X ;  /* 0x0000000000287919 */ /* 0x017e220000002100 */
[----:B------:R-:W-:Y:S01]  /*f930*/  @!PT LDS RZ, [RZ] ;  /* 0x00000000fffff984 */ /* 0x000fe20000000800 */
[----:B------:R-:W-:Y:S01]  /*f940*/  @!PT LDS RZ, [RZ] ;  /* 0x00000000fffff984 */ /* 0x000fe20000000800 */
[----:B------:R-:W-:Y:S01]  /*f950*/  @!PT LDS RZ, [RZ] ;  /* 0x00000000fffff984 */ /* 0x000fe20000000800 */
[----:B------:R-:W-:Y:S01]  /*f960*/  @!PT LDS RZ, [RZ] ;  /* 0x00000000fffff984 */ /* 0x000fe20000000800 */
[----:B------:R1:W-:Y:S06]  /*f970*/  MEMBAR.ALL.CTA ;  /* 0x0000000000007992 */ /* 0x0003ec0000008000 */
[----:B-1----:R-:W1:Y:S01]  /*f980*/  FENCE.VIEW.ASYNC.S ;  /* 0x00000000000073c6 */ /* 0x002e620000000000 */
[----:B------:R-:W-:Y:S05]  /*f990*/  WARPSYNC.ALL ;  /* 0x0000000000007948 */ /* 0x000fea0003800000 */
[----:B------:R-:W-:Y:S01]  /*f9a0*/  BSSY B0, `(.L_x_426) ;  /* 0x0000009000007945 */ /* 0x000fe20003800000 */
[----:B0-----:R-:W-:Y:S01]  /*f9b0*/  LOP3.LUT R40, R40, 0x7f, RZ, 0xc0, !PT ;  /* 0x0000007f28287812 */ /* 0x001fe200078ec0ff */
[----:B-1----:R0:W-:Y:S03]  /*f9c0*/  BAR.SYNC.DEFER_BLOCKING R195, 0x80 ;  /* 0x000200c30000751d */ /* 0x0021e60000010000 */
[----:B------:R-:W-:-:S13]  /*f9d0*/  ISETP.NE.AND P3, PT, R40, RZ, PT ;  /* 0x000000ff2800720c */ /* 0x000fda0003f65270 */
[----:B------:R-:W-:-:S04]  /*f9e0*/  @!P3 IADD3 R40, R97, 0x298a0, RZ ;  /* 0x000298a06128b810 */ /* 0x000fc80007ffe0ff */
[----:B------:R-:W-:-:S04]  /*f9f0*/  @!P3 PRMT R40, RZ, 0x654, R40 ;  /* 0x00000654ff28b816 */ /* 0x000fc80000000028 */
[----:B------:R0:W-:Y:S01]  /*fa00*/  @!P3 SYNCS.ARRIVE.TRANS64.RED.A1T0 RZ, [R40+URZ], RZ ;  /* 0x000000ff28ffb9a7 */ /* 0x0001e2000810043f */
[----:B------:R-:W-:Y:S05]  /*fa10*/  @!P2 BRA `(.L_x_427) ;  /* 0x000000000004a947 */ /* 0x000fea0003800000 */
[----:B------:R-:W-:Y:S01]  /*fa20*/  BPT.TRAP 0x1 ;  /* 0x000000040000795c */ /* 0x000fe20000300000 */
.L_x_427:
[----:B------:R-:W-:Y:S05]  /*fa30*/  BSYNC B0 ;  /* 0x0000000000007941 */ /* 0x000fea0003800000 */
.L_x_426:
[----:B------:R-:W1:Y:S01]  /*fa40*/  SYNCS.PHASECHK.TRANS64.TRYWAIT P2, [R97+URZ+0x298b0], R98 ;  /* 0x0298b062610075a7 */ /* 0x000e62000804017f */
[----:B------:R-:W-:Y:S01]  /*fa50*/  IMAD R41, R17, 0x5000, R208 ;  /* 0x0000500011297824 */ /* 0x000fe200078e02d0 */
[----:B------:R-:W-:Y:S01]  /*fa60*/  ULDC UR42, c[0x0][0x320] ;  /* 0x0000c800002a7ab9 */ /* 0x000fe20000000800 */
[----:B------:R-:W-:Y:S01]  /*fa70*/  ULDC.64 UR40, c[0x0][0x328] ;  /* 0x0000ca0000287ab9 */ /* 0x000fe20000000a00 */
[----:B------:R-:W-:Y:S01]  /*fa80*/  ULDC.64 UR38, c[0x0][0x318] ;  /* 0x0000c60000267ab9 */ /* 0x000fe20000000a00 */
[----:B------:R-:W-:Y:S01]  /*fa90*/  BSSY B0, `(.L_x_428) ;  /* 0x0000003000007945 */ /* 0x000fe20003800000 */
[----:B------:R-:W-:-:S03]  /*faa0*/  IMAD.IADD R48, R16, 0x1, R41 ;  /* 0x0000000110307824 */ /* 0x000fc600078e0229 */
[----:B-1----:R-:W-:Y:S05]  /*fab0*/  @!P2 BRA `(.L_x_429) ;  /* 0x000001a000dca947 */ /* 0x002fea0003800000 */
.L_x_666:
[----:B------:R-:W-:Y:S05]  /*fac0*/  BSYNC B0 ;  /* 0x0000000000007941 */ /* 0x000fea0003800000 */
.L_x_428:
[----:B------:R-:W-:Y:S01]  /*fad0*/  ISETP.GE.AND P2, PT, R168, R96, PT ;  /* 0x00000060a800720c */ /* 0x000fe20003f46270 */
[----:B------:R-:W-:Y:S01]  /*fae0*/  BSSY B0, `(.L_x_430) ;  /* 0x0000019000007945 */ /* 0x000fe20003800000 */
[-C--:B------:R-:W-:Y:S01]  /*faf0*/  IADD3 R49, R16, R41.reuse, R122 ;  /* 0x0000002910317210 */ /* 0x080fe20007ffe07a */
[----:B---3--:R-:W-:Y:S01]  /*fb00*/  IMAD.WIDE R44, R24, 0xa0, R118 ;  /* 0x000000a0182c7825 */ /* 0x008fe200078e0276 */
[CC--:B------:R-:W-:Y:S02]  /*fb10*/  IADD3 R50, R16.reuse, R41.reuse, R120 ;  /* 0x0000002910327210 */ /* 0x0c0fe40007ffe078 */
[----:B------:R-:W-:-:S07]  /*fb20*/  IADD3 R51, R16, R41, R130 ;  /* 0x0000002910337210 */ /* 0x000fce0007ffe082 */
[----:B------:R-:W-:Y:S05]  /*fb30*/  @P2 BRA `(.L_x_431) ;  /* 0x00000000004c2947 */ /* 0x000fea0003800000 */
[----:B0-----:R-:W-:Y:S02]  /*fb40*/  IMAD.MOV.U32 R40, RZ, RZ, R114 ;  /* 0x000000ffff287224 */ /* 0x001fe400078e0072 */
[----:B------:R-:W-:Y:S02]  /*fb50*/  IMAD.MOV.U32 R41, RZ, RZ, R33 ;  /* 0x000000ffff297224 */ /* 0x000fe400078e0021 */
[----:B------:R-:W-:Y:S02]  /*fb60*/  IMAD R43, R45, UR40, RZ ;  /* 0x000000282d2b7c24 */ /* 0x000fe4000f8e02ff */
[----:B------:R-:W-:-:S04]  /*fb70*/  IMAD.WIDE.U32 R40, R44, UR40, R40 ;  /* 0x000000282c287c25 */ /* 0x000fc8000f8e0028 */
[----:B------:R-:W-:Y:S01]  /*fb80*/  IMAD R43, R44, UR41, R43 ;  /* 0x000000292c2b7c24 */ /* 0x000fe2000f8e022b */
[----:B------:R-:W-:-:S04]  /*fb90*/  IADD3 R46, P2, R40, UR38, RZ ;  /* 0x00000026282e7c10 */ /* 0x000fc8000ff5e0ff */
[----:B------:R-:W-:Y:S02]  /*fba0*/  IADD3.X R47, R41, UR39, R43, P2, !PT ;  /* 0x00000027292f7c10 */ /* 0x000fe400097fe42b */
[----:B------:R-:W-:-:S13]  /*fbb0*/  ISETP.GE.AND P2, PT, R18, UR42, PT ;  /* 0x0000002a12007c0c */ /* 0x000fda000bf46270 */
[----:B------:R-:W0:Y:S04]  /*fbc0*/  @!P2 LDS.128 R40, [R48+0xa400] ;  /* 0x00a400003028a984 */ /* 0x000e280000000c00 */
[----:B0-----:R-:W-:Y:S01]  /*fbd0*/  @!P2 STG.E.128 desc[UR54][R46.64], R40 ;  /* 0x000000282e00a986 */ /* 0x001fe2000c101d36 */
        /* <DEDUP_REMOVED lines=8> */
[----:B0-----:R2:W-:Y:S02]  /*fc60*/  @!P2 STG.E.128 desc[UR54][R46.64+0x60], R40 ;  /* 0x000060282e00a986 */ /* 0x0015e4000c101d36 */
.L_x_431:
[----:B------:R-:W-:Y:S05]  /*fc70*/  BSYNC B0 ;  /* 0x0000000000007941 */ /* 0x000fea0003800000 */
.L_x_430:
[----:B------:R-:W-:Y:S01]  /*fc80*/  ISETP.GE.AND P2, PT, R216, R96, PT ;  /* 0x00000060d800720c */ /* 0x000fe20003f46270 */
[----:B------:R-:W-:-:S12]  /*fc90*/  BSSY B0, `(.L_x_432) ;  /* 0x0000017000007945 */ /* 0x000fd80003800000 */
[----:B------:R-:W-:Y:S05]  /*fca0*/  @P2 BRA `(.L_x_433) ;  /* 0x0000000000542947 */ /* 0x000fea0003800000 */
[----:B--2---:R-:W-:Y:S01]  /*fcb0*/  IADD3 R43, P2, R44, 0x80, RZ ;  /* 0x000000802c2b7810 */ /* 0x004fe20007f5e0ff */
[----:B0-----:R-:W-:Y:S01]  /*fcc0*/  IMAD.MOV.U32 R40, RZ, RZ, R114 ;  /* 0x000000ffff287224 */ /* 0x001fe200078e0072 */
[----:B------:R-:W-:-:S03]  /*fcd0*/  MOV R41, R33 ;  /* 0x0000002100297202 */ /* 0x000fc60000000f00 */
[----:B------:R-:W-:Y:S02]  /*fce0*/  IMAD.X R44, RZ, RZ, R45, P2 ;  /* 0x000000ffff2c7224 */ /* 0x000fe400010e062d */
[----:B------:R-:W-:-:S04]  /*fcf0*/  IMAD.WIDE.U32 R40, R43, UR40, R40 ;  /* 0x000000282b287c25 */ /* 0x000fc8000f8e0028 */
[----:B------:R-:W-:-:S04]  /*fd00*/  IMAD R44, R44, UR40, RZ ;  /* 0x000000282c2c7c24 */ /* 0x000fc8000f8e02ff */
        /* <DEDUP_REMOVED lines=15> */
.L_x_433:
[----:B------:R-:W-:Y:S05]  /*fe00*/  BSYNC B0 ;  /* 0x0000000000007941 */ /* 0x000fea0003800000 */
.L_x_432:
[----:B0-23--:R-:W2:Y:S01]  /*fe10*/  LDL R40, [R1+0x10] ;  /* 0x0000100001287983 */ /* 0x00dea20000100800 */
[----:B------:R-:W-:Y:S02]  /*fe20*/  VIADD R17, R17, 0x1 ;  /* 0x0000000111117836 */ /* 0x000fe40000000000 */
[----:B-1----:R-:W-:Y:S01]  /*fe30*/  @!P3 VIADD R97, R97, 0x298c0 ;  /* 0x000298c06161b836 */ /* 0x002fe20000000000 */
[----:B------:R-:W-:Y:S01]  /*fe40*/  @!PT LDS RZ, [RZ] ;  /* 0x00000000fffff984 */ /* 0x000fe20000000800 */
[----:B------:R-:W-:Y:S01]  /*fe50*/  @!PT LDS RZ, [RZ] ;  /* 0x00000000fffff984 */ /* 0x000fe20000000800 */
[----:B------:R-:W-:Y:S01]  /*fe60*/  @!PT LDS RZ, [RZ] ;  /* 0x00000000fffff984 */ /* 0x000fe20000000800 */
[----:B------:R-:W-:Y:S01]  /*fe70*/  @!PT LDS RZ, [RZ] ;  /* 0x00000000fffff984 */ /* 0x000fe20000000800 */
[----:B------:R0:W-:Y:S06]  /*fe80*/  MEMBAR.ALL.CTA ;  /* 0x0000000000007992 */ /* 0x0001ec0000008000 */
[----:B0-----:R-:W0:Y:S02]  /*fe90*/  FENCE.VIEW.ASYNC.S ;  /* 0x00000000000073c6 */ /* 0x001e240000000000 */
[----:B0-----:R0:W-:Y:S01]  /*fea0*/  BAR.SYNC.DEFER_BLOCKING R195, 0x80 ;  /* 0x000200c30000751d */ /* 0x0011e20000010000 */
[----:B------:R-:W-:-:S02]  /*feb0*/  ISETP.NE.AND P2, PT, R17, 0x2, PT ;  /* 0x000000021100780c */ /* 0x000fc40003f45270 */
[----:B------:R-:W-:Y:S02]  /*fec0*/  @!P3 PRMT R97, RZ, 0x654, R97 ;  /* 0x00000654ff61b816 */ /* 0x000fe40000000061 */
[----:B------:R-:W-:Y:S02]  /*fed0*/  SEL R17, R17, RZ, P2 ;  /* 0x000000ff11117207 */ /* 0x000fe40001000000 */
[----:B------:R0:W-:Y:S01]  /*fee0*/  @!P3 SYNCS.ARRIVE.TRANS64.RED.A1T0 RZ, [R97+URZ], RZ ;  /* 0x000000ff61ffb9a7 */ /* 0x0001e2000810043f */
[----:B--2---:R-:W-:Y:S02]  /*fef0*/  LOP3.LUT P4, RZ, R40, 0x2, RZ, 0xc0, !PT ;  /* 0x0000000228ff7812 */ /* 0x004fe4000788c0ff */
[----:B------:R-:W-:-:S04]  /*ff00*/  SEL R40, RZ, 0x1, P2 ;  /* 0x00000001ff287807 */ /* 0x000fc80001000000 */
[----:B------:R-:W-:-:S07]  /*ff10*/  LOP3.LUT R169, R169, R40, RZ, 0x3c, !PT ;  /* 0x00000028a9a97212 */ /* 0x000fce00078e3cff */
[----:B0-----:R-:W-:Y:S05]  /*ff20*/  @P4 BRA `(.L_x_434) ;  /* 0xffffff2c00b44947 */ /* 0x001fea000383ffff */
[----:B------:R-:W0:Y:S01]  /*ff30*/  S2R R41, SR_TID.X ;  /* 0x0000000000297919 */ /* 0x000e220000002100 */
[----:B------:R-:W-:Y:S02]  /*ff40*/  PLOP3.LUT P0, PT, PT, PT, PT, 0x8, 0x0 ;  /* 0x000000000000781c */ /* 0x000fe40003f0e170 */
[----:B0-----:R-:W-:-:S04]  /*ff50*/  SHF.R.U32.HI R41, RZ, 0x7, R41 ;  /* 0x00000007ff297819 */ /* 0x001fc80000011629 */
[----:B------:R-:W-:-:S13]  /*ff60*/  ISETP.NE.AND P4, PT, R41, 0x1, PT ;  /* 0x000000012900780c */ /* 0x000fda0003f85270 */
[----:B------:R-:W-:Y:S06]  /*ff70*/  @!P4 BAR.ARV 0x9, 0x100 ;  /* 0x024400000000cb1d */ /* 0x000fec0000002000 */
.L_x_330:
[----:B------:R-:W-:Y:S05]  /*ff80*/  @P0 BRA `(.L_x_435) ;  /* 0x00000000000c0947 */ /* 0x000fea0003800000 */
[----:B------:R-:W1:Y:S01]  /*ff90*/  FENCE.VIEW.ASYNC.G ;  /* 0x00000000000073c6 */ /* 0x000e620000000100 */
[----:B------:R-:W-:Y:S05]  /*ffa0*/  WARPSYNC.ALL ;  /* 0x0000000000007948 */ /* 0x000fea0003800000 */
[----:B-1----:R-:W-:Y:S06]  /*ffb0*/  BAR.ARV 0xc, 0x180 ;  /* 0x0306000000007b1d */ /* 0x002fec0000002000 */
.L_x_435:
[----:B------:R-:W2:Y:S01]  /*ffc0*/  LDL R0, [R1+0x10] ;  /* 0x0000100001007983 */ /* 0x000ea20000100800 */
[----:B------:R-:W-:Y:S01]  /*ffd0*/  ULDC.64 UR6, c[0x0][0x998] ;  /* 0x0002660000067ab9 */ /* 0x000fe20000000a00 */
[----:B------:R-:W-:Y:S01]  /*ffe0*/  ULDC.64 UR4, c[0x0][0x990] ;  /* 0x0002640000047ab9 */ /* 0x000fe20000000a00 */
[----:B------:R-:W-:Y:S02]  /*fff0*/  ISETP.NE.U32.AND P1, PT, RZ, UR6, PT ;  /* 0x00000006ff007c0c */ /* 0x000fe4000bf25070 */
[----:B------:R-:W-:Y:S02]  /*10000*/  ISETP.NE.U32.AND P0, PT, RZ, UR4, PT ;  /* 0x00000004ff007c0c */ /* 0x000fe4000bf05070 */
[----:B------:R-:W-:Y:S02]  /*10010*/  ISETP.NE.AND.EX P1, PT, RZ, UR7, PT, P1 ;  /* 0x00000007ff007c0c */ /* 0x000fe4000bf25310 */
[----:B------:R-:W-:-:S11]  /*10020*/  ISETP.NE.AND.EX P0, PT, RZ, UR5, PT, P0 ;  /* 0x00000005ff007c0c */ /* 0x000fd6000bf05300 */
[----:B------:R-:W1:Y:S08]  /*10030*/  @P1 LDC.64 R8, c[0x0][0x9b8] ;  /* 0x00026e00ff081b82 */ /* 0x000e700000000a00 */
[----:B0-----:R-:W0:Y:S08]  /*10040*/  @P0 LDC.64 R6, c[0x0][0x9a8] ;  /* 0x00026a00ff060b82 */ /* 0x001e300000000a00 */
[----:B------:R-:W3:Y:S08]  /*10050*/  @P0 LDC.64 R10, c[0x0][0x9b0] ;  /* 0x00026c00ff0a0b82 */ /* 0x000ef00000000a00 */
[----:B------:R-:W4:Y:S01]  /*10060*/  @P1 LDC.64 R12, c[0x0][0x9c0] ;  /* 0x00027000ff0c1b82 */ /* 0x000f220000000a00 */
[----:B-1----:R-:W-:-:S02]  /*10070*/  @P1 IMAD R2, R214, R8, RZ ;  /* 0x00000008d6021224 */ /* 0x002fc400078e02ff */
[----:B------:R-:W-:-:S04]  /*10080*/  @P1 IMAD.WIDE.U32 R4, R206, R8, RZ ;  /* 0x00000008ce041225 */ /* 0x000fc800078e00ff */
[C---:B------:R-:W-:Y:S02]  /*10090*/  @P1 IMAD R9, R206.reuse, R9, R2 ;  /* 0x00000009ce091224 */ /* 0x040fe400078e0202 */
[----:B0-----:R-:W-:-:S04]  /*100a0*/  @P0 IMAD.WIDE.U32 R2, R206, R6, RZ ;  /* 0x00000006ce020225 */ /* 0x001fc800078e00ff */
[----:B------:R-:W-:Y:S01]  /*100b0*/  @P1 IMAD.IADD R5, R5, 0x1, R9 ;  /* 0x0000000105051824 */ /* 0x000fe200078e0209 */
[----:B--2---:R-:W-:Y:S01]  /*100c0*/  LOP3.LUT P4, RZ, R0, 0x4, RZ, 0xc0, !PT ;  /* 0x0000000400ff7812 */ /* 0x004fe2000788c0ff */
[----:B------:R-:W-:-:S04]  /*100d0*/  @P0 IMAD R0, R214, R6, RZ ;  /* 0x00000006d6000224 */ /* 0x000fc800078e02ff */
[----:B------:R-:W-:Y:S01]  /*100e0*/  @P0 IMAD R7, R206, R7, R0 ;  /* 0x00000007ce070224 */ /* 0x000fe200078e0200 */
[----:B------:R-:W-:-:S03]  /*100f0*/  MOV R0, 0x3f800000 ;  /* 0x3f80000000007802 */ /* 0x000fc60000000f00 */
[----:B------:R-:W-:Y:S02]  /*10100*/  @P0 IMAD.IADD R3, R3, 0x1, R7 ;  /* 0x0000000103030824 */ /* 0x000fe400078e0207 */
[----:B----4-:R-:W-:-:S04]  /*10110*/  @P1 IMAD.WIDE.U32 R6, R204, R12, R4 ;  /* 0x0000000ccc061225 */ /* 0x010fc800078e0004 */
[----:B---3--:R-:W-:Y:S01]  /*10120*/  @P0 IMAD.WIDE.U32 R2, R204, R10, R2 ;  /* 0x0000000acc020225 */ /* 0x008fe200078e0002 */
[----:B------:R-:W-:-:S03]  /*10130*/  @P1 LEA R8, P3, R6, UR6, 0x2 ;  /* 0x0000000606081c11 */ /* 0x000fc6000f8610ff */
[----:B------:R-:W-:Y:S01]  /*10140*/  @P0 IMAD R5, R204, R11, R3 ;  /* 0x0000000bcc050224 */ /* 0x000fe200078e0203 */
[----:B------:R-:W-:Y:S01]  /*10150*/  @P0 LEA R4, P2, R2, UR4, 0x2 ;  /* 0x0000000402040c11 */ /* 0x000fe2000f8410ff */
[----:B------:R-:W-:Y:S01]  /*10160*/  @P1 IMAD R3, R204, R13, R7 ;  /* 0x0000000dcc031224 */ /* 0x000fe200078e0207 */
[----:B------:R-:W-:Y:S02]  /*10170*/  ULDC UR4, c[0x0][0x988] ;  /* 0x0002620000047ab9 */ /* 0x000fe40000000800 */
[----:B------:R-:W-:Y:S02]  /*10180*/  @P0 LEA.HI.X R5, R2, UR5, R5, 0x2, P2 ;  /* 0x0000000502050c11 */ /* 0x000fe400090f1405 */
[----:B------:R-:W-:Y:S01]  /*10190*/  @P1 LEA.HI.X R9, R6, UR7, R3, 0x2, P3 ;  /* 0x0000000706091c11 */ /* 0x000fe200098f1403 */
[----:B------:R-:W-:-:S04]  /*101a0*/  IMAD.MOV.U32 R3, RZ, RZ, 0x3f800000 ;  /* 0x3f800000ff037424 */ /* 0x000fc800078e00ff */
[----:B------:R-:W2:Y:S04]  /*101b0*/  @P1 LDG.E R0, desc[UR54][R8.64] ;  /* 0x0000003608001981 */ /* 0x000ea8000c1e1900 */
[----:B------:R-:W2:Y:S01]  /*101c0*/  @P0 LDG.E R3, desc[UR54][R4.64] ;  /* 0x0000003604030981 */ /* 0x000ea2000c1e1900 */
[----:B------:R-:W-:Y:S01]  /*101d0*/  BSSY B0, `(.L_x_436) ;  /* 0x0000022000007945 */ /* 0x000fe20003800000 */
[----:B------:R-:W-:Y:S02]  /*101e0*/  IMAD.MOV.U32 R6, RZ, RZ, RZ ;  /* 0x000000ffff067224 */ /* 0x000fe400078e00ff */
[----:B--2---:R-:W-:-:S04]  /*101f0*/  FMUL.FTZ R0, R3, R0 ;  /* 0x0000000003007220 */ /* 0x004fc80000410000 */
[----:B------:R-:W-:Y:S01]  /*10200*/  FMUL.FTZ R2, R0, UR4 ;  /* 0x0000000400027c20 */ /* 0x000fe20008410000 */
[----:B------:R-:W-:Y:S06]  /*10210*/  @!P4 BRA `(.L_x_437) ;  /* 0x000000000074c947 */ /* 0x000fec0003800000 */
[----:B------:R-:W-:Y:S01]  /*10220*/  ISETP.NE.AND P0, PT, R211, RZ, PT ;  /* 0x000000ffd300720c */ /* 0x000fe20003f05270 */
[----:B------:R-:W-:-:S03]  /*10230*/  ULDC UR4, c[0x0][0x9f0] ;  /* 0x00027c0000047ab9 */ /* 0x000fc60000000800 */
[----:B------:R-:W-:-:S04]  /*10240*/  SEL R9, R211, UR4, P0 ;  /* 0x00000004d3097c07 */ /* 0x000fc80008000000 */
[-C--:B------:R-:W-:Y:S02]  /*10250*/  IABS R6, R9.reuse ;  /* 0x0000000900067213 */ /* 0x080fe40000000000 */
[----:B------:R-:W-:Y:S02]  /*10260*/  IADD3 R0, R147, -0x1, R9 ;  /* 0xffffffff93007810 */ /* 0x000fe40007ffe009 */
[----:B------:R-:W0:Y:S01]  /*10270*/  I2F.RP R3, R6 ;  /* 0x0000000600037306 */ /* 0x000e220000209400 */
[-C--:B------:R-:W-:Y:S02]  /*10280*/  IABS R10, R9.reuse ;  /* 0x00000009000a7213 */ /* 0x080fe40000000000 */
        /* <DEDUP_REMOVED lines=19> */
[----:B------:R-:W-:Y:S01]  /*103c0*/  @!P2 IMAD.MOV R5, RZ, RZ, -R5 ;  /* 0x000000ffff05a224 */ /* 0x000fe200078e0a05 */
[----:B------:R-:W-:-:S05]  /*103d0*/  @!P1 LOP3.LUT R5, RZ, R9, RZ, 0x33, !PT ;  /* 0x00000009ff059212 */ /* 0x000fca00078e33ff */
[----:B------:R-:W-:-:S07]  /*103e0*/  IMAD.MOV.U32 R6, RZ, RZ, R5 ;  /* 0x000000ffff067224 */ /* 0x000fce00078e0005 */
.L_x_437:
[----:B------:R-:W-:Y:S05]  /*103f0*/  BSYNC B0 ;  /* 0x0000000000007941 */ /* 0x000fea0003800000 */
.L_x_436:
[-C--:B------:R-:W-:Y:S01]  /*10400*/  IMAD R201, R217, R6.reuse, RZ ;  /* 0x00000006d9c97224 */ /* 0x080fe200078e02ff */
[----:B------:R-:W-:Y:S02]  /*10410*/  PLOP3.LUT P0, PT, PT, PT, PT, 0x80, 0x0 ;  /* 0x000000000000781c */ /* 0x000fe40003f0f070 */
[----:B------:R-:W-:Y:S02]  /*10420*/  CS2R R8, SRZ ;  /* 0x0000000000087805 */ /* 0x000fe4000001ff00 */
[----:B------:R-:W-:Y:S02]  /*10430*/  CS2R R88, SRZ ;  /* 0x0000000000587805 */ /* 0x000fe4000001ff00 */
[----:B------:R-:W-:Y:S02]  /*10440*/  CS2R R4, SRZ ;  /* 0x0000000000047805 */ /* 0x000fe4000001ff00 */
[----:B------:R-:W-:Y:S01]  /*10450*/  VIADDMNMX R147, R201, R6, R147, PT ;  /* 0x00000006c9937246 */ /* 0x000fe20003800193 */
[----:B------:R-:W-:Y:S01]  /*10460*/  IMAD.MOV.U32 R104, RZ, RZ, RZ ;  /* 0x000000ffff687224 */ /* 0x000fe200078e00ff */
[----:B------:R-:W-:-:S02]  /*10470*/  CS2R R52, SRZ ;  /* 0x0000000000347805 */ /* 0x000fc4000001ff00 */
[----:B------:R-:W-:Y:S02]  /*10480*/  CS2R R48, SRZ ;  /* 0x0000000000307805 */ /* 0x000fe4000001ff00 */
[----:B------:R-:W-:Y:S02]  /*10490*/  ISETP.GT.AND P1, PT, R147, R201, PT ;  /* 0x000000c99300720c */ /* 0x000fe40003f24270 */
[----:B------:R-:W-:Y:S02]  /*104a0*/  CS2R R108, SRZ ;  /* 0x00000000006c7805 */ /* 0x000fe4000001ff00 */
[----:B------:R-:W-:Y:S02]  /*104b0*/  MOV R42, RZ ;  /* 0x000000ff002a7202 */ /* 0x000fe40000000f00 */
        /* <DEDUP_REMOVED lines=10> */
[----:B------:R-:W-:-:S02]  /*10560*/  CS2R R64, SRZ ;  /* 0x0000000000407805 */ /* 0x000fc4000001ff00 */
[----:B------:R-:W-:Y:S02]  /*10570*/  MOV R47, RZ ;  /* 0x000000ff002f7202 */ /* 0x000fe40000000f00 */
[----:B------:R-:W-:Y:S01]  /*10580*/  CS2R R98, SRZ ;  /* 0x0000000000627805 */ /* 0x000fe2000001ff00 */
[----:B------:R-:W-:Y:S01]  /*10590*/  IMAD.MOV.U32 R120, RZ, RZ, RZ ;  /* 0x000000ffff787224 */ /* 0x000fe200078e00ff */
[----:B------:R-:W-:Y:S01]  /*105a0*/  CS2R R72, SRZ ;  /* 0x0000000000487805 */ /* 0x000fe2000001ff00 */
[----:B------:R-:W-:Y:S01]  /*105b0*/  IMAD.MOV.U32 R39, RZ, RZ, RZ ;  /* 0x000000ffff277224 */ /* 0x000fe200078e00ff */
[----:B------:R-:W-:Y:S02]  /*105c0*/  CS2R R110, SRZ ;  /* 0x00000000006e7805 */ /* 0x000fe4000001ff00 */
[----:B------:R-:W-:Y:S01]  /*105d0*/  CS2R R54, SRZ ;  /* 0x0000000000367805 */ /* 0x000fe2000001ff00 */
[----:B------:R-:W-:Y:S01]  /*105e0*/  IMAD.MOV.U32 R152, RZ, RZ, RZ ;  /* 0x000000ffff987224 */ /* 0x000fe200078e00ff */
[----:B------:R-:W-:Y:S01]  /*105f0*/  MOV R74, RZ ;  /* 0x000000ff004a7202 */ /* 0x000fe20000000f00 */
[----:B------:R-:W-:Y:S01]  /*10600*/  IMAD.MOV.U32 R77, RZ, RZ, RZ ;  /* 0x000000ffff4d7224 */ /* 0x000fe200078e00ff */
[----:B------:R-:W-:Y:S01]  /*10610*/  CS2R R32, SRZ ;  /* 0x0000000000207805 */ /* 0x000fe2000001ff00 */
[----:B------:R-:W-:Y:S01]  /*10620*/  IMAD.MOV.U32 R112, RZ, RZ, RZ ;  /* 0x000000ffff707224 */ /* 0x000fe200078e00ff */
[----:B------:R-:W-:Y:S01]  /*10630*/  CS2R R84, SRZ ;  /* 0x0000000000547805 */ /* 0x000fe2000001ff00 */
[----:B------:R-:W-:Y:S01]  /*10640*/  IMAD.MOV.U32 R118, RZ, RZ, RZ ;  /* 0x000000ffff767224 */ /* 0x000fe200078e00ff */
[----:B------:R-:W-:Y:S01]  /*10650*/  CS2R R24, SRZ ;  /* 0x0000000000187805 */ /* 0x000fe2000001ff00 */
[----:B------:R-:W-:Y:S01]  /*10660*/  IMAD.MOV.U32 R63, RZ, RZ, RZ ;  /* 0x000000ffff3f7224 */ /* 0x000fe200078e00ff */
[----:B------:R-:W-:Y:S01]  /*10670*/  MOV R12, RZ ;  /* 0x000000ff000c7202 */ /* 0x000fe20000000f00 */
[----:B------:R-:W-:Y:S01]  /*10680*/  IMAD.MOV.U32 R69, RZ, RZ, RZ ;  /* 0x000000ffff457224 */ /* 0x000fe200078e00ff */
[----:B------:R-:W-:Y:S01]  /*10690*/  MOV R81, RZ ;  /* 0x000000ff00517202 */ /* 0x000fe20000000f00 */
[----:B------:R-:W-:-:S02]  /*106a0*/  IMAD.MOV.U32 R34, RZ, RZ, RZ ;  /* 0x000000ffff227224 */ /* 0x000fc400078e00ff */
[----:B------:R-:W-:Y:S02]  /*106b0*/  IMAD.MOV.U32 R67, RZ, RZ, RZ ;  /* 0x000000ffff437224 */ /* 0x000fe400078e00ff */
[----:B------:R-:W-:Y:S02]  /*106c0*/  IMAD.MOV.U32 R79, RZ, RZ, RZ ;  /* 0x000000ffff4f7224 */ /* 0x000fe400078e00ff */
[----:B------:R-:W-:Y:S02]  /*106d0*/  IMAD.MOV.U32 R61, RZ, RZ, RZ ;  /* 0x000000ffff3d7224 */ /* 0x000fe400078e00ff */
[----:B------:R-:W-:Y:S02]  /*106e0*/  IMAD.MOV.U32 R150, RZ, RZ, RZ ;  /* 0x000000ffff967224 */ /* 0x000fe400078e00ff */
[----:B------:R-:W-:Y:S02]  /*106f0*/  IMAD.MOV.U32 R6, RZ, RZ, RZ ;  /* 0x000000ffff067224 */ /* 0x000fe400078e00ff */
[----:B------:R-:W-:-:S02]  /*10700*/  IMAD.MOV.U32 R0, RZ, RZ, RZ ;  /* 0x000000ffff007224 */ /* 0x000fc400078e00ff */
[----:B------:R-:W-:Y:S02]  /*10710*/  IMAD.MOV.U32 R87, RZ, RZ, RZ ;  /* 0x000000ffff577224 */ /* 0x000fe400078e00ff */
[----:B------:R-:W-:Y:S01]  /*10720*/  IMAD.MOV.U32 R83, RZ, RZ, RZ ;  /* 0x000000ffff537224 */ /* 0x000fe200078e00ff */
[----:B------:R-:W-:Y:S06]  /*10730*/  @!P1 BRA `(.L_x_438) ;  /* 0x000000e400089947 */ /* 0x000fec0003800000 */
[----:B------:R-:W-:-:S03]  /*10740*/  UMOV UR4, 0xffffffff ;  /* 0xffffffff00047882 */ /* 0x000fc60000000000 */
[----:B------:R-:W-:Y:S05]  /*10750*/  BRA.DIV UR4, `(.L_x_439) ;  /* 0x0000019604c87947 */ /* 0x000fea000b800000 */
[----:B------:R-:W0:Y:S02]  /*10760*/  S2R R0, SR_TID.X ;  /* 0x0000000000007919 */ /* 0x000e240000002100 */
[----:B0-----:R-:W-:-:S05]  /*10770*/  VIADD R3, R0, 0xffffff80 ;  /* 0xffffff8000037836 */ /* 0x001fca0000000000 */
[----:B------:R-:W-:-:S04]  /*10780*/  SHF.R.S32.HI R0, RZ, 0x1f, R3 ;  /* 0x0000001fff007819 */ /* 0x000fc80000011403 */
[----:B------:R-:W-:-:S04]  /*10790*/  LEA.HI R0, R0, R3, RZ, 0x7 ;  /* 0x0000000300007211 */ /* 0x000fc800078f38ff */
[----:B------:R-:W-:-:S05]  /*107a0*/  SHF.R.S32.HI R0, RZ, 0x7, R0 ;  /* 0x00000007ff007819 */ /* 0x000fca0000011400 */
[----:B------:R0:W1:Y:S02]  /*107b0*/  SHFL.IDX PT, R202, R0, RZ, 0x1f ;  /* 0x00001fff00ca7589 */ /* 0x00006400000e0000 */
.L_x_669:
[----:B01----:R-:W-:Y:S01]  /*107c0*/  LEA.HI R0, R202, R202, RZ, 0x1 ;  /* 0x000000caca007211 */ /* 0x003fe200078f08ff */
[----:B------:R-:W-:-:S03]  /*107d0*/  ULOP3.LUT UP0, URZ, UR52, 0x9f, URZ, 0xc0, !UPT ;  /* 0x0000009f343f7892 */ /* 0x000fc6000f80c03f */
[----:B------:R-:W-:-:S03]  /*107e0*/  LOP3.LUT R3, R0, 0x3e, RZ, 0xc0, !PT ;  /* 0x0000003e00037812 */ /* 0x000fc600078ec0ff */
[----:B------:R-:W-:Y:S02]  /*107f0*/  PLOP3.LUT P0, PT, PT, PT, UP0, 0x80, 0x0 ;  /* 0x000000000000781c */ /* 0x000fe40003f0f008 */
[----:B------:R-:W-:-:S05]  /*10800*/  IMAD.IADD R3, R202, 0x1, -R3 ;  /* 0x00000001ca037824 */ /* 0x000fca00078e0a03 */
[----:B------:R-:W-:-:S04]  /*10810*/  LEA R3, R3, UR52, 0xc ;  /* 0x0000003403037c11 */ /* 0x000fc8000f8e60ff */
[----:B------:R-:W-:-:S04]  /*10820*/  SHF.R.U32.HI R3, RZ, 0x4, R3 ;  /* 0x00000004ff037819 */ /* 0x000fc80000011603 */
[----:B------:R-:W-:Y:S01]  /*10830*/  LOP3.LUT R44, R3, 0x3fff, RZ, 0xc0, !PT ;  /* 0x00003fff032c7812 */ /* 0x000fe200078ec0ff */
[----:B------:R-:W-:Y:S06]  /*10840*/  @!P0 BRA `(.L_x_440) ;  /* 0x0000000000408947 */ /* 0x000fec0003800000 */
[----:B------:R-:W-:Y:S01]  /*10850*/  MOV R0, 0x0 ;  /* 0x0000000000007802 */ /* 0x000fe20000000f00 */
[----:B------:R-:W-:Y:S01]  /*10860*/  ULDC.64 UR4, c[0x4][0xa0] ;  /* 0x0100280000047ab9 */ /* 0x000fe20000000a00 */
[----:B------:R-:W-:Y:S01]  /*10870*/  ULDC.64 UR6, c[0x4][0xa8] ;  /* 0x01002a0000067ab9 */ /* 0x000fe20000000a00 */
[----:B------:R-:W-:Y:S01]  /*10880*/  IMAD.U32 R4, RZ, RZ, UR4 ;  /* 0x00000004ff047e24 */ /* 0x000fe2000f8e00ff */
[----:B------:R0:W1:Y:S01]  /*10890*/  LDC.64 R14, c[0x4][R0] ;  /* 0x01000000000e7b82 */ /* 0x0000620000000a00 */
[----:B------:R-:W-:Y:S01]  /*108a0*/  MOV R5, UR5 ;  /* 0x0000000500057c02 */ /* 0x000fe20008000f00 */
[----:B------:R-:W-:Y:S01]  /*108b0*/  ULDC.64 UR4, c[0x4][0x38] ;  /* 0x01000e0000047ab9 */ /* 0x000fe20000000a00 */
[----:B------:R-:W-:Y:S01]  /*108c0*/  IMAD.U32 R6, RZ, RZ, UR6 ;  /* 0x00000006ff067e24 */ /* 0x000fe2000f8e00ff */
[----:B------:R-:W-:Y:S01]  /*108d0*/  MOV R12, 0x1 ;  /* 0x00000001000c7802 */ /* 0x000fe20000000f00 */
[----:B------:R-:W-:Y:S02]  /*108e0*/  IMAD.U32 R7, RZ, RZ, UR7 ;  /* 0x00000007ff077e24 */ /* 0x000fe4000f8e00ff */
[----:B------:R-:W-:-:S02]  /*108f0*/  IMAD.U32 R10, RZ, RZ, UR4 ;  /* 0x00000004ff0a7e24 */ /* 0x000fc4000f8e00ff */
[----:B------:R-:W-:Y:S02]  /*10900*/  IMAD.U32 R11, RZ, RZ, UR5 ;  /* 0x00000005ff0b7e24 */ /* 0x000fe4000f8e00ff */
[----:B------:R-:W-:Y:S02]  /*10910*/  IMAD.MOV.U32 R8, RZ, RZ, 0x70 ;  /* 0x00000070ff087424 */ /* 0x000fe400078e00ff */
[----:B0-----:R-:W-:-:S07]  /*10920*/  IMAD.MOV.U32 R13, RZ, RZ, RZ ;  /* 0x000000ffff0d7224 */ /* 0x001fce00078e00ff */
[----:B------:R-:W-:-:S07]  /*10930*/  LEPC R20, `(.L_x_440) ;  /* 0x000000001014794e */ /* 0x000fce0000000000 */
[----:B-1---5:R-:W-:Y:S05]  /*10940*/  CALL.ABS.NOINC R14 ;  /* 0x000000000e007343 */ /* 0x022fea0003c00000 */
.L_x_440:
[----:B------:R-:W-:Y:S02]  /*10950*/  ULDC UR4, c[0x0][0x3f4] ;  /* 0x0000fd0000047ab9 */ /* 0x000fe40000000800 */
[----:B------:R-:W-:-:S13]  /*10960*/  ISETP.LT.AND P0, PT, RZ, UR4, PT ;  /* 0x00000004ff007c0c */ /* 0x000fda000bf01270 */
[----:B------:R-:W-:Y:S05]  /*10970*/  @P0 BRA `(.L_x_441) ;  /* 0x0000000000400947 */ /* 0x000fea0003800000 */
[----:B------:R-:W-:-:S04]  /*10980*/  ULEA.HI UR4, UR43, UR43, URZ, 0x1 ;  /* 0x0000002b2b047291 */ /* 0x000fc8000f8f083f */
[----:B------:R-:W-:-:S04]  /*10990*/  ULOP3.LUT UR4, UR4, 0xfffffffe, URZ, 0xc0, !UPT ;  /* 0xfffffffe04047892 */ /* 0x000fc8000f8ec03f */
[----:B------:R-:W-:-:S06]  /*109a0*/  UIADD3 UR4, UR43, -UR4, URZ ;  /* 0x800000042b047290 */ /* 0x000fcc000fffe03f */
[----:B------:R-:W-:-:S05]  /*109b0*/  IMAD.U32 R3, RZ, RZ, UR4 ;  /* 0x00000004ff037e24 */ /* 0x000fca000f8e00ff */
[----:B------:R-:W-:-:S04]  /*109c0*/  SHF.L.U32 R3, R3, 0x1f, RZ ;  /* 0x0000001f03037819 */ /* 0x000fc800000006ff */
[----:B------:R0:W1:Y:S03]  /*109d0*/  SYNCS.PHASECHK.TRANS64.TRYWAIT P0, [R16+URZ+0x29800], R3 ;  /* 0x02980003100075a7 */ /* 0x000066000800017f */
[----:B-1----:R-:W-:Y:S05]  /*109e0*/  @!P0 NANOSLEEP.SYNCS 0x989680 ;  /* 0x009896800000895d */ /* 0x002fea0003900000 */
[----:B------:R-:W1:Y:S01]  /*109f0*/  @!P0 SYNCS.PHASECHK.TRANS64 P0, [R16+URZ+0x29800], R3 ;  /* 0x02980003100085a7 */ /* 0x000e62000800007f */
[----:B------:R-:W-:Y:S04]  /*10a00*/  BSSY B0, `(.L_x_442) ;  /* 0x0000006000007945 */ /* 0x000fe80003800000 */
[----:B-1----:R-:W-:Y:S05]  /*10a10*/  @P0 BRA `(.L_x_443) ;  /* 0x0000000000100947 */ /* 0x002fea0003800000 */
.L_x_444:
[----:B-1----:R1:W2:Y:S02]  /*10a20*/  SYNCS.PHASECHK.TRANS64.TRYWAIT P0, [R16+URZ+0x29800], R3 ;  /* 0x02980003100075a7 */ /* 0x0022a4000800017f */
[----:B--2---:R-:W-:Y:S05]  /*10a30*/  @!P0 NANOSLEEP.SYNCS 0x989680 ;  /* 0x009896800000895d */ /* 0x004fea0003900000 */
[----:B------:R-:W2:Y:S02]  /*10a40*/  @!P0 SYNCS.PHASECHK.TRANS64 P0, [R16+URZ+0x29800], R3 ;  /* 0x02980003100085a7 */ /* 0x000ea4000800007f */
[----:B--2---:R-:W-:Y:S05]  /*10a50*/  @!P0 BRA `(.L_x_444) ;  /* 0xfffffffc00f08947 */ /* 0x004fea000383ffff */
.L_x_443:
[----:B------:R-:W-:Y:S05]  /*10a60*/  BSYNC B0 ;  /* 0x0000000000007941 */ /* 0x000fea0003800000 */
.L_x_442:
[----:B------:R-:W-:Y:S05]  /*10a70*/  BRA `(.L_x_445) ;  /* 0x0000006c00287947 */ /* 0x000fea0003800000 */
.L_x_441:
[----:B------:R-:W0:Y:S01]  /*10a80*/  LDC.64 R26, c[0x0][0x3e8] ;  /* 0x0000fa00ff1a7b82 */ /* 0x000e220000000a00 */
[----:B------:R-:W-:Y:S01]  /*10a90*/  ULOP3.LUT UP0, URZ, UR52, 0x1bf, URZ, 0xc0, !UPT ;  /* 0x000001bf343f7892 */ /* 0x000fe2000f80c03f */
[----:B-----5:R-:W-:Y:S01]  /*10aa0*/  SHF.R.S32.HI R0, RZ, 0x1f, R144 ;  /* 0x0000001fff007819 */ /* 0x020fe20000011490 */
[----:B------:R-:W-:Y:S01]  /*10ab0*/  ULDC.64 UR4, c[0x0][0x3f8] ;  /* 0x0000fe0000047ab9 */ /* 0x000fe20000000a00 */
[----:B------:R-:W-:-:S03]  /*10ac0*/  ULDC.64 UR6, c[0x0][0x408] ;  /* 0x0001020000067ab9 */ /* 0x000fc60000000a00 */
[----:B------:R-:W-:Y:S01]  /*10ad0*/  PLOP3.LUT P0, PT, PT, PT, UP0, 0x80, 0x0 ;  /* 0x000000000000781c */ /* 0x000fe20003f0f008 */
[----:B------:R-:W1:Y:S01]  /*10ae0*/  LDC.64 R24, c[0x0][0x400] ;  /* 0x00010000ff187b82 */ /* 0x000e620000000a00 */
[C---:B------:R-:W-:Y:S02]  /*10af0*/  IMAD R3, R0.reuse, UR4, RZ ;  /* 0x0000000400037c24 */ /* 0x040fe4000f8e02ff */
[----:B------:R-:W-:Y:S02]  /*10b00*/  IMAD R5, R0, UR6, RZ ;  /* 0x0000000600057c24 */ /* 0x000fe4000f8e02ff */
[C---:B------:R-:W-:Y:S02]  /*10b10*/  IMAD R3, R144.reuse, UR5, R3 ;  /* 0x0000000590037c24 */ /* 0x040fe4000f8e0203 */
[C---:B------:R-:W-:Y:S02]  /*10b20*/  IMAD R5, R144.reuse, UR7, R5 ;  /* 0x0000000790057c24 */ /* 0x040fe4000f8e0205 */
[----:B0-----:R-:W-:-:S04]  /*10b30*/  IMAD.WIDE.U32 R26, R144, UR4, R26 ;  /* 0x00000004901a7c25 */ /* 0x001fc8000f8e001a */
[----:B------:R-:W-:Y:S02]  /*10b40*/  IMAD.IADD R28, R3, 0x1, R27 ;  /* 0x00000001031c7824 */ /* 0x000fe400078e021b */
[----:B-1----:R-:W-:-:S04]  /*10b50*/  IMAD.WIDE.U32 R24, R144, UR6, R24 ;  /* 0x0000000690187c25 */ /* 0x002fc8000f8e0018 */
[----:B------:R-:W-:Y:S01]  /*10b60*/  IMAD.IADD R29, R5, 0x1, R25 ;  /* 0x00000001051d7824 */ /* 0x000fe200078e0219 */
        /* <DEDUP_REMOVED lines=16> */
[----:B-1----:R-:W-:Y:S05]  /*10c70*/  CALL.ABS.NOINC R14 ;  /* 0x000000000e007343 */ /* 0x002fea0003c00000 */
.L_x_446:
[----:B------:R-:W-:Y:S01]  /*10c80*/  ULDC.U8 UR4, c[0x0][0x410] ;  /* 0x0001040000047ab9 */ /* 0x000fe20000000000 */
[----:B------:R-:W-:Y:S01]  /*10c90*/  BSSY B0, `(.L_x_447) ;  /* 0x00006a0000007945 */ /* 0x000fe20003800000 */
[----:B------:R-:W-:Y:S01]  /*10ca0*/  ISETP.NE.AND P0, PT, RZ, UR4, PT ;  /* 0x00000004ff007c0c */ /* 0x000fe2000bf05270 */
[----:B------:R-:W-:-:S12]  /*10cb0*/  IMAD R4, R145, 0x80, R168 ;  /* 0x0000008091047824 */ /* 0x000fd800078e02a8 */
[----:B------:R-:W-:Y:S05]  /*10cc0*/  @!P0 BRA `(.L_x_448) ;  /* 0x00000034002c8947 */ /* 0x000fea0003800000 */
[----:B------:R-:W-:-:S03]  /*10cd0*/  UMOV UR4, 0xffffffff ;  /* 0xffffffff00047882 */ /* 0x000fc60000000000 */
[----:B------:R-:W-:Y:S05]  /*10ce0*/  BRA.DIV UR4, `(.L_x_449) ;  /* 0x0000019204a47947 */ /* 0x000fea000b800000 */
[----:B------:R0:W1:Y:S04]  /*10cf0*/  SHFL.IDX PT, R27, R26, RZ, 0x1e1f ;  /* 0x001e1fff1a1b7589 */ /* 0x00006800000e0000 */
[----:B------:R0:W2:Y:S04]  /*10d00*/  SHFL.IDX PT, R14, R24, RZ, 0x1e1f ;  /* 0x001e1fff180e7589 */ /* 0x0000a800000e0000 */
[----:B------:R0:W3:Y:S04]  /*10d10*/  SHFL.IDX PT, R0, R28, RZ, 0x1e1f ;  /* 0x001e1fff1c007589 */ /* 0x0000e800000e0000 */
[----:B------:R0:W4:Y:S02]  /*10d20*/  SHFL.IDX PT, R3, R29, RZ, 0x1e1f ;  /* 0x001e1fff1d037589 */ /* 0x00012400000e0000 */
.L_x_675:
[----:B------:R-:W-:Y:S01]  /*10d30*/  ULDC UR4, c[0x0][0x448] ;  /* 0x0001120000047ab9 */ /* 0x000fe20000000800 */
[----:B------:R-:W-:Y:S01]  /*10d40*/  BSSY B1, `(.L_x_450) ;  /* 0x000004d000017945 */ /* 0x000fe20003800000 */
[----:B------:R-:W-:Y:S01]  /*10d50*/  IMAD R149, R149, UR4, RZ ;  /* 0x0000000495957c24 */ /* 0x000fe2000f8e02ff */
[----:B------:R-:W-:Y:S02]  /*10d60*/  CS2R R40, SRZ ;  /* 0x0000000000287805 */ /* 0x000fe4000001ff00 */
[----:B------:R-:W-:Y:S02]  /*10d70*/  CS2R R34, SRZ ;  /* 0x0000000000227805 */ /* 0x000fe4000001ff00 */
[----:B------:R-:W-:Y:S02]  /*10d80*/  CS2R R32, SRZ ;  /* 0x0000000000207805 */ /* 0x000fe4000001ff00 */
[----:B0-----:R-:W-:Y:S02]  /*10d90*/  CS2R R24, SRZ ;  /* 0x0000000000187805 */ /* 0x001fe4000001ff00 */
[----:B------:R-:W-:-:S02]  /*10da0*/  ISETP.GE.AND P0, PT, R4, R149, PT ;  /* 0x000000950400720c */ /* 0x000fc40003f06270 */
        /* <DEDUP_REMOVED lines=8> */
[----:B------:R-:W-:Y:S06]  /*10e30*/  @P0 BRA `(.L_x_451) ;  /* 0x0000000000f40947 */ /* 0x000fec0003800000 */
[----:B------:R-:W-:Y:S01]  /*10e40*/  ULDC UR4, c[0x0][0x3f4] ;  /* 0x0000fd0000047ab9 */ /* 0x000fe20000000800 */
[----:B------:R-:W-:Y:S02]  /*10e50*/  SHF.R.S32.HI R7, RZ, 0x1f, R170 ;  /* 0x0000001fff077819 */ /* 0x000fe400000114aa */
[----:B------:R-:W-:Y:S02]  /*10e60*/  CS2R R36, SRZ ;  /* 0x0000000000247805 */ /* 0x000fe4000001ff00 */
[----:B------:R-:W-:Y:S02]  /*10e70*/  ISETP.GE.AND P4, PT, R170, UR4, PT ;  /* 0x00000004aa007c0c */ /* 0x000fe4000bf86270 */
[----:B------:R-:W-:Y:S02]  /*10e80*/  CS2R R34, SRZ ;  /* 0x0000000000227805 */ /* 0x000fe4000001ff00 */
[----:B------:R-:W-:Y:S02]  /*10e90*/  ISETP.GE.AND P3, PT, R172, UR4, PT ;  /* 0x00000004ac007c0c */ /* 0x000fe4000bf66270 */
[----:B------:R-:W-:-:S07]  /*10ea0*/  ISETP.GE.AND P2, PT, R173, UR4, PT ;  /* 0x00000004ad007c0c */ /* 0x000fce000bf46270 */
[C---:B-1----:R-:W-:Y:S02]  /*10eb0*/  @!P4 IADD3 R4, P0, R170.reuse, R27, RZ ;  /* 0x0000001baa04c210 */ /* 0x042fe40007f1e0ff */
[----:B--2---:R-:W-:-:S03]  /*10ec0*/  @!P4 IADD3 R6, P1, R170, R14, RZ ;  /* 0x0000000eaa06c210 */ /* 0x004fc60007f3e0ff */
[--C-:B---3--:R-:W-:Y:S02]  /*10ed0*/  @!P4 IMAD.X R5, R0, 0x1, R7.reuse, P0 ;  /* 0x000000010005c824 */ /* 0x108fe400000e0607 */
[----:B----4-:R-:W-:Y:S01]  /*10ee0*/  @!P4 IMAD.X R7, R3, 0x1, R7, P1 ;  /* 0x000000010307c824 */ /* 0x010fe200008e0607 */
[----:B------:R-:W-:Y:S02]  /*10ef0*/  ISETP.GE.AND P1, PT, R171, UR4, PT ;  /* 0x00000004ab007c0c */ /* 0x000fe4000bf26270 */
[----:B------:R0:W5:Y:S01]  /*10f00*/  @!P4 LD.E.64 R36, desc[UR54][R4.64] ;  /* 0x000000360424c980 */ /* 0x000162000c101b00 */
[----:B------:R-:W-:-:S03]  /*10f10*/  SHF.R.S32.HI R11, RZ, 0x1f, R172 ;  /* 0x0000001fff0b7819 */ /* 0x000fc600000114ac */
[----:B------:R1:W5:Y:S01]  /*10f20*/  @!P4 LD.E.64 R34, desc[UR54][R6.64] ;  /* 0x000000360622c980 */ /* 0x000362000c101b00 */
[CC--:B------:R-:W-:Y:S02]  /*10f30*/  @!P3 IADD3 R8, P4, R172.reuse, R27.reuse, RZ ;  /* 0x0000001bac08b210 */ /* 0x0c0fe40007f9e0ff */
[----:B------:R-:W-:Y:S02]  /*10f40*/  CS2R R30, SRZ ;  /* 0x00000000001e7805 */ /* 0x000fe4000001ff00 */
[----:B------:R-:W-:Y:S02]  /*10f50*/  @!P3 IADD3 R10, P5, R172, R14, RZ ;  /* 0x0000000eac0ab210 */ /* 0x000fe40007fbe0ff */
[----:B------:R-:W-:Y:S02]  /*10f60*/  CS2R R32, SRZ ;  /* 0x0000000000207805 */ /* 0x000fe4000001ff00 */
[----:B------:R-:W-:Y:S01]  /*10f70*/  SHF.R.S32.HI R12, RZ, 0x1f, R173 ;  /* 0x0000001fff0c7819 */ /* 0x000fe200000114ad */
[----:B------:R-:W-:Y:S01]  /*10f80*/  @!P3 IMAD.X R9, R0, 0x1, R11, P4 ;  /* 0x000000010009b824 */ /* 0x000fe200020e060b */
[----:B------:R-:W-:-:S02]  /*10f90*/  @!P2 IADD3 R48, P4, R173, R27, RZ ;  /* 0x0000001bad30a210 */ /* 0x000fc40007f9e0ff */
[----:B------:R-:W-:Y:S02]  /*10fa0*/  ISETP.GE.AND P0, PT, R22, UR4, PT ;  /* 0x0000000416007c0c */ /* 0x000fe4000bf06270 */
[----:B------:R-:W-:Y:S01]  /*10fb0*/  @!P3 IADD3.X R11, R3, R11, RZ, P5, !PT ;  /* 0x0000000b030bb210 */ /* 0x000fe20002ffe4ff */
[C-C-:B------:R-:W-:Y:S01]  /*10fc0*/  @!P2 IMAD.X R49, R0.reuse, 0x1, R12.reuse, P4 ;  /* 0x000000010031a824 */ /* 0x140fe200020e060c */
[-C--:B------:R-:W-:Y:S01]  /*10fd0*/  @!P2 IADD3 R50, P5, R173, R14.reuse, RZ ;  /* 0x0000000ead32a210 */ /* 0x080fe20007fbe0ff */
[----:B------:R-:W5:Y:S01]  /*10fe0*/  @!P3 LD.E.64 R30, desc[UR54][R8.64] ;  /* 0x00000036081eb980 */ /* 0x000f62000c101b00 */
[----:B------:R-:W-:Y:S02]  /*10ff0*/  SHF.R.S32.HI R13, RZ, 0x1f, R171 ;  /* 0x0000001fff0d7819 */ /* 0x000fe400000114ab */
[----:B------:R-:W-:Y:S01]  /*11000*/  @!P1 IADD3 R42, P4, R171, R27, RZ ;  /* 0x0000001bab2a9210 */ /* 0x000fe20007f9e0ff */
[----:B------:R-:W-:Y:S01]  /*11010*/  @!P2 IMAD.X R51, R3, 0x1, R12, P5 ;  /* 0x000000010333a824 */ /* 0x000fe200028e060c */
[----:B------:R-:W-:Y:S01]  /*11020*/  @!P1 IADD3 R46, P5, R171, R14, RZ ;  /* 0x0000000eab2e9210 */ /* 0x000fe20007fbe0ff */
[----:B------:R2:W5:Y:S01]  /*11030*/  @!P3 LD.E.64 R32, desc[UR54][R10.64] ;  /* 0x000000360a20b980 */ /* 0x000562000c101b00 */
[----:B------:R-:W-:Y:S01]  /*11040*/  SHF.R.S32.HI R12, RZ, 0x1f, R174 ;  /* 0x0000001fff0c7819 */ /* 0x000fe200000114ae */
[--C-:B------:R-:W-:Y:S01]  /*11050*/  @!P1 IMAD.X R43, R0, 0x1, R13.reuse, P4 ;  /* 0x00000001002b9824 */ /* 0x100fe200020e060d */
[----:B------:R-:W-:Y:S01]  /*11060*/  ISETP.GE.AND P4, PT, R174, UR4, PT ;  /* 0x00000004ae007c0c */ /* 0x000fe2000bf86270 */
[----:B------:R-:W-:Y:S01]  /*11070*/  @!P1 IMAD.X R47, R3, 0x1, R13, P5 ;  /* 0x00000001032f9824 */ /* 0x000fe200028e060d */
[----:B0-----:R-:W-:-:S02]  /*11080*/  @!P0 SHF.R.S32.HI R5, RZ, 0x1f, R22 ;  /* 0x0000001fff058819 */ /* 0x001fc40000011416 */
[----:B-1----:R-:W-:-:S05]  /*11090*/  @!P0 IADD3 R6, P5, R22, R27, RZ ;  /* 0x0000001b16068210 */ /* 0x002fca0007fbe0ff */
[----:B------:R-:W-:Y:S01]  /*110a0*/  @!P0 IMAD.X R7, R0, 0x1, R5, P5 ;  /* 0x0000000100078824 */ /* 0x000fe200028e0605 */
[----:B------:R-:W-:-:S04]  /*110b0*/  @!P0 IADD3 R4, P5, R22, R14, RZ ;  /* 0x0000000e16048210 */ /* 0x000fc80007fbe0ff */
[----:B------:R-:W-:Y:S02]  /*110c0*/  @!P0 IADD3.X R5, R3, R5, RZ, P5, !PT ;  /* 0x0000000503058210 */ /* 0x000fe40002ffe4ff */
[----:B------:R-:W-:-:S05]  /*110d0*/  @!P4 IADD3 R26, P5, R174, R27, RZ ;  /* 0x0000001bae1ac210 */ /* 0x000fca0007fbe0ff */
[--C-:B------:R-:W-:Y:S01]  /*110e0*/  @!P4 IMAD.X R27, R0, 0x1, R12.reuse, P5 ;  /* 0x00000001001bc824 */ /* 0x100fe200028e060c */
[----:B------:R-:W-:Y:S02]  /*110f0*/  @!P4 IADD3 R14, P5, R174, R14, RZ ;  /* 0x0000000eae0ec210 */ /* 0x000fe40007fbe0ff */
[----:B------:R-:W-:Y:S02]  /*11100*/  CS2R R28, SRZ ;  /* 0x00000000001c7805 */ /* 0x000fe4000001ff00 */
[----:B------:R-:W-:Y:S02]  /*11110*/  CS2R R24, SRZ ;  /* 0x0000000000187805 */ /* 0x000fe4000001ff00 */
[----:B------:R-:W-:Y:S02]  /*11120*/  CS2R R20, SRZ ;  /* 0x0000000000147805 */ /* 0x000fe4000001ff00 */
[----:B------:R-:W-:Y:S01]  /*11130*/  CS2R R38, SRZ ;  /* 0x0000000000267805 */ /* 0x000fe2000001ff00 */
[----:B------:R-:W-:Y:S01]  /*11140*/  @!P4 IMAD.X R15, R3, 0x1, R12, P5 ;  /* 0x00000001030fc824 */ /* 0x000fe200028e060c */
[----:B------:R-:W-:-:S02]  /*11150*/  CS2R R12, SRZ ;  /* 0x00000000000c7805 */ /* 0x000fc4000001ff00 */
[----:B------:R-:W-:Y:S02]  /*11160*/  CS2R R40, SRZ ;  /* 0x0000000000287805 */ /* 0x000fe4000001ff00 */
[----:B--2---:R-:W-:Y:S02]  /*11170*/  CS2R R10, SRZ ;  /* 0x00000000000a7805 */ /* 0x004fe4000001ff00 */
[----:B------:R-:W-:Y:S01]  /*11180*/  CS2R R8, SRZ ;  /* 0x0000000000087805 */ /* 0x000fe2000001ff00 */
[----:B------:R0:W5:Y:S04]  /*11190*/  @!P2 LD.E.64 R28, desc[UR54][R48.64] ;  /* 0x00000036301ca980 */ /* 0x000168000c101b00 */
[----:B------:R0:W5:Y:S04]  /*111a0*/  @!P2 LD.E.64 R24, desc[UR54][R50.64] ;  /* 0x000000363218a980 */ /* 0x000168000c101b00 */
[----:B------:R0:W5:Y:S04]  /*111b0*/  @!P1 LD.E.64 R20, desc[UR54][R42.64] ;  /* 0x000000362a149980 */ /* 0x000168000c101b00 */
[----:B------:R0:W5:Y:S04]  /*111c0*/  @!P1 LD.E.64 R12, desc[UR54][R46.64] ;  /* 0x000000362e0c9980 */ /* 0x000168000c101b00 */
[----:B------:R0:W5:Y:S04]  /*111d0*/  @!P0 LD.E.64 R38, desc[UR54][R6.64] ;  /* 0x0000003606268980 */ /* 0x000168000c101b00 */
[----:B------:R0:W5:Y:S04]  /*111e0*/  @!P0 LD.E.64 R40, desc[UR54][R4.64] ;  /* 0x0000003604288980 */ /* 0x000168000c101b00 */
[----:B------:R0:W5:Y:S04]  /*111f0*/  @!P4 LD.E.64 R10, desc[UR54][R26.64] ;  /* 0x000000361a0ac980 */ /* 0x000168000c101b00 */
[----:B------:R0:W5:Y:S02]  /*11200*/  @!P4 LD.E.64 R8, desc[UR54][R14.64] ;  /* 0x000000360e08c980 */ /* 0x000164000c101b00 */
.L_x_451:
[----:B------:R-:W-:Y:S05]  /*11210*/  BSYNC B1 ;  /* 0x0000000000017941 */ /* 0x000fea0003800000 */
.L_x_450:
[----:B------:R-:W-:Y:S01]  /*11220*/  ULEA.HI UR4, UR43, UR43, URZ, 0x1 ;  /* 0x0000002b2b047291 */ /* 0x000fe2000f8f083f */
[----:B---3--:R-:W-:Y:S01]  /*11230*/  IMAD R0, R145, -0x80, R149 ;  /* 0xffffff8091007824 */ /* 0x008fe200078e0295 */
[----:B------:R-:W-:Y:S02]  /*11240*/  BSSY B1, `(.L_x_452) ;  /* 0x0000009000017945 */ /* 0x000fe40003800000 */
[----:B------:R-:W-:Y:S02]  /*11250*/  ULOP3.LUT UR4, UR4, 0xfffffffe, URZ, 0xc0, !UPT ;  /* 0xfffffffe04047892 */ /* 0x000fe4000f8ec03f */
[----:B----4-:R-:W-:Y:S02]  /*11260*/  VIMNMX R3, R0, 0x80, PT ;  /* 0x0000008000037848 */ /* 0x010fe40003fe0100 */
[----:B------:R-:W-:Y:S02]  /*11270*/  UIADD3 UR4, UR43, -UR4, URZ ;  /* 0x800000042b047290 */ /* 0x000fe4000fffe03f */
[----:B------:R-:W-:-:S04]  /*11280*/  ISETP.GE.AND P1, PT, R168, R3, PT ;  /* 0x00000003a800720c */ /* 0x000fc80003f26270 */
[----:B0-----:R-:W-:-:S05]  /*11290*/  IMAD.U32 R5, RZ, RZ, UR4 ;  /* 0x00000004ff057e24 */ /* 0x001fca000f8e00ff */
[----:B------:R-:W-:-:S04]  /*112a0*/  SHF.L.U32 R5, R5, 0x1f, RZ ;  /* 0x0000001f05057819 */ /* 0x000fc800000006ff */
[----:B------:R-:W0:Y:S02]  /*112b0*/  SYNCS.PHASECHK.TRANS64.TRYWAIT P0, [R16+URZ+0x29800], R5 ;  /* 0x02980005100075a7 */ /* 0x000e24000800017f */
[----:B0-----:R-:W-:Y:S05]  /*112c0*/  @!P0 BRA `(.L_x_453) ;  /* 0x0000018c009c8947 */ /* 0x001fea0003800000 */
.L_x_676:
[----:B------:R-:W-:Y:S05]  /*112d0*/  BSYNC B1 ;  /* 0x0000000000017941 */ /* 0x000fea0003800000 */
.L_x_452:
[----:B------:R-:W-:Y:S05]  /*112e0*/  @P1 BRA `(.L_x_454) ;  /* 0x0000006000e81947 */ /* 0x000fea0003800000 */
[----:B------:R-:W3:Y:S01]  /*112f0*/  LDC R3, c[0x0][0x3f4] ;  /* 0x0000fd00ff037b82 */ /* 0x000ee20000000800 */
[----:B------:R-:W-:Y:S01]  /*11300*/  BSSY B1, `(.L_x_455) ;  /* 0x000007f000017945 */ /* 0x000fe20003800000 */
[----:B------:R-:W-:Y:S01]  /*11310*/  IMAD.IADD R0, R16, 0x1, R205 ;  /* 0x0000000110007824 */ /* 0x000fe200078e02cd */
[-C--:B---3--:R-:W-:Y:S02]  /*11320*/  ISETP.GE.AND P0, PT, R22, R3.reuse, PT ;  /* 0x000000031600720c */ /* 0x088fe40003f06270 */
[-C--:B------:R-:W-:Y:S02]  /*11330*/  ISETP.GE.AND P1, PT, R170, R3.reuse, PT ;  /* 0x00000003aa00720c */ /* 0x080fe40003f26270 */
[-C--:B------:R-:W-:Y:S02]  /*11340*/  ISETP.GE.AND P2, PT, R172, R3.reuse, PT ;  /* 0x00000003ac00720c */ /* 0x080fe40003f46270 */
[-C--:B------:R-:W-:Y:S02]  /*11350*/  ISETP.GE.AND P3, PT, R173, R3.reuse, PT ;  /* 0x00000003ad00720c */ /* 0x080fe40003f66270 */
[----:B------:R-:W-:-:S02]  /*11360*/  ISETP.GE.AND P4, PT, R171, R3, PT ;  /* 0x00000003ab00720c */ /* 0x000fc40003f86270 */
[----:B------:R-:W-:-:S03]  /*11370*/  ISETP.GE.AND P5, PT, R174, R3, PT ;  /* 0x00000003ae00720c */ /* 0x000fc60003fa6270 */
[----:B------:R-:W-:Y:S10]  /*11380*/  @P0 BRA `(.L_x_456) ;  /* 0x0000000400d80947 */ /* 0x000ff40003800000 */
[----:B0-----:R-:W0:Y:S01]  /*11390*/  LDS.128 R4, [R0+0x14400] ;  /* 0x0144000000047984 */ /* 0x001e220000000c00 */
[----:B--2--5:R-:W-:Y:S02]  /*113a0*/  SHF.R.U32.HI R14, RZ, 0x8, R38 ;  /* 0x00000008ff0e7819 */ /* 0x024fe40000011626 */
[----:B------:R-:W-:Y:S02]  /*113b0*/  LOP3.LUT R3, R38, 0xff, RZ, 0xc0, !PT ;  /* 0x000000ff26037812 */ /* 0x000fe400078ec0ff */
[----:B------:R-:W-:Y:S02]  /*113c0*/  LOP3.LUT R14, R14, 0xff, RZ, 0xc0, !PT ;  /* 0x000000ff0e0e7812 */ /* 0x000fe400078ec0ff */
[----:B------:R-:W-:Y:S02]  /*113d0*/  SHF.R.U32.HI R26, RZ, 0x8, R39 ;  /* 0x00000008ff1a7819 */ /* 0x000fe40000011627 */
[----:B------:R-:W-:Y:S02]  /*113e0*/  SHF.R.U32.HI R43, RZ, 0x8, R41 ;  /* 0x00000008ff2b7819 */ /* 0x000fe40000011629 */
[----:B------:R-:W-:-:S02]  /*113f0*/  PRMT R3, R14, 0x7604, R3 ;  /* 0x000076040e037816 */ /* 0x000fc40000000003 */
[----:B------:R-:W-:Y:S02]  /*11400*/  LOP3.LUT R15, R39, 0xff, RZ, 0xc0, !PT ;  /* 0x000000ff270f7812 */ /* 0x000fe400078ec0ff */
[----:B------:R-:W-:Y:S02]  /*11410*/  LOP3.LUT R26, R26, 0xff, RZ, 0xc0, !PT ;  /* 0x000000ff1a1a7812 */ /* 0x000fe400078ec0ff */
[----:B------:R-:W-:Y:S02]  /*11420*/  SHF.R.U32.HI R46, RZ, 0x10, R39 ;  /* 0x00000010ff2e7819 */ /* 0x000fe40000011627 */
[----:B------:R-:W-:Y:S02]  /*11430*/  SHF.R.U32.HI R14, RZ, 0x8, R40 ;  /* 0x00000008ff0e7819 */ /* 0x000fe40000011628 */
[----:B------:R-:W-:Y:S02]  /*11440*/  LOP3.LUT R42, R41, 0xff, RZ, 0xc0, !PT ;  /* 0x000000ff292a7812 */ /* 0x000fe400078ec0ff */
[----:B------:R-:W-:-:S02]  /*11450*/  LOP3.LUT R43, R43, 0xff, RZ, 0xc0, !PT ;  /* 0x000000ff2b2b7812 */ /* 0x000fc400078ec0ff */
[----:B------:R-:W-:Y:S02]  /*11460*/  SHF.R.U32.HI R45, RZ, 0x10, R41 ;  /* 0x00000010ff2d7819 */ /* 0x000fe40000011629 */
[----:B------:R-:W-:Y:S02]  /*11470*/  PRMT R15, R26, 0x7604, R15 ;  /* 0x000076041a0f7816 */ /* 0x000fe4000000000f */
[----:B-1----:R-:W-:Y:S01]  /*11480*/  LOP3.LUT R27, R14, 0xff, RZ, 0xc0, !PT ;  /* 0x000000ff0e1b7812 */ /* 0x002fe200078ec0ff */
[----:B------:R-:W-:Y:S01]  /*11490*/  IMAD.U32 R14, R46, 0x10000, RZ ;  /* 0x000100002e0e7824 */ /* 0x000fe200078e00ff */
[----:B------:R-:W-:Y:S02]  /*114a0*/  LOP3.LUT R26, R40, 0xff, RZ, 0xc0, !PT ;  /* 0x000000ff281a7812 */ /* 0x000fe400078ec0ff */
[----:B------:R-:W-:Y:S02]  /*114b0*/  PRMT R42, R43, 0x7604, R42 ;  /* 0x000076042b2a7816 */ /* 0x000fe4000000002a */
[----:B------:R-:W-:-:S02]  /*114c0*/  SHF.L.U32 R45, R45, 0x10, RZ ;  /* 0x000000102d2d7819 */ /* 0x000fc400000006ff */
[----:B------:R-:W-:Y:S02]  /*114d0*/  PRMT R43, R27, 0x7604, R26 ;  /* 0x000076041b2b7816 */ /* 0x000fe4000000001a */
[----:B------:R-:W-:Y:S02]  /*114e0*/  LOP3.LUT R27, R15, 0xff0000, R14, 0xf8, !PT ;  /* 0x00ff00000f1b7812 */ /* 0x000fe400078ef80e */
[----:B------:R-:W-:Y:S02]  /*114f0*/  LOP3.LUT R45, R42, 0xff0000, R45, 0xf8, !PT ;  /* 0x00ff00002a2d7812 */ /* 0x000fe400078ef82d */
[----:B------:R-:W-:Y:S02]  /*11500*/  LOP3.LUT R43, R43, 0xff0000, R40, 0xf8, !PT ;  /* 0x00ff00002b2b7812 */ /* 0x000fe400078ef828 */
[----:B------:R-:W-:Y:S02]  /*11510*/  LOP3.LUT R45, R45, 0xff000000, R41, 0xf8, !PT ;  /* 0xff0000002d2d7812 */ /* 0x000fe400078ef829 */
[----:B------:R-:W-:-:S02]  /*11520*/  LOP3.LUT R39, R27, 0xff000000, R39, 0xf8, !PT ;  /* 0xff0000001b277812 */ /* 0x000fc400078ef827 */
[----:B------:R-:W-:Y:S02]  /*11530*/  LOP3.LUT R15, R3, 0xff0000, R38, 0xf8, !PT ;  /* 0x00ff0000030f7812 */ /* 0x000fe400078ef826 */
[----:B------:R-:W-:Y:S02]  /*11540*/  LOP3.LUT R43, R43, 0xff000000, R40, 0xf8, !PT ;  /* 0xff0000002b2b7812 */ /* 0x000fe400078ef828 */
[-C--:B0-----:R-:W-:Y:S02]  /*11550*/  F2FP.F16.E4M3.UNPACK_B R3, R6.reuse.H1 ;  /* 0x00000006ff03723e */ /* 0x081fe400030006ff */
[----:B------:R-:W-:Y:S02]  /*11560*/  F2FP.F16.E4M3.UNPACK_B R42, R45 ;  /* 0x0000002dff2a723e */ /* 0x000fe400020006ff */
[----:B------:R-:W-:Y:S01]  /*11570*/  F2FP.F16.E4M3.UNPACK_B R40, R39 ;  /* 0x00000027ff28723e */ /* 0x000fe200020006ff */
[--C-:B------:R-:W-:Y:S01]  /*11580*/  HADD2.F32 R14, -RZ, R3.reuse.H1_H1 ;  /* 0x30000003ff0e7230 */ /* 0x100fe20000004100 */
[----:B------:R-:W-:Y:S01]  /*11590*/  F2FP.F16.E4M3.UNPACK_B R6, R6 ;  /* 0x00000006ff06723e */ /* 0x000fe200020006ff */
[----:B------:R-:W-:Y:S01]  /*115a0*/  HADD2.F32 R46, -RZ, R42.H1_H1 ;  /* 0x3000002aff2e7230 */ /* 0x000fe20000004100 */
[----:B------:R-:W-:Y:S01]  /*115b0*/  LOP3.LUT R38, R15, 0xff000000, R38, 0xf8, !PT ;  /* 0xff0000000f267812 */ /* 0x000fe200078ef826 */
[----:B------:R-:W-:Y:S01]  /*115c0*/  HADD2.F32 R41, -RZ, R40.H1_H1 ;  /* 0x30000028ff297230 */ /* 0x000fe20000004100 */
[-C--:B------:R-:W-:Y:S01]  /*115d0*/  F2FP.F16.E4M3.UNPACK_B R26, R7.reuse ;  /* 0x00000007ff1a723e */ /* 0x080fe200020006ff */
[----:B------:R-:W-:Y:S01]  /*115e0*/  HADD2.F32 R15, -RZ, R3.H0_H0 ;  /* 0x20000003ff0f7230 */ /* 0x000fe20000004100 */
[----:B------:R-:W-:Y:S01]  /*115f0*/  F2FP.F16.E4M3.UNPACK_B R27, R7.H1 ;  /* 0x00000007ff1b723e */ /* 0x000fe200030006ff */
[C---:B------:R-:W-:Y:S01]  /*11600*/  FMUL.FTZ R48, R14.reuse, R46 ;  /* 0x0000002e0e307220 */ /* 0x040fe20000410000 */
[----:B------:R-:W-:Y:S01]  /*11610*/  FMUL.FTZ R47, R14, R41 ;  /* 0x000000290e2f7220 */ /* 0x000fe20000410000 */
[-C--:B------:R-:W-:Y:S01]  /*11620*/  F2FP.F16.E4M3.UNPACK_B R7, R5.reuse ;  /* 0x00000005ff07723e */ /* 0x080fe200020006ff */
[----:B------:R-:W-:Y:S01]  /*11630*/  HADD2.F32 R42, -RZ, R42.H0_H0 ;  /* 0x2000002aff2a7230 */ /* 0x000fe20000004100 */
[----:B------:R-:W-:Y:S01]  /*11640*/  F2FP.F16.E4M3.UNPACK_B R14, R5.H1 ;  /* 0x00000005ff0e723e */ /* 0x000fe200030006ff */
[----:B------:R-:W-:-:S02]  /*11650*/  HADD2.F32 R5, -RZ, R6.H1_H1 ;  /* 0x30000006ff057230 */ /* 0x000fc40000004100 */
[C---:B------:R-:W-:Y:S01]  /*11660*/  FFMA.FTZ R48, R15.reuse, R41, -R48 ;  /* 0x000000290f307223 */ /* 0x040fe20000010830 */
[----:B------:R-:W-:Y:S02]  /*11670*/  HADD2.F32 R40, -RZ, R40.H0_H0 ;  /* 0x20000028ff287230 */ /* 0x000fe40000004100 */
[----:B------:R-:W-:Y:S01]  /*11680*/  FFMA.FTZ R49, R15, R46, R47 ;  /* 0x0000002e0f317223 */ /* 0x000fe2000001002f */
[----:B------:R-:W-:Y:S01]  /*11690*/  HADD2.F32 R6, -RZ, R6.H0_H0 ;  /* 0x20000006ff067230 */ /* 0x000fe20000004100 */
[----:B------:R-:W-:Y:S01]  /*116a0*/  F2FP.F16.E4M3.UNPACK_B R45, R45.H1 ;  /* 0x0000002dff2d723e */ /* 0x000fe200030006ff */
[C---:B------:R-:W-:Y:S01]  /*116b0*/  FMUL.FTZ R15, R5.reuse, R42 ;  /* 0x0000002a050f7220 */ /* 0x040fe20000410000 */
[----:B------:R-:W-:Y:S01]  /*116c0*/  F2FP.F16.E4M3.UNPACK_B R39, R39.H1 ;  /* 0x00000027ff27723e */ /* 0x000fe200030006ff */
[-C--:B------:R-:W-:Y:S01]  /*116d0*/  FMUL.FTZ R47, R5, R40.reuse ;  /* 0x00000028052f7220 */ /* 0x080fe20000410000 */
[----:B------:R-:W-:Y:S02]  /*116e0*/  HADD2.F32 R5, -RZ, R26.H1_H1 ;  /* 0x3000001aff057230 */ /* 0x000fe40000004100 */
[----:B------:R-:W-:Y:S01]  /*116f0*/  FFMA.FTZ R46, R6, R40, -R15 ;  /* 0x00000028062e7223 */ /* 0x000fe2000001080f */
[----:B------:R-:W-:-:S02]  /*11700*/  HADD2.F32 R41, -RZ, R45.H0_H0 ;  /* 0x2000002dff297230 */ /* 0x000fc40000004100 */
[----:B------:R-:W-:Y:S01]  /*11710*/  FFMA.FTZ R47, R6, R42, R47 ;  /* 0x0000002a062f7223 */ /* 0x000fe2000001002f */
[----:B------:R-:W-:Y:S01]  /*11720*/  HADD2.F32 R15, -RZ, R39.H0_H0 ;  /* 0x20000027ff0f7230 */ /* 0x000fe20000004100 */
[----:B------:R-:W-:Y:S01]  /*11730*/  F2FP.F16.E4M3.UNPACK_B R3, R4 ;  /* 0x00000004ff03723e */ /* 0x000fe200020006ff */
[----:B------:R-:W-:Y:S02]  /*11740*/  HADD2.F32 R26, -RZ, R26.H0_H0 ;  /* 0x2000001aff1a7230 */ /* 0x000fe40000004100 */
[C---:B------:R-:W-:Y:S01]  /*11750*/  FMUL.FTZ R51, R5.reuse, R41 ;  /* 0x0000002905337220 */ /* 0x040fe20000410000 */
[----:B------:R-:W-:Y:S02]  /*11760*/  HADD2.F32 R45, -RZ, R45.H1_H1 ;  /* 0x3000002dff2d7230 */ /* 0x000fe40000004100 */
[-C--:B------:R-:W-:Y:S01]  /*11770*/  FMUL.FTZ R5, R5, R15.reuse ;  /* 0x0000000f05057220 */ /* 0x080fe20000410000 */
[----:B------:R-:W-:Y:S02]  /*11780*/  HADD2.F32 R6, -RZ, R27.H1_H1 ;  /* 0x3000001bff067230 */ /* 0x000fe40000004100 */
[----:B------:R-:W-:Y:S01]  /*11790*/  FFMA.FTZ R51, R26, R15, -R51 ;  /* 0x0000000f1a337223 */ /* 0x000fe20000010833 */
[----:B------:R-:W-:-:S02]  /*117a0*/  HADD2.F32 R39, -RZ, R39.H1_H1 ;  /* 0x30000027ff277230 */ /* 0x000fc40000004100 */
[----:B------:R-:W-:Y:S01]  /*117b0*/  FFMA.FTZ R50, R26, R41, R5 ;  /* 0x000000291a327223 */ /* 0x000fe20000010005 */
[----:B------:R-:W-:Y:S02]  /*117c0*/  HADD2.F32 R27, -RZ, R27.H0_H0 ;  /* 0x2000001bff1b7230 */ /* 0x000fe40000004100 */
[C---:B------:R-:W-:Y:S01]  /*117d0*/  FMUL.FTZ R40, R6.reuse, R45 ;  /* 0x0000002d06287220 */ /* 0x040fe20000410000 */
[----:B------:R-:W-:Y:S01]  /*117e0*/  F2FP.F16.E4M3.UNPACK_B R5, R43 ;  /* 0x0000002bff05723e */ /* 0x000fe200020006ff */
[-C--:B------:R-:W-:Y:S01]  /*117f0*/  FMUL.FTZ R26, R6, R39.reuse ;  /* 0x00000027061a7220 */ /* 0x080fe20000410000 */
[----:B------:R-:W-:Y:S01]  /*11800*/  F2FP.F16.E4M3.UNPACK_B R4, R4.H1 ;  /* 0x00000004ff04723e */ /* 0x000fe200030006ff */
[C---:B------:R-:W-:Y:S01]  /*11810*/  FFMA.FTZ R52, R27.reuse, R39, -R40 ;  /* 0x000000271b347223 */ /* 0x040fe20000010828 */
[-C--:B------:R-:W-:Y:S01]  /*11820*/  F2FP.F16.E4M3.UNPACK_B R15, R38.reuse ;  /* 0x00000026ff0f723e */ /* 0x080fe200020006ff */
[----:B------:R-:W-:Y:S01]  /*11830*/  FFMA.FTZ R45, R27, R45, R26 ;  /* 0x0000002d1b2d7223 */ /* 0x000fe2000001001a */
[--C-:B------:R-:W-:Y:S01]  /*11840*/  HADD2.F32 R39, -RZ, R5.reuse.H1_H1 ;  /* 0x30000005ff277230 */ /* 0x100fe20000004100 */
[----:B------:R-:W-:Y:S01]  /*11850*/  F2FP.F16.E4M3.UNPACK_B R38, R38.H1 ;  /* 0x00000026ff26723e */ /* 0x000fe200030006ff */
[----:B------:R-:W-:Y:S01]  /*11860*/  HADD2.F32 R27, -RZ, R5.H0_H0 ;  /* 0x20000005ff1b7230 */ /* 0x000fe20000004100 */
[----:B------:R-:W-:Y:S01]  /*11870*/  F2FP.F16.E4M3.UNPACK_B R43, R43.H1 ;  /* 0x0000002bff2b723e */ /* 0x000fe200030006ff */
[----:B------:R-:W-:-:S02]  /*11880*/  HADD2.F32 R6, -RZ, R4.H1_H1 ;  /* 0x30000004ff067230 */ /* 0x000fc40000004100 */
[----:B------:R-:W-:Y:S02]  /*11890*/  HADD2.F32 R26, -RZ, R15.H1_H1 ;  /* 0x3000000fff1a7230 */ /* 0x000fe40000004100 */
[----:B------:R-:W-:Y:S02]  /*118a0*/  HADD2.F32 R5, -RZ, R4.H0_H0 ;  /* 0x20000004ff057230 */ /* 0x000fe40000004100 */
[C---:B------:R-:W-:Y:S01]  /*118b0*/  FMUL.FTZ R40, R6.reuse, R39 ;  /* 0x0000002706287220 */ /* 0x040fe20000410000 */
[----:B------:R-:W-:Y:S02]  /*118c0*/  HADD2.F32 R4, -RZ, R3.H1_H1 ;  /* 0x30000003ff047230 */ /* 0x000fe40000004100 */
[-C--:B------:R-:W-:Y:S01]  /*118d0*/  FMUL.FTZ R42, R6, R26.reuse ;  /* 0x0000001a062a7220 */ /* 0x080fe20000410000 */
[----:B------:R-:W-:Y:S02]  /*118e0*/  HADD2.F32 R15, -RZ, R15.H0_H0 ;  /* 0x2000000fff0f7230 */ /* 0x000fe40000004100 */
[----:B------:R-:W-:Y:S01]  /*118f0*/  FFMA.FTZ R40, R5, R26, -R40 ;  /* 0x0000001a05287223 */ /* 0x000fe20000010828 */
[----:B------:R-:W-:-:S02]  /*11900*/  HADD2.F32 R3, -RZ, R3.H0_H0 ;  /* 0x20000003ff037230 */ /* 0x000fc40000004100 */
[C---:B------:R-:W-:Y:S01]  /*11910*/  FMUL.FTZ R6, R4.reuse, R27 ;  /* 0x0000001b04067220 */ /* 0x040fe20000410000 */
[----:B------:R-:W-:Y:S01]  /*11920*/  FFMA.FTZ R39, R5, R39, R42 ;  /* 0x0000002705277223 */ /* 0x000fe2000001002a */
[-C--:B------:R-:W-:Y:S01]  /*11930*/  FMUL.FTZ R4, R4, R15.reuse ;  /* 0x0000000f04047220 */ /* 0x080fe20000410000 */
[----:B------:R-:W-:Y:S02]  /*11940*/  HADD2.F32 R5, -RZ, R38.H1_H1 ;  /* 0x30000026ff057230 */ /* 0x000fe40000004100 */
[C---:B------:R-:W-:Y:S01]  /*11950*/  FFMA.FTZ R26, R3.reuse, R15, -R6 ;  /* 0x0000000f031a7223 */ /* 0x040fe20000010806 */
[--C-:B------:R-:W-:Y:S02]  /*11960*/  HADD2.F32 R15, -RZ, R43.reuse.H1_H1 ;  /* 0x3000002bff0f7230 */ /* 0x100fe40000004100 */
[----:B------:R-:W-:Y:S01]  /*11970*/  FFMA.FTZ R27, R3, R27, R4 ;  /* 0x0000001b031b7223 */ /* 0x000fe20000010004 */
[----:B------:R-:W-:Y:S02]  /*11980*/  HADD2.F32 R4, -RZ, R14.H1_H1 ;  /* 0x3000000eff047230 */ /* 0x000fe40000004100 */
[----:B------:R-:W-:-:S02]  /*11990*/  HADD2.F32 R6, -RZ, R43.H0_H0 ;  /* 0x2000002bff067230 */ /* 0x000fc40000004100 */
[--C-:B------:R-:W-:Y:S02]  /*119a0*/  HADD2.F32 R3, -RZ, R7.reuse.H1_H1 ;  /* 0x30000007ff037230 */ /* 0x100fe40000004100 */
[C---:B------:R-:W-:Y:S01]  /*119b0*/  FMUL.FTZ R41, R4.reuse, R15 ;  /* 0x0000000f04297220 */ /* 0x040fe20000410000 */
[----:B------:R-:W-:Y:S02]  /*119c0*/  HADD2.F32 R38, -RZ, R38.H0_H0 ;  /* 0x20000026ff267230 */ /* 0x000fe40000004100 */
[-C--:B------:R-:W-:Y:S01]  /*119d0*/  FMUL.FTZ R42, R4, R5.reuse ;  /* 0x00000005042a7220 */ /* 0x080fe20000410000 */
[----:B------:R-:W-:Y:S02]  /*119e0*/  HADD2.F32 R14, -RZ, R14.H0_H0 ;  /* 0x2000000eff0e7230 */ /* 0x000fe40000004100 */
[C---:B------:R-:W-:Y:S01]  /*119f0*/  FMUL.FTZ R4, R3.reuse, R6 ;  /* 0x0000000603047220 */ /* 0x040fe20000410000 */
[----:B------:R-:W-:Y:S02]  /*11a00*/  HADD2.F32 R7, -RZ, R7.H0_H0 ;  /* 0x20000007ff077230 */ /* 0x000fe40000004100 */
[-C--:B------:R-:W-:Y:S01]  /*11a10*/  FMUL.FTZ R3, R3, R38.reuse ;  /* 0x0000002603037220 */ /* 0x080fe20000410000 */
[C---:B------:R-:W-:Y:S01]  /*11a20*/  FFMA.FTZ R41, R14.reuse, R5, -R41 ;  /* 0x000000050e297223 */ /* 0x040fe20000010829 */
[----:B------:R-:W-:Y:S01]  /*11a30*/  FFMA.FTZ R42, R14, R15, R42 ;  /* 0x0000000f0e2a7223 */ /* 0x000fe2000001002a */
[C---:B------:R-:W-:Y:S01]  /*11a40*/  FFMA.FTZ R5, R7.reuse, R38, -R4 ;  /* 0x0000002607057223 */ /* 0x040fe20000010804 */
[----:B------:R-:W-:Y:S01]  /*11a50*/  FFMA.FTZ R14, R7, R6, R3 ;  /* 0x00000006070e7223 */ /* 0x000fe20000010003 */
[----:B------:R-:W-:-:S02]  /*11a60*/  F2FP.SATFINITE.E4M3.F32.PACK_AB_MERGE_C R6, R49, R48, RZ ;  /* 0x000000303106723e */ /* 0x000fc400048070ff */
[----:B------:R-:W-:Y:S02]  /*11a70*/  F2FP.SATFINITE.E4M3.F32.PACK_AB_MERGE_C R7, R45, R52, RZ ;  /* 0x000000342d07723e */ /* 0x000fe400048070ff */
[----:B------:R-:W-:Y:S02]  /*11a80*/  F2FP.SATFINITE.E4M3.F32.PACK_AB_MERGE_C R4, R39, R40, RZ ;  /* 0x000000282704723e */ /* 0x000fe400048070ff */
[----:B------:R-:W-:Y:S02]  /*11a90*/  F2FP.SATFINITE.E4M3.F32.PACK_AB_MERGE_C R41, R42, R41, RZ ;  /* 0x000000292a29723e */ /* 0x000fe400048070ff */
[----:B------:R-:W-:Y:S02]  /*11aa0*/  F2FP.SATFINITE.E4M3.F32.PACK_AB_MERGE_C R6, R47, R46, R6 ;  /* 0x0000002e2f06723e */ /* 0x000fe40004807006 */
[----:B------:R-:W-:Y:S02]  /*11ab0*/  F2FP.SATFINITE.E4M3.F32.PACK_AB_MERGE_C R7, R50, R51, R7 ;  /* 0x000000333207723e */ /* 0x000fe40004807007 */
[----:B------:R-:W-:-:S02]  /*11ac0*/  F2FP.SATFINITE.E4M3.F32.PACK_AB_MERGE_C R4, R27, R26, R4 ;  /* 0x0000001a1b04723e */ /* 0x000fc40004807004 */
[----:B------:R-:W-:-:S05]  /*11ad0*/  F2FP.SATFINITE.E4M3.F32.PACK_AB_MERGE_C R5, R14, R5, R41 ;  /* 0x000000050e05723e */ /* 0x000fca0004807029 */
[----:B------:R3:W-:Y:S02]  /*11ae0*/  STS.128 [R0+0x14400], R4 ;  /* 0x0144000400007388 */ /* 0x0007e40000000c00 */
.L_x_456:
[----:B------:R-:W-:Y:S05]  /*11af0*/  BSYNC B1 ;  /* 0x0000000000017941 */ /* 0x000fea0003800000 */
.L_x_455:
[----:B------:R-:W-:Y:S04]  /*11b00*/  BSSY B1, `(.L_x_457) ;  /* 0x000007c000017945 */ /* 0x000fe80003800000 */
[----:B------:R-:W-:Y:S05]  /*11b10*/  @P1 BRA `(.L_x_458) ;  /* 0x0000000400e81947 */ /* 0x000fea0003800000 */
[----:B0--3--:R-:W0:Y:S01]  /*11b20*/  LDS.128 R4, [R234] ;  /* 0x00000000ea047984 */ /* 0x009e220000000c00 */
[----:B-----5:R-:W-:Y:S02]  /*11b30*/  SHF.R.U32.HI R15, RZ, 0x8, R37 ;  /* 0x00000008ff0f7819 */ /* 0x020fe40000011625 */
[----:B------:R-:W-:Y:S02]  /*11b40*/  SHF.R.U32.HI R40, RZ, 0x8, R35 ;  /* 0x00000008ff287819 */ /* 0x000fe40000011623 */
[----:B-1----:R-:W-:Y:S02]  /*11b50*/  SHF.R.U32.HI R27, RZ, 0x8, R34 ;  /* 0x00000008ff1b7819 */ /* 0x002fe40000011622 */
[----:B------:R-:W-:Y:S02]  /*11b60*/  LOP3.LUT R26, R37, 0xff, RZ, 0xc0, !PT ;  /* 0x000000ff251a7812 */ /* 0x000fe400078ec0ff */
[----:B------:R-:W-:Y:S02]  /*11b70*/  LOP3.LUT R41, R35, 0xff, RZ, 0xc0, !PT ;  /* 0x000000ff23297812 */ /* 0x000fe400078ec0ff */
[----:B------:R-:W-:-:S02]  /*11b80*/  LOP3.LUT R15, R15, 0xff, RZ, 0xc0, !PT ;  /* 0x000000ff0f0f7812 */ /* 0x000fc400078ec0ff */
[----:B------:R-:W-:Y:S02]  /*11b90*/  LOP3.LUT R40, R40, 0xff, RZ, 0xc0, !PT ;  /* 0x000000ff28287812 */ /* 0x000fe400078ec0ff */
[----:B------:R-:W-:Y:S02]  /*11ba0*/  SHF.R.U32.HI R3, RZ, 0x8, R36 ;  /* 0x00000008ff037819 */ /* 0x000fe40000011624 */
[----:B------:R-:W-:Y:S02]  /*11bb0*/  LOP3.LUT R38, R27, 0xff, RZ, 0xc0, !PT ;  /* 0x000000ff1b267812 */ /* 0x000fe400078ec0ff */
[----:B------:R-:W-:Y:S02]  /*11bc0*/  PRMT R27, R15, 0x7604, R26 ;  /* 0x000076040f1b7816 */ /* 0x000fe4000000001a */
[----:B------:R-:W-:Y:S02]  /*11bd0*/  PRMT R41, R40, 0x7604, R41 ;  /* 0x0000760428297816 */ /* 0x000fe40000000029 */
[----:B------:R-:W-:-:S02]  /*11be0*/  SHF.R.U32.HI R26, RZ, 0x10, R37 ;  /* 0x00000010ff1a7819 */ /* 0x000fc40000011625 */
[----:B------:R-:W-:Y:S02]  /*11bf0*/  SHF.R.U32.HI R40, RZ, 0x10, R35 ;  /* 0x00000010ff287819 */ /* 0x000fe40000011623 */
[----:B--2---:R-:W-:Y:S02]  /*11c00*/  LOP3.LUT R14, R36, 0xff, RZ, 0xc0, !PT ;  /* 0x000000ff240e7812 */ /* 0x004fe400078ec0ff */
[----:B------:R-:W-:Y:S02]  /*11c10*/  LOP3.LUT R39, R34, 0xff, RZ, 0xc0, !PT ;  /* 0x000000ff22277812 */ /* 0x000fe400078ec0ff */
[----:B------:R-:W-:Y:S02]  /*11c20*/  LOP3.LUT R3, R3, 0xff, RZ, 0xc0, !PT ;  /* 0x000000ff03037812 */ /* 0x000fe400078ec0ff */
[----:B------:R-:W-:Y:S02]  /*11c30*/  SHF.R.U32.HI R15, RZ, 0x10, R34 ;  /* 0x00000010ff0f7819 */ /* 0x000fe40000011622 */
[----:B------:R-:W-:-:S02]  /*11c40*/  LOP3.LUT R26, R26, 0xff, RZ, 0xc0, !PT ;  /* 0x000000ff1a1a7812 */ /* 0x000fc400078ec0ff */
[----:B------:R-:W-:Y:S02]  /*11c50*/  LOP3.LUT R40, R40, 0xff, RZ, 0xc0, !PT ;  /* 0x000000ff28287812 */ /* 0x000fe400078ec0ff */
[----:B------:R-:W-:Y:S02]  /*11c60*/  PRMT R14, R3, 0x7604, R14 ;  /* 0x00007604030e7816 */ /* 0x000fe4000000000e */
[----:B------:R-:W-:Y:S02]  /*11c70*/  PRMT R39, R38, 0x7604, R39 ;  /* 0x0000760426277816 */ /* 0x000fe40000000027 */
[----:B------:R-:W-:Y:S02]  /*11c80*/  SHF.R.U32.HI R3, RZ, 0x10, R36 ;  /* 0x00000010ff037819 */ /* 0x000fe40000011624 */
[----:B------:R-:W-:Y:S02]  /*11c90*/  LOP3.LUT R38, R15, 0xff, RZ, 0xc0, !PT ;  /* 0x000000ff0f267812 */ /* 0x000fe400078ec0ff */
[----:B------:R-:W-:-:S02]  /*11ca0*/  PRMT R27, R26, 0x7054, R27 ;  /* 0x000070541a1b7816 */ /* 0x000fc4000000001b */
[----:B------:R-:W-:Y:S02]  /*11cb0*/  PRMT R41, R40, 0x7054, R41 ;  /* 0x0000705428297816 */ /* 0x000fe40000000029 */
[----:B------:R-:W-:Y:S02]  /*11cc0*/  LOP3.LUT R3, R3, 0xff, RZ, 0xc0, !PT ;  /* 0x000000ff03037812 */ /* 0x000fe400078ec0ff */
[----:B------:R-:W-:Y:S02]  /*11cd0*/  PRMT R39, R38, 0x7054, R39 ;  /* 0x0000705426277816 */ /* 0x000fe40000000027 */
[----:B------:R-:W-:Y:S02]  /*11ce0*/  LOP3.LUT R41, R41, 0xff000000, R35, 0xf8, !PT ;  /* 0xff00000029297812 */ /* 0x000fe400078ef823 */
[----:B------:R-:W-:Y:S02]  /*11cf0*/  LOP3.LUT R37, R27, 0xff000000, R37, 0xf8, !PT ;  /* 0xff0000001b257812 */ /* 0x000fe400078ef825 */
[----:B------:R-:W-:-:S02]  /*11d00*/  PRMT R15, R3, 0x7054, R14 ;  /* 0x00007054030f7816 */ /* 0x000fc4000000000e */
        /* <DEDUP_REMOVED lines=90> */
[----:B------:R4:W-:Y:S02]  /*122b0*/  STS.128 [R234], R4 ;  /* 0x00000004ea007388 */ /* 0x0009e40000000c00 */
.L_x_458:
[----:B------:R-:W-:Y:S05]  /*122c0*/  BSYNC B1 ;  /* 0x0000000000017941 */ /* 0x000fea0003800000 */
.L_x_457:
[----:B------:R-:W-:Y:S04]  /*122d0*/  BSSY B1, `(.L_x_459) ;  /* 0x0000078000017945 */ /* 0x000fe80003800000 */
[----:B------:R-:W-:Y:S05]  /*122e0*/  @P2 BRA `(.L_x_460) ;  /* 0x0000000400d82947 */ /* 0x000fea0003800000 */
[----:B0--34-:R-:W0:Y:S01]  /*122f0*/  LDS.128 R4, [R0+0x16400] ;  /* 0x0164000000047984 */ /* 0x019e220000000c00 */
        /* <DEDUP_REMOVED lines=10> */
[----:B------:R-:W-:Y:S02]  /*123a0*/  SHF.R.U32.HI R37, RZ, 0x10, R33 ;  /* 0x00000010ff257819 */ /* 0x000fe40000011621 */
[----:B------:R-:W-:-:S02]  /*123b0*/  LOP3.LUT R34, R33, 0xff, RZ, 0xc0, !PT ;  /* 0x000000ff21227812 */ /* 0x000fc400078ec0ff */
[----:B------:R-:W-:Y:S01]  /*123c0*/  LOP3.LUT R35, R35, 0xff, RZ, 0xc0, !PT ;  /* 0x000000ff23237812 */ /* 0x000fe200078ec0ff */
[----:B------:R-:W-:Y:S01]  /*123d0*/  IMAD.U32 R37, R37, 0x10000, RZ ;  /* 0x0001000025257824 */ /* 0x000fe200078e00ff */
[----:B------:R-:W-:Y:S02]  /*123e0*/  PRMT R15, R26, 0x7604, R15 ;  /* 0x000076041a0f7816 */ /* 0x000fe4000000000f */
[----:B-1----:R-:W-:Y:S01]  /*123f0*/  LOP3.LUT R27, R14, 0xff, RZ, 0xc0, !PT ;  /* 0x000000ff0e1b7812 */ /* 0x002fe200078ec0ff */
[----:B------:R-:W-:Y:S01]  /*12400*/  IMAD.U32 R14, R36, 0x10000, RZ ;  /* 0x00010000240e7824 */ /* 0x000fe200078e00ff */
[----:B------:R-:W-:Y:S02]  /*12410*/  LOP3.LUT R26, R32, 0xff, RZ, 0xc0, !PT ;  /* 0x000000ff201a7812 */ /* 0x000fe400078ec0ff */
[----:B------:R-:W-:Y:S02]  /*12420*/  PRMT R34, R35, 0x7604, R34 ;  /* 0x0000760423227816 */ /* 0x000fe40000000022 */
[----:B------:R-:W-:-:S02]  /*12430*/  PRMT R35, R27, 0x7604, R26 ;  /* 0x000076041b237816 */ /* 0x000fc4000000001a */
[----:B------:R-:W-:Y:S02]  /*12440*/  LOP3.LUT R27, R15, 0xff0000, R14, 0xf8, !PT ;  /* 0x00ff00000f1b7812 */ /* 0x000fe400078ef80e */
[----:B------:R-:W-:Y:S02]  /*12450*/  LOP3.LUT R37, R34, 0xff0000, R37, 0xf8, !PT ;  /* 0x00ff000022257812 */ /* 0x000fe400078ef825 */
[----:B------:R-:W-:Y:S02]  /*12460*/  LOP3.LUT R35, R35, 0xff0000, R32, 0xf8, !PT ;  /* 0x00ff000023237812 */ /* 0x000fe400078ef820 */
[----:B------:R-:W-:Y:S02]  /*12470*/  LOP3.LUT R37, R37, 0xff000000, R33, 0xf8, !PT ;  /* 0xff00000025257812 */ /* 0x000fe400078ef821 */
[----:B------:R-:W-:Y:S02]  /*12480*/  LOP3.LUT R31, R27, 0xff000000, R31, 0xf8, !PT ;  /* 0xff0000001b1f7812 */ /* 0x000fe400078ef81f */
[----:B------:R-:W-:-:S02]  /*12490*/  LOP3.LUT R15, R3, 0xff0000, R30, 0xf8, !PT ;  /* 0x00ff0000030f7812 */ /* 0x000fc400078ef81e */
        /* <DEDUP_REMOVED lines=91> */
.L_x_460:
[----:B------:R-:W-:Y:S05]  /*12a50*/  BSYNC B1 ;  /* 0x0000000000017941 */ /* 0x000fea0003800000 */
.L_x_459:
[----:B------:R-:W-:Y:S04]  /*12a60*/  BSSY B1, `(.L_x_461) ;  /* 0x000007c000017945 */ /* 0x000fe80003800000 */
[----:B------:R-:W-:Y:S05]  /*12a70*/  @P3 BRA `(.L_x_462) ;  /* 0x0000000400e83947 */ /* 0x000fea0003800000 */
[----:B0--34-:R-:W0:Y:S01]  /*12a80*/  LDS.128 R4, [R234+0x2000] ;  /* 0x00200000ea047984 */ /* 0x019e220000000c00 */
[----:B-----5:R-:W-:Y:S02]  /*12a90*/  SHF.R.U32.HI R15, RZ, 0x8, R29 ;  /* 0x00000008ff0f7819 */ /* 0x020fe4000001161d */
[----:B------:R-:W-:Y:S02]  /*12aa0*/  SHF.R.U32.HI R32, RZ, 0x8, R25 ;  /* 0x00000008ff207819 */ /* 0x000fe40000011619 */
[----:B------:R-:W-:Y:S02]  /*12ab0*/  SHF.R.U32.HI R3, RZ, 0x8, R28 ;  /* 0x00000008ff037819 */ /* 0x000fe4000001161c */
[----:B-1----:R-:W-:Y:S02]  /*12ac0*/  SHF.R.U32.HI R27, RZ, 0x8, R24 ;  /* 0x00000008ff1b7819 */ /* 0x002fe40000011618 */
[----:B------:R-:W-:Y:S02]  /*12ad0*/  LOP3.LUT R26, R29, 0xff, RZ, 0xc0, !PT ;  /* 0x000000ff1d1a7812 */ /* 0x000fe400078ec0ff */
[----:B------:R-:W-:-:S02]  /*12ae0*/  LOP3.LUT R33, R25, 0xff, RZ, 0xc0, !PT ;  /* 0x000000ff19217812 */ /* 0x000fc400078ec0ff */
[----:B------:R-:W-:Y:S02]  /*12af0*/  LOP3.LUT R15, R15, 0xff, RZ, 0xc0, !PT ;  /* 0x000000ff0f0f7812 */ /* 0x000fe400078ec0ff */
[----:B------:R-:W-:Y:S02]  /*12b00*/  LOP3.LUT R32, R32, 0xff, RZ, 0xc0, !PT ;  /* 0x000000ff20207812 */ /* 0x000fe400078ec0ff */
[----:B--2---:R-:W-:Y:S02]  /*12b10*/  LOP3.LUT R14, R28, 0xff, RZ, 0xc0, !PT ;  /* 0x000000ff1c0e7812 */ /* 0x004fe400078ec0ff */
[----:B------:R-:W-:Y:S02]  /*12b20*/  LOP3.LUT R3, R3, 0xff, RZ, 0xc0, !PT ;  /* 0x000000ff03037812 */ /* 0x000fe400078ec0ff */
[----:B------:R-:W-:Y:S02]  /*12b30*/  LOP3.LUT R30, R27, 0xff, RZ, 0xc0, !PT ;  /* 0x000000ff1b1e7812 */ /* 0x000fe400078ec0ff */
[----:B------:R-:W-:-:S02]  /*12b40*/  PRMT R27, R15, 0x7604, R26 ;  /* 0x000076040f1b7816 */ /* 0x000fc4000000001a */
[----:B------:R-:W-:Y:S02]  /*12b50*/  PRMT R33, R32, 0x7604, R33 ;  /* 0x0000760420217816 */ /* 0x000fe40000000021 */
[----:B------:R-:W-:Y:S02]  /*12b60*/  SHF.R.U32.HI R26, RZ, 0x10, R29 ;  /* 0x00000010ff1a7819 */ /* 0x000fe4000001161d */
[----:B------:R-:W-:Y:S02]  /*12b70*/  SHF.R.U32.HI R32, RZ, 0x10, R25 ;  /* 0x00000010ff207819 */ /* 0x000fe40000011619 */
[----:B------:R-:W-:Y:S02]  /*12b80*/  PRMT R14, R3, 0x7604, R14 ;  /* 0x00007604030e7816 */ /* 0x000fe4000000000e */
[----:B------:R-:W-:Y:S02]  /*12b90*/  SHF.R.U32.HI R3, RZ, 0x10, R28 ;  /* 0x00000010ff037819 */ /* 0x000fe4000001161c */
[----:B------:R-:W-:-:S02]  /*12ba0*/  LOP3.LUT R26, R26, 0xff, RZ, 0xc0, !PT ;  /* 0x000000ff1a1a7812 */ /* 0x000fc400078ec0ff */
[----:B------:R-:W-:Y:S02]  /*12bb0*/  LOP3.LUT R32, R32, 0xff, RZ, 0xc0, !PT ;  /* 0x000000ff20207812 */ /* 0x000fe400078ec0ff */
[----:B------:R-:W-:Y:S02]  /*12bc0*/  LOP3.LUT R31, R24, 0xff, RZ, 0xc0, !PT ;  /* 0x000000ff181f7812 */ /* 0x000fe400078ec0ff */
[----:B------:R-:W-:Y:S02]  /*12bd0*/  SHF.R.U32.HI R15, RZ, 0x10, R24 ;  /* 0x00000010ff0f7819 */ /* 0x000fe40000011618 */
[----:B------:R-:W-:Y:S02]  /*12be0*/  LOP3.LUT R3, R3, 0xff, RZ, 0xc0, !PT ;  /* 0x000000ff03037812 */ /* 0x000fe400078ec0ff */
[----:B------:R-:W-:Y:S02]  /*12bf0*/  PRMT R27, R26, 0x7054, R27 ;  /* 0x000070541a1b7816 */ /* 0x000fe4000000001b */
        /* <DEDUP_REMOVED lines=98> */
.L_x_462:
[----:B------:R-:W-:Y:S05]  /*13220*/  BSYNC B1 ;  /* 0x0000000000017941 */ /* 0x000fea0003800000 */
.L_x_461:
[----:B------:R-:W-:Y:S04]  /*13230*/  BSSY B1, `(.L_x_463) ;  /* 0x0000078000017945 */ /* 0x000fe80003800000 */
[----:B------:R-:W-:Y:S05]  /*13240*/  @P4 BRA `(.L_x_464) ;  /* 0x0000000400d84947 */ /* 0x000fea0003800000 */
[----:B0--34-:R-:W0:Y:S01]  /*13250*/  LDS.128 R4, [R0+0x18400] ;  /* 0x0184000000047984 */ /* 0x019e220000000c00 */
[----:B--2--5:R-:W-:Y:S02]  /*13260*/  SHF.R.U32.HI R14, RZ, 0x8, R20 ;  /* 0x00000008ff0e7819 */ /* 0x024fe40000011614 */
[----:B------:R-:W-:Y:S02]  /*13270*/  LOP3.LUT R3, R20, 0xff, RZ, 0xc0, !PT ;  /* 0x000000ff14037812 */ /* 0x000fe400078ec0ff */
[----:B------:R-:W-:Y:S02]  /*13280*/  LOP3.LUT R14, R14, 0xff, RZ, 0xc0, !PT ;  /* 0x000000ff0e0e7812 */ /* 0x000fe400078ec0ff */
[----:B------:R-:W-:Y:S02]  /*13290*/  SHF.R.U32.HI R24, RZ, 0x8, R21 ;  /* 0x00000008ff187819 */ /* 0x000fe40000011615 */
[----:B-1----:R-:W-:Y:S02]  /*132a0*/  SHF.R.U32.HI R27, RZ, 0x8, R13 ;  /* 0x00000008ff1b7819 */ /* 0x002fe4000001160d */
        /* <DEDUP_REMOVED lines=10> */
[----:B------:R-:W-:Y:S01]  /*13350*/  LOP3.LUT R25, R14, 0xff, RZ, 0xc0, !PT ;  /* 0x000000ff0e197812 */ /* 0x000fe200078ec0ff */
        /* <DEDUP_REMOVED lines=9> */
[----:B0-----:R-:W-:-:S02]  /*133f0*/  F2FP.F16.E4M3.UNPACK_B R3, R6.H1 ;  /* 0x00000006ff03723e */ /* 0x001fc400030006ff */
[--C-:B------:R-:W-:Y:S02]  /*13400*/  LOP3.LUT R27, R27, 0xff0000, R12.reuse, 0xf8, !PT ;  /* 0x00ff00001b1b7812 */ /* 0x100fe400078ef80c */
[----:B------:R-:W-:Y:S01]  /*13410*/  F2FP.F16.E4M3.UNPACK_B R26, R29 ;  /* 0x0000001dff1a723e */ /* 0x000fe200020006ff */
[--C-:B------:R-:W-:Y:S01]  /*13420*/  HADD2.F32 R13, -RZ, R3.reuse.H0_H0 ;  /* 0x20000003ff0d7230 */ /* 0x100fe20000004100 */
[----:B------:R-:W-:Y:S02]  /*13430*/  F2FP.F16.E4M3.UNPACK_B R21, R25 ;  /* 0x00000019ff15723e */ /* 0x000fe400020006ff */
[----:B------:R-:W-:Y:S01]  /*13440*/  LOP3.LUT R27, R27, 0xff000000, R12, 0xf8, !PT ;  /* 0xff0000001b1b7812 */ /* 0x000fe200078ef80c */
[----:B------:R-:W-:Y:S01]  /*13450*/  HADD2.F32 R12, -RZ, R3.H1_H1 ;  /* 0x30000003ff0c7230 */ /* 0x000fe20000004100 */
[----:B------:R-:W-:Y:S01]  /*13460*/  F2FP.F16.E4M3.UNPACK_B R6, R6 ;  /* 0x00000006ff06723e */ /* 0x000fe200020006ff */
[--C-:B------:R-:W-:Y:S01]  /*13470*/  HADD2.F32 R28, -RZ, R26.reuse.H1_H1 ;  /* 0x3000001aff1c7230 */ /* 0x100fe20000004100 */
[----:B------:R-:W-:Y:S01]  /*13480*/  LOP3.LUT R20, R15, 0xff000000, R20, 0xf8, !PT ;  /* 0xff0000000f147812 */ /* 0x000fe200078ef814 */
[--C-:B------:R-:W-:Y:S01]  /*13490*/  HADD2.F32 R24, -RZ, R21.reuse.H1_H1 ;  /* 0x30000015ff187230 */ /* 0x100fe20000004100 */
        /* <DEDUP_REMOVED lines=81> */
.L_x_464:
[----:B------:R-:W-:Y:S05]  /*139b0*/  BSYNC B1 ;  /* 0x0000000000017941 */ /* 0x000fea0003800000 */
.L_x_463:
[----:B------:R-:W-:Y:S05]  /*139c0*/  @P5 BRA `(.L_x_454) ;  /* 0x0000003c00305947 */ /* 0x000fea0003800000 */
[----:B0--34-:R-:W0:Y:S01]  /*139d0*/  LDS.128 R4, [R234+0x4000] ;  /* 0x00400000ea047984 */ /* 0x019e220000000c00 */
[----:B-----5:R-:W-:Y:S02]  /*139e0*/  SHF.R.U32.HI R12, RZ, 0x8, R11 ;  /* 0x00000008ff0c7819 */ /* 0x020fe4000001160b */
[----:B------:R-:W-:Y:S02]  /*139f0*/  SHF.R.U32.HI R20, RZ, 0x8, R9 ;  /* 0x00000008ff147819 */ /* 0x000fe40000011609 */
[----:B------:R-:W-:Y:S02]  /*13a00*/  LOP3.LUT R13, R11, 0xff, RZ, 0xc0, !PT ;  /* 0x000000ff0b0d7812 */ /* 0x000fe400078ec0ff */
[----:B------:R-:W-:Y:S02]  /*13a10*/  LOP3.LUT R21, R9, 0xff, RZ, 0xc0, !PT ;  /* 0x000000ff09157812 */ /* 0x000fe400078ec0ff */
[----:B------:R-:W-:Y:S02]  /*13a20*/  LOP3.LUT R12, R12, 0xff, RZ, 0xc0, !PT ;  /* 0x000000ff0c0c7812 */ /* 0x000fe400078ec0ff */
[----:B------:R-:W-:-:S02]  /*13a30*/  LOP3.LUT R20, R20, 0xff, RZ, 0xc0, !PT ;  /* 0x000000ff14147812 */ /* 0x000fc400078ec0ff */
[----:B------:R-:W-:Y:S02]  /*13a40*/  SHF.R.U32.HI R0, RZ, 0x8, R10 ;  /* 0x00000008ff007819 */ /* 0x000fe4000001160a */
[----:B--2---:R-:W-:Y:S02]  /*13a50*/  SHF.R.U32.HI R14, RZ, 0x8, R8 ;  /* 0x00000008ff0e7819 */ /* 0x004fe40000011608 */
[----:B------:R-:W-:Y:S02]  /*13a60*/  PRMT R13, R12, 0x7604, R13 ;  /* 0x000076040c0d7816 */ /* 0x000fe4000000000d */
[----:B------:R-:W-:Y:S02]  /*13a70*/  PRMT R21, R20, 0x7604, R21 ;  /* 0x0000760414157816 */ /* 0x000fe40000000015 */
[----:B------:R-:W-:Y:S02]  /*13a80*/  SHF.R.U32.HI R12, RZ, 0x10, R11 ;  /* 0x00000010ff0c7819 */ /* 0x000fe4000001160b */
[----:B------:R-:W-:-:S02]  /*13a90*/  SHF.R.U32.HI R20, RZ, 0x10, R9 ;  /* 0x00000010ff147819 */ /* 0x000fc40000011609 */
[----:B------:R-:W-:Y:S02]  /*13aa0*/  LOP3.LUT R3, R10, 0xff, RZ, 0xc0, !PT ;  /* 0x000000ff0a037812 */ /* 0x000fe400078ec0ff */
[----:B------:R-:W-:Y:S02]  /*13ab0*/  LOP3.LUT R15, R8, 0xff, RZ, 0xc0, !PT ;  /* 0x000000ff080f7812 */ /* 0x000fe400078ec0ff */
[----:B------:R-:W-:Y:S02]  /*13ac0*/  LOP3.LUT R0, R0, 0xff, RZ, 0xc0, !PT ;  /* 0x000000ff00007812 */ /* 0x000fe400078ec0ff */
[----:B------:R-:W-:Y:S02]  /*13ad0*/  LOP3.LUT R14, R14, 0xff, RZ, 0xc0, !PT ;  /* 0x000000ff0e0e7812 */ /* 0x000fe400078ec0ff */
[----:B------:R-:W-:Y:S02]  /*13ae0*/  LOP3.LUT R12, R12, 0xff, RZ, 0xc0, !PT ;  /* 0x000000ff0c0c7812 */ /* 0x000fe400078ec0ff */
[----:B------:R-:W-:-:S02]  /*13af0*/  LOP3.LUT R20, R20, 0xff, RZ, 0xc0, !PT ;  /* 0x000000ff14147812 */ /* 0x000fc400078ec0ff */
[----:B------:R-:W-:Y:S02]  /*13b00*/  PRMT R3, R0, 0x7604, R3 ;  /* 0x0000760400037816 */ /* 0x000fe40000000003 */
[----:B------:R-:W-:Y:S02]  /*13b10*/  PRMT R15, R14, 0x7604, R15 ;  /* 0x000076040e0f7816 */ /* 0x000fe4000000000f */
[----:B------:R-:W-:Y:S02]  /*13b20*/  SHF.R.U32.HI R0, RZ, 0x10, R10 ;  /* 0x00000010ff007819 */ /* 0x000fe4000001160a */
[----:B------:R-:W-:Y:S02]  /*13b30*/  SHF.R.U32.HI R14, RZ, 0x10, R8 ;  /* 0x00000010ff0e7819 */ /* 0x000fe40000011608 */
[----:B------:R-:W-:Y:S02]  /*13b40*/  PRMT R13, R12, 0x7054, R13 ;  /* 0x000070540c0d7816 */ /* 0x000fe4000000000d */
[----:B------:R-:W-:-:S02]  /*13b50*/  PRMT R21, R20, 0x7054, R21 ;  /* 0x0000705414157816 */ /* 0x000fc40000000015 */
[----:B------:R-:W-:Y:S02]  /*13b60*/  LOP3.LUT R0, R0, 0xff, RZ, 0xc0, !PT ;  /* 0x000000ff00007812 */ /* 0x000fe400078ec0ff */
[----:B------:R-:W-:Y:S02]  /*13b70*/  LOP3.LUT R14, R14, 0xff, RZ, 0xc0, !PT ;  /* 0x000000ff0e0e7812 */ /* 0x000fe400078ec0ff */
[----:B------:R-:W-:Y:S02]  /*13b80*/  LOP3.LUT R21, R21, 0xff000000, R9, 0xf8, !PT ;  /* 0xff00000015157812 */ /* 0x000fe400078ef809 */
[----:B------:R-:W-:Y:S02]  /*13b90*/  LOP3.LUT R13, R13, 0xff000000, R11, 0xf8, !PT ;  /* 0xff0000000d0d7812 */ /* 0x000fe400078ef80b */
[----:B------:R-:W-:Y:S02]  /*13ba0*/  PRMT R3, R0, 0x7054, R3 ;  /* 0x0000705400037816 */ /* 0x000fe40000000003 */
[----:B------:R-:W-:-:S02]  /*13bb0*/  PRMT R15, R14, 0x7054, R15 ;  /* 0x000070540e0f7816 */ /* 0x000fc4000000000f */
[-C--:B0-----:R-:W-:Y:S02]  /*13bc0*/  F2FP.F16.E4M3.UNPACK_B R0, R6.reuse.H1 ;  /* 0x00000006ff00723e */ /* 0x081fe400030006ff */
[----:B------:R-:W-:Y:S02]  /*13bd0*/  F2FP.F16.E4M3.UNPACK_B R24, R21 ;  /* 0x00000015ff18723e */ /* 0x000fe400020006ff */
[----:B------:R-:W-:Y:S01]  /*13be0*/  F2FP.F16.E4M3.UNPACK_B R14, R13 ;  /* 0x0000000dff0e723e */ /* 0x000fe200020006ff */
[----:B------:R-:W-:Y:S01]  /*13bf0*/  HADD2.F32 R9, -RZ, R0.H1_H1 ;  /* 0x30000000ff097230 */ /* 0x000fe20000004100 */
[----:B------:R-:W-:Y:S01]  /*13c00*/  LOP3.LUT R12, R3, 0xff000000, R10, 0xf8, !PT ;  /* 0xff000000030c7812 */ /* 0x000fe200078ef80a */
[----:B------:R-:W-:Y:S01]  /*13c10*/  HADD2.F32 R25, -RZ, R24.H1_H1 ;  /* 0x30000018ff197230 */ /* 0x000fe20000004100 */
[----:B------:R-:W-:Y:S01]  /*13c20*/  LOP3.LUT R20, R15, 0xff000000, R8, 0xf8, !PT ;  /* 0xff0000000f147812 */ /* 0x000fe200078ef808 */
[----:B------:R-:W-:Y:S01]  /*13c30*/  HADD2.F32 R15, -RZ, R14.H1_H1 ;  /* 0x3000000eff0f7230 */ /* 0x000fe20000004100 */
[----:B------:R-:W-:Y:S01]  /*13c40*/  F2FP.F16.E4M3.UNPACK_B R3, R6 ;  /* 0x00000006ff03723e */ /* 0x000fe200020006ff */
[----:B------:R-:W-:Y:S01]  /*13c50*/  HADD2.F32 R8, -RZ, R0.H0_H0 ;  /* 0x20000000ff087230 */ /* 0x000fe20000004100 */
[----:B------:R-:W-:Y:S01]  /*13c60*/  F2FP.F16.E4M3.UNPACK_B R10, R7 ;  /* 0x00000007ff0a723e */ /* 0x000fe200020006ff */
[C---:B-1----:R-:W-:Y:S01]  /*13c70*/  FMUL.FTZ R27, R9.reuse, R25 ;  /* 0x00000019091b7220 */ /* 0x042fe20000410000 */
[----:B------:R-:W-:Y:S01]  /*13c80*/  F2FP.F16.E4M3.UNPACK_B R11, R7.H1 ;  /* 0x00000007ff0b723e */ /* 0x000fe200030006ff */
[----:B------:R-:W-:Y:S01]  /*13c90*/  FMUL.FTZ R26, R9, R15 ;  /* 0x0000000f091a7220 */ /* 0x000fe20000410000 */
[-C--:B------:R-:W-:Y:S01]  /*13ca0*/  F2FP.F16.E4M3.UNPACK_B R6, R5.reuse ;  /* 0x00000005ff06723e */ /* 0x080fe200020006ff */
[----:B------:R-:W-:Y:S01]  /*13cb0*/  HADD2.F32 R24, -RZ, R24.H0_H0 ;  /* 0x20000018ff187230 */ /* 0x000fe20000004100 */
[----:B------:R-:W-:Y:S01]  /*13cc0*/  F2FP.F16.E4M3.UNPACK_B R7, R5.H1 ;  /* 0x00000005ff07723e */ /* 0x000fe200030006ff */
[----:B------:R-:W-:Y:S01]  /*13cd0*/  HADD2.F32 R5, -RZ, R3.H1_H1 ;  /* 0x30000003ff057230 */ /* 0x000fe20000004100 */
[----:B------:R-:W-:Y:S01]  /*13ce0*/  F2FP.F16.E4M3.UNPACK_B R21, R21.H1 ;  /* 0x00000015ff15723e */ /* 0x000fe200030006ff */
[----:B------:R-:W-:-:S02]  /*13cf0*/  HADD2.F32 R14, -RZ, R14.H0_H0 ;  /* 0x2000000eff0e7230 */ /* 0x000fc40000004100 */
[C---:B------:R-:W-:Y:S01]  /*13d00*/  FFMA.FTZ R27, R8.reuse, R15, -R27 ;  /* 0x0000000f081b7223 */ /* 0x040fe2000001081b */
[----:B------:R-:W-:Y:S01]  /*13d10*/  FFMA.FTZ R26, R8, R25, R26 ;  /* 0x00000019081a7223 */ /* 0x000fe2000001001a */
[----:B------:R-:W-:Y:S01]  /*13d20*/  HADD2.F32 R3, -RZ, R3.H0_H0 ;  /* 0x20000003ff037230 */ /* 0x000fe20000004100 */
[----:B------:R-:W-:Y:S01]  /*13d30*/  F2FP.F16.E4M3.UNPACK_B R13, R13.H1 ;  /* 0x0000000dff0d723e */ /* 0x000fe200030006ff */
[C---:B------:R-:W-:Y:S01]  /*13d40*/  FMUL.FTZ R8, R5.reuse, R24 ;  /* 0x0000001805087220 */ /* 0x040fe20000410000 */
[----:B------:R-:W-:Y:S01]  /*13d50*/  FMUL.FTZ R15, R5, R14 ;  /* 0x0000000e050f7220 */ /* 0x000fe20000410000 */
[--C-:B------:R-:W-:Y:S01]  /*13d60*/  HADD2.F32 R5, -RZ, R10.reuse.H1_H1 ;  /* 0x3000000aff057230 */ /* 0x100fe20000004100 */
[----:B------:R-:W-:Y:S01]  /*13d70*/  F2FP.F16.E4M3.UNPACK_B R0, R4 ;  /* 0x00000004ff00723e */ /* 0x000fe200020006ff */
[----:B------:R-:W-:Y:S02]  /*13d80*/  HADD2.F32 R9, -RZ, R21.H0_H0 ;  /* 0x20000015ff097230 */ /* 0x000fe40000004100 */
[C---:B------:R-:W-:Y:S01]  /*13d90*/  FFMA.FTZ R25, R3.reuse, R14, -R8 ;  /* 0x0000000e03197223 */ /* 0x040fe20000010808 */
[----:B------:R-:W-:Y:S01]  /*13da0*/  FFMA.FTZ R24, R3, R24, R15 ;  /* 0x0000001803187223 */ /* 0x000fe2000001000f */
[----:B------:R-:W-:Y:S01]  /*13db0*/  HADD2.F32 R8, -RZ, R13.H0_H0 ;  /* 0x2000000dff087230 */ /* 0x000fe20000004100 */
[----:B------:R-:W-:Y:S01]  /*13dc0*/  F2FP.F16.E4M3.UNPACK_B R4, R4.H1 ;  /* 0x00000004ff04723e */ /* 0x000fe200030006ff */
[----:B------:R-:W-:-:S02]  /*13dd0*/  HADD2.F32 R10, -RZ, R10.H0_H0 ;  /* 0x2000000aff0a7230 */ /* 0x000fc40000004100 */
[CC--:B------:R-:W-:Y:S01]  /*13de0*/  FMUL.FTZ R15, R5.reuse, R9.reuse ;  /* 0x00000009050f7220 */ /* 0x0c0fe20000410000 */
[----:B------:R-:W-:Y:S02]  /*13df0*/  HADD2.F32 R14, -RZ, R21.H1_H1 ;  /* 0x30000015ff0e7230 */ /* 0x000fe40000004100 */
[-C--:B------:R-:W-:Y:S01]  /*13e00*/  FMUL.FTZ R5, R5, R8.reuse ;  /* 0x0000000805057220 */ /* 0x080fe20000410000 */
[----:B------:R-:W-:Y:S02]  /*13e10*/  HADD2.F32 R3, -RZ, R11.H1_H1 ;  /* 0x3000000bff037230 */ /* 0x000fe40000004100 */
[C---:B------:R-:W-:Y:S01]  /*13e20*/  FFMA.FTZ R21, R10.reuse, R8, -R15 ;  /* 0x000000080a157223 */ /* 0x040fe2000001080f */
[----:B------:R-:W-:Y:S02]  /*13e30*/  HADD2.F32 R8, -RZ, R13.H1_H1 ;  /* 0x3000000dff087230 */ /* 0x000fe40000004100 */
[----:B------:R-:W-:Y:S01]  /*13e40*/  FFMA.FTZ R28, R10, R9, R5 ;  /* 0x000000090a1c7223 */ /* 0x000fe20000010005 */
[----:B------:R-:W-:-:S02]  /*13e50*/  HADD2.F32 R11, -RZ, R11.H0_H0 ;  /* 0x2000000bff0b7230 */ /* 0x000fc40000004100 */
[C---:B------:R-:W-:Y:S01]  /*13e60*/  FMUL.FTZ R30, R3.reuse, R14 ;  /* 0x0000000e031e7220 */ /* 0x040fe20000410000 */
[----:B------:R-:W-:Y:S01]  /*13e70*/  F2FP.F16.E4M3.UNPACK_B R9, R20 ;  /* 0x00000014ff09723e */ /* 0x000fe200020006ff */
[-C--:B------:R-:W-:Y:S01]  /*13e80*/  FMUL.FTZ R10, R3, R8.reuse ;  /* 0x00000008030a7220 */ /* 0x080fe20000410000 */
[----:B------:R-:W-:Y:S02]  /*13e90*/  HADD2.F32 R5, -RZ, R4.H1_H1 ;  /* 0x30000004ff057230 */ /* 0x000fe40000004100 */
[C---:B------:R-:W-:Y:S01]  /*13ea0*/  FFMA.FTZ R30, R11.reuse, R8, -R30 ;  /* 0x000000080b1e7223 */ /* 0x040fe2000001081e */
[----:B------:R-:W-:Y:S01]  /*13eb0*/  F2FP.F16.E4M3.UNPACK_B R8, R12 ;  /* 0x0000000cff08723e */ /* 0x000fe200020006ff */
[----:B------:R-:W-:Y:S01]  /*13ec0*/  FFMA.FTZ R29, R11, R14, R10 ;  /* 0x0000000e0b1d7223 */ /* 0x000fe2000001000a */
[--C-:B------:R-:W-:Y:S01]  /*13ed0*/  HADD2.F32 R13, -RZ, R9.reuse.H1_H1 ;  /* 0x30000009ff0d7230 */ /* 0x100fe20000004100 */
[----:B------:R-:W-:Y:S01]  /*13ee0*/  F2FP.F16.E4M3.UNPACK_B R12, R12.H1 ;  /* 0x0000000cff0c723e */ /* 0x000fe200030006ff */
[----:B------:R-:W-:Y:S01]  /*13ef0*/  HADD2.F32 R10, -RZ, R9.H0_H0 ;  /* 0x20000009ff0a7230 */ /* 0x000fe20000004100 */
[----:B------:R-:W-:Y:S01]  /*13f00*/  F2FP.F16.E4M3.UNPACK_B R20, R20.H1 ;  /* 0x00000014ff14723e */ /* 0x000fe200030006ff */
[----:B------:R-:W-:-:S02]  /*13f10*/  HADD2.F32 R9, -RZ, R8.H1_H1 ;  /* 0x30000008ff097230 */ /* 0x000fc40000004100 */
[C---:B------:R-:W-:Y:S01]  /*13f20*/  FMUL.FTZ R11, R5.reuse, R13 ;  /* 0x0000000d050b7220 */ /* 0x040fe20000410000 */
[----:B------:R-:W-:Y:S02]  /*13f30*/  HADD2.F32 R3, -RZ, R0.H1_H1 ;  /* 0x30000000ff037230 */ /* 0x000fe40000004100 */
        /* <DEDUP_REMOVED lines=10> */
[----:B------:R-:W-:-:S02]  /*13fe0*/  HADD2.F32 R4, -RZ, R12.H1_H1 ;  /* 0x3000000cff047230 */ /* 0x000fc40000004100 */
[--C-:B------:R-:W-:Y:S02]  /*13ff0*/  HADD2.F32 R3, -RZ, R7.reuse.H1_H1 ;  /* 0x30000007ff037230 */ /* 0x100fe40000004100 */
[--C-:B------:R-:W-:Y:S02]  /*14000*/  HADD2.F32 R8, -RZ, R20.reuse.H1_H1 ;  /* 0x30000014ff087230 */ /* 0x100fe40000004100 */
[----:B------:R-:W-:Y:S02]  /*14010*/  HADD2.F32 R9, -RZ, R20.H0_H0 ;  /* 0x20000014ff097230 */ /* 0x000fe40000004100 */
[C---:B------:R-:W-:Y:S01]  /*14020*/  FMUL.FTZ R13, R3.reuse, R4 ;  /* 0x00000004030d7220 */ /* 0x040fe20000410000 */
[----:B------:R-:W-:Y:S02]  /*14030*/  HADD2.F32 R0, -RZ, R6.H1_H1 ;  /* 0x30000006ff007230 */ /* 0x000fe40000004100 */
[----:B------:R-:W-:Y:S02]  /*14040*/  HADD2.F32 R5, -RZ, R12.H0_H0 ;  /* 0x2000000cff057230 */ /* 0x000fe40000004100 */
[----:B------:R-:W-:Y:S01]  /*14050*/  FMUL.FTZ R12, R3, R8 ;  /* 0x00000008030c7220 */ /* 0x000fe20000410000 */
[----:B------:R-:W-:-:S02]  /*14060*/  HADD2.F32 R7, -RZ, R7.H0_H0 ;  /* 0x20000007ff077230 */ /* 0x000fc40000004100 */
[C---:B------:R-:W-:Y:S01]  /*14070*/  FMUL.FTZ R3, R0.reuse, R9 ;  /* 0x0000000900037220 */ /* 0x040fe20000410000 */
[----:B------:R-:W-:Y:S02]  /*14080*/  HADD2.F32 R6, -RZ, R6.H0_H0 ;  /* 0x20000006ff067230 */ /* 0x000fe40000004100 */
[-C--:B------:R-:W-:Y:S01]  /*14090*/  FMUL.FTZ R0, R0, R5.reuse ;  /* 0x0000000500007220 */ /* 0x080fe20000410000 */
[C---:B------:R-:W-:Y:S01]  /*140a0*/  FFMA.FTZ R12, R7.reuse, R4, -R12 ;  /* 0x00000004070c7223 */ /* 0x040fe2000001080c */
[----:B------:R-:W-:Y:S01]  /*140b0*/  FFMA.FTZ R13, R7, R8, R13 ;  /* 0x00000008070d7223 */ /* 0x000fe2000001000d */
[C---:B------:R-:W-:Y:S01]  /*140c0*/  FFMA.FTZ R5, R6.reuse, R5, -R3 ;  /* 0x0000000506057223 */ /* 0x040fe20000010803 */
[----:B------:R-:W-:Y:S01]  /*140d0*/  FFMA.FTZ R0, R6, R9, R0 ;  /* 0x0000000906007223 */ /* 0x000fe20000010000 */
[----:B------:R-:W-:Y:S02]  /*140e0*/  F2FP.SATFINITE.E4M3.F32.PACK_AB_MERGE_C R6, R26, R27, RZ ;  /* 0x0000001b1a06723e */ /* 0x000fe400048070ff */
[----:B------:R-:W-:-:S02]  /*140f0*/  F2FP.SATFINITE.E4M3.F32.PACK_AB_MERGE_C R7, R29, R30, RZ ;  /* 0x0000001e1d07723e */ /* 0x000fc400048070ff */
[----:B------:R-:W-:Y:S02]  /*14100*/  F2FP.SATFINITE.E4M3.F32.PACK_AB_MERGE_C R4, R15, R14, RZ ;  /* 0x0000000e0f04723e */ /* 0x000fe400048070ff */
[----:B------:R-:W-:Y:S02]  /*14110*/  F2FP.SATFINITE.E4M3.F32.PACK_AB_MERGE_C R12, R13, R12, RZ ;  /* 0x0000000c0d0c723e */ /* 0x000fe400048070ff */
[----:B------:R-:W-:Y:S02]  /*14120*/  F2FP.SATFINITE.E4M3.F32.PACK_AB_MERGE_C R6, R24, R25, R6 ;  /* 0x000000191806723e */ /* 0x000fe40004807006 */
[----:B------:R-:W-:Y:S02]  /*14130*/  F2FP.SATFINITE.E4M3.F32.PACK_AB_MERGE_C R7, R28, R21, R7 ;  /* 0x000000151c07723e */ /* 0x000fe40004807007 */
[----:B------:R-:W-:Y:S02]  /*14140*/  F2FP.SATFINITE.E4M3.F32.PACK_AB_MERGE_C R4, R10, R11, R4 ;  /* 0x0000000b0a04723e */ /* 0x000fe40004807004 */
[----:B------:R-:W-:-:S05]  /*14150*/  F2FP.SATFINITE.E4M3.F32.PACK_AB_MERGE_C R5, R0, R5, R12 ;  /* 0x000000050005723e */ /* 0x000fca000480700c */
[----:B------:R0:W-:Y:S01]  /*14160*/  STS.128 [R234+0x4000], R4 ;  /* 0x00400004ea007388 */ /* 0x0001e20000000c00 */
[----:B------:R-:W-:Y:S05]  /*14170*/  BRA `(.L_x_454) ;  /* 0x0000003400447947 */ /* 0x000fea0003800000 */
.L_x_448:
[----:B------:R-:W-:-:S03]  /*14180*/  UMOV UR4, 0xffffffff ;  /* 0xffffffff00047882 */ /* 0x000fc60000000000 */
[----:B------:R-:W-:Y:S05]  /*14190*/  BRA.DIV UR4, `(.L_x_465) ;  /* 0x0000015e04fc7947 */ /* 0x000fea000b800000 */
[----:B------:R0:W1:Y:S04]  /*141a0*/  SHFL.IDX PT, R3, R26, RZ, 0x1e1f ;  /* 0x001e1fff1a037589 */ /* 0x00006800000e0000 */
[----:B------:R0:W2:Y:S04]  /*141b0*/  SHFL.IDX PT, R21, R24, RZ, 0x1e1f ;  /* 0x001e1fff18157589 */ /* 0x0000a800000e0000 */
[----:B------:R0:W3:Y:S04]  /*141c0*/  SHFL.IDX PT, R0, R28, RZ, 0x1e1f ;  /* 0x001e1fff1c007589 */ /* 0x0000e800000e0000 */
[----:B------:R0:W4:Y:S02]  /*141d0*/  SHFL.IDX PT, R20, R29, RZ, 0x1e1f ;  /* 0x001e1fff1d147589 */ /* 0x00012400000e0000 */
.L_x_682:
[----:B------:R-:W-:Y:S01]  /*141e0*/  ULDC UR4, c[0x0][0x448] ;  /* 0x0001120000047ab9 */ /* 0x000fe20000000800 */
[----:B------:R-:W-:Y:S01]  /*141f0*/  BSSY B1, `(.L_x_466) ;  /* 0x000003b000017945 */ /* 0x000fe20003800000 */
[----:B------:R-:W-:Y:S01]  /*14200*/  IMAD R149, R149, UR4, RZ ;  /* 0x0000000495957c24 */ /* 0x000fe2000f8e02ff */
[----:B0-----:R-:W-:Y:S02]  /*14210*/  CS2R R28, SRZ ;  /* 0x00000000001c7805 */ /* 0x001fe4000001ff00 */
[----:B------:R-:W-:Y:S02]  /*14220*/  CS2R R30, SRZ ;  /* 0x00000000001e7805 */ /* 0x000fe4000001ff00 */
[----:B------:R-:W-:Y:S02]  /*14230*/  CS2R R6, SRZ ;  /* 0x0000000000067805 */ /* 0x000fe4000001ff00 */
[----:B------:R-:W-:Y:S02]  /*14240*/  CS2R R8, SRZ ;  /* 0x0000000000087805 */ /* 0x000fe4000001ff00 */
        /* <DEDUP_REMOVED lines=10> */
[----:B------:R-:W4:Y:S04]  /*142f0*/  LDL R41, [R1] ;  /* 0x0000000001297983 */ /* 0x000f280000100800 */
[----:B------:R-:W4:Y:S01]  /*14300*/  LDL R40, [R1+0xc] ;  /* 0x00000c0001287983 */ /* 0x000f220000100800 */
[C---:B------:R-:W-:Y:S01]  /*14310*/  VIADD R4, R18.reuse, 0x20 ;  /* 0x0000002012047836 */ /* 0x040fe20000000000 */
[----:B------:R-:W-:Y:S01]  /*14320*/  ULDC UR4, c[0x0][0x3f4] ;  /* 0x0000fd0000047ab9 */ /* 0x000fe20000000800 */
[C---:B------:R-:W-:Y:S02]  /*14330*/  IADD3 R5, R18.reuse, 0x40, RZ ;  /* 0x0000004012057810 */ /* 0x040fe40007ffe0ff */
[----:B------:R-:W-:Y:S02]  /*14340*/  CS2R R32, SRZ ;  /* 0x0000000000207805 */ /* 0x000fe4000001ff00 */
[----:B------:R-:W-:-:S02]  /*14350*/  ISETP.GE.AND P2, PT, R18, UR4, PT ;  /* 0x0000000412007c0c */ /* 0x000fc4000bf46270 */
[----:B------:R-:W-:Y:S02]  /*14360*/  CS2R R34, SRZ ;  /* 0x0000000000227805 */ /* 0x000fe4000001ff00 */
[----:B------:R-:W-:Y:S02]  /*14370*/  ISETP.GE.AND P1, PT, R4, UR4, PT ;  /* 0x0000000404007c0c */ /* 0x000fe4000bf26270 */
[----:B------:R-:W-:Y:S02]  /*14380*/  CS2R R28, SRZ ;  /* 0x00000000001c7805 */ /* 0x000fe4000001ff00 */
[----:B------:R-:W-:Y:S02]  /*14390*/  ISETP.GE.AND P0, PT, R5, UR4, PT ;  /* 0x0000000405007c0c */ /* 0x000fe4000bf06270 */
[----:B------:R-:W-:Y:S02]  /*143a0*/  CS2R R30, SRZ ;  /* 0x00000000001e7805 */ /* 0x000fe4000001ff00 */
[----:B------:R-:W-:-:S02]  /*143b0*/  CS2R R12, SRZ ;  /* 0x00000000000c7805 */ /* 0x000fc4000001ff00 */
[----:B------:R-:W-:Y:S02]  /*143c0*/  CS2R R14, SRZ ;  /* 0x00000000000e7805 */ /* 0x000fe4000001ff00 */
[----:B------:R-:W-:Y:S02]  /*143d0*/  @!P2 SHF.R.S32.HI R5, RZ, 0x1f, R18 ;  /* 0x0000001fff05a819 */ /* 0x000fe40000011412 */
[C---:B-1----:R-:W-:Y:S02]  /*143e0*/  @!P2 IADD3 R36, P3, R18.reuse, R3, RZ ;  /* 0x000000031224a210 */ /* 0x042fe40007f7e0ff */
[----:B--2---:R-:W-:-:S03]  /*143f0*/  @!P2 IADD3 R38, P4, R18, R21, RZ ;  /* 0x000000151226a210 */ /* 0x004fc60007f9e0ff */
[--C-:B---3--:R-:W-:Y:S02]  /*14400*/  @!P2 IMAD.X R37, R0, 0x1, R5.reuse, P3 ;  /* 0x000000010025a824 */ /* 0x108fe400018e0605 */
[----:B----4-:R-:W-:Y:S01]  /*14410*/  @!P2 IMAD.X R39, R20, 0x1, R5, P4 ;  /* 0x000000011427a824 */ /* 0x010fe200020e0605 */
[----:B------:R-:W-:Y:S02]  /*14420*/  CS2R R6, SRZ ;  /* 0x0000000000067805 */ /* 0x000fe4000001ff00 */
[----:B------:R-:W-:Y:S02]  /*14430*/  CS2R R24, SRZ ;  /* 0x0000000000187805 */ /* 0x000fe4000001ff00 */
[----:B------:R-:W-:Y:S02]  /*14440*/  CS2R R26, SRZ ;  /* 0x00000000001a7805 */ /* 0x000fe4000001ff00 */
[----:B------:R-:W-:Y:S02]  /*14450*/  CS2R R8, SRZ ;  /* 0x0000000000087805 */ /* 0x000fe4000001ff00 */
[----:B------:R-:W-:Y:S01]  /*14460*/  CS2R R10, SRZ ;  /* 0x00000000000a7805 */ /* 0x000fe2000001ff00 */
[----:B------:R0:W5:Y:S04]  /*14470*/  @!P2 LD.E.128 R32, desc[UR54][R36.64] ;  /* 0x000000362420a980 */ /* 0x000168000c101d00 */
[----:B------:R0:W5:Y:S01]  /*14480*/  @!P2 LD.E.128 R28, desc[UR54][R38.64] ;  /* 0x00000036261ca980 */ /* 0x000162000c101d00 */
[----:B------:R-:W-:-:S02]  /*14490*/  @!P1 IMAD.SHL.U32 R42, R41, 0x10, RZ ;  /* 0x00000010292a9824 */ /* 0x000fc400078e00ff */
[----:B------:R-:W-:-:S03]  /*144a0*/  @!P0 IMAD.SHL.U32 R48, R40, 0x10, RZ ;  /* 0x0000001028308824 */ /* 0x000fc600078e00ff */
[----:B------:R-:W-:Y:S02]  /*144b0*/  @!P1 SHF.R.S32.HI R5, RZ, 0x1f, R42 ;  /* 0x0000001fff059819 */ /* 0x000fe4000001142a */
[C---:B------:R-:W-:Y:S02]  /*144c0*/  @!P1 IADD3 R40, P5, R3.reuse, R42, RZ ;  /* 0x0000002a03289210 */ /* 0x040fe40007fbe0ff */
[----:B------:R-:W-:Y:S02]  /*144d0*/  @!P0 IADD3 R46, P3, R3, R48, RZ ;  /* 0x00000030032e8210 */ /* 0x000fe40007f7e0ff */
[C---:B------:R-:W-:Y:S01]  /*144e0*/  @!P1 IADD3 R42, P4, R21.reuse, R42, RZ ;  /* 0x0000002a152a9210 */ /* 0x040fe20007f9e0ff */
[----:B------:R-:W-:Y:S01]  /*144f0*/  @!P1 IMAD.X R41, R0, 0x1, R5, P5 ;  /* 0x0000000100299824 */ /* 0x000fe200028e0605 */
[----:B------:R-:W-:Y:S02]  /*14500*/  @!P0 SHF.R.S32.HI R3, RZ, 0x1f, R48 ;  /* 0x0000001fff038819 */ /* 0x000fe40000011430 */
[----:B------:R-:W-:-:S02]  /*14510*/  @!P0 IADD3 R48, P5, R21, R48, RZ ;  /* 0x0000003015308210 */ /* 0x000fc40007fbe0ff */
[----:B------:R-:W-:Y:S02]  /*14520*/  @!P1 IADD3.X R43, R20, R5, RZ, P4, !PT ;  /* 0x00000005142b9210 */ /* 0x000fe400027fe4ff */
[----:B------:R-:W-:Y:S01]  /*14530*/  CS2R R4, SRZ ;  /* 0x0000000000047805 */ /* 0x000fe2000001ff00 */
[--C-:B------:R-:W-:Y:S01]  /*14540*/  @!P0 IMAD.X R47, R0, 0x1, R3.reuse, P3 ;  /* 0x00000001002f8824 */ /* 0x100fe200018e0603 */
[----:B------:R0:W5:Y:S01]  /*14550*/  @!P1 LD.E.128 R12, desc[UR54][R40.64] ;  /* 0x00000036280c9980 */ /* 0x000162000c101d00 */
[----:B------:R-:W-:-:S03]  /*14560*/  @!P0 IMAD.X R49, R20, 0x1, R3, P5 ;  /* 0x0000000114318824 */ /* 0x000fc600028e0603 */
[----:B------:R0:W5:Y:S04]  /*14570*/  @!P1 LD.E.128 R4, desc[UR54][R42.64] ;  /* 0x000000362a049980 */ /* 0x000168000c101d00 */
[----:B------:R0:W5:Y:S04]  /*14580*/  @!P0 LD.E.128 R24, desc[UR54][R46.64] ;  /* 0x000000362e188980 */ /* 0x000168000c101d00 */
[----:B------:R0:W5:Y:S02]  /*14590*/  @!P0 LD.E.128 R8, desc[UR54][R48.64] ;  /* 0x0000003630088980 */ /* 0x000164000c101d00 */
.L_x_467:
[----:B------:R-:W-:Y:S05]  /*145a0*/  BSYNC B1 ;  /* 0x0000000000017941 */ /* 0x000fea0003800000 */
.L_x_466:
[----:B------:R-:W-:Y:S01]  /*145b0*/  ULEA.HI UR4, UR43, UR43, URZ, 0x1 ;  /* 0x0000002b2b047291 */ /* 0x000fe2000f8f083f */
[----:B---3--:R-:W-:Y:S01]  /*145c0*/  IMAD R0, R145, -0x80, R149 ;  /* 0xffffff8091007824 */ /* 0x008fe200078e0295 */
[----:B------:R-:W-:Y:S02]  /*145d0*/  BSSY B1, `(.L_x_468) ;  /* 0x0000009000017945 */ /* 0x000fe40003800000 */
[----:B------:R-:W-:Y:S02]  /*145e0*/  ULOP3.LUT UR4, UR4, 0xfffffffe, URZ, 0xc0, !UPT ;  /* 0xfffffffe04047892 */ /* 0x000fe4000f8ec03f */
[----:B-1----:R-:W-:Y:S02]  /*145f0*/  VIMNMX R3, R0, 0x80, PT ;  /* 0x0000008000037848 */ /* 0x002fe40003fe0100 */
[----:B------:R-:W-:Y:S02]  /*14600*/  UIADD3 UR4, UR43, -UR4, URZ ;  /* 0x800000042b047290 */ /* 0x000fe4000fffe03f */
[----:B------:R-:W-:-:S04]  /*14610*/  ISETP.GE.AND P1, PT, R168, R3, PT ;  /* 0x00000003a800720c */ /* 0x000fc80003f26270 */
[----:B--2---:R-:W-:-:S05]  /*14620*/  IMAD.U32 R21, RZ, RZ, UR4 ;  /* 0x00000004ff157e24 */ /* 0x004fca000f8e00ff */
[----:B------:R-:W-:-:S04]  /*14630*/  SHF.L.U32 R21, R21, 0x1f, RZ ;  /* 0x0000001f15157819 */ /* 0x000fc800000006ff */
[----:B------:R-:W1:Y:S02]  /*14640*/  SYNCS.PHASECHK.TRANS64.TRYWAIT P0, [R16+URZ+0x29800], R21 ;  /* 0x02980015100075a7 */ /* 0x000e64000800017f */
[----:B-1----:R-:W-:Y:S05]  /*14650*/  @!P0 BRA `(.L_x_469) ;  /* 0x0000015c00408947 */ /* 0x002fea0003800000 */
.L_x_683:
[----:B------:R-:W-:Y:S05]  /*14660*/  BSYNC B1 ;  /* 0x0000000000017941 */ /* 0x000fea0003800000 */
.L_x_468:
[----:B------:R-:W-:Y:S05]  /*14670*/  @P1 BRA `(.L_x_454) ;  /* 0x0000003000041947 */ /* 0x000fea0003800000 */
[----:B------:R-:W2:Y:S01]  /*14680*/  LDC R3, c[0x0][0x3f4] ;  /* 0x0000fd00ff037b82 */ /* 0x000ea20000000800 */
[C---:B------:R-:W-:Y:S01]  /*14690*/  VIADD R0, R18.reuse, 0x20 ;  /* 0x0000002012007836 */ /* 0x040fe20000000000 */
[----:B------:R-:W-:Y:S01]  /*146a0*/  BSSY B1, `(.L_x_470) ;  /* 0x0000102000017945 */ /* 0x000fe20003800000 */
[C---:B----4-:R-:W-:Y:S01]  /*146b0*/  VIADD R20, R18.reuse, 0x40 ;  /* 0x0000004012147836 */ /* 0x050fe20000000000 */
[-C--:B--2---:R-:W-:Y:S02]  /*146c0*/  ISETP.GE.AND P0, PT, R18, R3.reuse, PT ;  /* 0x000000031200720c */ /* 0x084fe40003f06270 */
[-C--:B------:R-:W-:Y:S02]  /*146d0*/  ISETP.GE.AND P1, PT, R0, R3.reuse, PT ;  /* 0x000000030000720c */ /* 0x080fe40003f26270 */
[----:B------:R-:W-:-:S09]  /*146e0*/  ISETP.GE.AND P2, PT, R20, R3, PT ;  /* 0x000000031400720c */ /* 0x000fd20003f46270 */
[----:B------:R-:W-:Y:S05]  /*146f0*/  @P0 BRA `(.L_x_471) ;  /* 0x0000000c00f00947 */ /* 0x000fea0003800000 */
[----:B------:R-:W2:Y:S01]  /*14700*/  LDL R65, [R1+0x58] ;  /* 0x0000580001417983 */ /* 0x000ea20000100800 */
[----:B0-----:R-:W0:Y:S01]  /*14710*/  S2R R36, SR_TID.X ;  /* 0x0000000000247919 */ /* 0x001e220000002100 */
[----:B-----5:R-:W-:Y:S02]  /*14720*/  SHF.R.U32.HI R0, RZ, 0x8, R32 ;  /* 0x00000008ff007819 */ /* 0x020fe40000011620 */
[----:B------:R-:W-:Y:S02]  /*14730*/  LOP3.LUT R20, R32, 0xff, RZ, 0xc0, !PT ;  /* 0x000000ff20147812 */ /* 0x000fe400078ec0ff */
[----:B-1----:R-:W-:-:S04]  /*14740*/  LOP3.LUT R21, R0, 0xff, RZ, 0xc0, !PT ;  /* 0x000000ff00157812 */ /* 0x002fc800078ec0ff */
[----:B------:R-:W-:Y:S02]  /*14750*/  PRMT R45, R21, 0x7604, R20 ;  /* 0x00007604152d7816 */ /* 0x000fe40000000014 */
[----:B0-----:R-:W-:-:S04]  /*14760*/  IADD3 R38, R36, -0x80, RZ ;  /* 0xffffff8024267810 */ /* 0x001fc80007ffe0ff */
[----:B------:R-:W-:-:S04]  /*14770*/  LEA.HI R40, R38, R38, RZ, 0x1 ;  /* 0x0000002626287211 */ /* 0x000fc800078f08ff */
[----:B------:R-:W-:-:S05]  /*14780*/  LOP3.LUT R40, R40, 0xfffffffe, RZ, 0xc0, !PT ;  /* 0xfffffffe28287812 */ /* 0x000fca00078ec0ff */
[----:B------:R-:W-:-:S05]  /*14790*/  IMAD.IADD R40, R38, 0x1, -R40 ;  /* 0x0000000126287824 */ /* 0x000fca00078e0a28 */
[----:B------:R-:W-:-:S04]  /*147a0*/  LEA.HI R0, R3, R40, RZ, 0x1c ;  /* 0x0000002803007211 */ /* 0x000fc800078fe0ff */
[----:B------:R-:W-:-:S04]  /*147b0*/  SHF.R.S32.HI R21, RZ, 0x1f, R0 ;  /* 0x0000001fff157819 */ /* 0x000fc80000011400 */
[----:B------:R-:W-:Y:S01]  /*147c0*/  LEA.HI R20, R21, R0, RZ, 0x2 ;  /* 0x0000000015147211 */ /* 0x000fe200078f10ff */
[----:B------:R-:W-:-:S04]  /*147d0*/  IMAD.SHL.U32 R0, R0, 0x10, RZ ;  /* 0x0000001000007824 */ /* 0x000fc800078e00ff */
[----:B------:R-:W-:Y:S01]  /*147e0*/  IMAD.SHL.U32 R20, R20, 0x800, RZ ;  /* 0x0000080014147824 */ /* 0x000fe200078e00ff */
[----:B------:R-:W-:Y:S02]  /*147f0*/  LOP3.LUT R21, R175, 0x30, R0, 0xf8, !PT ;  /* 0x00000030af157812 */ /* 0x000fe400078ef800 */
[----:B------:R-:W-:Y:S02]  /*14800*/  SHF.R.U32.HI R37, RZ, 0x8, R33 ;  /* 0x00000008ff257819 */ /* 0x000fe40000011621 */
[----:B------:R-:W-:Y:S02]  /*14810*/  SHF.R.U32.HI R39, RZ, 0x8, R34 ;  /* 0x00000008ff277819 */ /* 0x000fe40000011622 */
[----:B------:R-:W-:Y:S02]  /*14820*/  LOP3.LUT R21, R21, R196, RZ, 0x3c, !PT ;  /* 0x000000c415157212 */ /* 0x000fe400078e3cff */
[----:B------:R-:W-:Y:S02]  /*14830*/  LOP3.LUT R20, R20, 0xffffe000, RZ, 0xc0, !PT ;  /* 0xffffe00014147812 */ /* 0x000fe400078ec0ff */
[----:B------:R-:W-:-:S02]  /*14840*/  LOP3.LUT R36, R33, 0xff, RZ, 0xc0, !PT ;  /* 0x000000ff21247812 */ /* 0x000fc400078ec0ff */
[----:B------:R-:W-:Y:S02]  /*14850*/  LOP3.LUT R38, R34, 0xff, RZ, 0xc0, !PT ;  /* 0x000000ff22267812 */ /* 0x000fe400078ec0ff */
[----:B------:R-:W-:Y:S02]  /*14860*/  LOP3.LUT R37, R37, 0xff, RZ, 0xc0, !PT ;  /* 0x000000ff25257812 */ /* 0x000fe400078ec0ff */
[----:B------:R-:W-:Y:S02]  /*14870*/  LOP3.LUT R39, R39, 0xff, RZ, 0xc0, !PT ;  /* 0x000000ff27277812 */ /* 0x000fe400078ec0ff */
[----:B------:R-:W-:Y:S02]  /*14880*/  IADD3 R21, R21, R197, R20 ;  /* 0x000000c515157210 */ /* 0x000fe40007ffe014 */
[----:B------:R-:W-:Y:S02]  /*14890*/  PRMT R46, R37, 0x7604, R36 ;  /* 0x00007604252e7816 */ /* 0x000fe40000000024 */
[----:B------:R-:W-:Y:S01]  /*148a0*/  PRMT R47, R39, 0x7604, R38 ;  /* 0x00007604272f7816 */ /* 0x000fe20000000026 */
[----:B------:R-:W-:Y:S01]  /*148b0*/  IMAD.IADD R0, R16, 0x1, R21 ;  /* 0x0000000110007824 */ /* 0x000fe200078e0215 */
[----:B------:R-:W-:-:S02]  /*148c0*/  SHF.R.U32.HI R37, RZ, 0x8, R35 ;  /* 0x00000008ff257819 */ /* 0x000fc40000011623 */
[----:B------:R-:W-:Y:S02]  /*148d0*/  SHF.R.U32.HI R39, RZ, 0x8, R28 ;  /* 0x00000008ff277819 */ /* 0x000fe4000001161c */
[----:B------:R-:W-:Y:S02]  /*148e0*/  SHF.R.U32.HI R40, RZ, 0x8, R29 ;  /* 0x00000008ff287819 */ /* 0x000fe4000001161d */
[----:B------:R-:W-:Y:S02]  /*148f0*/  LOP3.LUT R36, R35, 0xff, RZ, 0xc0, !PT ;  /* 0x000000ff23247812 */ /* 0x000fe400078ec0ff */
[----:B------:R-:W-:Y:S02]  /*14900*/  LOP3.LUT R38, R28, 0xff, RZ, 0xc0, !PT ;  /* 0x000000ff1c267812 */ /* 0x000fe400078ec0ff */
[----:B------:R-:W-:Y:S02]  /*14910*/  LOP3.LUT R37, R37, 0xff, RZ, 0xc0, !PT ;  /* 0x000000ff25257812 */ /* 0x000fe400078ec0ff */
[----:B------:R-:W-:-:S02]  /*14920*/  LOP3.LUT R39, R39, 0xff, RZ, 0xc0, !PT ;  /* 0x000000ff27277812 */ /* 0x000fc400078ec0ff */
[----:B------:R-:W-:Y:S02]  /*14930*/  LOP3.LUT R21, R40, 0xff, RZ, 0xc0, !PT ;  /* 0x000000ff28157812 */ /* 0x000fe400078ec0ff */
[----:B------:R-:W0:Y:S01]  /*14940*/  LDS.128 R40, [R0+0x14400] ;  /* 0x0144000000287984 */ /* 0x000e220000000c00 */
[----:B------:R-:W-:Y:S02]  /*14950*/  PRMT R48, R37, 0x7604, R36 ;  /* 0x0000760425307816 */ /* 0x000fe40000000024 */
[----:B------:R-:W-:Y:S02]  /*14960*/  PRMT R51, R39, 0x7604, R38 ;  /* 0x0000760427337816 */ /* 0x000fe40000000026 */
[----:B------:R-:W-:Y:S02]  /*14970*/  SHF.R.U32.HI R53, RZ, 0x8, R31 ;  /* 0x00000008ff357819 */ /* 0x000fe4000001161f */
[----:B------:R-:W-:Y:S02]  /*14980*/  LOP3.LUT R52, R31, 0xff, RZ, 0xc0, !PT ;  /* 0x000000ff1f347812 */ /* 0x000fe400078ec0ff */
[----:B------:R-:W-:-:S02]  /*14990*/  LOP3.LUT R53, R53, 0xff, RZ, 0xc0, !PT ;  /* 0x000000ff35357812 */ /* 0x000fc400078ec0ff */
[----:B------:R-:W-:Y:S02]  /*149a0*/  LOP3.LUT R20, R29, 0xff, RZ, 0xc0, !PT ;  /* 0x000000ff1d147812 */ /* 0x000fe400078ec0ff */
[----:B------:R-:W-:Y:S02]  /*149b0*/  SHF.R.U32.HI R50, RZ, 0x8, R30 ;  /* 0x00000008ff327819 */ /* 0x000fe4000001161e */
[----:B------:R-:W-:Y:S02]  /*149c0*/  PRMT R52, R53, 0x7604, R52 ;  /* 0x0000760435347816 */ /* 0x000fe40000000034 */
[----:B------:R-:W-:Y:S02]  /*149d0*/  LOP3.LUT R49, R30, 0xff, RZ, 0xc0, !PT ;  /* 0x000000ff1e317812 */ /* 0x000fe400078ec0ff */
[----:B------:R-:W-:Y:S02]  /*149e0*/  LOP3.LUT R50, R50, 0xff, RZ, 0xc0, !PT ;  /* 0x000000ff32327812 */ /* 0x000fe400078ec0ff */
[----:B------:R-:W-:-:S02]  /*149f0*/  PRMT R20, R21, 0x7604, R20 ;  /* 0x0000760415147816 */ /* 0x000fc40000000014 */
[----:B------:R-:W-:Y:S02]  /*14a00*/  SHF.R.U32.HI R53, RZ, 0x10, R29 ;  /* 0x00000010ff357819 */ /* 0x000fe4000001161d */
[----:B------:R-:W-:Y:S02]  /*14a10*/  SHF.R.U32.HI R21, RZ, 0x10, R33 ;  /* 0x00000010ff157819 */ /* 0x000fe40000011621 */
[----:B------:R-:W-:Y:S01]  /*14a20*/  PRMT R57, R50, 0x7604, R49 ;  /* 0x0000760432397816 */ /* 0x000fe20000000031 */
[----:B------:R-:W-:Y:S01]  /*14a30*/  IMAD.U32 R53, R53, 0x10000, RZ ;  /* 0x0001000035357824 */ /* 0x000fe200078e00ff */
[----:B------:R-:W-:Y:S01]  /*14a40*/  SHF.R.U32.HI R49, RZ, 0x10, R35 ;  /* 0x00000010ff317819 */ /* 0x000fe20000011623 */
[----:B------:R-:W-:Y:S01]  /*14a50*/  IMAD.U32 R21, R21, 0x10000, RZ ;  /* 0x0001000015157824 */ /* 0x000fe200078e00ff */
[----:B------:R-:W-:Y:S02]  /*14a60*/  SHF.R.U32.HI R59, RZ, 0x10, R31 ;  /* 0x00000010ff3b7819 */ /* 0x000fe4000001161f */
[----:B------:R-:W-:-:S02]  /*14a70*/  SHF.L.U32 R49, R49, 0x10, RZ ;  /* 0x0000001031317819 */ /* 0x000fc400000006ff */
[----:B------:R-:W-:Y:S01]  /*14a80*/  LOP3.LUT R55, R20, 0xff0000, R53, 0xf8, !PT ;  /* 0x00ff000014377812 */ /* 0x000fe200078ef835 */
[----:B------:R-:W-:Y:S01]  /*14a90*/  IMAD.U32 R59, R59, 0x10000, RZ ;  /* 0x000100003b3b7824 */ /* 0x000fe200078e00ff */
[----:B------:R-:W-:Y:S02]  /*14aa0*/  LOP3.LUT R21, R46, 0xff0000, R21, 0xf8, !PT ;  /* 0x00ff00002e157812 */ /* 0x000fe400078ef815 */
[----:B------:R-:W-:Y:S02]  /*14ab0*/  LOP3.LUT R49, R48, 0xff0000, R49, 0xf8, !PT ;  /* 0x00ff000030317812 */ /* 0x000fe400078ef831 */
[----:B------:R-:W-:Y:S02]  /*14ac0*/  LOP3.LUT R45, R45, 0xff0000, R32, 0xf8, !PT ;  /* 0x00ff00002d2d7812 */ /* 0x000fe400078ef820 */
[----:B------:R-:W-:Y:S02]  /*14ad0*/  LOP3.LUT R47, R47, 0xff0000, R34, 0xf8, !PT ;  /* 0x00ff00002f2f7812 */ /* 0x000fe400078ef822 */
[----:B------:R-:W-:-:S02]  /*14ae0*/  LOP3.LUT R55, R55, 0xff000000, R29, 0xf8, !PT ;  /* 0xff00000037377812 */ /* 0x000fc400078ef81d */
[----:B------:R-:W-:Y:S02]  /*14af0*/  LOP3.LUT R53, R21, 0xff000000, R33, 0xf8, !PT ;  /* 0xff00000015357812 */ /* 0x000fe400078ef821 */
[----:B------:R-:W-:Y:S02]  /*14b00*/  LOP3.LUT R59, R52, 0xff0000, R59, 0xf8, !PT ;  /* 0x00ff0000343b7812 */ /* 0x000fe400078ef83b */
[----:B------:R-:W-:Y:S02]  /*14b10*/  LOP3.LUT R45, R45, 0xff000000, R32, 0xf8, !PT ;  /* 0xff0000002d2d7812 */ /* 0x000fe400078ef820 */
[----:B------:R-:W-:Y:S02]  /*14b20*/  LOP3.LUT R54, R49, 0xff000000, R35, 0xf8, !PT ;  /* 0xff00000031367812 */ /* 0x000fe400078ef823 */
[----:B------:R-:W-:Y:S02]  /*14b30*/  LOP3.LUT R20, R47, 0xff000000, R34, 0xf8, !PT ;  /* 0xff0000002f147812 */ /* 0x000fe400078ef822 */
[----:B------:R-:W-:-:S02]  /*14b40*/  F2FP.F16.E4M3.UNPACK_B R35, R55 ;  /* 0x00000037ff23723e */ /* 0x000fc400020006ff */
[----:B0-----:R-:W-:Y:S02]  /*14b50*/  F2FP.F16.E4M3.UNPACK_B R32, R41 ;  /* 0x00000029ff20723e */ /* 0x001fe400020006ff */
[----:B------:R-:W-:Y:S02]  /*14b60*/  F2FP.F16.E4M3.UNPACK_B R34, R53 ;  /* 0x00000035ff22723e */ /* 0x000fe400020006ff */
[----:B------:R-:W-:Y:S01]  /*14b70*/  LOP3.LUT R59, R59, 0xff000000, R31, 0xf8, !PT ;  /* 0xff0000003b3b7812 */ /* 0x000fe200078ef81f */
[----:B------:R-:W-:Y:S01]  /*14b80*/  HADD2.F32 R56, -RZ, R35.H0_H0 ;  /* 0x20000023ff387230 */ /* 0x000fe20000004100 */
[----:B------:R-:W-:Y:S01]  /*14b90*/  LOP3.LUT R51, R51, 0xff0000, R28, 0xf8, !PT ;  /* 0x00ff000033337812 */ /* 0x000fe200078ef81c */
[----:B------:R-:W-:Y:S01]  /*14ba0*/  HADD2.F32 R29, -RZ, R32.H0_H0 ;  /* 0x20000020ff1d7230 */ /* 0x000fe20000004100 */
[----:B------:R-:W-:Y:S02]  /*14bb0*/  LOP3.LUT R21, R57, 0xff0000, R30, 0xf8, !PT ;  /* 0x00ff000039157812 */ /* 0x000fe400078ef81e */
[----:B------:R-:W-:-:S02]  /*14bc0*/  LOP3.LUT R57, R51, 0xff000000, R28, 0xf8, !PT ;  /* 0xff00000033397812 */ /* 0x000fc400078ef81c */
[-C--:B------:R-:W-:Y:S02]  /*14bd0*/  F2FP.F16.E4M3.UNPACK_B R50, R40.reuse ;  /* 0x00000028ff32723e */ /* 0x080fe400020006ff */
[----:B------:R-:W-:Y:S01]  /*14be0*/  F2FP.F16.E4M3.UNPACK_B R51, R40.H1 ;  /* 0x00000028ff33723e */ /* 0x000fe200030006ff */
[----:B------:R-:W-:Y:S01]  /*14bf0*/  FMUL.FTZ R40, R29, R56 ;  /* 0x000000381d287220 */ /* 0x000fe20000410000 */
[-C--:B------:R-:W-:Y:S02]  /*14c00*/  F2FP.F16.E4M3.UNPACK_B R49, R43.reuse ;  /* 0x0000002bff31723e */ /* 0x080fe400020006ff */
[----:B------:R-:W-:Y:S02]  /*14c10*/  F2FP.F16.E4M3.UNPACK_B R52, R43.H1 ;  /* 0x0000002bff34723e */ /* 0x000fe400030006ff */
[----:B------:R-:W-:Y:S02]  /*14c20*/  F2FP.F16.E4M3.UNPACK_B R41, R41.H1 ;  /* 0x00000029ff29723e */ /* 0x000fe400030006ff */
[----:B------:R-:W-:Y:S01]  /*14c30*/  F2FP.F16.E4M3.UNPACK_B R55, R55.H1 ;  /* 0x00000037ff37723e */ /* 0x000fe200030006ff */
[----:B------:R-:W-:Y:S01]  /*14c40*/  HADD2.F32 R32, -RZ, R32.H1_H1 ;  /* 0x30000020ff207230 */ /* 0x000fe20000004100 */
[----:B------:R-:W-:Y:S01]  /*14c50*/  F2FP.F16.E4M3.UNPACK_B R53, R53.H1 ;  /* 0x00000035ff35723e */ /* 0x000fe200030006ff */
[----:B--2---:R-:W0:Y:S02]  /*14c60*/  LDS.128 R36, [R65+0x14400] ;  /* 0x0144000041247984 */ /* 0x004e240000000c00 */
[----:B0-----:R-:W-:-:S02]  /*14c70*/  F2FP.F16.E4M3.UNPACK_B R31, R37 ;  /* 0x00000025ff1f723e */ /* 0x001fc400020006ff */
[-C--:B------:R-:W-:Y:S02]  /*14c80*/  F2FP.F16.E4M3.UNPACK_B R46, R39.reuse ;  /* 0x00000027ff2e723e */ /* 0x080fe400020006ff */
[----:B------:R-:W-:Y:S02]  /*14c90*/  F2FP.F16.E4M3.UNPACK_B R48, R39.H1 ;  /* 0x00000027ff30723e */ /* 0x000fe400030006ff */
[-C--:B------:R-:W-:Y:S02]  /*14ca0*/  F2FP.F16.E4M3.UNPACK_B R39, R36.reuse ;  /* 0x00000024ff27723e */ /* 0x080fe400020006ff */
[----:B------:R-:W-:Y:S01]  /*14cb0*/  F2FP.F16.E4M3.UNPACK_B R47, R36.H1 ;  /* 0x00000024ff2f723e */ /* 0x000fe200030006ff */
[----:B------:R-:W-:Y:S02]  /*14cc0*/  HADD2.F32 R36, -RZ, R34.H0_H0 ;  /* 0x20000022ff247230 */ /* 0x000fe40000004100 */
[----:B------:R-:W-:-:S03]  /*14cd0*/  HADD2.F32 R33, -RZ, R31.H0_H0 ;  /* 0x2000001fff217230 */ /* 0x000fc60000004100 */
[-C--:B------:R-:W-:Y:S02]  /*14ce0*/  FMUL.FTZ R43, R29, R36.reuse ;  /* 0x000000241d2b7220 */ /* 0x080fe40000410000 */
[C---:B------:R-:W-:Y:S02]  /*14cf0*/  FFMA.FTZ R29, R33.reuse, R36, -R40 ;  /* 0x00000024211d7223 */ /* 0x040fe40000010828 */
[----:B------:R-:W-:Y:S01]  /*14d00*/  FFMA.FTZ R33, R33, R56, R43 ;  /* 0x0000003821217223 */ /* 0x000fe2000001002b */
[----:B------:R-:W-:Y:S01]  /*14d10*/  HADD2.F32 R43, -RZ, R35.H1_H1 ;  /* 0x30000023ff2b7230 */ /* 0x000fe20000004100 */
[----:B------:R-:W-:Y:S01]  /*14d20*/  F2FP.F16.E4M3.UNPACK_B R37, R37.H1 ;  /* 0x00000025ff25723e */ /* 0x000fe200030006ff */
[----:B------:R-:W-:Y:S02]  /*14d30*/  HADD2.F32 R36, -RZ, R34.H1_H1 ;  /* 0x30000022ff247230 */ /* 0x000fe40000004100 */
[----:B------:R-:W-:Y:S02]  /*14d40*/  HADD2.F32 R56, -RZ, R55.H0_H0 ;  /* 0x20000037ff387230 */ /* 0x000fe40000004100 */
[----:B------:R-:W-:-:S02]  /*14d50*/  HADD2.F32 R34, -RZ, R41.H0_H0 ;  /* 0x20000029ff227230 */ /* 0x000fc40000004100 */
[C---:B------:R-:W-:Y:S01]  /*14d60*/  FMUL.FTZ R58, R32.reuse, R43 ;  /* 0x0000002b203a7220 */ /* 0x040fe20000410000 */
[----:B------:R-:W-:Y:S02]  /*14d70*/  HADD2.F32 R31, -RZ, R31.H1_H1 ;  /* 0x3000001fff1f7230 */ /* 0x000fe40000004100 */
[----:B------:R-:W-:Y:S02]  /*14d80*/  HADD2.F32 R40, -RZ, R53.H0_H0 ;  /* 0x20000035ff287230 */ /* 0x000fe40000004100 */
[----:B------:R-:W-:Y:S01]  /*14d90*/  FMUL.FTZ R60, R32, R36 ;  /* 0x00000024203c7220 */ /* 0x000fe20000410000 */
[----:B------:R-:W-:Y:S02]  /*14da0*/  HADD2.F32 R35, -RZ, R37.H0_H0 ;  /* 0x20000025ff237230 */ /* 0x000fe40000004100 */
[C---:B------:R-:W-:Y:S01]  /*14db0*/  FMUL.FTZ R62, R34.reuse, R56 ;  /* 0x00000038223e7220 */ /* 0x040fe20000410000 */
[C---:B------:R-:W-:Y:S01]  /*14dc0*/  FFMA.FTZ R32, R31.reuse, R36, -R58 ;  /* 0x000000241f207223 */ /* 0x040fe2000001083a */
[-C--:B------:R-:W-:Y:S01]  /*14dd0*/  FMUL.FTZ R61, R34, R40.reuse ;  /* 0x00000028223d7220 */ /* 0x080fe20000410000 */
[----:B------:R-:W-:Y:S01]  /*14de0*/  F2FP.F16.E4M3.UNPACK_B R58, R59 ;  /* 0x0000003bff3a723e */ /* 0x000fe200020006ff */
[----:B------:R-:W-:Y:S01]  /*14df0*/  FFMA.FTZ R34, R31, R43, R60 ;  /* 0x0000002b1f227223 */ /* 0x000fe2000001003c */
[C---:B------:R-:W-:Y:S01]  /*14e00*/  FFMA.FTZ R31, R35.reuse, R40, -R62 ;  /* 0x00000028231f7223 */ /* 0x040fe2000001083e */
[----:B------:R-:W-:Y:S01]  /*14e10*/  F2FP.F16.E4M3.UNPACK_B R43, R54 ;  /* 0x00000036ff2b723e */ /* 0x000fe200020006ff */
[----:B------:R-:W-:Y:S01]  /*14e20*/  FFMA.FTZ R35, R35, R56, R61 ;  /* 0x0000003823237223 */ /* 0x000fe2000001003d */
[----:B------:R-:W-:-:S02]  /*14e30*/  HADD2.F32 R53, -RZ, R53.H1_H1 ;  /* 0x30000035ff357230 */ /* 0x000fc40000004100 */
[----:B------:R-:W-:Y:S02]  /*14e40*/  HADD2.F32 R56, -RZ, R55.H1_H1 ;  /* 0x30000037ff387230 */ /* 0x000fe40000004100 */
[----:B------:R-:W-:Y:S02]  /*14e50*/  HADD2.F32 R36, -RZ, R41.H1_H1 ;  /* 0x30000029ff247230 */ /* 0x000fe40000004100 */
[----:B------:R-:W-:Y:S02]  /*14e60*/  HADD2.F32 R60, -RZ, R58.H0_H0 ;  /* 0x2000003aff3c7230 */ /* 0x000fe40000004100 */
[----:B------:R-:W-:Y:S02]  /*14e70*/  HADD2.F32 R40, -RZ, R49.H0_H0 ;  /* 0x20000031ff287230 */ /* 0x000fe40000004100 */
[----:B------:R-:W-:Y:S02]  /*14e80*/  HADD2.F32 R55, -RZ, R43.H0_H0 ;  /* 0x2000002bff377230 */ /* 0x000fe40000004100 */
[----:B------:R-:W-:Y:S01]  /*14e90*/  FMUL.FTZ R62, R36, R56 ;  /* 0x00000038243e7220 */ /* 0x000fe20000410000 */
[----:B------:R-:W-:-:S02]  /*14ea0*/  HADD2.F32 R37, -RZ, R37.H1_H1 ;  /* 0x30000025ff257230 */ /* 0x000fc40000004100 */
[----:B------:R-:W-:Y:S01]  /*14eb0*/  FMUL.FTZ R61, R36, R53 ;  /* 0x00000035243d7220 */ /* 0x000fe20000410000 */
[----:B------:R-:W-:Y:S02]  /*14ec0*/  HADD2.F32 R41, -RZ, R46.H0_H0 ;  /* 0x2000002eff297230 */ /* 0x000fe40000004100 */
[C---:B------:R-:W-:Y:S01]  /*14ed0*/  FMUL.FTZ R64, R40.reuse, R60 ;  /* 0x0000003c28407220 */ /* 0x040fe20000410000 */
[----:B------:R-:W-:Y:S01]  /*14ee0*/  FMUL.FTZ R63, R40, R55 ;  /* 0x00000037283f7220 */ /* 0x000fe20000410000 */
[----:B------:R-:W-:Y:S01]  /*14ef0*/  F2FP.F16.E4M3.UNPACK_B R59, R59.H1 ;  /* 0x0000003bff3b723e */ /* 0x000fe200030006ff */
[C---:B------:R-:W-:Y:S01]  /*14f00*/  FFMA.FTZ R36, R37.reuse, R53, -R62 ;  /* 0x0000003525247223 */ /* 0x040fe2000001083e */
[----:B------:R-:W-:Y:S01]  /*14f10*/  FFMA.FTZ R40, R37, R56, R61 ;  /* 0x0000003825287223 */ /* 0x000fe2000001003d */
[----:B------:R-:W-:Y:S01]  /*14f20*/  F2FP.F16.E4M3.UNPACK_B R54, R54.H1 ;  /* 0x00000036ff36723e */ /* 0x000fe200030006ff */
[----:B------:R-:W-:Y:S01]  /*14f30*/  FFMA.FTZ R37, R41, R55, -R64 ;  /* 0x0000003729257223 */ /* 0x000fe20000010840 */
[----:B------:R-:W-:-:S02]  /*14f40*/  HADD2.F32 R55, -RZ, R43.H1_H1 ;  /* 0x3000002bff377230 */ /* 0x000fc40000004100 */
[----:B------:R-:W-:Y:S01]  /*14f50*/  FFMA.FTZ R41, R41, R60, R63 ;  /* 0x0000003c29297223 */ /* 0x000fe2000001003f */
[----:B------:R-:W-:Y:S02]  /*14f60*/  HADD2.F32 R43, -RZ, R46.H1_H1 ;  /* 0x3000002eff2b7230 */ /* 0x000fe40000004100 */
[----:B------:R-:W-:Y:S02]  /*14f70*/  HADD2.F32 R46, -RZ, R49.H1_H1 ;  /* 0x30000031ff2e7230 */ /* 0x000fe40000004100 */
[----:B------:R-:W-:Y:S02]  /*14f80*/  HADD2.F32 R60, -RZ, R59.H0_H0 ;  /* 0x2000003bff3c7230 */ /* 0x000fe40000004100 */
[----:B------:R-:W-:Y:S02]  /*14f90*/  HADD2.F32 R53, -RZ, R52.H0_H0 ;  /* 0x20000034ff357230 */ /* 0x000fe40000004100 */
[----:B------:R-:W-:Y:S02]  /*14fa0*/  HADD2.F32 R56, -RZ, R54.H0_H0 ;  /* 0x20000036ff387230 */ /* 0x000fe40000004100 */
[----:B------:R-:W-:Y:S01]  /*14fb0*/  FMUL.FTZ R61, R46, R55 ;  /* 0x000000372e3d7220 */ /* 0x000fe20000410000 */
[----:B------:R-:W-:-:S02]  /*14fc0*/  HADD2.F32 R58, -RZ, R58.H1_H1 ;  /* 0x3000003aff3a7230 */ /* 0x000fc40000004100 */
[C---:B------:R-:W-:Y:S01]  /*14fd0*/  FMUL.FTZ R66, R53.reuse, R60 ;  /* 0x0000003c35427220 */ /* 0x040fe20000410000 */
[----:B------:R-:W-:Y:S02]  /*14fe0*/  HADD2.F32 R49, -RZ, R48.H0_H0 ;  /* 0x20000030ff317230 */ /* 0x000fe40000004100 */
[----:B------:R-:W-:Y:S01]  /*14ff0*/  FMUL.FTZ R53, R53, R56 ;  /* 0x0000003835357220 */ /* 0x000fe20000410000 */
[-C--:B------:R-:W-:Y:S01]  /*15000*/  FMUL.FTZ R62, R46, R58.reuse ;  /* 0x0000003a2e3e7220 */ /* 0x080fe20000410000 */
[----:B------:R-:W-:Y:S01]  /*15010*/  FFMA.FTZ R64, R43, R58, R61 ;  /* 0x0000003a2b407223 */ /* 0x000fe2000001003d */
[C---:B------:R-:W-:Y:S01]  /*15020*/  FFMA.FTZ R66, R49.reuse, R56, -R66 ;  /* 0x0000003831427223 */ /* 0x040fe20000010842 */
[----:B------:R-:W-:Y:S01]  /*15030*/  FFMA.FTZ R61, R49, R60, R53 ;  /* 0x0000003c313d7223 */ /* 0x000fe20000010035 */
[----:B------:R-:W-:Y:S02]  /*15040*/  F2FP.F16.E4M3.UNPACK_B R56, R57.H1 ;  /* 0x00000039ff38723e */ /* 0x000fe400030006ff */
[----:B------:R-:W-:Y:S01]  /*15050*/  F2FP.F16.E4M3.UNPACK_B R53, R45.H1 ;  /* 0x0000002dff35723e */ /* 0x000fe200030006ff */
[----:B------:R-:W-:Y:S01]  /*15060*/  FFMA.FTZ R46, R43, R55, -R62 ;  /* 0x000000372b2e7223 */ /* 0x000fe2000001083e */
        /* <DEDUP_REMOVED lines=8> */
[-C--:B------:R-:W-:Y:S01]  /*150f0*/  FMUL.FTZ R60, R52, R55.reuse ;  /* 0x00000037343c7220 */ /* 0x080fe20000410000 */
[----:B------:R-:W-:Y:S02]  /*15100*/  HADD2.F32 R43, -RZ, R47.H0_H0 ;  /* 0x2000002fff2b7230 */ /* 0x000fe40000004100 */
[C---:B------:R-:W-:Y:S01]  /*15110*/  FMUL.FTZ R52, R49.reuse, R58 ;  /* 0x0000003a31347220 */ /* 0x040fe20000410000 */
[-C--:B------:R-:W-:Y:S01]  /*15120*/  FMUL.FTZ R49, R49, R54.reuse ;  /* 0x0000003631317220 */ /* 0x080fe20000410000 */
[----:B------:R-:W-:Y:S02]  /*15130*/  HADD2.F32 R56, -RZ, R56.H1_H1 ;  /* 0x30000038ff387230 */ /* 0x000fe40000004100 */
[----:B------:R-:W-:Y:S02]  /*15140*/  HADD2.F32 R51, -RZ, R51.H1_H1 ;  /* 0x30000033ff337230 */ /* 0x000fe40000004100 */
[C---:B------:R-:W-:Y:S01]  /*15150*/  FFMA.FTZ R63, R48.reuse, R55, -R63 ;  /* 0x00000037303f7223 */ /* 0x040fe2000001083f */
[----:B------:R-:W-:Y:S01]  /*15160*/  FFMA.FTZ R68, R48, R59, R60 ;  /* 0x0000003b30447223 */ /* 0x000fe2000001003c */
[C---:B------:R-:W-:Y:S01]  /*15170*/  FFMA.FTZ R55, R43.reuse, R54, -R52 ;  /* 0x000000362b377223 */ /* 0x040fe20000010834 */
[----:B------:R-:W-:Y:S01]  /*15180*/  FFMA.FTZ R59, R43, R58, R49 ;  /* 0x0000003a2b3b7223 */ /* 0x000fe20000010031 */
[----:B------:R-:W-:Y:S01]  /*15190*/  HADD2.F32 R52, -RZ, R53.H1_H1 ;  /* 0x30000035ff347230 */ /* 0x000fe20000004100 */
[----:B------:R-:W-:Y:S01]  /*151a0*/  F2FP.F16.E4M3.UNPACK_B R57, R57 ;  /* 0x00000039ff39723e */ /* 0x000fe200020006ff */
[----:B------:R-:W-:Y:S01]  /*151b0*/  HADD2.F32 R47, -RZ, R47.H1_H1 ;  /* 0x3000002fff2f7230 */ /* 0x000fe20000004100 */
[----:B------:R-:W-:Y:S01]  /*151c0*/  F2FP.F16.E4M3.UNPACK_B R48, R45 ;  /* 0x0000002dff30723e */ /* 0x000fe200020006ff */
[C---:B------:R-:W-:Y:S01]  /*151d0*/  FMUL.FTZ R58, R51.reuse, R56 ;  /* 0x00000038333a7220 */ /* 0x040fe20000410000 */
[----:B------:R-:W-:Y:S01]  /*151e0*/  FMUL.FTZ R51, R51, R52 ;  /* 0x0000003433337220 */ /* 0x000fe20000410000 */
[----:B------:R-:W-:-:S02]  /*151f0*/  HADD2.F32 R54, -RZ, R57.H0_H0 ;  /* 0x20000039ff367230 */ /* 0x000fc40000004100 */
[----:B------:R-:W-:Y:S01]  /*15200*/  FFMA.FTZ R60, R47, R52, -R58 ;  /* 0x000000342f3c7223 */ /* 0x000fe2000001083a */
[----:B------:R-:W-:Y:S02]  /*15210*/  HADD2.F32 R45, -RZ, R50.H0_H0 ;  /* 0x20000032ff2d7230 */ /* 0x000fe40000004100 */
[----:B------:R-:W-:Y:S01]  /*15220*/  HADD2.F32 R52, -RZ, R48.H0_H0 ;  /* 0x20000030ff347230 */ /* 0x000fe20000004100 */
[----:B------:R-:W-:Y:S01]  /*15230*/  LOP3.LUT R28, R21, 0xff000000, R30, 0xf8, !PT ;  /* 0xff000000151c7812 */ /* 0x000fe200078ef81e */
[----:B------:R-:W-:Y:S01]  /*15240*/  FFMA.FTZ R62, R47, R56, R51 ;  /* 0x000000382f3e7223 */ /* 0x000fe20000010033 */
[----:B------:R-:W-:Y:S01]  /*15250*/  HADD2.F32 R43, -RZ, R39.H0_H0 ;  /* 0x20000027ff2b7230 */ /* 0x000fe20000004100 */
[----:B------:R-:W-:Y:S01]  /*15260*/  F2FP.F16.E4M3.UNPACK_B R30, R42 ;  /* 0x0000002aff1e723e */ /* 0x000fe200020006ff */
[C---:B------:R-:W-:Y:S01]  /*15270*/  FMUL.FTZ R56, R45.reuse, R54 ;  /* 0x000000362d387220 */ /* 0x040fe20000410000 */
[----:B------:R-:W-:Y:S02]  /*15280*/  HADD2.F32 R57, -RZ, R57.H1_H1 ;  /* 0x30000039ff397230 */ /* 0x000fe40000004100 */
[----:B------:R-:W-:Y:S01]  /*15290*/  FMUL.FTZ R58, R45, R52 ;  /* 0x000000342d3a7220 */ /* 0x000fe20000410000 */
[----:B------:R-:W-:Y:S01]  /*152a0*/  HADD2.F32 R50, -RZ, R50.H1_H1 ;  /* 0x30000032ff327230 */ /* 0x000fe20000004100 */
[----:B------:R-:W-:Y:S01]  /*152b0*/  F2FP.F16.E4M3.UNPACK_B R42, R42.H1 ;  /* 0x0000002aff2a723e */ /* 0x000fe200030006ff */
[----:B------:R-:W-:Y:S01]  /*152c0*/  HADD2.F32 R48, -RZ, R48.H1_H1 ;  /* 0x30000030ff307230 */ /* 0x000fe20000004100 */
[----:B------:R-:W-:Y:S01]  /*152d0*/  F2FP.F16.E4M3.UNPACK_B R47, R28.H1 ;  /* 0x0000001cff2f723e */ /* 0x000fe200030006ff */
[----:B------:R-:W-:Y:S01]  /*152e0*/  FFMA.FTZ R56, R43, R52, -R56 ;  /* 0x000000342b387223 */ /* 0x000fe20000010838 */
[----:B------:R-:W-:Y:S01]  /*152f0*/  F2FP.F16.E4M3.UNPACK_B R21, R38 ;  /* 0x00000026ff15723e */ /* 0x000fe200020006ff */
[----:B------:R-:W-:-:S02]  /*15300*/  HADD2.F32 R39, -RZ, R39.H1_H1 ;  /* 0x30000027ff277230 */ /* 0x000fc40000004100 */
[----:B------:R-:W-:Y:S01]  /*15310*/  FFMA.FTZ R58, R43, R54, R58 ;  /* 0x000000362b3a7223 */ /* 0x000fe2000001003a */
[----:B------:R-:W-:Y:S01]  /*15320*/  F2FP.F16.E4M3.UNPACK_B R38, R38.H1 ;  /* 0x00000026ff26723e */ /* 0x000fe200030006ff */
[CC--:B------:R-:W-:Y:S01]  /*15330*/  FMUL.FTZ R52, R50.reuse, R57.reuse ;  /* 0x0000003932347220 */ /* 0x0c0fe20000410000 */
[----:B------:R-:W-:Y:S01]  /*15340*/  F2FP.F16.E4M3.UNPACK_B R45, R20.H1 ;  /* 0x00000014ff2d723e */ /* 0x000fe200030006ff */
[-C--:B------:R-:W-:Y:S01]  /*15350*/  FMUL.FTZ R54, R50, R48.reuse ;  /* 0x0000003032367220 */ /* 0x080fe20000410000 */
[----:B------:R-:W-:Y:S02]  /*15360*/  HADD2.F32 R50, -RZ, R47.H0_H0 ;  /* 0x2000002fff327230 */ /* 0x000fe40000004100 */
[----:B------:R-:W-:Y:S02]  /*15370*/  HADD2.F32 R43, -RZ, R42.H0_H0 ;  /* 0x2000002aff2b7230 */ /* 0x000fe40000004100 */
[C---:B------:R-:W-:Y:S01]  /*15380*/  FFMA.FTZ R49, R39.reuse, R48, -R52 ;  /* 0x0000003027317223 */ /* 0x040fe20000010834 */
[----:B------:R-:W-:Y:S01]  /*15390*/  FFMA.FTZ R57, R39, R57, R54 ;  /* 0x0000003927397223 */ /* 0x000fe20000010036 */
[----:B------:R-:W-:-:S02]  /*153a0*/  HADD2.F32 R48, -RZ, R45.H0_H0 ;  /* 0x2000002dff307230 */ /* 0x000fc40000004100 */
[----:B------:R-:W-:Y:S02]  /*153b0*/  HADD2.F32 R39, -RZ, R38.H0_H0 ;  /* 0x20000026ff277230 */ /* 0x000fe40000004100 */
[C---:B------:R-:W-:Y:S01]  /*153c0*/  FMUL.FTZ R52, R43.reuse, R50 ;  /* 0x000000322b347220 */ /* 0x040fe20000410000 */
[----:B------:R-:W-:Y:S02]  /*153d0*/  HADD2.F32 R45, -RZ, R45.H1_H1 ;  /* 0x3000002dff2d7230 */ /* 0x000fe40000004100 */
[----:B------:R-:W-:Y:S02]  /*153e0*/  HADD2.F32 R47, -RZ, R47.H1_H1 ;  /* 0x3000002fff2f7230 */ /* 0x000fe40000004100 */
[----:B------:R-:W-:Y:S02]  /*153f0*/  HADD2.F32 R42, -RZ, R42.H1_H1 ;  /* 0x3000002aff2a7230 */ /* 0x000fe40000004100 */
[-C--:B------:R-:W-:Y:S01]  /*15400*/  FMUL.FTZ R54, R43, R48.reuse ;  /* 0x000000302b367220 */ /* 0x080fe20000410000 */
[----:B------:R-:W-:Y:S01]  /*15410*/  FFMA.FTZ R52, R39, R48, -R52 ;  /* 0x0000003027347223 */ /* 0x000fe20000010834 */
[----:B------:R-:W-:-:S02]  /*15420*/  HADD2.F32 R38, -RZ, R38.H1_H1 ;  /* 0x30000026ff267230 */ /* 0x000fc40000004100 */
[C---:B------:R-:W-:Y:S01]  /*15430*/  FMUL.FTZ R43, R42.reuse, R47 ;  /* 0x0000002f2a2b7220 */ /* 0x040fe20000410000 */
[-C--:B------:R-:W-:Y:S01]  /*15440*/  FMUL.FTZ R48, R42, R45.reuse ;  /* 0x0000002d2a307220 */ /* 0x080fe20000410000 */
[----:B------:R-:W-:Y:S02]  /*15450*/  F2FP.F16.E4M3.UNPACK_B R42, R28 ;  /* 0x0000001cff2a723e */ /* 0x000fe400020006ff */
[----:B------:R-:W-:Y:S01]  /*15460*/  F2FP.F16.E4M3.UNPACK_B R20, R20 ;  /* 0x00000014ff14723e */ /* 0x000fe200020006ff */
[C---:B------:R-:W-:Y:S01]  /*15470*/  FFMA.FTZ R51, R38.reuse, R45, -R43 ;  /* 0x0000002d26337223 */ /* 0x040fe2000001082b */
[----:B------:R-:W-:Y:S01]  /*15480*/  FFMA.FTZ R54, R39, R50, R54 ;  /* 0x0000003227367223 */ /* 0x000fe20000010036 */
[----:B------:R-:W-:Y:S02]  /*15490*/  HADD2.F32 R43, -RZ, R42.H0_H0 ;  /* 0x2000002aff2b7230 */ /* 0x000fe40000004100 */
[----:B------:R-:W-:Y:S01]  /*154a0*/  FFMA.FTZ R53, R38, R47, R48 ;  /* 0x0000002f26357223 */ /* 0x000fe20000010030 */
[----:B------:R-:W-:-:S02]  /*154b0*/  HADD2.F32 R28, -RZ, R30.H0_H0 ;  /* 0x2000001eff1c7230 */ /* 0x000fc40000004100 */
[----:B------:R-:W-:Y:S02]  /*154c0*/  HADD2.F32 R39, -RZ, R20.H0_H0 ;  /* 0x20000014ff277230 */ /* 0x000fe40000004100 */
[----:B------:R-:W-:Y:S02]  /*154d0*/  HADD2.F32 R42, -RZ, R42.H1_H1 ;  /* 0x3000002aff2a7230 */ /* 0x000fe40000004100 */
[----:B------:R-:W-:Y:S02]  /*154e0*/  HADD2.F32 R30, -RZ, R30.H1_H1 ;  /* 0x3000001eff1e7230 */ /* 0x000fe40000004100 */
[----:B------:R-:W-:Y:S02]  /*154f0*/  HADD2.F32 R38, -RZ, R20.H1_H1 ;  /* 0x30000014ff267230 */ /* 0x000fe40000004100 */
[C---:B------:R-:W-:Y:S01]  /*15500*/  FMUL.FTZ R45, R28.reuse, R43 ;  /* 0x0000002b1c2d7220 */ /* 0x040fe20000410000 */
[--C-:B------:R-:W-:Y:S02]  /*15510*/  HADD2.F32 R20, -RZ, R21.reuse.H0_H0 ;  /* 0x20000015ff147230 */ /* 0x100fe40000004100 */
[----:B------:R-:W-:Y:S01]  /*15520*/  FMUL.FTZ R28, R28, R39 ;  /* 0x000000271c1c7220 */ /* 0x000fe20000410000 */
[----:B------:R-:W-:-:S02]  /*15530*/  HADD2.F32 R21, -RZ, R21.H1_H1 ;  /* 0x30000015ff157230 */ /* 0x000fc40000004100 */
[C---:B------:R-:W-:Y:S01]  /*15540*/  FMUL.FTZ R48, R30.reuse, R42 ;  /* 0x0000002a1e307220 */ /* 0x040fe20000410000 */
[-C--:B------:R-:W-:Y:S01]  /*15550*/  FMUL.FTZ R47, R30, R38.reuse ;  /* 0x000000261e2f7220 */ /* 0x080fe20000410000 */
[C---:B------:R-:W-:Y:S01]  /*15560*/  FFMA.FTZ R30, R20.reuse, R39, -R45 ;  /* 0x00000027141e7223 */ /* 0x040fe2000001082d */
[----:B------:R-:W-:Y:S01]  /*15570*/  FFMA.FTZ R20, R20, R43, R28 ;  /* 0x0000002b14147223 */ /* 0x000fe2000001001c */
[C---:B------:R-:W-:Y:S01]  /*15580*/  FFMA.FTZ R39, R21.reuse, R38, -R48 ;  /* 0x0000002615277223 */ /* 0x040fe20000010830 */
[----:B------:R-:W-:Y:S01]  /*15590*/  F2FP.SATFINITE.E4M3.F32.PACK_AB_MERGE_C R31, R36, R31, RZ ;  /* 0x0000001f241f723e */ /* 0x000fe200048070ff */
[----:B------:R-:W-:Y:S01]  /*155a0*/  FFMA.FTZ R47, R21, R42, R47 ;  /* 0x0000002a152f7223 */ /* 0x000fe2000001002f */
[----:B------:R-:W-:Y:S02]  /*155b0*/  F2FP.SATFINITE.E4M3.F32.PACK_AB_MERGE_C R63, R63, R66, RZ ;  /* 0x000000423f3f723e */ /* 0x000fe400048070ff */
[----:B------:R-:W-:Y:S02]  /*155c0*/  F2FP.SATFINITE.E4M3.F32.PACK_AB_MERGE_C R35, R40, R35, RZ ;  /* 0x000000232823723e */ /* 0x000fe400048070ff */
[----:B------:R-:W-:-:S02]  /*155d0*/  F2FP.SATFINITE.E4M3.F32.PACK_AB_MERGE_C R28, R60, R55, RZ ;  /* 0x000000373c1c723e */ /* 0x000fc400048070ff */
[----:B------:R-:W-:Y:S02]  /*155e0*/  F2FP.SATFINITE.E4M3.F32.PACK_AB_MERGE_C R51, R51, R52, RZ ;  /* 0x000000343333723e */ /* 0x000fe400048070ff */
[----:B------:R-:W-:Y:S02]  /*155f0*/  F2FP.SATFINITE.E4M3.F32.PACK_AB_MERGE_C R61, R68, R61, RZ ;  /* 0x0000003d443d723e */ /* 0x000fe400048070ff */
[----:B------:R-:W-:Y:S02]  /*15600*/  F2FP.SATFINITE.E4M3.F32.PACK_AB_MERGE_C R59, R62, R59, RZ ;  /* 0x0000003b3e3b723e */ /* 0x000fe400048070ff */
[----:B------:R-:W-:Y:S02]  /*15610*/  F2FP.SATFINITE.E4M3.F32.PACK_AB_MERGE_C R53, R53, R54, RZ ;  /* 0x000000363535723e */ /* 0x000fe400048070ff */
[----:B------:R-:W-:Y:S02]  /*15620*/  F2FP.SATFINITE.E4M3.F32.PACK_AB_MERGE_C R29, R32, R29, R31 ;  /* 0x0000001d201d723e */ /* 0x000fe4000480701f */
[----:B------:R-:W-:-:S02]  /*15630*/  F2FP.SATFINITE.E4M3.F32.PACK_AB_MERGE_C R31, R46, R37, R63 ;  /* 0x000000252e1f723e */ /* 0x000fc4000480703f */
[----:B------:R-:W-:Y:S02]  /*15640*/  F2FP.SATFINITE.E4M3.F32.PACK_AB_MERGE_C R33, R34, R33, R35 ;  /* 0x000000212221723e */ /* 0x000fe40004807023 */
[----:B------:R-:W-:Y:S02]  /*15650*/  F2FP.SATFINITE.E4M3.F32.PACK_AB_MERGE_C R28, R49, R56, R28 ;  /* 0x00000038311c723e */ /* 0x000fe4000480701c */
[----:B------:R-:W-:Y:S02]  /*15660*/  F2FP.SATFINITE.E4M3.F32.PACK_AB_MERGE_C R30, R39, R30, R51 ;  /* 0x0000001e271e723e */ /* 0x000fe40004807033 */
[----:B------:R-:W-:Y:S02]  /*15670*/  F2FP.SATFINITE.E4M3.F32.PACK_AB_MERGE_C R35, R64, R41, R61 ;  /* 0x000000294023723e */ /* 0x000fe4000480703d */
[----:B------:R-:W-:Y:S02]  /*15680*/  F2FP.SATFINITE.E4M3.F32.PACK_AB_MERGE_C R32, R57, R58, R59 ;  /* 0x0000003a3920723e */ /* 0x000fe4000480703b */
[----:B------:R-:W-:Y:S01]  /*15690*/  F2FP.SATFINITE.E4M3.F32.PACK_AB_MERGE_C R34, R47, R20, R53 ;  /* 0x000000142f22723e */ /* 0x000fe20004807035 */
[----:B------:R2:W-:Y:S04]  /*156a0*/  STS.128 [R65+0x14400], R28 ;  /* 0x0144001c41007388 */ /* 0x0005e80000000c00 */
[----:B------:R2:W-:Y:S02]  /*156b0*/  STS.128 [R0+0x14400], R32 ;  /* 0x0144002000007388 */ /* 0x0005e40000000c00 */
.L_x_471:
[----:B------:R-:W-:Y:S05]  /*156c0*/  BSYNC B1 ;  /* 0x0000000000017941 */ /* 0x000fea0003800000 */
.L_x_470:
[----:B------:R-:W-:Y:S04]  /*156d0*/  BSSY B1, `(.L_x_472) ;  /* 0x0000102000017945 */ /* 0x000fe80003800000 */
[----:B------:R-:W-:Y:S05]  /*156e0*/  @P1 BRA `(.L_x_473) ;  /* 0x0000001000001947 */ /* 0x000fea0003800000 */
[----:B--2--5:R-:W2:Y:S04]  /*156f0*/  LDL R30, [R1] ;  /* 0x00000000011e7983 */ /* 0x024ea80000100800 */
[----:B------:R-:W3:Y:S01]  /*15700*/  LDL R60, [R1+0x54] ;  /* 0x00005400013c7983 */ /* 0x000ee20000100800 */
[----:B------:R-:W-:Y:S02]  /*15710*/  SHF.R.U32.HI R0, RZ, 0x8, R12 ;  /* 0x00000008ff007819 */ /* 0x000fe4000001160c */
[----:B-1----:R-:W-:Y:S02]  /*15720*/  LOP3.LUT R21, R12, 0xff, RZ, 0xc0, !PT ;  /* 0x000000ff0c157812 */ /* 0x002fe400078ec0ff */
[----:B------:R-:W-:Y:S02]  /*15730*/  LOP3.LUT R20, R0, 0xff, RZ, 0xc0, !PT ;  /* 0x000000ff00147812 */ /* 0x000fe400078ec0ff */
[----:B------:R-:W-:-:S02]  /*15740*/  SHF.R.U32.HI R32, RZ, 0x8, R15 ;  /* 0x00000008ff207819 */ /* 0x000fc4000001160f */
[----:B0-----:R-:W-:Y:S02]  /*15750*/  PRMT R37, R20, 0x7604, R21 ;  /* 0x0000760414257816 */ /* 0x001fe40000000015 */
[----:B------:R-:W-:Y:S02]  /*15760*/  LOP3.LUT R31, R15, 0xff, RZ, 0xc0, !PT ;  /* 0x000000ff0f1f7812 */ /* 0x000fe400078ec0ff */
[----:B------:R-:W-:Y:S02]  /*15770*/  SHF.R.U32.HI R28, RZ, 0x8, R13 ;  /* 0x00000008ff1c7819 */ /* 0x000fe4000001160d */
[----:B------:R-:W-:Y:S02]  /*15780*/  LOP3.LUT R33, R4, 0xff, RZ, 0xc0, !PT ;  /* 0x000000ff04217812 */ /* 0x000fe400078ec0ff */
[----:B------:R-:W-:Y:S02]  /*15790*/  LOP3.LUT R29, R13, 0xff, RZ, 0xc0, !PT ;  /* 0x000000ff0d1d7812 */ /* 0x000fe400078ec0ff */
[----:B------:R-:W-:-:S02]  /*157a0*/  LOP3.LUT R28, R28, 0xff, RZ, 0xc0, !PT ;  /* 0x000000ff1c1c7812 */ /* 0x000fc400078ec0ff */
[----:B------:R-:W-:Y:S02]  /*157b0*/  LOP3.LUT R35, R6, 0xff, RZ, 0xc0, !PT ;  /* 0x000000ff06237812 */ /* 0x000fe400078ec0ff */
[----:B------:R-:W-:Y:S02]  /*157c0*/  PRMT R36, R28, 0x7604, R29 ;  /* 0x000076041c247816 */ /* 0x000fe4000000001d */
[----:B------:R-:W-:Y:S02]  /*157d0*/  SHF.R.U32.HI R28, RZ, 0x8, R14 ;  /* 0x00000008ff1c7819 */ /* 0x000fe4000001160e */
[----:B------:R-:W-:Y:S02]  /*157e0*/  LOP3.LUT R47, R7, 0xff, RZ, 0xc0, !PT ;  /* 0x000000ff072f7812 */ /* 0x000fe400078ec0ff */
[----:B------:R-:W-:Y:S02]  /*157f0*/  LOP3.LUT R29, R14, 0xff, RZ, 0xc0, !PT ;  /* 0x000000ff0e1d7812 */ /* 0x000fe400078ec0ff */
[----:B------:R-:W-:-:S02]  /*15800*/  LOP3.LUT R28, R28, 0xff, RZ, 0xc0, !PT ;  /* 0x000000ff1c1c7812 */ /* 0x000fc400078ec0ff */
[----:B------:R-:W-:Y:S02]  /*15810*/  SHF.R.U32.HI R38, RZ, 0x10, R14 ;  /* 0x00000010ff267819 */ /* 0x000fe4000001160e */
[----:B------:R-:W-:Y:S02]  /*15820*/  PRMT R39, R28, 0x7604, R29 ;  /* 0x000076041c277816 */ /* 0x000fe4000000001d */
[----:B------:R-:W-:Y:S02]  /*15830*/  LOP3.LUT R38, R38, 0xff, RZ, 0xc0, !PT ;  /* 0x000000ff26267812 */ /* 0x000fe400078ec0ff */
[----:B------:R-:W-:Y:S02]  /*15840*/  SHF.R.U32.HI R40, RZ, 0x10, R15 ;  /* 0x00000010ff287819 */ /* 0x000fe4000001160f */
[----:B------:R-:W-:Y:S02]  /*15850*/  PRMT R39, R38, 0x7054, R39 ;  /* 0x0000705426277816 */ /* 0x000fe40000000027 */
[----:B------:R-:W-:-:S02]  /*15860*/  SHF.R.U32.HI R38, RZ, 0x10, R6 ;  /* 0x00000010ff267819 */ /* 0x000fc40000011606 */
[----:B------:R-:W-:Y:S02]  /*15870*/  LOP3.LUT R40, R40, 0xff, RZ, 0xc0, !PT ;  /* 0x000000ff28287812 */ /* 0x000fe400078ec0ff */
[----:B------:R-:W-:Y:S02]  /*15880*/  LOP3.LUT R38, R38, 0xff, RZ, 0xc0, !PT ;  /* 0x000000ff26267812 */ /* 0x000fe400078ec0ff */
[----:B--2---:R-:W-:Y:S02]  /*15890*/  LEA.HI R0, R3, R30, RZ, 0x1c ;  /* 0x0000001e03007211 */ /* 0x004fe400078fe0ff */
[----:B------:R-:W-:Y:S02]  /*158a0*/  SHF.R.U32.HI R30, RZ, 0x8, R4 ;  /* 0x00000008ff1e7819 */ /* 0x000fe40000011604 */
[----:B------:R-:W-:Y:S02]  /*158b0*/  SHF.R.S32.HI R21, RZ, 0x1f, R0 ;  /* 0x0000001fff157819 */ /* 0x000fe40000011400 */
[----:B------:R-:W-:-:S02]  /*158c0*/  LOP3.LUT R30, R30, 0xff, RZ, 0xc0, !PT ;  /* 0x000000ff1e1e7812 */ /* 0x000fc400078ec0ff */
[----:B------:R-:W-:Y:S01]  /*158d0*/  LEA.HI R20, R21, R0, RZ, 0x2 ;  /* 0x0000000015147211 */ /* 0x000fe200078f10ff */
[----:B------:R-:W-:Y:S01]  /*158e0*/  IMAD.SHL.U32 R0, R0, 0x10, RZ ;  /* 0x0000001000007824 */ /* 0x000fe200078e00ff */
[----:B------:R-:W-:Y:S02]  /*158f0*/  PRMT R43, R30, 0x7604, R33 ;  /* 0x000076041e2b7816 */ /* 0x000fe40000000021 */
[----:B------:R-:W-:Y:S01]  /*15900*/  LOP3.LUT R33, R5, 0xff, RZ, 0xc0, !PT ;  /* 0x000000ff05217812 */ /* 0x000fe200078ec0ff */
[----:B------:R-:W-:Y:S01]  /*15910*/  IMAD.SHL.U32 R20, R20, 0x800, RZ ;  /* 0x0000080014147824 */ /* 0x000fe200078e00ff */
[----:B------:R-:W-:Y:S02]  /*15920*/  LOP3.LUT R21, R175, 0x30, R0, 0xf8, !PT ;  /* 0x00000030af157812 */ /* 0x000fe400078ef800 */
[----:B------:R-:W-:Y:S02]  /*15930*/  LOP3.LUT R0, R32, 0xff, RZ, 0xc0, !PT ;  /* 0x000000ff20007812 */ /* 0x000fe400078ec0ff */
[----:B------:R-:W-:-:S02]  /*15940*/  LOP3.LUT R21, R21, R196, RZ, 0x3c, !PT ;  /* 0x000000c415157212 */ /* 0x000fc400078e3cff */
[----:B------:R-:W-:Y:S02]  /*15950*/  PRMT R41, R0, 0x7604, R31 ;  /* 0x0000760400297816 */ /* 0x000fe4000000001f */
[----:B------:R-:W-:Y:S01]  /*15960*/  LOP3.LUT R20, R20, 0xffffe000, RZ, 0xc0, !PT ;  /* 0xffffe00014147812 */ /* 0x000fe200078ec0ff */
[----:B---3--:R-:W-:Y:S01]  /*15970*/  LDS.128 R28, [R60+0x14400] ;  /* 0x014400003c1c7984 */ /* 0x008fe20000000c00 */
[----:B------:R-:W-:Y:S02]  /*15980*/  SHF.R.U32.HI R0, RZ, 0x8, R5 ;  /* 0x00000008ff007819 */ /* 0x000fe40000011605 */
[----:B------:R-:W-:Y:S02]  /*15990*/  IADD3 R21, R21, R197, R20 ;  /* 0x000000c515157210 */ /* 0x000fe40007ffe014 */
[----:B------:R-:W-:Y:S02]  /*159a0*/  SHF.R.U32.HI R32, RZ, 0x8, R7 ;  /* 0x00000008ff207819 */ /* 0x000fe40000011607 */
[----:B------:R-:W-:-:S02]  /*159b0*/  LOP3.LUT R0, R0, 0xff, RZ, 0xc0, !PT ;  /* 0x000000ff00007812 */ /* 0x000fc400078ec0ff */
[----:B------:R-:W-:Y:S02]  /*159c0*/  SHF.R.U32.HI R20, RZ, 0x8, R6 ;  /* 0x00000008ff147819 */ /* 0x000fe40000011606 */
[----:B------:R-:W-:Y:S02]  /*159d0*/  LOP3.LUT R32, R32, 0xff, RZ, 0xc0, !PT ;  /* 0x000000ff20207812 */ /* 0x000fe400078ec0ff */
[----:B------:R-:W-:Y:S01]  /*159e0*/  PRMT R45, R0, 0x7604, R33 ;  /* 0x00007604002d7816 */ /* 0x000fe20000000021 */
[----:B------:R-:W-:Y:S01]  /*159f0*/  IMAD.IADD R0, R16, 0x1, R21 ;  /* 0x0000000110007824 */ /* 0x000fe200078e0215 */
[----:B------:R-:W-:Y:S02]  /*15a00*/  LOP3.LUT R20, R20, 0xff, RZ, 0xc0, !PT ;  /* 0x000000ff14147812 */ /* 0x000fe400078ec0ff */
[----:B------:R-:W-:Y:S02]  /*15a10*/  PRMT R53, R32, 0x7604, R47 ;  /* 0x0000760420357816 */ /* 0x000fe4000000002f */
[----:B------:R-:W-:-:S02]  /*15a20*/  PRMT R49, R20, 0x7604, R35 ;  /* 0x0000760414317816 */ /* 0x000fc40000000023 */
[----:B------:R-:W0:Y:S01]  /*15a30*/  LDS.128 R32, [R0+0x14400] ;  /* 0x0144000000207984 */ /* 0x000e220000000c00 */
[----:B------:R-:W-:Y:S02]  /*15a40*/  SHF.R.U32.HI R21, RZ, 0x10, R13 ;  /* 0x00000010ff157819 */ /* 0x000fe4000001160d */
[----:B------:R-:W-:Y:S02]  /*15a50*/  SHF.R.U32.HI R20, RZ, 0x10, R12 ;  /* 0x00000010ff147819 */ /* 0x000fe4000001160c */
[----:B------:R-:W-:Y:S02]  /*15a60*/  LOP3.LUT R21, R21, 0xff, RZ, 0xc0, !PT ;  /* 0x000000ff15157812 */ /* 0x000fe400078ec0ff */
[----:B------:R-:W-:Y:S02]  /*15a70*/  LOP3.LUT R20, R20, 0xff, RZ, 0xc0, !PT ;  /* 0x000000ff14147812 */ /* 0x000fe400078ec0ff */
[----:B------:R-:W-:Y:S02]  /*15a80*/  PRMT R21, R21, 0x7054, R36 ;  /* 0x0000705415157816 */ /* 0x000fe40000000024 */
[----:B------:R-:W-:-:S02]  /*15a90*/  SHF.R.U32.HI R36, RZ, 0x10, R5 ;  /* 0x00000010ff247819 */ /* 0x000fc40000011605 */
[----:B------:R-:W-:Y:S02]  /*15aa0*/  PRMT R37, R20, 0x7054, R37 ;  /* 0x0000705414257816 */ /* 0x000fe40000000025 */
[----:B------:R-:W-:Y:S02]  /*15ab0*/  SHF.R.U32.HI R20, RZ, 0x10, R4 ;  /* 0x00000010ff147819 */ /* 0x000fe40000011604 */
[----:B------:R-:W-:Y:S02]  /*15ac0*/  LOP3.LUT R36, R36, 0xff, RZ, 0xc0, !PT ;  /* 0x000000ff24247812 */ /* 0x000fe400078ec0ff */
[----:B------:R-:W-:Y:S02]  /*15ad0*/  LOP3.LUT R20, R20, 0xff, RZ, 0xc0, !PT ;  /* 0x000000ff14147812 */ /* 0x000fe400078ec0ff */
[----:B------:R-:W-:Y:S02]  /*15ae0*/  PRMT R47, R36, 0x7054, R45 ;  /* 0x00007054242f7816 */ /* 0x000fe4000000002d */
[----:B------:R-:W-:-:S02]  /*15af0*/  PRMT R41, R40, 0x7054, R41 ;  /* 0x0000705428297816 */ /* 0x000fc40000000029 */
[----:B------:R-:W-:Y:S02]  /*15b00*/  PRMT R43, R20, 0x7054, R43 ;  /* 0x00007054142b7816 */ /* 0x000fe4000000002b */
[----:B------:R-:W-:Y:S02]  /*15b10*/  LOP3.LUT R47, R47, 0xff000000, R5, 0xf8, !PT ;  /* 0xff0000002f2f7812 */ /* 0x000fe400078ef805 */
[----:B------:R-:W-:Y:S02]  /*15b20*/  LOP3.LUT R21, R21, 0xff000000, R13, 0xf8, !PT ;  /* 0xff00000015157812 */ /* 0x000fe400078ef80d */
[----:B------:R-:W-:Y:S02]  /*15b30*/  PRMT R51, R38, 0x7054, R49 ;  /* 0x0000705426337816 */ /* 0x000fe40000000031 */
[----:B------:R-:W-:Y:S02]  /*15b40*/  LOP3.LUT R46, R41, 0xff000000, R15, 0xf8, !PT ;  /* 0xff000000292e7812 */ /* 0x000fe400078ef80f */
[----:B------:R-:W-:-:S02]  /*15b50*/  LOP3.LUT R49, R43, 0xff000000, R4, 0xf8, !PT ;  /* 0xff0000002b317812 */ /* 0x000fc400078ef804 */
[----:B------:R-:W-:Y:S02]  /*15b60*/  SHF.R.U32.HI R40, RZ, 0x10, R7 ;  /* 0x00000010ff287819 */ /* 0x000fe40000011607 */
[----:B------:R-:W-:Y:S02]  /*15b70*/  F2FP.F16.E4M3.UNPACK_B R43, R47 ;  /* 0x0000002fff2b723e */ /* 0x000fe400020006ff */
[----:B0-----:R-:W-:Y:S02]  /*15b80*/  F2FP.F16.E4M3.UNPACK_B R15, R33 ;  /* 0x00000021ff0f723e */ /* 0x001fe400020006ff */
[----:B------:R-:W-:Y:S02]  /*15b90*/  F2FP.F16.E4M3.UNPACK_B R20, R21 ;  /* 0x00000015ff14723e */ /* 0x000fe400020006ff */
[----:B------:R-:W-:Y:S02]  /*15ba0*/  LOP3.LUT R45, R37, 0xff000000, R12, 0xf8, !PT ;  /* 0xff000000252d7812 */ /* 0x000fe400078ef80c */
[----:B------:R-:W-:-:S02]  /*15bb0*/  LOP3.LUT R12, R39, 0xff000000, R14, 0xf8, !PT ;  /* 0xff000000270c7812 */ /* 0x000fc400078ef80e */
[----:B------:R-:W-:Y:S02]  /*15bc0*/  LOP3.LUT R40, R40, 0xff, RZ, 0xc0, !PT ;  /* 0x000000ff28287812 */ /* 0x000fe400078ec0ff */
[----:B------:R-:W-:Y:S01]  /*15bd0*/  LOP3.LUT R5, R51, 0xff000000, R6, 0xf8, !PT ;  /* 0xff00000033057812 */ /* 0x000fe200078ef806 */
[--C-:B------:R-:W-:Y:S01]  /*15be0*/  HADD2.F32 R6, -RZ, R15.reuse.H0_H0 ;  /* 0x2000000fff067230 */ /* 0x100fe20000004100 */
[----:B------:R-:W-:Y:S01]  /*15bf0*/  F2FP.F16.E4M3.UNPACK_B R14, R29 ;  /* 0x0000001dff0e723e */ /* 0x000fe200020006ff */
[----:B------:R-:W-:Y:S01]  /*15c00*/  HADD2.F32 R15, -RZ, R15.H1_H1 ;  /* 0x3000000fff0f7230 */ /* 0x000fe20000004100 */
[-C--:B------:R-:W-:Y:S02]  /*15c10*/  F2FP.F16.E4M3.UNPACK_B R38, R31.reuse ;  /* 0x0000001fff26723e */ /* 0x080fe400020006ff */
[----:B------:R-:W-:Y:S01]  /*15c20*/  F2FP.F16.E4M3.UNPACK_B R39, R31.H1 ;  /* 0x0000001fff27723e */ /* 0x000fe200030006ff */
[--C-:B------:R-:W-:Y:S01]  /*15c30*/  HADD2.F32 R31, -RZ, R43.reuse.H0_H0 ;  /* 0x2000002bff1f7230 */ /* 0x100fe20000004100 */
[-C--:B------:R-:W-:Y:S01]  /*15c40*/  F2FP.F16.E4M3.UNPACK_B R36, R28.reuse ;  /* 0x0000001cff24723e */ /* 0x080fe200020006ff */
[----:B------:R-:W-:Y:S01]  /*15c50*/  HADD2.F32 R13, -RZ, R14.H0_H0 ;  /* 0x2000000eff0d7230 */ /* 0x000fe20000004100 */
[----:B------:R-:W-:Y:S01]  /*15c60*/  F2FP.F16.E4M3.UNPACK_B R37, R28.H1 ;  /* 0x0000001cff25723e */ /* 0x000fe200030006ff */
[----:B------:R-:W-:Y:S01]  /*15c70*/  HADD2.F32 R28, -RZ, R20.H0_H0 ;  /* 0x20000014ff1c7230 */ /* 0x000fe20000004100 */
[----:B------:R-:W-:Y:S01]  /*15c80*/  PRMT R53, R40, 0x7054, R53 ;  /* 0x0000705428357816 */ /* 0x000fe20000000035 */
[----:B------:R-:W-:Y:S01]  /*15c90*/  HADD2.F32 R43, -RZ, R43.H1_H1 ;  /* 0x3000002bff2b7230 */ /* 0x000fe20000004100 */
[-C--:B------:R-:W-:Y:S01]  /*15ca0*/  F2FP.F16.E4M3.UNPACK_B R41, R35.reuse ;  /* 0x00000023ff29723e */ /* 0x080fe200020006ff */
[----:B------:R-:W-:Y:S01]  /*15cb0*/  HADD2.F32 R14, -RZ, R14.H1_H1 ;  /* 0x3000000eff0e7230 */ /* 0x000fe20000004100 */
[----:B------:R-:W-:Y:S01]  /*15cc0*/  F2FP.F16.E4M3.UNPACK_B R42, R35.H1 ;  /* 0x00000023ff2a723e */ /* 0x000fe200030006ff */
[C---:B------:R-:W-:Y:S01]  /*15cd0*/  FMUL.FTZ R48, R6.reuse, R28 ;  /* 0x0000001c06307220 */ /* 0x040fe20000410000 */
[-C--:B------:R-:W-:Y:S01]  /*15ce0*/  F2FP.F16.E4M3.UNPACK_B R35, R32.reuse ;  /* 0x00000020ff23723e */ /* 0x080fe200020006ff */
[----:B------:R-:W-:Y:S01]  /*15cf0*/  FMUL.FTZ R51, R15, R43 ;  /* 0x0000002b0f337220 */ /* 0x000fe20000410000 */
[----:B------:R-:W-:Y:S01]  /*15d00*/  F2FP.F16.E4M3.UNPACK_B R40, R32.H1 ;  /* 0x00000020ff28723e */ /* 0x000fe200030006ff */
[----:B------:R-:W-:Y:S01]  /*15d10*/  FMUL.FTZ R32, R6, R31 ;  /* 0x0000001f06207220 */ /* 0x000fe20000410000 */
[----:B------:R-:W-:-:S02]  /*15d20*/  F2FP.F16.E4M3.UNPACK_B R33, R33.H1 ;  /* 0x00000021ff21723e */ /* 0x000fc400030006ff */
[----:B------:R-:W-:Y:S01]  /*15d30*/  F2FP.F16.E4M3.UNPACK_B R47, R47.H1 ;  /* 0x0000002fff2f723e */ /* 0x000fe200030006ff */
[C---:B------:R-:W-:Y:S01]  /*15d40*/  FFMA.FTZ R6, R13.reuse, R28, -R32 ;  /* 0x0000001c0d067223 */ /* 0x040fe20000010820 */
[----:B------:R-:W-:Y:S01]  /*15d50*/  FFMA.FTZ R13, R13, R31, R48 ;  /* 0x0000001f0d0d7223 */ /* 0x000fe20000010030 */
[----:B------:R-:W-:Y:S01]  /*15d60*/  HADD2.F32 R31, -RZ, R20.H1_H1 ;  /* 0x30000014ff1f7230 */ /* 0x000fe20000004100 */
[----:B------:R-:W-:Y:S01]  /*15d70*/  F2FP.F16.E4M3.UNPACK_B R28, R21.H1 ;  /* 0x00000015ff1c723e */ /* 0x000fe200030006ff */
[----:B------:R-:W-:Y:S01]  /*15d80*/  HADD2.F32 R48, -RZ, R47.H0_H0 ;  /* 0x2000002fff307230 */ /* 0x000fe20000004100 */
[----:B------:R-:W-:Y:S01]  /*15d90*/  F2FP.F16.E4M3.UNPACK_B R29, R29.H1 ;  /* 0x0000001dff1d723e */ /* 0x000fe200030006ff */
[----:B------:R-:W-:Y:S02]  /*15da0*/  HADD2.F32 R20, -RZ, R33.H0_H0 ;  /* 0x20000021ff147230 */ /* 0x000fe40000004100 */
[----:B------:R-:W-:Y:S01]  /*15db0*/  FMUL.FTZ R50, R15, R31 ;  /* 0x0000001f0f327220 */ /* 0x000fe20000410000 */
[----:B------:R-:W-:Y:S01]  /*15dc0*/  LOP3.LUT R53, R53, 0xff000000, R7, 0xf8, !PT ;  /* 0xff00000035357812 */ /* 0x000fe200078ef807 */
[----:B------:R-:W-:-:S02]  /*15dd0*/  HADD2.F32 R32, -RZ, R28.H0_H0 ;  /* 0x2000001cff207230 */ /* 0x000fc40000004100 */
[C---:B------:R-:W-:Y:S01]  /*15de0*/  FFMA.FTZ R15, R14.reuse, R31, -R51 ;  /* 0x0000001f0e0f7223 */ /* 0x040fe20000010833 */
[----:B------:R-:W-:Y:S02]  /*15df0*/  HADD2.F32 R21, -RZ, R29.H0_H0 ;  /* 0x2000001dff157230 */ /* 0x000fe40000004100 */
[----:B------:R-:W-:Y:S01]  /*15e00*/  FFMA.FTZ R14, R14, R43, R50 ;  /* 0x0000002b0e0e7223 */ /* 0x000fe20000010032 */
[C---:B------:R-:W-:Y:S01]  /*15e10*/  FMUL.FTZ R52, R20.reuse, R48 ;  /* 0x0000003014347220 */ /* 0x040fe20000410000 */
[----:B------:R-:W-:Y:S01]  /*15e20*/  F2FP.F16.E4M3.UNPACK_B R51, R53 ;  /* 0x00000035ff33723e */ /* 0x000fe200020006ff */
[----:B------:R-:W-:Y:S02]  /*15e30*/  HADD2.F32 R50, -RZ, R47.H1_H1 ;  /* 0x3000002fff327230 */ /* 0x000fe40000004100 */
[----:B------:R-:W-:Y:S01]  /*15e40*/  FMUL.FTZ R55, R20, R32 ;  /* 0x0000002014377220 */ /* 0x000fe20000410000 */
[----:B------:R-:W-:Y:S01]  /*15e50*/  F2FP.F16.E4M3.UNPACK_B R47, R46 ;  /* 0x0000002eff2f723e */ /* 0x000fe200020006ff */
[----:B------:R-:W-:Y:S01]  /*15e60*/  FFMA.FTZ R20, R21, R32, -R52 ;  /* 0x0000002015147223 */ /* 0x000fe20000010834 */
[----:B------:R-:W-:-:S02]  /*15e70*/  HADD2.F32 R43, -RZ, R28.H1_H1 ;  /* 0x3000001cff2b7230 */ /* 0x000fc40000004100 */
[----:B------:R-:W-:Y:S01]  /*15e80*/  FFMA.FTZ R21, R21, R48, R55 ;  /* 0x0000003015157223 */ /* 0x000fe20000010037 */
[----:B------:R-:W-:Y:S01]  /*15e90*/  HADD2.F32 R33, -RZ, R33.H1_H1 ;  /* 0x30000021ff217230 */ /* 0x000fe20000004100 */
[----:B------:R-:W-:Y:S01]  /*15ea0*/  F2FP.F16.E4M3.UNPACK_B R53, R53.H1 ;  /* 0x00000035ff35723e */ /* 0x000fe200030006ff */
[----:B------:R-:W-:Y:S01]  /*15eb0*/  HADD2.F32 R52, -RZ, R51.H0_H0 ;  /* 0x20000033ff347230 */ /* 0x000fe20000004100 */
[----:B------:R-:W-:Y:S01]  /*15ec0*/  F2FP.F16.E4M3.UNPACK_B R46, R46.H1 ;  /* 0x0000002eff2e723e */ /* 0x000fe200030006ff */
[----:B------:R-:W-:Y:S01]  /*15ed0*/  HADD2.F32 R28, -RZ, R41.H0_H0 ;  /* 0x20000029ff1c7230 */ /* 0x000fe20000004100 */
[-C--:B------:R-:W-:Y:S01]  /*15ee0*/  F2FP.F16.E4M3.UNPACK_B R7, R34.reuse ;  /* 0x00000022ff07723e */ /* 0x080fe200020006ff */
[----:B------:R-:W-:Y:S01]  /*15ef0*/  HADD2.F32 R48, -RZ, R47.H0_H0 ;  /* 0x2000002fff307230 */ /* 0x000fe20000004100 */
[----:B------:R-:W-:Y:S01]  /*15f00*/  F2FP.F16.E4M3.UNPACK_B R34, R34.H1 ;  /* 0x00000022ff22723e */ /* 0x000fe200030006ff */
[----:B------:R-:W-:Y:S02]  /*15f10*/  HADD2.F32 R32, -RZ, R29.H1_H1 ;  /* 0x3000001dff207230 */ /* 0x000fe40000004100 */
[----:B------:R-:W-:Y:S01]  /*15f20*/  FMUL.FTZ R29, R33, R50 ;  /* 0x00000032211d7220 */ /* 0x000fe20000410000 */
[----:B------:R-:W-:-:S02]  /*15f30*/  HADD2.F32 R31, -RZ, R38.H0_H0 ;  /* 0x20000026ff1f7230 */ /* 0x000fc40000004100 */
[C---:B------:R-:W-:Y:S01]  /*15f40*/  FMUL.FTZ R54, R28.reuse, R52 ;  /* 0x000000341c367220 */ /* 0x040fe20000410000 */
[-C--:B------:R-:W-:Y:S01]  /*15f50*/  FMUL.FTZ R33, R33, R43.reuse ;  /* 0x0000002b21217220 */ /* 0x080fe20000410000 */
[-C--:B------:R-:W-:Y:S01]  /*15f60*/  FMUL.FTZ R55, R28, R48.reuse ;  /* 0x000000301c377220 */ /* 0x080fe20000410000 */
[----:B------:R-:W-:Y:S02]  /*15f70*/  HADD2.F32 R51, -RZ, R51.H1_H1 ;  /* 0x30000033ff337230 */ /* 0x000fe40000004100 */
[C---:B------:R-:W-:Y:S01]  /*15f80*/  FFMA.FTZ R29, R32.reuse, R43, -R29 ;  /* 0x0000002b201d7223 */ /* 0x040fe2000001081d */
[----:B------:R-:W-:Y:S02]  /*15f90*/  HADD2.F32 R41, -RZ, R41.H1_H1 ;  /* 0x30000029ff297230 */ /* 0x000fe40000004100 */
[C---:B------:R-:W-:Y:S01]  /*15fa0*/  FFMA.FTZ R28, R31.reuse, R48, -R54 ;  /* 0x000000301f1c7223 */ /* 0x040fe20000010836 */
[----:B------:R-:W-:Y:S01]  /*15fb0*/  FFMA.FTZ R32, R32, R50, R33 ;  /* 0x0000003220207223 */ /* 0x000fe20000010021 */
[----:B------:R-:W-:Y:S01]  /*15fc0*/  FFMA.FTZ R31, R31, R52, R55 ;  /* 0x000000341f1f7223 */ /* 0x000fe20000010037 */
[----:B------:R-:W-:-:S02]  /*15fd0*/  HADD2.F32 R47, -RZ, R47.H1_H1 ;  /* 0x3000002fff2f7230 */ /* 0x000fc40000004100 */
[C---:B------:R-:W-:Y:S01]  /*15fe0*/  FMUL.FTZ R55, R41.reuse, R51 ;  /* 0x0000003329377220 */ /* 0x040fe20000410000 */
[----:B------:R-:W-:Y:S01]  /*15ff0*/  HADD2.F32 R38, -RZ, R38.H1_H1 ;  /* 0x30000026ff267230 */ /* 0x000fe20000004100 */
[----:B------:R-:W-:Y:S01]  /*16000*/  F2FP.F16.E4M3.UNPACK_B R4, R30 ;  /* 0x0000001eff04723e */ /* 0x000fe200020006ff */
[----:B------:R-:W-:Y:S02]  /*16010*/  HADD2.F32 R50, -RZ, R53.H0_H0 ;  /* 0x20000035ff327230 */ /* 0x000fe40000004100 */
[-C--:B------:R-:W-:Y:S01]  /*16020*/  FMUL.FTZ R52, R41, R47.reuse ;  /* 0x0000002f29347220 */ /* 0x080fe20000410000 */
[----:B------:R-:W-:Y:S02]  /*16030*/  HADD2.F32 R43, -RZ, R42.H0_H0 ;  /* 0x2000002aff2b7230 */ /* 0x000fe40000004100 */
[----:B------:R-:W-:Y:S01]  /*16040*/  FFMA.FTZ R55, R38, R47, -R55 ;  /* 0x0000002f26377223 */ /* 0x000fe20000010837 */
[----:B------:R-:W-:Y:S01]  /*16050*/  HADD2.F32 R48, -RZ, R46.H0_H0 ;  /* 0x2000002eff307230 */ /* 0x000fe20000004100 */
[----:B------:R-:W-:Y:S01]  /*16060*/  F2FP.F16.E4M3.UNPACK_B R47, R49.H1 ;  /* 0x00000031ff2f723e */ /* 0x000fe200030006ff */
[----:B------:R-:W-:-:S02]  /*16070*/  HADD2.F32 R33, -RZ, R39.H0_H0 ;  /* 0x20000027ff217230 */ /* 0x000fc40000004100 */
[C---:B------:R-:W-:Y:S01]  /*16080*/  FMUL.FTZ R56, R43.reuse, R50 ;  /* 0x000000322b387220 */ /* 0x040fe20000410000 */
[----:B------:R-:W-:Y:S01]  /*16090*/  F2FP.F16.E4M3.UNPACK_B R41, R45.H1 ;  /* 0x0000002dff29723e */ /* 0x000fe200030006ff */
[-C--:B------:R-:W-:Y:S01]  /*160a0*/  FMUL.FTZ R43, R43, R48.reuse ;  /* 0x000000302b2b7220 */ /* 0x080fe20000410000 */
[----:B------:R-:W-:Y:S01]  /*160b0*/  FFMA.FTZ R54, R38, R51, R52 ;  /* 0x0000003326367223 */ /* 0x000fe20000010034 */
[C---:B------:R-:W-:Y:S01]  /*160c0*/  FFMA.FTZ R56, R33.reuse, R48, -R56 ;  /* 0x0000003021387223 */ /* 0x040fe20000010838 */
[----:B------:R-:W-:Y:S02]  /*160d0*/  HADD2.F32 R46, -RZ, R46.H1_H1 ;  /* 0x3000002eff2e7230 */ /* 0x000fe40000004100 */
[----:B------:R-:W-:Y:S01]  /*160e0*/  FFMA.FTZ R57, R33, R50, R43 ;  /* 0x0000003221397223 */ /* 0x000fe2000001002b */
[----:B------:R-:W-:Y:S01]  /*160f0*/  HADD2.F32 R53, -RZ, R53.H1_H1 ;  /* 0x30000035ff357230 */ /* 0x000fe20000004100 */
[----:B------:R-:W-:Y:S01]  /*16100*/  F2FP.F16.E4M3.UNPACK_B R49, R49 ;  /* 0x00000031ff31723e */ /* 0x000fe200020006ff */
[----:B------:R-:W-:Y:S01]  /*16110*/  HADD2.F32 R42, -RZ, R42.H1_H1 ;  /* 0x3000002aff2a7230 */ /* 0x000fe20000004100 */
[----:B------:R-:W-:Y:S01]  /*16120*/  F2FP.F16.E4M3.UNPACK_B R45, R45 ;  /* 0x0000002dff2d723e */ /* 0x000fe200020006ff */
[----:B------:R-:W-:Y:S01]  /*16130*/  HADD2.F32 R48, -RZ, R47.H0_H0 ;  /* 0x2000002fff307230 */ /* 0x000fe20000004100 */
[----:B------:R-:W-:Y:S01]  /*16140*/  F2FP.F16.E4M3.UNPACK_B R30, R30.H1 ;  /* 0x0000001eff1e723e */ /* 0x000fe200030006ff */
[----:B------:R-:W-:-:S02]  /*16150*/  HADD2.F32 R38, -RZ, R40.H0_H0 ;  /* 0x20000028ff267230 */ /* 0x000fc40000004100 */
[C---:B------:R-:W-:Y:S01]  /*16160*/  FMUL.FTZ R50, R42.reuse, R53 ;  /* 0x000000352a327220 */ /* 0x040fe20000410000 */
[----:B------:R-:W-:Y:S02]  /*16170*/  HADD2.F32 R43, -RZ, R41.H0_H0 ;  /* 0x20000029ff2b7230 */ /* 0x000fe40000004100 */
[----:B------:R-:W-:Y:S01]  /*16180*/  FMUL.FTZ R52, R42, R46 ;  /* 0x0000002e2a347220 */ /* 0x000fe20000410000 */
[----:B------:R-:W-:Y:S02]  /*16190*/  HADD2.F32 R33, -RZ, R37.H0_H0 ;  /* 0x20000025ff217230 */ /* 0x000fe40000004100 */
[C---:B------:R-:W-:Y:S01]  /*161a0*/  FMUL.FTZ R42, R38.reuse, R48 ;  /* 0x00000030262a7220 */ /* 0x040fe20000410000 */
[----:B------:R-:W-:Y:S02]  /*161b0*/  HADD2.F32 R47, -RZ, R47.H1_H1 ;  /* 0x3000002fff2f7230 */ /* 0x000fe40000004100 */
[----:B------:R-:W-:Y:S01]  /*161c0*/  FMUL.FTZ R51, R38, R43 ;  /* 0x0000002b26337220 */ /* 0x000fe20000410000 */
[----:B------:R-:W-:-:S02]  /*161d0*/  HADD2.F32 R40, -RZ, R40.H1_H1 ;  /* 0x30000028ff287230 */ /* 0x000fc40000004100 */
[C---:B------:R-:W-:Y:S01]  /*161e0*/  FFMA.FTZ R43, R33.reuse, R43, -R42 ;  /* 0x0000002b212b7223 */ /* 0x040fe2000001082a */
[----:B------:R-:W-:Y:S02]  /*161f0*/  HADD2.F32 R41, -RZ, R41.H1_H1 ;  /* 0x30000029ff297230 */ /* 0x000fe40000004100 */
[----:B------:R-:W-:Y:S01]  /*16200*/  FFMA.FTZ R51, R33, R48, R51 ;  /* 0x0000003021337223 */ /* 0x000fe20000010033 */
[----:B------:R-:W-:Y:S02]  /*16210*/  HADD2.F32 R39, -RZ, R39.H1_H1 ;  /* 0x30000027ff277230 */ /* 0x000fe40000004100 */
[C---:B------:R-:W-:Y:S01]  /*16220*/  FMUL.FTZ R42, R40.reuse, R47 ;  /* 0x0000002f282a7220 */ /* 0x040fe20000410000 */
[----:B------:R-:W-:Y:S02]  /*16230*/  HADD2.F32 R37, -RZ, R37.H1_H1 ;  /* 0x30000025ff257230 */ /* 0x000fe40000004100 */
[----:B------:R-:W-:Y:S01]  /*16240*/  FMUL.FTZ R40, R40, R41 ;  /* 0x0000002928287220 */ /* 0x000fe20000410000 */
[----:B------:R-:W-:-:S02]  /*16250*/  HADD2.F32 R38, -RZ, R35.H0_H0 ;  /* 0x20000023ff267230 */ /* 0x000fc40000004100 */
[C---:B------:R-:W-:Y:S01]  /*16260*/  FFMA.FTZ R59, R39.reuse, R46, -R50 ;  /* 0x0000002e273b7223 */ /* 0x040fe20000010832 */
[----:B------:R-:W-:Y:S01]  /*16270*/  FFMA.FTZ R58, R39, R53, R52 ;  /* 0x00000035273a7223 */ /* 0x000fe20000010034 */
[C---:B------:R-:W-:Y:S01]  /*16280*/  FFMA.FTZ R50, R37.reuse, R41, -R42 ;  /* 0x0000002925327223 */ /* 0x040fe2000001082a */
[----:B------:R-:W-:Y:S01]  /*16290*/  FFMA.FTZ R52, R37, R47, R40 ;  /* 0x0000002f25347223 */ /* 0x000fe20000010028 */
[----:B------:R-:W-:Y:S01]  /*162a0*/  HADD2.F32 R39, -RZ, R49.H0_H0 ;  /* 0x20000031ff277230 */ /* 0x000fe20000004100 */
[----:B------:R-:W-:Y:S01]  /*162b0*/  F2FP.SATFINITE.E4M3.F32.PACK_AB_MERGE_C R21, R32, R21, RZ ;  /* 0x000000152015723e */ /* 0x000fe200048070ff */
[----:B------:R-:W-:Y:S01]  /*162c0*/  HADD2.F32 R37, -RZ, R45.H0_H0 ;  /* 0x2000002dff257230 */ /* 0x000fe20000004100 */
[----:B------:R-:W-:Y:S01]  /*162d0*/  F2FP.SATFINITE.E4M3.F32.PACK_AB_MERGE_C R57, R58, R57, RZ ;  /* 0x000000393a39723e */ /* 0x000fe200048070ff */
[----:B------:R-:W-:Y:S02]  /*162e0*/  HADD2.F32 R33, -RZ, R36.H0_H0 ;  /* 0x20000024ff217230 */ /* 0x000fe40000004100 */
[----:B------:R-:W-:Y:S01]  /*162f0*/  FMUL.FTZ R40, R38, R39 ;  /* 0x0000002726287220 */ /* 0x000fe20000410000 */
[----:B------:R-:W-:-:S02]  /*16300*/  HADD2.F32 R49, -RZ, R49.H1_H1 ;  /* 0x30000031ff317230 */ /* 0x000fc40000004100 */
[-C--:B------:R-:W-:Y:S01]  /*16310*/  FMUL.FTZ R42, R38, R37.reuse ;  /* 0x00000025262a7220 */ /* 0x080fe20000410000 */
[----:B------:R-:W-:Y:S02]  /*16320*/  HADD2.F32 R35, -RZ, R35.H1_H1 ;  /* 0x30000023ff237230 */ /* 0x000fe40000004100 */
[C---:B------:R-:W-:Y:S01]  /*16330*/  FFMA.FTZ R41, R33.reuse, R37, -R40 ;  /* 0x0000002521297223 */ /* 0x040fe20000010828 */
[----:B------:R-:W-:Y:S02]  /*16340*/  HADD2.F32 R45, -RZ, R45.H1_H1 ;  /* 0x3000002dff2d7230 */ /* 0x000fe40000004100 */
[----:B------:R-:W-:Y:S01]  /*16350*/  FFMA.FTZ R42, R33, R39, R42 ;  /* 0x00000027212a7223 */ /* 0x000fe2000001002a */
[----:B------:R-:W-:Y:S01]  /*16360*/  HADD2.F32 R36, -RZ, R36.H1_H1 ;  /* 0x30000024ff247230 */ /* 0x000fe20000004100 */
[----:B------:R-:W-:Y:S01]  /*16370*/  F2FP.F16.E4M3.UNPACK_B R38, R5.H1 ;  /* 0x00000005ff26723e */ /* 0x000fe200030006ff */
[C---:B------:R-:W-:Y:S01]  /*16380*/  FMUL.FTZ R37, R35.reuse, R49 ;  /* 0x0000003123257220 */ /* 0x040fe20000410000 */
[----:B------:R-:W-:Y:S01]  /*16390*/  F2FP.F16.E4M3.UNPACK_B R33, R12.H1 ;  /* 0x0000000cff21723e */ /* 0x000fe200030006ff */
[----:B------:R-:W-:Y:S01]  /*163a0*/  FMUL.FTZ R48, R35, R45 ;  /* 0x0000002d23307220 */ /* 0x000fe20000410000 */
[----:B------:R-:W-:-:S02]  /*163b0*/  HADD2.F32 R35, -RZ, R34.H0_H0 ;  /* 0x20000022ff237230 */ /* 0x000fc40000004100 */
[C---:B------:R-:W-:Y:S01]  /*163c0*/  FFMA.FTZ R46, R36.reuse, R45, -R37 ;  /* 0x0000002d242e7223 */ /* 0x040fe20000010825 */
[--C-:B------:R-:W-:Y:S02]  /*163d0*/  HADD2.F32 R40, -RZ, R38.reuse.H0_H0 ;  /* 0x20000026ff287230 */ /* 0x100fe40000004100 */
[----:B------:R-:W-:Y:S01]  /*163e0*/  FFMA.FTZ R49, R36, R49, R48 ;  /* 0x0000003124317223 */ /* 0x000fe20000010030 */
[--C-:B------:R-:W-:Y:S01]  /*163f0*/  HADD2.F32 R36, -RZ, R33.reuse.H0_H0 ;  /* 0x20000021ff247230 */ /* 0x100fe20000004100 */
[----:B------:R-:W-:Y:S01]  /*16400*/  F2FP.F16.E4M3.UNPACK_B R12, R12 ;  /* 0x0000000cff0c723e */ /* 0x000fe200020006ff */
[----:B------:R-:W-:Y:S02]  /*16410*/  HADD2.F32 R39, -RZ, R38.H1_H1 ;  /* 0x30000026ff277230 */ /* 0x000fe40000004100 */
[C---:B------:R-:W-:Y:S01]  /*16420*/  FMUL.FTZ R48, R35.reuse, R40 ;  /* 0x0000002823307220 */ /* 0x040fe20000410000 */
[----:B------:R-:W-:Y:S02]  /*16430*/  HADD2.F32 R34, -RZ, R34.H1_H1 ;  /* 0x30000022ff227230 */ /* 0x000fe40000004100 */
[----:B------:R-:W-:Y:S01]  /*16440*/  FMUL.FTZ R38, R35, R36 ;  /* 0x0000002423267220 */ /* 0x000fe20000410000 */
[----:B------:R-:W-:Y:S01]  /*16450*/  HADD2.F32 R37, -RZ, R33.H1_H1 ;  /* 0x30000021ff257230 */ /* 0x000fe20000004100 */
[----:B------:R-:W-:Y:S01]  /*16460*/  F2FP.F16.E4M3.UNPACK_B R5, R5 ;  /* 0x00000005ff05723e */ /* 0x000fe200020006ff */
[----:B------:R-:W-:-:S02]  /*16470*/  HADD2.F32 R33, -RZ, R30.H0_H0 ;  /* 0x2000001eff217230 */ /* 0x000fc40000004100 */
[C---:B------:R-:W-:Y:S01]  /*16480*/  FMUL.FTZ R35, R34.reuse, R39 ;  /* 0x0000002722237220 */ /* 0x040fe20000410000 */
[----:B------:R-:W-:Y:S02]  /*16490*/  HADD2.F32 R30, -RZ, R30.H1_H1 ;  /* 0x3000001eff1e7230 */ /* 0x000fe40000004100 */
[----:B------:R-:W-:Y:S01]  /*164a0*/  FMUL.FTZ R34, R34, R37 ;  /* 0x0000002522227220 */ /* 0x000fe20000410000 */
[----:B------:R-:W-:Y:S01]  /*164b0*/  F2FP.SATFINITE.E4M3.F32.PACK_AB_MERGE_C R13, R14, R13, R21 ;  /* 0x0000000d0e0d723e */ /* 0x000fe20004807015 */
[C---:B------:R-:W-:Y:S01]  /*164c0*/  FFMA.FTZ R48, R33.reuse, R36, -R48 ;  /* 0x0000002421307223 */ /* 0x040fe20000010830 */
[----:B------:R-:W-:Y:S01]  /*164d0*/  FFMA.FTZ R38, R33, R40, R38 ;  /* 0x0000002821267223 */ /* 0x000fe20000010026 */
[C---:B------:R-:W-:Y:S01]  /*164e0*/  FFMA.FTZ R45, R30.reuse, R37, -R35 ;  /* 0x000000251e2d7223 */ /* 0x040fe20000010823 */
[----:B------:R-:W-:Y:S01]  /*164f0*/  FFMA.FTZ R47, R30, R39, R34 ;  /* 0x000000271e2f7223 */ /* 0x000fe20000010022 */
[--C-:B------:R-:W-:Y:S02]  /*16500*/  HADD2.F32 R30, -RZ, R12.reuse.H0_H0 ;  /* 0x2000000cff1e7230 */ /* 0x100fe40000004100 */
[----:B------:R-:W-:Y:S01]  /*16510*/  HADD2.F32 R33, -RZ, R12.H1_H1 ;  /* 0x3000000cff217230 */ /* 0x000fe20000004100 */
[----:B------:R-:W-:Y:S01]  /*16520*/  F2FP.SATFINITE.E4M3.F32.PACK_AB_MERGE_C R45, R45, R48, RZ ;  /* 0x000000302d2d723e */ /* 0x000fe200048070ff */
[----:B------:R-:W-:Y:S01]  /*16530*/  HADD2.F32 R34, -RZ, R5.H0_H0 ;  /* 0x20000005ff227230 */ /* 0x000fe20000004100 */
[----:B------:R-:W-:Y:S01]  /*16540*/  F2FP.SATFINITE.E4M3.F32.PACK_AB_MERGE_C R38, R47, R38, RZ ;  /* 0x000000262f26723e */ /* 0x000fe200048070ff */
[----:B------:R-:W-:-:S02]  /*16550*/  HADD2.F32 R12, -RZ, R7.H0_H0 ;  /* 0x20000007ff0c7230 */ /* 0x000fc40000004100 */
[----:B------:R-:W-:Y:S02]  /*16560*/  HADD2.F32 R35, -RZ, R5.H1_H1 ;  /* 0x30000005ff237230 */ /* 0x000fe40000004100 */
[----:B------:R-:W-:Y:S02]  /*16570*/  HADD2.F32 R7, -RZ, R7.H1_H1 ;  /* 0x30000007ff077230 */ /* 0x000fe40000004100 */
[C---:B------:R-:W-:Y:S01]  /*16580*/  FMUL.FTZ R36, R12.reuse, R34 ;  /* 0x000000220c247220 */ /* 0x040fe20000410000 */
[--C-:B------:R-:W-:Y:S02]  /*16590*/  HADD2.F32 R5, -RZ, R4.reuse.H0_H0 ;  /* 0x20000004ff057230 */ /* 0x100fe40000004100 */
[-C--:B------:R-:W-:Y:S01]  /*165a0*/  FMUL.FTZ R37, R12, R30.reuse ;  /* 0x0000001e0c257220 */ /* 0x080fe20000410000 */
[----:B------:R-:W-:Y:S02]  /*165b0*/  HADD2.F32 R4, -RZ, R4.H1_H1 ;  /* 0x30000004ff047230 */ /* 0x000fe40000004100 */
[C---:B------:R-:W-:Y:S01]  /*165c0*/  FMUL.FTZ R39, R7.reuse, R35 ;  /* 0x0000002307277220 */ /* 0x040fe20000410000 */
        /* <DEDUP_REMOVED lines=12> */
[----:B------:R-:W-:Y:S02]  /*16690*/  F2FP.SATFINITE.E4M3.F32.PACK_AB_MERGE_C R6, R39, R36, R45 ;  /* 0x000000242706723e */ /* 0x000fe4000480702d */
[----:B------:R-:W-:Y:S02]  /*166a0*/  F2FP.SATFINITE.E4M3.F32.PACK_AB_MERGE_C R15, R54, R31, R57 ;  /* 0x0000001f360f723e */ /* 0x000fe40004807039 */
[----:B------:R-:W-:Y:S01]  /*166b0*/  F2FP.SATFINITE.E4M3.F32.PACK_AB_MERGE_C R12, R49, R42, R12 ;  /* 0x0000002a310c723e */ /* 0x000fe2000480700c */
[----:B------:R3:W-:Y:S01]  /*166c0*/  STS.128 [R60+0x14400], R4 ;  /* 0x014400043c007388 */ /* 0x0007e20000000c00 */
[----:B------:R-:W-:-:S05]  /*166d0*/  F2FP.SATFINITE.E4M3.F32.PACK_AB_MERGE_C R14, R30, R37, R38 ;  /* 0x000000251e0e723e */ /* 0x000fca0004807026 */
[----:B------:R3:W-:Y:S02]  /*166e0*/  STS.128 [R0+0x14400], R12 ;  /* 0x0144000c00007388 */ /* 0x0007e40000000c00 */
.L_x_473:
[----:B------:R-:W-:Y:S05]  /*166f0*/  BSYNC B1 ;  /* 0x0000000000017941 */ /* 0x000fea0003800000 */
.L_x_472:
[----:B------:R-:W-:Y:S05]  /*16700*/  @P2 BRA `(.L_x_454) ;  /* 0x0000000c00e02947 */ /* 0x000fea0003800000 */
[----:B--23--:R-:W2:Y:S04]  /*16710*/  LDL R0, [R1+0xc] ;  /* 0x00000c0001007983 */ /* 0x00cea80000100800 */
[----:B------:R-:W3:Y:S01]  /*16720*/  LDL R52, [R1+0x50] ;  /* 0x0000500001347983 */ /* 0x000ee20000100800 */
[----:B-----5:R-:W-:Y:S02]  /*16730*/  SHF.R.U32.HI R4, RZ, 0x8, R24 ;  /* 0x00000008ff047819 */ /* 0x020fe40000011618 */
        /* <DEDUP_REMOVED lines=8> */
[----:B------:R-:W-:-:S02]  /*167c0*/  SHF.R.U32.HI R12, RZ, 0x8, R8 ;  /* 0x00000008ff0c7819 */ /* 0x000fc40000011608 */
[----:B------:R-:W-:Y:S02]  /*167d0*/  PRMT R20, R7, 0x7604, R6 ;  /* 0x0000760407147816 */ /* 0x000fe40000000006 */
[----:B------:R-:W-:Y:S02]  /*167e0*/  LOP3.LUT R7, R8, 0xff, RZ, 0xc0, !PT ;  /* 0x000000ff08077812 */ /* 0x000fe400078ec0ff */
[----:B------:R-:W-:Y:S02]  /*167f0*/  LOP3.LUT R12, R12, 0xff, RZ, 0xc0, !PT ;  /* 0x000000ff0c0c7812 */ /* 0x000fe400078ec0ff */
[----:B------:R-:W-:Y:S02]  /*16800*/  SHF.R.U32.HI R6, RZ, 0x8, R27 ;  /* 0x00000008ff067819 */ /* 0x000fe4000001161b */
[----:B------:R-:W-:Y:S02]  /*16810*/  PRMT R35, R12, 0x7604, R7 ;  /* 0x000076040c237816 */ /* 0x000fe40000000007 */
[----:B------:R-:W-:-:S02]  /*16820*/  SHF.R.U32.HI R12, RZ, 0x8, R9 ;  /* 0x00000008ff0c7819 */ /* 0x000fc40000011609 */
[----:B------:R-:W-:Y:S02]  /*16830*/  LOP3.LUT R6, R6, 0xff, RZ, 0xc0, !PT ;  /* 0x000000ff06067812 */ /* 0x000fe400078ec0ff */
[----:B------:R-:W-:Y:S02]  /*16840*/  SHF.R.U32.HI R34, RZ, 0x8, R11 ;  /* 0x00000008ff227819 */ /* 0x000fe4000001160b */
[----:B------:R-:W-:Y:S02]  /*16850*/  LOP3.LUT R33, R11, 0xff, RZ, 0xc0, !PT ;  /* 0x000000ff0b217812 */ /* 0x000fe400078ec0ff */
[----:B------:R-:W-:Y:S02]  /*16860*/  LOP3.LUT R34, R34, 0xff, RZ, 0xc0, !PT ;  /* 0x000000ff22227812 */ /* 0x000fe400078ec0ff */
[----:B------:R-:W-:Y:S02]  /*16870*/  LOP3.LUT R30, R9, 0xff, RZ, 0xc0, !PT ;  /* 0x000000ff091e7812 */ /* 0x000fe400078ec0ff */
[----:B------:R-:W-:-:S02]  /*16880*/  PRMT R34, R34, 0x7604, R33 ;  /* 0x0000760422227816 */ /* 0x000fc40000000021 */
[----:B------:R-:W-:Y:S02]  /*16890*/  SHF.R.U32.HI R33, RZ, 0x10, R9 ;  /* 0x00000010ff217819 */ /* 0x000fe40000011609 */
[----:B------:R-:W-:Y:S02]  /*168a0*/  SHF.R.U32.HI R32, RZ, 0x8, R10 ;  /* 0x00000008ff207819 */ /* 0x000fe4000001160a */
[----:B0-----:R-:W-:Y:S01]  /*168b0*/  SHF.R.U32.HI R41, RZ, 0x10, R11 ;  /* 0x00000010ff297819 */ /* 0x001fe2000001160b */
[----:B------:R-:W-:Y:S01]  /*168c0*/  IMAD.U32 R33, R33, 0x10000, RZ ;  /* 0x0001000021217824 */ /* 0x000fe200078e00ff */
[----:B------:R-:W-:Y:S02]  /*168d0*/  LOP3.LUT R31, R10, 0xff, RZ, 0xc0, !PT ;  /* 0x000000ff0a1f7812 */ /* 0x000fe400078ec0ff */
[----:B------:R-:W-:Y:S02]  /*168e0*/  LOP3.LUT R32, R32, 0xff, RZ, 0xc0, !PT ;  /* 0x000000ff20207812 */ /* 0x000fe400078ec0ff */
[----:B------:R-:W-:-:S02]  /*168f0*/  SHF.L.U32 R41, R41, 0x10, RZ ;  /* 0x0000001029297819 */ /* 0x000fc400000006ff */
[----:B------:R-:W-:Y:S02]  /*16900*/  PRMT R37, R32, 0x7604, R31 ;  /* 0x0000760420257816 */ /* 0x000fe4000000001f */
[----:B------:R-:W-:Y:S02]  /*16910*/  SHF.R.U32.HI R31, RZ, 0x10, R27 ;  /* 0x00000010ff1f7819 */ /* 0x000fe4000001161b */
[----:B------:R-:W-:Y:S02]  /*16920*/  LOP3.LUT R41, R34, 0xff0000, R41, 0xf8, !PT ;  /* 0x00ff000022297812 */ /* 0x000fe400078ef829 */
[--C-:B------:R-:W-:Y:S01]  /*16930*/  LOP3.LUT R35, R35, 0xff0000, R8.reuse, 0xf8, !PT ;  /* 0x00ff000023237812 */ /* 0x100fe200078ef808 */
[----:B------:R-:W-:Y:S01]  /*16940*/  IMAD.U32 R31, R31, 0x10000, RZ ;  /* 0x000100001f1f7824 */ /* 0x000fe200078e00ff */
[----:B------:R-:W-:Y:S02]  /*16950*/  LOP3.LUT R42, R41, 0xff000000, R11, 0xf8, !PT ;  /* 0xff000000292a7812 */ /* 0x000fe400078ef80b */
[----:B------:R-:W-:-:S02]  /*16960*/  LOP3.LUT R38, R35, 0xff000000, R8, 0xf8, !PT ;  /* 0xff00000023267812 */ /* 0x000fc400078ef808 */
[----:B------:R-:W-:Y:S02]  /*16970*/  LOP3.LUT R29, R29, 0xff0000, R26, 0xf8, !PT ;  /* 0x00ff00001d1d7812 */ /* 0x000fe400078ef81a */
[----:B--2---:R-:W-:Y:S02]  /*16980*/  LEA.HI R3, R3, R0, RZ, 0x1c ;  /* 0x0000000003037211 */ /* 0x004fe400078fe0ff */
[----:B------:R-:W-:-:S04]  /*16990*/  LOP3.LUT R0, R24, 0xff, RZ, 0xc0, !PT ;  /* 0x000000ff18007812 */ /* 0x000fc800078ec0ff */
[----:B-1----:R-:W-:Y:S02]  /*169a0*/  PRMT R21, R5, 0x7604, R0 ;  /* 0x0000760405157816 */ /* 0x002fe40000000000 */
[----:B------:R-:W-:Y:S02]  /*169b0*/  SHF.R.S32.HI R0, RZ, 0x1f, R3 ;  /* 0x0000001fff007819 */ /* 0x000fe40000011403 */
[----:B------:R-:W-:Y:S02]  /*169c0*/  LOP3.LUT R5, R27, 0xff, RZ, 0xc0, !PT ;  /* 0x000000ff1b057812 */ /* 0x000fe400078ec0ff */
[----:B------:R-:W-:Y:S02]  /*169d0*/  LEA.HI R4, R0, R3, RZ, 0x2 ;  /* 0x0000000300047211 */ /* 0x000fe400078f10ff */
[----:B------:R-:W-:Y:S02]  /*169e0*/  SHF.L.U32 R0, R3, 0x4, RZ ;  /* 0x0000000403007819 */ /* 0x000fe400000006ff */
[----:B------:R-:W-:Y:S01]  /*169f0*/  PRMT R28, R6, 0x7604, R5 ;  /* 0x00007604061c7816 */ /* 0x000fe20000000005 */
[----:B------:R-:W-:Y:S01]  /*16a00*/  IMAD.SHL.U32 R4, R4, 0x800, RZ ;  /* 0x0000080004047824 */ /* 0x000fe200078e00ff */
[----:B------:R-:W-:-:S02]  /*16a10*/  LOP3.LUT R3, R175, 0x30, R0, 0xf8, !PT ;  /* 0x00000030af037812 */ /* 0x000fc400078ef800 */
[----:B------:R-:W-:Y:S02]  /*16a20*/  LOP3.LUT R21, R21, 0xff0000, R24, 0xf8, !PT ;  /* 0x00ff000015157812 */ /* 0x000fe400078ef818 */
[----:B------:R-:W-:Y:S02]  /*16a30*/  LOP3.LUT R3, R3, R196, RZ, 0x3c, !PT ;  /* 0x000000c403037212 */ /* 0x000fe400078e3cff */
[----:B------:R-:W-:Y:S02]  /*16a40*/  LOP3.LUT R0, R4, 0xffffe000, RZ, 0xc0, !PT ;  /* 0xffffe00004007812 */ /* 0x000fe400078ec0ff */
[----:B---3--:R-:W0:Y:S01]  /*16a50*/  LDS.128 R4, [R52+0x14400] ;  /* 0x0144000034047984 */ /* 0x008e220000000c00 */
[----:B------:R-:W-:Y:S02]  /*16a60*/  LOP3.LUT R31, R28, 0xff0000, R31, 0xf8, !PT ;  /* 0x00ff00001c1f7812 */ /* 0x000fe400078ef81f */
[----:B------:R-:W-:-:S05]  /*16a70*/  IADD3 R3, R3, R197, R0 ;  /* 0x000000c503037210 */ /* 0x000fca0007ffe000 */
[----:B------:R-:W-:Y:S01]  /*16a80*/  IMAD.IADD R0, R16, 0x1, R3 ;  /* 0x0000000110007824 */ /* 0x000fe200078e0203 */
[----:B------:R-:W-:-:S04]  /*16a90*/  LOP3.LUT R3, R12, 0xff, RZ, 0xc0, !PT ;  /* 0x000000ff0c037812 */ /* 0x000fc800078ec0ff */
[----:B------:R-:W1:Y:S01]  /*16aa0*/  LDS.128 R12, [R0+0x14400] ;  /* 0x01440000000c7984 */ /* 0x000e620000000c00 */
[----:B------:R-:W-:Y:S02]  /*16ab0*/  PRMT R30, R3, 0x7604, R30 ;  /* 0x00007604031e7816 */ /* 0x000fe4000000001e */
[----:B------:R-:W-:Y:S02]  /*16ac0*/  SHF.R.U32.HI R3, RZ, 0x10, R25 ;  /* 0x00000010ff037819 */ /* 0x000fe40000011619 */
[----:B------:R-:W-:Y:S02]  /*16ad0*/  LOP3.LUT R39, R30, 0xff0000, R33, 0xf8, !PT ;  /* 0x00ff00001e277812 */ /* 0x000fe400078ef821 */
[----:B------:R-:W-:Y:S01]  /*16ae0*/  LOP3.LUT R33, R21, 0xff000000, R24, 0xf8, !PT ;  /* 0xff00000015217812 */ /* 0x000fe200078ef818 */
[----:B------:R-:W-:Y:S01]  /*16af0*/  IMAD.U32 R3, R3, 0x10000, RZ ;  /* 0x0001000003037824 */ /* 0x000fe200078e00ff */
[----:B------:R-:W-:Y:S02]  /*16b00*/  LOP3.LUT R39, R39, 0xff000000, R9, 0xf8, !PT ;  /* 0xff00000027277812 */ /* 0x000fe400078ef809 */
[----:B------:R-:W-:-:S02]  /*16b10*/  LOP3.LUT R21, R37, 0xff0000, R10, 0xf8, !PT ;  /* 0x00ff000025157812 */ /* 0x000fc400078ef80a */
[----:B------:R-:W-:Y:S02]  /*16b20*/  LOP3.LUT R3, R20, 0xff0000, R3, 0xf8, !PT ;  /* 0x00ff000014037812 */ /* 0x000fe400078ef803 */
[----:B------:R-:W-:Y:S02]  /*16b30*/  F2FP.F16.E4M3.UNPACK_B R35, R39 ;  /* 0x00000027ff23723e */ /* 0x000fe400020006ff */
[----:B------:R-:W-:Y:S02]  /*16b40*/  LOP3.LUT R32, R3, 0xff000000, R25, 0xf8, !PT ;  /* 0xff00000003207812 */ /* 0x000fe400078ef819 */
[----:B------:R-:W-:Y:S01]  /*16b50*/  LOP3.LUT R8, R21, 0xff000000, R10, 0xf8, !PT ;  /* 0xff00000015087812 */ /* 0x000fe200078ef80a */
[--C-:B------:R-:W-:Y:S01]  /*16b60*/  HADD2.F32 R40, -RZ, R35.reuse.H0_H0 ;  /* 0x20000023ff287230 */ /* 0x100fe20000004100 */
[----:B------:R-:W-:Y:S01]  /*16b70*/  F2FP.F16.E4M3.UNPACK_B R34, R32 ;  /* 0x00000020ff22723e */ /* 0x000fe200020006ff */
[----:B------:R-:W-:Y:S01]  /*16b80*/  HADD2.F32 R35, -RZ, R35.H1_H1 ;  /* 0x30000023ff237230 */ /* 0x000fe20000004100 */
[----:B------:R-:W-:-:S02]  /*16b90*/  LOP3.LUT R37, R31, 0xff000000, R27, 0xf8, !PT ;  /* 0xff0000001f257812 */ /* 0x000fc400078ef81b */
[----:B------:R-:W-:Y:S01]  /*16ba0*/  F2FP.F16.E4M3.UNPACK_B R39, R39.H1 ;  /* 0x00000027ff27723e */ /* 0x000fe200030006ff */
[--C-:B------:R-:W-:Y:S01]  /*16bb0*/  HADD2.F32 R36, -RZ, R34.reuse.H0_H0 ;  /* 0x20000022ff247230 */ /* 0x100fe20000004100 */
[-C--:B0-----:R-:W-:Y:S01]  /*16bc0*/  F2FP.F16.E4M3.UNPACK_B R10, R5.reuse ;  /* 0x00000005ff0a723e */ /* 0x081fe200020006ff */
[----:B------:R-:W-:Y:S01]  /*16bd0*/  HADD2.F32 R34, -RZ, R34.H1_H1 ;  /* 0x30000022ff227230 */ /* 0x000fe20000004100 */
[----:B------:R-:W-:Y:S02]  /*16be0*/  F2FP.F16.E4M3.UNPACK_B R24, R5.H1 ;  /* 0x00000005ff18723e */ /* 0x000fe400030006ff */
[----:B------:R-:W-:Y:S01]  /*16bf0*/  F2FP.F16.E4M3.UNPACK_B R32, R32.H1 ;  /* 0x00000020ff20723e */ /* 0x000fe200030006ff */
[----:B------:R-:W-:Y:S01]  /*16c00*/  HADD2.F32 R9, -RZ, R10.H0_H0 ;  /* 0x2000000aff097230 */ /* 0x000fe20000004100 */
[----:B------:R-:W-:Y:S02]  /*16c10*/  LOP3.LUT R3, R29, 0xff000000, R26, 0xf8, !PT ;  /* 0xff0000001d037812 */ /* 0x000fe400078ef81a */
[----:B------:R-:W-:-:S02]  /*16c20*/  F2FP.F16.E4M3.UNPACK_B R25, R7 ;  /* 0x00000007ff19723e */ /* 0x000fc400020006ff */
[----:B------:R-:W-:Y:S02]  /*16c30*/  F2FP.F16.E4M3.UNPACK_B R26, R7.H1 ;  /* 0x00000007ff1a723e */ /* 0x000fe400030006ff */
[----:B------:R-:W-:Y:S02]  /*16c40*/  F2FP.F16.E4M3.UNPACK_B R20, R4 ;  /* 0x00000004ff14723e */ /* 0x000fe400020006ff */
[----:B-1----:R-:W-:Y:S02]  /*16c50*/  F2FP.F16.E4M3.UNPACK_B R11, R13 ;  /* 0x0000000dff0b723e */ /* 0x002fe400020006ff */
[-C--:B------:R-:W-:Y:S02]  /*16c60*/  F2FP.F16.E4M3.UNPACK_B R30, R15.reuse ;  /* 0x0000000fff1e723e */ /* 0x080fe400020006ff */
[----:B------:R-:W-:Y:S01]  /*16c70*/  F2FP.F16.E4M3.UNPACK_B R31, R15.H1 ;  /* 0x0000000fff1f723e */ /* 0x000fe200030006ff */
[--C-:B------:R-:W-:Y:S01]  /*16c80*/  HADD2.F32 R5, -RZ, R11.reuse.H0_H0 ;  /* 0x2000000bff057230 */ /* 0x100fe20000004100 */
[-C--:B------:R-:W-:Y:S01]  /*16c90*/  F2FP.F16.E4M3.UNPACK_B R15, R12.reuse ;  /* 0x0000000cff0f723e */ /* 0x080fe200020006ff */
[----:B------:R-:W-:Y:S01]  /*16ca0*/  HADD2.F32 R11, -RZ, R11.H1_H1 ;  /* 0x3000000bff0b7230 */ /* 0x000fe20000004100 */
[----:B------:R-:W-:-:S02]  /*16cb0*/  F2FP.F16.E4M3.UNPACK_B R27, R12.H1 ;  /* 0x0000000cff1b723e */ /* 0x000fc400030006ff */
[C---:B------:R-:W-:Y:S01]  /*16cc0*/  FMUL.FTZ R12, R5.reuse, R40 ;  /* 0x00000028050c7220 */ /* 0x040fe20000410000 */
[----:B------:R-:W-:Y:S01]  /*16cd0*/  F2FP.F16.E4M3.UNPACK_B R28, R13.H1 ;  /* 0x0000000dff1c723e */ /* 0x000fe200030006ff */
[----:B------:R-:W-:Y:S01]  /*16ce0*/  FMUL.FTZ R13, R5, R36 ;  /* 0x00000024050d7220 */ /* 0x000fe20000410000 */
[----:B------:R-:W-:Y:S01]  /*16cf0*/  F2FP.F16.E4M3.UNPACK_B R21, R4.H1 ;  /* 0x00000004ff15723e */ /* 0x000fe200030006ff */
[----:B------:R-:W-:Y:S01]  /*16d00*/  FFMA.FTZ R5, R9, R36, -R12 ;  /* 0x0000002409057223 */ /* 0x000fe2000001080c */
[-C--:B------:R-:W-:Y:S01]  /*16d10*/  F2FP.F16.E4M3.UNPACK_B R4, R6.reuse ;  /* 0x00000006ff04723e */ /* 0x080fe200020006ff */
[----:B------:R-:W-:Y:S01]  /*16d20*/  HADD2.F32 R12, -RZ, R10.H1_H1 ;  /* 0x3000000aff0c7230 */ /* 0x000fe20000004100 */
[----:B------:R-:W-:Y:S01]  /*16d30*/  F2FP.F16.E4M3.UNPACK_B R7, R6.H1 ;  /* 0x00000006ff07723e */ /* 0x000fe200030006ff */
[----:B------:R-:W-:Y:S01]  /*16d40*/  HADD2.F32 R36, -RZ, R39.H0_H0 ;  /* 0x20000027ff247230 */ /* 0x000fe20000004100 */
[-C--:B------:R-:W-:Y:S01]  /*16d50*/  F2FP.F16.E4M3.UNPACK_B R6, R14.reuse ;  /* 0x0000000eff06723e */ /* 0x080fe200020006ff */
[----:B------:R-:W-:Y:S01]  /*16d60*/  HADD2.F32 R10, -RZ, R28.H0_H0 ;  /* 0x2000001cff0a7230 */ /* 0x000fe20000004100 */
[----:B------:R-:W-:Y:S01]  /*16d70*/  F2FP.F16.E4M3.UNPACK_B R29, R14.H1 ;  /* 0x0000000eff1d723e */ /* 0x000fe200030006ff */
[----:B------:R-:W-:-:S02]  /*16d80*/  HADD2.F32 R14, -RZ, R32.H0_H0 ;  /* 0x20000020ff0e7230 */ /* 0x000fc40000004100 */
[----:B------:R-:W-:Y:S01]  /*16d90*/  FFMA.FTZ R9, R9, R40, R13 ;  /* 0x0000002809097223 */ /* 0x000fe2000001000d */
[----:B------:R-:W-:Y:S02]  /*16da0*/  HADD2.F32 R13, -RZ, R24.H0_H0 ;  /* 0x20000018ff0d7230 */ /* 0x000fe40000004100 */
[C---:B------:R-:W-:Y:S01]  /*16db0*/  FMUL.FTZ R46, R10.reuse, R36 ;  /* 0x000000240a2e7220 */ /* 0x040fe20000410000 */
[CC--:B------:R-:W-:Y:S01]  /*16dc0*/  FMUL.FTZ R41, R11.reuse, R35.reuse ;  /* 0x000000230b297220 */ /* 0x0c0fe20000410000 */
[----:B------:R-:W-:Y:S01]  /*16dd0*/  FMUL.FTZ R43, R10, R14 ;  /* 0x0000000e0a2b7220 */ /* 0x000fe20000410000 */
[----:B------:R-:W-:Y:S01]  /*16de0*/  FMUL.FTZ R40, R11, R34 ;  /* 0x000000220b287220 */ /* 0x000fe20000410000 */
[C---:B------:R-:W-:Y:S01]  /*16df0*/  FFMA.FTZ R11, R13.reuse, R14, -R46 ;  /* 0x0000000e0d0b7223 */ /* 0x040fe2000001082e */
[C---:B------:R-:W-:Y:S01]  /*16e00*/  FFMA.FTZ R10, R12.reuse, R34, -R41 ;  /* 0x000000220c0a7223 */ /* 0x040fe20000010829 */
[----:B------:R-:W-:Y:S01]  /*16e10*/  FFMA.FTZ R13, R13, R36, R43 ;  /* 0x000000240d0d7223 */ /* 0x000fe2000001002b */
[-C--:B------:R-:W-:Y:S01]  /*16e20*/  F2FP.F16.E4M3.UNPACK_B R36, R42.reuse ;  /* 0x0000002aff24723e */ /* 0x080fe200020006ff */
[----:B------:R-:W-:Y:S01]  /*16e30*/  FFMA.FTZ R12, R12, R35, R40 ;  /* 0x000000230c0c7223 */ /* 0x000fe20000010028 */
[----:B------:R-:W-:Y:S01]  /*16e40*/  HADD2.F32 R35, -RZ, R32.H1_H1 ;  /* 0x30000020ff237230 */ /* 0x000fe20000004100 */
[-C--:B------:R-:W-:Y:S01]  /*16e50*/  F2FP.F16.E4M3.UNPACK_B R34, R37.reuse ;  /* 0x00000025ff22723e */ /* 0x080fe200020006ff */
[----:B------:R-:W-:Y:S01]  /*16e60*/  HADD2.F32 R41, -RZ, R39.H1_H1 ;  /* 0x30000027ff297230 */ /* 0x000fe20000004100 */
[----:B------:R-:W-:Y:S01]  /*16e70*/  F2FP.F16.E4M3.UNPACK_B R42, R42.H1 ;  /* 0x0000002aff2a723e */ /* 0x000fe200030006ff */
[----:B------:R-:W-:Y:S01]  /*16e80*/  HADD2.F32 R28, -RZ, R28.H1_H1 ;  /* 0x3000001cff1c7230 */ /* 0x000fe20000004100 */
[----:B------:R-:W-:Y:S01]  /*16e90*/  F2FP.F16.E4M3.UNPACK_B R37, R37.H1 ;  /* 0x00000025ff25723e */ /* 0x000fe200030006ff */
[----:B------:R-:W-:-:S02]  /*16ea0*/  HADD2.F32 R43, -RZ, R36.H0_H0 ;  /* 0x20000024ff2b7230 */ /* 0x000fc40000004100 */
[----:B------:R-:W-:Y:S02]  /*16eb0*/  HADD2.F32 R32, -RZ, R30.H0_H0 ;  /* 0x2000001eff207230 */ /* 0x000fe40000004100 */
[C---:B------:R-:W-:Y:S01]  /*16ec0*/  FMUL.FTZ R45, R28.reuse, R41 ;  /* 0x000000291c2d7220 */ /* 0x040fe20000410000 */
[----:B------:R-:W-:Y:S02]  /*16ed0*/  HADD2.F32 R24, -RZ, R24.H1_H1 ;  /* 0x30000018ff187230 */ /* 0x000fe40000004100 */
[----:B------:R-:W-:Y:S01]  /*16ee0*/  FMUL.FTZ R28, R28, R35 ;  /* 0x000000231c1c7220 */ /* 0x000fe20000410000 */
[----:B------:R-:W-:Y:S02]  /*16ef0*/  HADD2.F32 R39, -RZ, R34.H0_H0 ;  /* 0x20000022ff277230 */ /* 0x000fe40000004100 */
[----:B------:R-:W-:Y:S01]  /*16f00*/  FMUL.FTZ R47, R32, R43 ;  /* 0x0000002b202f7220 */ /* 0x000fe20000410000 */
[----:B------:R-:W-:Y:S02]  /*16f10*/  HADD2.F32 R14, -RZ, R25.H0_H0 ;  /* 0x20000019ff0e7230 */ /* 0x000fe40000004100 */
[----:B------:R-:W-:Y:S01]  /*16f20*/  FFMA.FTZ R40, R24, R35, -R45 ;  /* 0x0000002318287223 */ /* 0x000fe2000001082d */
[----:B------:R-:W-:-:S02]  /*16f30*/  HADD2.F32 R36, -RZ, R36.H1_H1 ;  /* 0x30000024ff247230 */ /* 0x000fc40000004100 */
[----:B------:R-:W-:Y:S01]  /*16f40*/  FMUL.FTZ R32, R32, R39 ;  /* 0x0000002720207220 */ /* 0x000fe20000410000 */
[----:B------:R-:W-:Y:S02]  /*16f50*/  HADD2.F32 R30, -RZ, R30.H1_H1 ;  /* 0x3000001eff1e7230 */ /* 0x000fe40000004100 */
[----:B------:R-:W-:Y:S01]  /*16f60*/  FFMA.FTZ R46, R24, R41, R28 ;  /* 0x00000029182e7223 */ /* 0x000fe2000001001c */
[----:B------:R-:W-:Y:S02]  /*16f70*/  HADD2.F32 R34, -RZ, R34.H1_H1 ;  /* 0x30000022ff227230 */ /* 0x000fe40000004100 */
[----:B------:R-:W-:Y:S01]  /*16f80*/  FFMA.FTZ R47, R14, R39, -R47 ;  /* 0x000000270e2f7223 */ /* 0x000fe2000001082f */
[----:B------:R-:W-:Y:S02]  /*16f90*/  HADD2.F32 R25, -RZ, R25.H1_H1 ;  /* 0x30000019ff197230 */ /* 0x000fe40000004100 */
[----:B------:R-:W-:Y:S01]  /*16fa0*/  FMUL.FTZ R28, R30, R36 ;  /* 0x000000241e1c7220 */ /* 0x000fe20000410000 */
[----:B------:R-:W-:-:S02]  /*16fb0*/  HADD2.F32 R39, -RZ, R42.H0_H0 ;  /* 0x2000002aff277230 */ /* 0x000fc40000004100 */
[-C--:B------:R-:W-:Y:S01]  /*16fc0*/  FMUL.FTZ R41, R30, R34.reuse ;  /* 0x000000221e297220 */ /* 0x080fe20000410000 */
[----:B------:R-:W-:Y:S02]  /*16fd0*/  HADD2.F32 R24, -RZ, R31.H0_H0 ;  /* 0x2000001fff187230 */ /* 0x000fe40000004100 */
[----:B------:R-:W-:Y:S01]  /*16fe0*/  FFMA.FTZ R43, R14, R43, R32 ;  /* 0x0000002b0e2b7223 */ /* 0x000fe20000010020 */
[--C-:B------:R-:W-:Y:S02]  /*16ff0*/  HADD2.F32 R35, -RZ, R37.reuse.H0_H0 ;  /* 0x20000025ff237230 */ /* 0x100fe40000004100 */
[C---:B------:R-:W-:Y:S01]  /*17000*/  FFMA.FTZ R48, R25.reuse, R34, -R28 ;  /* 0x0000002219307223 */ /* 0x040fe2000001081c */
[----:B------:R-:W-:Y:S02]  /*17010*/  HADD2.F32 R14, -RZ, R26.H0_H0 ;  /* 0x2000001aff0e7230 */ /* 0x000fe40000004100 */
[C---:B------:R-:W-:Y:S01]  /*17020*/  FMUL.FTZ R45, R24.reuse, R39 ;  /* 0x00000027182d7220 */ /* 0x040fe20000410000 */
[----:B------:R-:W-:Y:S01]  /*17030*/  FFMA.FTZ R36, R25, R36, R41 ;  /* 0x0000002419247223 */ /* 0x000fe20000010029 */
[----:B------:R-:W-:Y:S01]  /*17040*/  FMUL.FTZ R24, R24, R35 ;  /* 0x0000002318187220 */ /* 0x000fe20000410000 */
[----:B------:R-:W-:Y:S01]  /*17050*/  F2FP.F16.E4M3.UNPACK_B R28, R38.H1 ;  /* 0x00000026ff1c723e */ /* 0x000fe200030006ff */
[----:B------:R-:W-:Y:S01]  /*17060*/  HADD2.F32 R37, -RZ, R37.H1_H1 ;  /* 0x30000025ff257230 */ /* 0x000fe20000004100 */
[----:B------:R-:W-:Y:S01]  /*17070*/  F2FP.F16.E4M3.UNPACK_B R25, R33.H1 ;  /* 0x00000021ff19723e */ /* 0x000fe200030006ff */
[----:B------:R-:W-:Y:S01]  /*17080*/  FFMA.FTZ R49, R14, R39, R24 ;  /* 0x000000270e317223 */ /* 0x000fe20000010018 */
[----:B------:R-:W-:-:S02]  /*17090*/  HADD2.F32 R42, -RZ, R42.H1_H1 ;  /* 0x3000002aff2a7230 */ /* 0x000fc40000004100 */
[----:B------:R-:W-:Y:S01]  /*170a0*/  FFMA.FTZ R45, R14, R35, -R45 ;  /* 0x000000230e2d7223 */ /* 0x000fe2000001082d */
[----:B------:R-:W-:Y:S01]  /*170b0*/  HADD2.F32 R31, -RZ, R31.H1_H1 ;  /* 0x3000001fff1f7230 */ /* 0x000fe20000004100 */
[----:B------:R-:W-:Y:S01]  /*170c0*/  F2FP.F16.E4M3.UNPACK_B R38, R38 ;  /* 0x00000026ff26723e */ /* 0x000fe200020006ff */
[----:B------:R-:W-:Y:S01]  /*170d0*/  HADD2.F32 R39, -RZ, R28.H0_H0 ;  /* 0x2000001cff277230 */ /* 0x000fe20000004100 */
[----:B------:R-:W-:Y:S01]  /*170e0*/  F2FP.F16.E4M3.UNPACK_B R33, R33 ;  /* 0x00000021ff21723e */ /* 0x000fe200020006ff */
[----:B------:R-:W-:Y:S02]  /*170f0*/  HADD2.F32 R24, -RZ, R27.H0_H0 ;  /* 0x2000001bff187230 */ /* 0x000fe40000004100 */
[C---:B------:R-:W-:Y:S01]  /*17100*/  FMUL.FTZ R41, R31.reuse, R42 ;  /* 0x0000002a1f297220 */ /* 0x040fe20000410000 */
[----:B------:R-:W-:Y:S02]  /*17110*/  HADD2.F32 R35, -RZ, R25.H0_H0 ;  /* 0x20000019ff237230 */ /* 0x000fe40000004100 */
[----:B------:R-:W-:Y:S01]  /*17120*/  FMUL.FTZ R51, R31, R37 ;  /* 0x000000251f337220 */ /* 0x000fe20000410000 */
[----:B------:R-:W-:-:S02]  /*17130*/  HADD2.F32 R14, -RZ, R21.H0_H0 ;  /* 0x20000015ff0e7230 */ /* 0x000fc40000004100 */
[C---:B------:R-:W-:Y:S01]  /*17140*/  FMUL.FTZ R31, R24.reuse, R39 ;  /* 0x00000027181f7220 */ /* 0x040fe20000410000 */
[----:B------:R-:W-:Y:S02]  /*17150*/  HADD2.F32 R26, -RZ, R26.H1_H1 ;  /* 0x3000001aff1a7230 */ /* 0x000fe40000004100 */
[-C--:B------:R-:W-:Y:S01]  /*17160*/  FMUL.FTZ R24, R24, R35.reuse ;  /* 0x0000002318187220 */ /* 0x080fe20000410000 */
[----:B------:R-:W-:Y:S02]  /*17170*/  HADD2.F32 R28, -RZ, R28.H1_H1 ;  /* 0x3000001cff1c7230 */ /* 0x000fe40000004100 */
[C---:B------:R-:W-:Y:S01]  /*17180*/  FFMA.FTZ R30, R14.reuse, R35, -R31 ;  /* 0x000000230e1e7223 */ /* 0x040fe2000001081f */
[----:B------:R-:W-:Y:S02]  /*17190*/  HADD2.F32 R27, -RZ, R27.H1_H1 ;  /* 0x3000001bff1b7230 */ /* 0x000fe40000004100 */
[----:B------:R-:W-:Y:S01]  /*171a0*/  FFMA.FTZ R39, R14, R39, R24 ;  /* 0x000000270e277223 */ /* 0x000fe20000010018 */
[----:B------:R-:W-:-:S02]  /*171b0*/  HADD2.F32 R14, -RZ, R25.H1_H1 ;  /* 0x30000019ff0e7230 */ /* 0x000fc40000004100 */
[C---:B------:R-:W-:Y:S01]  /*171c0*/  FFMA.FTZ R50, R26.reuse, R37, -R41 ;  /* 0x000000251a327223 */ /* 0x040fe20000010829 */
[----:B------:R-:W-:Y:S01]  /*171d0*/  FFMA.FTZ R42, R26, R42, R51 ;  /* 0x0000002a1a2a7223 */ /* 0x000fe20000010033 */
[----:B------:R-:W-:Y:S02]  /*171e0*/  HADD2.F32 R21, -RZ, R21.H1_H1 ;  /* 0x30000015ff157230 */ /* 0x000fe40000004100 */
[C---:B------:R-:W-:Y:S01]  /*171f0*/  FMUL.FTZ R26, R27.reuse, R28 ;  /* 0x0000001c1b1a7220 */ /* 0x040fe20000410000 */
[-C--:B------:R-:W-:Y:S01]  /*17200*/  FMUL.FTZ R27, R27, R14.reuse ;  /* 0x0000000e1b1b7220 */ /* 0x080fe20000410000 */
[----:B------:R-:W-:Y:S01]  /*17210*/  HADD2.F32 R25, -RZ, R38.H0_H0 ;  /* 0x20000026ff197230 */ /* 0x000fe20000004100 */
[----:B------:R-:W-:Y:S01]  /*17220*/  F2FP.SATFINITE.E4M3.F32.PACK_AB_MERGE_C R11, R40, R11, RZ ;  /* 0x0000000b280b723e */ /* 0x000fe200048070ff */
[----:B------:R-:W-:Y:S02]  /*17230*/  HADD2.F32 R24, -RZ, R15.H0_H0 ;  /* 0x2000000fff187230 */ /* 0x000fe40000004100 */
[C---:B------:R-:W-:Y:S01]  /*17240*/  FFMA.FTZ R41, R21.reuse, R14, -R26 ;  /* 0x0000000e15297223 */ /* 0x040fe2000001081a */
[----:B------:R-:W-:Y:S01]  /*17250*/  FFMA.FTZ R32, R21, R28, R27 ;  /* 0x0000001c15207223 */ /* 0x000fe2000001001b */
[----:B------:R-:W-:Y:S01]  /*17260*/  HADD2.F32 R21, -RZ, R33.H0_H0 ;  /* 0x20000021ff157230 */ /* 0x000fe20000004100 */
[----:B------:R-:W-:Y:S01]  /*17270*/  F2FP.SATFINITE.E4M3.F32.PACK_AB_MERGE_C R13, R46, R13, RZ ;  /* 0x0000000d2e0d723e */ /* 0x000fe200048070ff */
[----:B------:R-:W-:-:S02]  /*17280*/  HADD2.F32 R14, -RZ, R20.H0_H0 ;  /* 0x20000014ff0e7230 */ /* 0x000fc40000004100 */
[C---:B------:R-:W-:Y:S01]  /*17290*/  FMUL.FTZ R27, R24.reuse, R25 ;  /* 0x00000019181b7220 */ /* 0x040fe20000410000 */
[----:B------:R-:W-:Y:S02]  /*172a0*/  HADD2.F32 R38, -RZ, R38.H1_H1 ;  /* 0x30000026ff267230 */ /* 0x000fe40000004100 */
[-C--:B------:R-:W-:Y:S01]  /*172b0*/  FMUL.FTZ R31, R24, R21.reuse ;  /* 0x00000015181f7220 */ /* 0x080fe20000410000 */
[----:B------:R-:W-:Y:S02]  /*172c0*/  HADD2.F32 R15, -RZ, R15.H1_H1 ;  /* 0x3000000fff0f7230 */ /* 0x000fe40000004100 */
[C---:B------:R-:W-:Y:S01]  /*172d0*/  FFMA.FTZ R27, R14.reuse, R21, -R27 ;  /* 0x000000150e1b7223 */ /* 0x040fe2000001081b */
[----:B------:R-:W-:Y:S01]  /*172e0*/  HADD2.F32 R33, -RZ, R33.H1_H1 ;  /* 0x30000021ff217230 */ /* 0x000fe20000004100 */
[----:B------:R-:W-:Y:S01]  /*172f0*/  F2FP.F16.E4M3.UNPACK_B R21, R8.H1 ;  /* 0x00000008ff15723e */ /* 0x000fe200030006ff */
[----:B------:R-:W-:Y:S02]  /*17300*/  HADD2.F32 R20, -RZ, R20.H1_H1 ;  /* 0x30000014ff147230 */ /* 0x000fe40000004100 */
[----:B------:R-:W-:Y:S01]  /*17310*/  FFMA.FTZ R31, R14, R25, R31 ;  /* 0x000000190e1f7223 */ /* 0x000fe2000001001f */
[C---:B------:R-:W-:Y:S01]  /*17320*/  FMUL.FTZ R35, R15.reuse, R38 ;  /* 0x000000260f237220 */ /* 0x040fe20000410000 */
[----:B------:R-:W-:Y:S01]  /*17330*/  F2FP.F16.E4M3.UNPACK_B R14, R3.H1 ;  /* 0x00000003ff0e723e */ /* 0x000fe200030006ff */
[----:B------:R-:W-:Y:S01]  /*17340*/  FMUL.FTZ R37, R15, R33 ;  /* 0x000000210f257220 */ /* 0x000fe20000410000 */
[----:B------:R-:W-:-:S02]  /*17350*/  HADD2.F32 R25, -RZ, R21.H0_H0 ;  /* 0x20000015ff197230 */ /* 0x000fc40000004100 */
[C---:B------:R-:W-:Y:S01]  /*17360*/  FFMA.FTZ R28, R20.reuse, R33, -R35 ;  /* 0x00000021141c7223 */ /* 0x040fe20000010823 */
[----:B------:R-:W-:Y:S02]  /*17370*/  HADD2.F32 R15, -RZ, R29.H0_H0 ;  /* 0x2000001dff0f7230 */ /* 0x000fe40000004100 */
[----:B------:R-:W-:Y:S01]  /*17380*/  FFMA.FTZ R38, R20, R38, R37 ;  /* 0x0000002614267223 */ /* 0x000fe20000010025 */
[--C-:B------:R-:W-:Y:S01]  /*17390*/  HADD2.F32 R20, -RZ, R14.reuse.H0_H0 ;  /* 0x2000000eff147230 */ /* 0x100fe20000004100 */
[----:B------:R-:W-:Y:S01]  /*173a0*/  F2FP.F16.E4M3.UNPACK_B R3, R3 ;  /* 0x00000003ff03723e */ /* 0x000fe200020006ff */
[----:B------:R-:W-:Y:S02]  /*173b0*/  HADD2.F32 R24, -RZ, R14.H1_H1 ;  /* 0x3000000eff187230 */ /* 0x000fe40000004100 */
[C---:B------:R-:W-:Y:S01]  /*173c0*/  FMUL.FTZ R33, R15.reuse, R25 ;  /* 0x000000190f217220 */ /* 0x040fe20000410000 */
[----:B------:R-:W-:Y:S02]  /*173d0*/  HADD2.F32 R14, -RZ, R7.H0_H0 ;  /* 0x20000007ff0e7230 */ /* 0x000fe40000004100 */
[----:B------:R-:W-:Y:S01]  /*173e0*/  FMUL.FTZ R15, R15, R20 ;  /* 0x000000140f0f7220 */ /* 0x000fe20000410000 */
[----:B------:R-:W-:Y:S01]  /*173f0*/  HADD2.F32 R26, -RZ, R21.H1_H1 ;  /* 0x30000015ff1a7230 */ /* 0x000fe20000004100 */
[----:B------:R-:W-:Y:S01]  /*17400*/  F2FP.SATFINITE.E4M3.F32.PACK_AB_MERGE_C R42, R42, R49, RZ ;  /* 0x000000312a2a723e */ /* 0x000fe200048070ff */
[----:B------:R-:W-:-:S02]  /*17410*/  HADD2.F32 R29, -RZ, R29.H1_H1 ;  /* 0x3000001dff1d7230 */ /* 0x000fc40000004100 */
[----:B------:R-:W-:Y:S01]  /*17420*/  FFMA.FTZ R33, R14, R20, -R33 ;  /* 0x000000140e217223 */ /* 0x000fe20000010821 */
[----:B------:R-:W-:Y:S01]  /*17430*/  HADD2.F32 R7, -RZ, R7.H1_H1 ;  /* 0x30000007ff077230 */ /* 0x000fe20000004100 */
[----:B------:R-:W-:Y:S01]  /*17440*/  F2FP.SATFINITE.E4M3.F32.PACK_AB_MERGE_C R5, R10, R5, R11 ;  /* 0x000000050a05723e */ /* 0x000fe2000480700b */
[C---:B------:R-:W-:Y:S01]  /*17450*/  FMUL.FTZ R20, R29.reuse, R26 ;  /* 0x0000001a1d147220 */ /* 0x040fe20000410000 */
[----:B------:R-:W-:Y:S01]  /*17460*/  FMUL.FTZ R21, R29, R24 ;  /* 0x000000181d157220 */ /* 0x000fe20000410000 */
[----:B------:R-:W-:Y:S01]  /*17470*/  FFMA.FTZ R29, R14, R25, R15 ;  /* 0x000000190e1d7223 */ /* 0x000fe2000001000f */
[----:B------:R-:W-:Y:S01]  /*17480*/  F2FP.F16.E4M3.UNPACK_B R14, R8 ;  /* 0x00000008ff0e723e */ /* 0x000fe200020006ff */
[C---:B------:R-:W-:Y:S01]  /*17490*/  FFMA.FTZ R34, R7.reuse, R24, -R20 ;  /* 0x0000001807227223 */ /* 0x040fe20000010814 */
[----:B------:R-:W-:Y:S01]  /*174a0*/  FFMA.FTZ R26, R7, R26, R21 ;  /* 0x0000001a071a7223 */ /* 0x000fe20000010015 */
[----:B------:R-:W-:Y:S01]  /*174b0*/  HADD2.F32 R7, -RZ, R6.H0_H0 ;  /* 0x20000006ff077230 */ /* 0x000fe20000004100 */
[----:B------:R-:W-:Y:S01]  /*174c0*/  F2FP.SATFINITE.E4M3.F32.PACK_AB_MERGE_C R9, R12, R9, R13 ;  /* 0x000000090c09723e */ /* 0x000fe2000480700d */
[--C-:B------:R-:W-:Y:S01]  /*174d0*/  HADD2.F32 R20, -RZ, R14.reuse.H0_H0 ;  /* 0x2000000eff147230 */ /* 0x100fe20000004100 */
[----:B------:R-:W-:Y:S01]  /*174e0*/  F2FP.SATFINITE.E4M3.F32.PACK_AB_MERGE_C R33, R34, R33, RZ ;  /* 0x000000212221723e */ /* 0x000fe200048070ff */
[--C-:B------:R-:W-:Y:S01]  /*174f0*/  HADD2.F32 R8, -RZ, R3.reuse.H0_H0 ;  /* 0x20000003ff087230 */ /* 0x100fe20000004100 */
[----:B------:R-:W-:Y:S01]  /*17500*/  F2FP.SATFINITE.E4M3.F32.PACK_AB_MERGE_C R26, R26, R29, RZ ;  /* 0x0000001d1a1a723e */ /* 0x000fe200048070ff */
[----:B------:R-:W-:Y:S01]  /*17510*/  HADD2.F32 R15, -RZ, R3.H1_H1 ;  /* 0x30000003ff0f7230 */ /* 0x000fe20000004100 */
[----:B------:R-:W-:Y:S01]  /*17520*/  F2FP.SATFINITE.E4M3.F32.PACK_AB_MERGE_C R11, R36, R43, R42 ;  /* 0x0000002b240b723e */ /* 0x000fe2000480702a */
[----:B------:R-:W-:-:S02]  /*17530*/  HADD2.F32 R21, -RZ, R14.H1_H1 ;  /* 0x3000000eff157230 */ /* 0x000fc40000004100 */
[C---:B------:R-:W-:Y:S01]  /*17540*/  FMUL.FTZ R14, R7.reuse, R20 ;  /* 0x00000014070e7220 */ /* 0x040fe20000410000 */
[----:B------:R-:W-:Y:S02]  /*17550*/  HADD2.F32 R6, -RZ, R6.H1_H1 ;  /* 0x30000006ff067230 */ /* 0x000fe40000004100 */
[-C--:B------:R-:W-:Y:S01]  /*17560*/  FMUL.FTZ R7, R7, R8.reuse ;  /* 0x0000000807077220 */ /* 0x080fe20000410000 */
[--C-:B------:R-:W-:Y:S02]  /*17570*/  HADD2.F32 R3, -RZ, R4.reuse.H0_H0 ;  /* 0x20000004ff037230 */ /* 0x100fe40000004100 */
        /* <DEDUP_REMOVED lines=10> */
[----:B------:R-:W-:Y:S02]  /*17620*/  F2FP.SATFINITE.E4M3.F32.PACK_AB_MERGE_C R7, R48, R47, R7 ;  /* 0x0000002f3007723e */ /* 0x000fe40004807007 */
[----:B------:R-:W-:Y:S02]  /*17630*/  F2FP.SATFINITE.E4M3.F32.PACK_AB_MERGE_C R4, R28, R27, R4 ;  /* 0x0000001b1c04723e */ /* 0x000fe40004807004 */
[----:B------:R-:W-:Y:S02]  /*17640*/  F2FP.SATFINITE.E4M3.F32.PACK_AB_MERGE_C R6, R25, R6, R33 ;  /* 0x000000061906723e */ /* 0x000fe40004807021 */
[----:B------:R-:W-:-:S02]  /*17650*/  F2FP.SATFINITE.E4M3.F32.PACK_AB_MERGE_C R8, R38, R31, R8 ;  /* 0x0000001f2608723e */ /* 0x000fc40004807008 */
[----:B------:R-:W-:Y:S01]  /*17660*/  F2FP.SATFINITE.E4M3.F32.PACK_AB_MERGE_C R10, R24, R3, R26 ;  /* 0x00000003180a723e */ /* 0x000fe2000480701a */
[----:B------:R0:W-:Y:S04]  /*17670*/  STS.128 [R52+0x14400], R4 ;  /* 0x0144000434007388 */ /* 0x0001e80000000c00 */
[----:B------:R0:W-:Y:S02]  /*17680*/  STS.128 [R0+0x14400], R8 ;  /* 0x0144000800007388 */ /* 0x0001e40000000c00 */
.L_x_454:
[----:B------:R-:W-:Y:S05]  /*17690*/  BSYNC B0 ;  /* 0x0000000000007941 */ /* 0x000fea0003800000 */
.L_x_447:
[----:B------:R-:W-:Y:S01]  /*176a0*/  @!PT LDS RZ, [RZ] ;  /* 0x00000000fffff984 */ /* 0x000fe20000000800 */
[----:B------:R-:W-:Y:S01]  /*176b0*/  @!PT LDS RZ, [RZ] ;  /* 0x00000000fffff984 */ /* 0x000fe20000000800 */
[----:B------:R-:W-:Y:S01]  /*176c0*/  @!PT LDS RZ, [RZ] ;  /* 0x00000000fffff984 */ /* 0x000fe20000000800 */
[----:B------:R-:W-:Y:S01]  /*176d0*/  @!PT LDS RZ, [RZ] ;  /* 0x00000000fffff984 */ /* 0x000fe20000000800 */
[----:B------:R1:W-:Y:S06]  /*176e0*/  MEMBAR.ALL.CTA ;  /* 0x0000000000007992 */ /* 0x0003ec0000008000 */
[----:B-1----:R-:W1:Y:S01]  /*176f0*/  FENCE.VIEW.ASYNC.S ;  /* 0x00000000000073c6 */ /* 0x002e620000000000 */
[----:B------:R-:W-:Y:S05]  /*17700*/  WARPSYNC.ALL ;  /* 0x0000000000007948 */ /* 0x000fea0003800000 */
[----:B-1----:R-:W-:Y:S06]  /*17710*/  BAR.SYNC.DEFER_BLOCKING 0xd, 0x100 ;  /* 0x0344000000007b1d */ /* 0x002fec0000010000 */
.L_x_445:
[----:B0-23--:R-:W-:-:S05]  /*17720*/  IMAD.U32 R0, RZ, RZ, UR53 ;  /* 0x00000035ff007e24 */ /* 0x00dfca000f8e00ff */
[----:B------:R-:W-:-:S13]  /*17730*/  ISETP.NE.AND P0, PT, R0, 0x3, PT ;  /* 0x000000030000780c */ /* 0x000fda0003f05270 */
[----:B------:R-:W-:Y:S05]  /*17740*/  @!P0 BRA `(.L_x_474) ;  /* 0x0000000000048947 */ /* 0x000fea0003800000 */
[----:B------:R-:W-:Y:S01]  /*17750*/  BPT.TRAP 0x1 ;  /* 0x000000040000795c */ /* 0x000fe20000300000 */
.L_x_474:
[----:B-1----:R-:W-:Y:S01]  /*17760*/  IMAD R3, R148, 0x8, R16 ;  /* 0x0000000894037824 */ /* 0x002fe200078e0210 */
[----:B------:R-:W-:-:S04]  /*17770*/  SHF.L.U32 R0, R198, 0x1f, RZ ;  /* 0x0000001fc6007819 */ /* 0x000fc800000006ff */
[----:B------:R0:W1:Y:S01]  /*17780*/  SYNCS.PHASECHK.TRANS64.TRYWAIT P2, [R3+URZ+0x29830], R0 ;  /* 0x02983000030075a7 */ /* 0x000062000804017f */
[----:B------:R-:W-:Y:S05]  /*17790*/  @!P0 BRA `(.L_x_475) ;  /* 0x0000000000048947 */ /* 0x000fea0003800000 */
[----:B------:R-:W-:Y:S01]  /*177a0*/  BPT.TRAP 0x1 ;  /* 0x000000040000795c */ /* 0x000fe20000300000 */
.L_x_475:
[----:B----45:R-:W2:Y:S01]  /*177b0*/  S2R R4, SR_TID.X ;  /* 0x0000000000047919 */ /* 0x030ea20000002100 */
[----:B------:R-:W-:Y:S01]  /*177c0*/  IMAD.MOV.U32 R25, RZ, RZ, RZ ;  /* 0x000000ffff197224 */ /* 0x000fe200078e00ff */
[----:B--2---:R-:W-:-:S04]  /*177d0*/  LOP3.LUT R4, R4, 0x7f, RZ, 0xc0, !PT ;  /* 0x0000007f04047812 */ /* 0x004fc800078ec0ff */
[----:B------:R-:W-:Y:S01]  /*177e0*/  ISETP.NE.AND P1, PT, R4, RZ, PT ;  /* 0x000000ff0400720c */ /* 0x000fe20003f25270 */
[----:B-1----:R-:W-:-:S12]  /*177f0*/  @P2 BRA `(.L_x_476) ;  /* 0x0000000000082947 */ /* 0x002fd80003800000 */
[----:B------:R-:W1:Y:S02]  /*17800*/  SYNCS.PHASECHK.TRANS64.TRYWAIT P2, [R3+URZ+0x29830], R0 ;  /* 0x02983000030075a7 */ /* 0x000e64000804017f */
[----:B-1----:R-:W-:Y:S05]  /*17810*/  @!P2 BRA `(.L_x_477) ;  /* 0x0000012800e4a947 */ /* 0x002fea0003800000 */
.L_x_476:
[----:B------:R-:W-:Y:S05]  /*17820*/  WARPSYNC.ALL ;  /* 0x0000000000007948 */ /* 0x000fea0003800000 */
[----:B01----:R-:W-:Y:S01]  /*17830*/  VIADD R0, R16, 0x1a400 ;  /* 0x0001a40010007836 */ /* 0x003fe20000000000 */
[----:B------:R-:W-:Y:S01]  /*17840*/  R2UR UR28, R44 ;  /* 0x000000002c1c72ca */ /* 0x000fe200000e0000 */
[----:B------:R-:W-:Y:S01]  /*17850*/  IMAD.MOV.U32 R5, RZ, RZ, -0x7fffffe0 ;  /* 0x80000020ff057424 */ /* 0x000fe200078e00ff */
[----:B------:R-:W-:Y:S01]  /*17860*/  WARPGROUP.ARRIVE ;  /* 0x00000000000079c5 */ /* 0x000fe20000000000 */
[----:B------:R-:W-:Y:S01]  /*17870*/  UMOV UR29, 0x80000020 ;  /* 0x80000020001d7882 */ /* 0x000fe20000000000 */
[----:B------:R-:W-:Y:S01]  /*17880*/  SHF.R.U32.HI R0, RZ, 0x4, R0 ;  /* 0x00000004ff007819 */ /* 0x000fe20000011600 */
[----:B------:R-:W-:Y:S01]  /*17890*/  IMAD.MOV.U32 R7, RZ, RZ, -0x7fffffe0 ;  /* 0x80000020ff077424 */ /* 0x000fe200078e00ff */
[----:B------:R-:W-:Y:S01]  /*178a0*/  R2UR UR31, R5 ;  /* 0x00000000051f72ca */ /* 0x000fe200000e0000 */
[----:B------:R-:W-:Y:S01]  /*178b0*/  UMOV UR9, UR29 ;  /* 0x0000001d00097c82 */ /* 0x000fe20008000000 */
[----:B------:R-:W-:Y:S01]  /*178c0*/  LOP3.LUT R0, R0, 0x3fff, RZ, 0xc0, !PT ;  /* 0x00003fff00007812 */ /* 0x000fe200078ec0ff */
[----:B------:R-:W-:Y:S01]  /*178d0*/  UMOV UR5, UR29 ;  /* 0x0000001d00057c82 */ /* 0x000fe20008000000 */
[----:B------:R-:W-:Y:S01]  /*178e0*/  R2UR UR11, R7 ;  /* 0x00000000070b72ca */ /* 0x000fe200000e0000 */
[----:B------:R-:W-:Y:S01]  /*178f0*/  IMAD.MOV.U32 R7, RZ, RZ, -0x7fffffe0 ;  /* 0x80000020ff077424 */ /* 0x000fe200078e00ff */
[----:B------:R-:W-:Y:S01]  /*17900*/  LOP3.LUT R0, R0, 0x10000, RZ, 0xfc, !PT ;  /* 0x0001000000007812 */ /* 0x000fe200078efcff */
[----:B------:R-:W-:Y:S01]  /*17910*/  ULOP3.LUT UR28, UR28, 0x10000, URZ, 0xfc, !UPT ;  /* 0x000100001c1c7892 */ /* 0x000fe2000f8efc3f */
[----:B------:R-:W-:Y:S01]  /*17920*/  IMAD.MOV.U32 R9, RZ, RZ, -0x7fffffe0 ;  /* 0x80000020ff097424 */ /* 0x000fe200078e00ff */
[----:B------:R-:W-:Y:S01]  /*17930*/  UMOV UR13, UR29 ;  /* 0x0000001d000d7c82 */ /* 0x000fe20008000000 */
[----:B------:R-:W-:Y:S01]  /*17940*/  R2UR UR7, R7 ;  /* 0x00000000070772ca */ /* 0x000fe200000e0000 */
[----:B------:R-:W-:Y:S01]  /*17950*/  IMAD R4, R148, 0x780, R0 ;  /* 0x0000078094047824 */ /* 0x000fe200078e0200 */
[----:B------:R-:W-:Y:S01]  /*17960*/  UIADD3 UR48, UR28, 0x2, URZ ;  /* 0x000000021c307890 */ /* 0x000fe2000fffe03f */
[----:B------:R-:W-:Y:S01]  /*17970*/  IMAD.MOV.U32 R7, RZ, RZ, -0x7fffffe0 ;  /* 0x80000020ff077424 */ /* 0x000fe200078e00ff */
[----:B------:R-:W-:Y:S01]  /*17980*/  UMOV UR8, UR28 ;  /* 0x0000001c00087c82 */ /* 0x000fe20008000000 */
[----:B------:R-:W-:Y:S01]  /*17990*/  UMOV UR4, UR28 ;  /* 0x0000001c00047c82 */ /* 0x000fe20008000000 */
[C---:B------:R-:W-:Y:S01]  /*179a0*/  R2UR UR30, R4.reuse ;  /* 0x00000000041e72ca */ /* 0x040fe200000e0000 */
[C---:B------:R-:W-:Y:S01]  /*179b0*/  VIADD R8, R4.reuse, 0x180 ;  /* 0x0000018004087836 */ /* 0x040fe20000000000 */
[----:B------:R-:W-:Y:S01]  /*179c0*/  IADD3 R6, R4, 0x80, RZ ;  /* 0x0000008004067810 */ /* 0x000fe20007ffe0ff */
[----:B------:R-:W-:Y:S01]  /*179d0*/  UMOV UR12, UR28 ;  /* 0x0000001c000c7c82 */ /* 0x000fe20008000000 */
[----:B------:R-:W-:Y:S01]  /*179e0*/  R2UR UR15, R7 ;  /* 0x00000000070f72ca */ /* 0x000fe200000e0000 */
[----:B------:R-:W-:Y:S01]  /*179f0*/  IMAD.MOV.U32 R11, RZ, RZ, -0x7fffffe0 ;  /* 0x80000020ff0b7424 */ /* 0x000fe200078e00ff */
[----:B------:R-:W-:Y:S01]  /*17a00*/  R2UR UR10, R6 ;  /* 0x00000000060a72ca */ /* 0x000fe200000e0000 */
[C---:B------:R-:W-:Y:S01]  /*17a10*/  VIADD R6, R4.reuse, 0x100 ;  /* 0x0000010004067836 */ /* 0x040fe20000000000 */
[----:B------:R-:W-:Y:S01]  /*17a20*/  IADD3 R10, R4, 0x2, RZ ;  /* 0x00000002040a7810 */ /* 0x000fe20007ffe0ff */
[----:B------:R-:W-:Y:S01]  /*17a30*/  UMOV UR49, 0x80000020 ;  /* 0x8000002000317882 */ /* 0x000fe20000000000 */
[----:B------:R-:W-:Y:S01]  /*17a40*/  R2UR UR51, R11 ;  /* 0x000000000b3372ca */ /* 0x000fe200000e0000 */
[----:B------:R-:W-:Y:S01]  /*17a50*/  IMAD.MOV.U32 R7, RZ, RZ, -0x7fffffe0 ;  /* 0x80000020ff077424 */ /* 0x000fe200078e00ff */
[----:B------:R-:W-:Y:S01]  /*17a60*/  R2UR UR6, R6 ;  /* 0x00000000060672ca */ /* 0x000fe200000e0000 */
[----:B------:R-:W-:Y:S01]  /*17a70*/  QGMMA.64x32x32.F32.E4M3.E4M3 R92, gdesc[UR28], RZ, !UPT, gsb0 ;  /* 0x006000001c5c79f3 */ /* 0x000fe2000c0008ff */
[----:B------:R-:W-:Y:S01]  /*17a80*/  VIADD R6, R4, 0x200 ;  /* 0x0000020004067836 */ /* 0x000fe20000000000 */
[----:B------:R-:W-:Y:S01]  /*17a90*/  R2UR UR50, R10 ;  /* 0x000000000a3272ca */ /* 0x000fe200000e0000 */
[----:B------:R-:W-:Y:S01]  /*17aa0*/  VIADD R10, R4, 0x280 ;  /* 0x00000280040a7836 */ /* 0x000fe20000000000 */
[----:B------:R-:W-:Y:S01]  /*17ab0*/  P2R R12, PR, RZ, 0x2 ;  /* 0x00000002ff0c7803 */ /* 0x000fe20000000000 */
[----:B------:R-:W-:Y:S01]  /*17ac0*/  IMAD.MOV.U32 R11, RZ, RZ, -0x7fffffe0 ;  /* 0x80000020ff0b7424 */ /* 0x000fe200078e00ff */
[----:B------:R-:W-:Y:S01]  /*17ad0*/  R2UR UR14, R6 ;  /* 0x00000000060e72ca */ /* 0x000fe200000e0000 */
[----:B------:R-:W-:Y:S01]  /*17ae0*/  VIADD R6, R4, 0x82 ;  /* 0x0000008204067836 */ /* 0x000fe20000000000 */
[----:B------:R-:W-:Y:S01]  /*17af0*/  P2R R14, PR, RZ, 0x1 ;  /* 0x00000001ff0e7803 */ /* 0x000fe20000000000 */
[----:B------:R-:W-:Y:S01]  /*17b00*/  IMAD.MOV.U32 R5, RZ, RZ, -0x7fffffe0 ;  /* 0x80000020ff057424 */ /* 0x000fe200078e00ff */
[----:B------:R-:W-:-:S02]  /*17b10*/  WARPGROUP.DEPBAR.LE gsb0, 0x0 ;  /* 0x00008000000079c5 */ /* 0x000fc40000010000 */
[----:B------:R-:W-:-:S06]  /*17b20*/  WARPGROUP.ARRIVE ;  /* 0x00000000000079c5 */ /* 0x000fcc0000000000 */
[----:B------:R-:W-:Y:S01]  /*17b30*/  QGMMA.64x32x32.F32.E4M3.E4M3 R76, gdesc[UR8], RZ, !UPT, gsb0 ;  /* 0x00600000084c79f3 */ /* 0x000fe2000c0008ff */
[----:B------:R-:W-:Y:S01]  /*17b40*/  R2UR UR10, R8 ;  /* 0x00000000080a72ca */ /* 0x000fe200000e0000 */
[----:B------:R-:W-:Y:S01]  /*17b50*/  UMOV UR8, UR28 ;  /* 0x0000001c00087c82 */ /* 0x000fe20008000000 */
[----:B------:R-:W-:Y:S01]  /*17b60*/  R2UR UR11, R9 ;  /* 0x00000000090b72ca */ /* 0x000fe200000e0000 */
[----:B------:R-:W-:Y:S01]  /*17b70*/  UMOV UR9, UR29 ;  /* 0x0000001d00097c82 */ /* 0x000fe20008000000 */
[----:B------:R-:W-:Y:S01]  /*17b80*/  IMAD.MOV.U32 R9, RZ, RZ, -0x7fffffe0 ;  /* 0x80000020ff097424 */ /* 0x000fe200078e00ff */
[----:B------:R-:W-:Y:S01]  /*17b90*/  IADD3 R8, R4, 0x102, RZ ;  /* 0x0000010204087810 */ /* 0x000fe20007ffe0ff */
[----:B------:R-:W-:Y:S02]  /*17ba0*/  WARPGROUP.DEPBAR.LE gsb0, 0x0 ;  /* 0x00008000000079c5 */ /* 0x000fe40000010000 */
[----:B------:R-:W-:-:S06]  /*17bb0*/  WARPGROUP.ARRIVE ;  /* 0x00000000000079c5 */ /* 0x000fcc0000000000 */
[----:B------:R-:W-:Y:S01]  /*17bc0*/  QGMMA.64x32x32.F32.E4M3.E4M3 R60, gdesc[UR4], RZ, !UPT, gsb0 ;  /* 0x00600000043c79f3 */ /* 0x000fe2000c0008ff */
[----:B------:R-:W-:Y:S01]  /*17bd0*/  R2UR UR6, R6 ;  /* 0x00000000060672ca */ /* 0x000fe200000e0000 */
[----:B------:R-:W-:Y:S01]  /*17be0*/  UMOV UR4, UR48 ;  /* 0x0000003000047c82 */ /* 0x000fe20008000000 */
[----:B------:R-:W-:Y:S01]  /*17bf0*/  R2UR UR7, R7 ;  /* 0x00000000070772ca */ /* 0x000fe200000e0000 */
[----:B------:R-:W-:Y:S01]  /*17c00*/  UMOV UR5, UR49 ;  /* 0x0000003100057c82 */ /* 0x000fe20008000000 */
[----:B------:R-:W-:Y:S02]  /*17c10*/  VIADD R6, R4, 0x182 ;  /* 0x0000018204067836 */ /* 0x000fe40000000000 */
[----:B------:R-:W-:Y:S01]  /*17c20*/  IMAD.MOV.U32 R7, RZ, RZ, -0x7fffffe0 ;  /* 0x80000020ff077424 */ /* 0x000fe200078e00ff */
        /* <DEDUP_REMOVED lines=12> */
[----:B------:R-:W-:Y:S01]  /*17cf0*/  UMOV UR12, UR48 ;  /* 0x00000030000c7c82 */ /* 0x000fe20008000000 */
[----:B------:R-:W-:Y:S01]  /*17d00*/  UMOV UR13, UR49 ;  /* 0x00000031000d7c82 */ /* 0x000fe20008000000 */
[----:B------:R-:W-:Y:S02]  /*17d10*/  WARPGROUP.DEPBAR.LE gsb0, 0x0 ;  /* 0x00008000000079c5 */ /* 0x000fe40000010000 */
[----:B------:R-:W-:-:S06]  /*17d20*/  WARPGROUP.ARRIVE ;  /* 0x00000000000079c5 */ /* 0x000fcc0000000000 */
[----:B------:R-:W-:Y:S01]  /*17d30*/  QGMMA.64x32x32.F32.E4M3.E4M3 R92, gdesc[UR48], R92, gsb0 ;  /* 0x00600000305c79f3 */ /* 0x000fe2000800085c */
[----:B------:R-:W-:Y:S01]  /*17d40*/  R2UR UR50, R8 ;  /* 0x00000000083272ca */ /* 0x000fe200000e0000 */
[----:B------:R-:W-:Y:S01]  /*17d50*/  VIADD R8, R4, 0x202 ;  /* 0x0000020204087836 */ /* 0x000fe20000000000 */
[----:B------:R-:W-:Y:S02]  /*17d60*/  R2UR UR51, R9 ;  /* 0x00000000093372ca */ /* 0x000fe400000e0000 */
[----:B------:R-:W-:Y:S02]  /*17d70*/  MOV R9, 0x80000020 ;  /* 0x8000002000097802 */ /* 0x000fe40000000f00 */
[----:B------:R-:W-:Y:S01]  /*17d80*/  R2UR UR14, R8 ;  /* 0x00000000080e72ca */ /* 0x000fe200000e0000 */
[----:B------:R-:W-:Y:S01]  /*17d90*/  VIADD R8, R4, 0x380 ;  /* 0x0000038004087836 */ /* 0x000fe20000000000 */
[----:B------:R-:W-:Y:S02]  /*17da0*/  R2UR UR15, R9 ;  /* 0x00000000090f72ca */ /* 0x000fe400000e0000 */
[----:B------:R-:W-:Y:S01]  /*17db0*/  MOV R9, 0x80000020 ;  /* 0x8000002000097802 */ /* 0x000fe20000000f00 */
[----:B------:R-:W-:-:S02]  /*17dc0*/  WARPGROUP.DEPBAR.LE gsb0, 0x0 ;  /* 0x00008000000079c5 */ /* 0x000fc40000010000 */
[----:B------:R-:W-:-:S06]  /*17dd0*/  WARPGROUP.ARRIVE ;  /* 0x00000000000079c5 */ /* 0x000fcc0000000000 */
[----:B------:R-:W-:Y:S01]  /*17de0*/  QGMMA.64x32x32.F32.E4M3.E4M3 R76, gdesc[UR4], R76, gsb0 ;  /* 0x00600000044c79f3 */ /* 0x000fe2000800084c */
[----:B------:R-:W-:Y:S01]  /*17df0*/  R2UR UR6, R10 ;  /* 0x000000000a0672ca */ /* 0x000fe200000e0000 */
[----:B------:R-:W-:Y:S01]  /*17e00*/  UIADD3 UR4, UR28, 0x200, URZ ;  /* 0x000002001c047890 */ /* 0x000fe2000fffe03f */
[----:B------:R-:W-:Y:S01]  /*17e10*/  R2UR UR7, R11 ;  /* 0x000000000b0772ca */ /* 0x000fe200000e0000 */
[----:B------:R-:W-:Y:S01]  /*17e20*/  UMOV UR5, 0x80000020 ;  /* 0x8000002000057882 */ /* 0x000fe20000000000 */
[----:B------:R-:W-:Y:S01]  /*17e30*/  VIADD R10, R4, 0x282 ;  /* 0x00000282040a7836 */ /* 0x000fe20000000000 */
[----:B------:R-:W-:Y:S01]  /*17e40*/  UMOV UR17, UR5 ;  /* 0x0000000500117c82 */ /* 0x000fe20008000000 */
[----:B------:R-:W-:Y:S02]  /*17e50*/  IMAD.MOV.U32 R11, RZ, RZ, -0x7fffffe0 ;  /* 0x80000020ff0b7424 */ /* 0x000fe400078e00ff */
[----:B------:R-:W-:Y:S01]  /*17e60*/  UMOV UR16, UR4 ;  /* 0x0000000400107c82 */ /* 0x000fe20008000000 */
[----:B------:R-:W-:-:S02]  /*17e70*/  WARPGROUP.DEPBAR.LE gsb0, 0x0 ;  /* 0x00008000000079c5 */ /* 0x000fc40000010000 */
[----:B------:R-:W-:-:S06]  /*17e80*/  WARPGROUP.ARRIVE ;  /* 0x00000000000079c5 */ /* 0x000fcc0000000000 */
[----:B------:R-:W-:Y:S03]  /*17e90*/  QGMMA.64x32x32.F32.E4M3.E4M3 R60, gdesc[UR48], R60, gsb0 ;  /* 0x00600000303c79f3 */ /* 0x000fe6000800083c */
[----:B------:R-:W-:Y:S02]  /*17ea0*/  WARPGROUP.DEPBAR.LE gsb0, 0x0 ;  /* 0x00008000000079c5 */ /* 0x000fe40000010000 */
[----:B------:R-:W-:-:S06]  /*17eb0*/  WARPGROUP.ARRIVE ;  /* 0x00000000000079c5 */ /* 0x000fcc0000000000 */
[----:B------:R-:W-:Y:S01]  /*17ec0*/  QGMMA.64x32x32.F32.E4M3.E4M3 R44, gdesc[UR8], R44, gsb0 ;  /* 0x00600000082c79f3 */ /* 0x000fe2000800082c */
        /* <DEDUP_REMOVED lines=8> */
[----:B------:R-:W-:Y:S01]  /*17f50*/  QGMMA.64x32x32.F32.E4M3.E4M3 R28, gdesc[UR12], R28, gsb0 ;  /* 0x006000000c1c79f3 */ /* 0x000fe2000800081c */
        /* <DEDUP_REMOVED lines=8> */
[----:B------:R-:W-:Y:S01]  /*17fe0*/  QGMMA.64x32x32.F32.E4M3.E4M3 R92, gdesc[UR4], R92, gsb0 ;  /* 0x00600000045c79f3 */ /* 0x000fe2000800085c */
[----:B------:R-:W-:Y:S01]  /*17ff0*/  R2UR UR6, R8 ;  /* 0x00000000080672ca */ /* 0x000fe200000e0000 */
[----:B------:R-:W-:Y:S01]  /*18000*/  VIADD R8, R4, 0x480 ;  /* 0x0000048004087836 */ /* 0x000fe20000000000 */
[----:B------:R-:W-:Y:S01]  /*18010*/  R2UR UR7, R9 ;  /* 0x00000000090772ca */ /* 0x000fe200000e0000 */
[----:B------:R-:W-:-:S03]  /*18020*/  IMAD.MOV.U32 R9, RZ, RZ, -0x7fffffe0 ;  /* 0x80000020ff097424 */ /* 0x000fc600078e00ff */
[----:B------:R-:W-:Y:S01]  /*18030*/  R2UR UR18, R8 ;  /* 0x00000000081272ca */ /* 0x000fe200000e0000 */
[----:B------:R-:W-:Y:S01]  /*18040*/  VIADD R8, R4, 0x382 ;  /* 0x0000038204087836 */ /* 0x000fe20000000000 */
[----:B------:R-:W-:Y:S01]  /*18050*/  R2UR UR19, R9 ;  /* 0x00000000091372ca */ /* 0x000fe200000e0000 */
[----:B------:R-:W-:Y:S01]  /*18060*/  IMAD.MOV.U32 R9, RZ, RZ, -0x7fffffe0 ;  /* 0x80000020ff097424 */ /* 0x000fe200078e00ff */
[----:B------:R-:W-:Y:S02]  /*18070*/  WARPGROUP.DEPBAR.LE gsb0, 0x0 ;  /* 0x00008000000079c5 */ /* 0x000fe40000010000 */
[----:B------:R-:W-:-:S06]  /*18080*/  WARPGROUP.ARRIVE ;  /* 0x00000000000079c5 */ /* 0x000fcc0000000000 */
[----:B------:R-:W-:Y:S01]  /*18090*/  QGMMA.64x32x32.F32.E4M3.E4M3 R76, gdesc[UR8], R76, gsb0 ;  /* 0x00600000084c79f3 */ /* 0x000fe2000800084c */
[----:B------:R-:W-:Y:S01]  /*180a0*/  R2UR UR10, R10 ;  /* 0x000000000a0a72ca */ /* 0x000fe200000e0000 */
[----:B------:R-:W-:Y:S01]  /*180b0*/  UIADD3 UR8, UR28, 0x202, URZ ;  /* 0x000002021c087890 */ /* 0x000fe2000fffe03f */
[----:B------:R-:W-:Y:S01]  /*180c0*/  R2UR UR11, R11 ;  /* 0x000000000b0b72ca */ /* 0x000fe200000e0000 */
[----:B------:R-:W-:Y:S01]  /*180d0*/  UMOV UR9, 0x80000020 ;  /* 0x8000002000097882 */ /* 0x000fe20000000000 */
[----:B------:R-:W-:Y:S01]  /*180e0*/  IMAD.MOV.U32 R11, RZ, RZ, -0x7fffffe0 ;  /* 0x80000020ff0b7424 */ /* 0x000fe200078e00ff */
[----:B------:R-:W-:Y:S01]  /*180f0*/  UMOV UR21, UR9 ;  /* 0x0000000900157c82 */ /* 0x000fe20008000000 */
[----:B------:R-:W-:Y:S02]  /*18100*/  IADD3 R10, R4, 0x500, RZ ;  /* 0x00000500040a7810 */ /* 0x000fe40007ffe0ff */
        /* <DEDUP_REMOVED lines=26> */
[----:B------:R-:W-:Y:S01]  /*182b0*/  VIADD R8, R4, 0x482 ;  /* 0x0000048204087836 */ /* 0x000fe20000000000 */
[----:B------:R-:W-:Y:S01]  /*182c0*/  R2UR UR11, R9 ;  /* 0x00000000090b72ca */ /* 0x000fe200000e0000 */
[----:B------:R-:W-:-:S03]  /*182d0*/  IMAD.MOV.U32 R9, RZ, RZ, -0x7fffffe0 ;  /* 0x80000020ff097424 */ /* 0x000fc600078e00ff */
[----:B------:R-:W-:Y:S02]  /*182e0*/  R2UR UR22, R8 ;  /* 0x00000000081672ca */ /* 0x000fe400000e0000 */
[----:B------:R-:W-:Y:S01]  /*182f0*/  R2UR UR23, R9 ;  /* 0x00000000091772ca */ /* 0x000fe200000e0000 */
[----:B------:R-:W-:Y:S01]  /*18300*/  IMAD.MOV.U32 R9, RZ, RZ, -0x7fffffe0 ;  /* 0x80000020ff097424 */ /* 0x000fe200078e00ff */
[----:B------:R-:W-:Y:S01]  /*18310*/  IADD3 R8, R4, 0x600, RZ ;  /* 0x0000060004087810 */ /* 0x000fe20007ffe0ff */
[----:B------:R-:W-:Y:S02]  /*18320*/  WARPGROUP.DEPBAR.LE gsb0, 0x0 ;  /* 0x00008000000079c5 */ /* 0x000fe40000010000 */
        /* <DEDUP_REMOVED lines=36> */
[----:B------:R-:W-:Y:S02]  /*18570*/  R2UR UR15, R9 ;  /* 0x00000000090f72ca */ /* 0x000fe400000e0000 */
[----:B------:R-:W-:Y:S02]  /*18580*/  MOV R9, 0x80000020 ;  /* 0x8000002000097802 */ /* 0x000fe40000000f00 */
[----:B------:R-:W-:Y:S02]  /*18590*/  R2UR UR26, R8 ;  /* 0x00000000081a72ca */ /* 0x000fe400000e0000 */
[----:B------:R-:W-:Y:S02]  /*185a0*/  R2UR UR27, R9 ;  /* 0x00000000091b72ca */ /* 0x000fe400000e0000 */
[----:B------:R-:W-:-:S05]  /*185b0*/  IADD3 R8, R236, 0xa0, -R235 ;  /* 0x000000a0ec087810 */ /* 0x000fca0007ffe8eb */
[----:B------:R-:W-:-:S05]  /*185c0*/  IMAD R8, R147, -0xa0, R8 ;  /* 0xffffff6093087824 */ /* 0x000fca00078e0208 */
[C---:B------:R-:W-:Y:S02]  /*185d0*/  ISETP.GT.AND P4, PT, R8.reuse, RZ, PT ;  /* 0x000000ff0800720c */ /* 0x040fe40003f84270 */
[C---:B------:R-:W-:Y:S02]  /*185e0*/  ISETP.GT.AND P5, PT, R8.reuse, 0x1, PT ;  /* 0x000000010800780c */ /* 0x040fe40003fa4270 */
[C---:B------:R-:W-:Y:S02]  /*185f0*/  ISETP.GT.AND P2, PT, R8.reuse, 0x8, PT ;  /* 0x000000080800780c */ /* 0x040fe40003f44270 */
[C---:B------:R-:W-:Y:S02]  /*18600*/  ISETP.GT.AND P3, PT, R8.reuse, 0x9, PT ;  /* 0x000000090800780c */ /* 0x040fe40003f64270 */
[C---:B------:R-:W-:Y:S02]  /*18610*/  ISETP.GT.AND P1, PT, R8.reuse, 0x81, PT ;  /* 0x000000810800780c */ /* 0x040fe40003f24270 */
[----:B------:R-:W-:-:S02]  /*18620*/  ISETP.GT.AND P6, PT, R8, 0x80, PT ;  /* 0x000000800800780c */ /* 0x000fc40003fc4270 */
[----:B------:R-:W-:Y:S02]  /*18630*/  P2R R24, PR, RZ, 0x2 ;  /* 0x00000002ff187803 */ /* 0x000fe40000000000 */
[----:B------:R-:W-:-:S04]  /*18640*/  ISETP.GT.AND P0, PT, R8, 0x88, PT ;  /* 0x000000880800780c */ /* 0x000fc80003f04270 */
[----:B------:R-:W-:Y:S01]  /*18650*/  P2R R20, PR, RZ, 0x1 ;  /* 0x00000001ff147803 */ /* 0x000fe20000000000 */
[----:B------:R-:W-:Y:S02]  /*18660*/  WARPGROUP.DEPBAR.LE gsb0, 0x0 ;  /* 0x00008000000079c5 */ /* 0x000fe40000010000 */
[----:B------:R-:W-:-:S06]  /*18670*/  WARPGROUP.ARRIVE ;  /* 0x00000000000079c5 */ /* 0x000fcc0000000000 */
[----:B------:R-:W-:Y:S01]  /*18680*/  QGMMA.64x32x32.F32.E4M3.E4M3 R76, gdesc[UR16], R76, gsb0 ;  /* 0x00600000104c79f3 */ /* 0x000fe2000800084c */
[----:B------:R-:W-:Y:S01]  /*18690*/  R2UR UR18, R10 ;  /* 0x000000000a1272ca */ /* 0x000fe200000e0000 */
[----:B------:R-:W-:Y:S01]  /*186a0*/  UIADD3 UR16, UR28, 0x402, URZ ;  /* 0x000004021c107890 */ /* 0x000fe2000fffe03f */
[----:B------:R-:W-:Y:S01]  /*186b0*/  R2UR UR19, R11 ;  /* 0x000000000b1372ca */ /* 0x000fe200000e0000 */
[----:B------:R-:W-:Y:S01]  /*186c0*/  UMOV UR17, 0x80000020 ;  /* 0x8000002000117882 */ /* 0x000fe20000000000 */
[----:B------:R-:W-:Y:S02]  /*186d0*/  WARPGROUP.DEPBAR.LE gsb0, 0x0 ;  /* 0x00008000000079c5 */ /* 0x000fe40000010000 */
[----:B------:R-:W-:-:S06]  /*186e0*/  WARPGROUP.ARRIVE ;  /* 0x00000000000079c5 */ /* 0x000fcc0000000000 */
[----:B------:R-:W-:Y:S03]  /*186f0*/  QGMMA.64x32x32.F32.E4M3.E4M3 R60, gdesc[UR12], R60, gsb0 ;  /* 0x006000000c3c79f3 */ /* 0x000fe6000800083c */
[----:B------:R-:W-:Y:S02]  /*18700*/  WARPGROUP.DEPBAR.LE gsb0, 0x0 ;  /* 0x00008000000079c5 */ /* 0x000fe40000010000 */
[----:B------:R-:W-:-:S06]  /*18710*/  WARPGROUP.ARRIVE ;  /* 0x00000000000079c5 */ /* 0x000fcc0000000000 */
[----:B------:R-:W-:Y:S01]  /*18720*/  QGMMA.64x32x32.F32.E4M3.E4M3 R44, gdesc[UR20], R44, gsb0 ;  /* 0x00600000142c79f3 */ /* 0x000fe2000800082c */
[----:B------:R-:W-:Y:S01]  /*18730*/  R2UR UR23, R5 ;  /* 0x00000000051772ca */ /* 0x000fe200000e0000 */
[----:B------:R-:W-:Y:S01]  /*18740*/  UMOV UR20, UR16 ;  /* 0x0000001000147c82 */ /* 0x000fe20008000000 */
[----:B------:R-:W-:Y:S01]  /*18750*/  UMOV UR21, UR17 ;  /* 0x0000001100157c82 */ /* 0x000fe20008000000 */
[----:B------:R-:W-:Y:S02]  /*18760*/  WARPGROUP.DEPBAR.LE gsb0, 0x0 ;  /* 0x00008000000079c5 */ /* 0x000fe40000010000 */
[----:B------:R-:W-:-:S06]  /*18770*/  WARPGROUP.ARRIVE ;  /* 0x00000000000079c5 */ /* 0x000fcc0000000000 */
[----:B------:R-:W-:Y:S03]  /*18780*/  QGMMA.64x32x32.F32.E4M3.E4M3 R28, gdesc[UR24], R28, gsb0 ;  /* 0x00600000181c79f3 */ /* 0x000fe6000800081c */
[----:B------:R-:W-:Y:S02]  /*18790*/  WARPGROUP.DEPBAR.LE gsb0, 0x0 ;  /* 0x00008000000079c5 */ /* 0x000fe40000010000 */
[----:B------:R-:W-:-:S06]  /*187a0*/  WARPGROUP.ARRIVE ;  /* 0x00000000000079c5 */ /* 0x000fcc0000000000 */
[----:B------:R-:W-:Y:S01]  /*187b0*/  QGMMA.64x32x32.F32.E4M3.E4M3 R92, gdesc[UR16], R92, gsb0 ;  /* 0x00600000105c79f3 */ /* 0x000fe2000800085c */
[----:B------:R-:W-:Y:S01]  /*187c0*/  R2UR UR18, R6 ;  /* 0x00000000061272ca */ /* 0x000fe200000e0000 */
[----:B------:R-:W-:Y:S01]  /*187d0*/  VIADD R6, R4, 0x602 ;  /* 0x0000060204067836 */ /* 0x000fe20000000000 */
[----:B------:R-:W-:Y:S01]  /*187e0*/  R2UR UR19, R7 ;  /* 0x00000000071372ca */ /* 0x000fe200000e0000 */
[----:B------:R-:W-:Y:S01]  /*187f0*/  IMAD.MOV.U32 R7, RZ, RZ, -0x7fffffe0 ;  /* 0x80000020ff077424 */ /* 0x000fe200078e00ff */
[----:B------:R-:W-:Y:S02]  /*18800*/  WARPGROUP.DEPBAR.LE gsb0, 0x0 ;  /* 0x00008000000079c5 */ /* 0x000fe40000010000 */
[----:B------:R-:W-:Y:S01]  /*18810*/  WARPGROUP.ARRIVE ;  /* 0x00000000000079c5 */ /* 0x000fe20000000000 */
[----:B------:R-:W-:Y:S02]  /*18820*/  FSEL R27, R92, -INF , P4 ;  /* 0xff8000005c1b7808 */ /* 0x000fe40002000000 */
[----:B------:R-:W-:-:S02]  /*18830*/  FSEL R93, R93, -INF , P5 ;  /* 0xff8000005d5d7808 */ /* 0x000fc40002800000 */
[----:B------:R-:W-:-:S04]  /*18840*/  FSEL R109, R96, -INF , P2 ;  /* 0xff800000606d7808 */ /* 0x000fc80001000000 */
[----:B------:R-:W-:Y:S01]  /*18850*/  QGMMA.64x32x32.F32.E4M3.E4M3 R76, gdesc[UR16], R76, gsb0 ;  /* 0x00600000104c79f3 */ /* 0x000fe2000800084c */
[----:B------:R-:W-:Y:S02]  /*18860*/  R2UR UR18, R6 ;  /* 0x00000000061272ca */ /* 0x000fe400000e0000 */
[----:B------:R-:W-:Y:S01]  /*18870*/  R2UR UR19, R7 ;  /* 0x00000000071372ca */ /* 0x000fe200000e0000 */
[----:B------:R-:W-:Y:S01]  /*18880*/  IMAD.MOV.U32 R7, RZ, RZ, -0x7fffffe0 ;  /* 0x80000020ff077424 */ /* 0x000fe200078e00ff */
[C---:B------:R-:W-:Y:S01]  /*18890*/  IADD3 R6, R4.reuse, 0x682, RZ ;  /* 0x0000068204067810 */ /* 0x040fe20007ffe0ff */
[----:B------:R-:W-:Y:S01]  /*188a0*/  VIADD R4, R4, 0x702 ;  /* 0x0000070204047836 */ /* 0x000fe20000000000 */
        /* <DEDUP_REMOVED lines=13> */
[----:B------:R-:W-:Y:S02]  /*18980*/  R2UR UR22, R4 ;  /* 0x00000000041672ca */ /* 0x000fe400000e0000 */
[----:B------:R-:W-:-:S02]  /*18990*/  FSEL R99, R99, -INF , P3 ;  /* 0xff80000063637808 */ /* 0x000fc40001800000 */
[----:B------:R-:W-:Y:S02]  /*189a0*/  ISETP.GT.AND P3, PT, R8, 0x19, PT ;  /* 0x000000190800780c */ /* 0x000fe40003f64270 */
[----:B------:R-:W-:Y:S02]  /*189b0*/  FSEL R113, R104, -INF , P2 ;  /* 0xff80000068717808 */ /* 0x000fe40001000000 */
[----:B------:R-:W-:Y:S02]  /*189c0*/  FMNMX.FTZ R10, R101, R10, !PT ;  /* 0x0000000a650a7209 */ /* 0x000fe40007810000 */
[----:B------:R-:W-:Y:S02]  /*189d0*/  FSEL R103, R103, -INF , P5 ;  /* 0xff80000067677808 */ /* 0x000fe40002800000 */
[----:B------:R-:W-:Y:S02]  /*189e0*/  FSEL R105, R105, -INF , P3 ;  /* 0xff80000069697808 */ /* 0x000fe40001800000 */
[----:B------:R-:W-:-:S02]  /*189f0*/  ISETP.GT.AND P5, PT, R8, 0x20, PT ;  /* 0x000000200800780c */ /* 0x000fc40003fa4270 */
[----:B------:R-:W-:Y:S02]  /*18a00*/  FMNMX.FTZ R10, R113, R10, !PT ;  /* 0x0000000a710a7209 */ /* 0x000fe40007810000 */
[----:B------:R-:W-:Y:S02]  /*18a10*/  FSEL R15, R102, -INF , P4 ;  /* 0xff800000660f7808 */ /* 0x000fe40002000000 */
[C---:B------:R-:W-:Y:S02]  /*18a20*/  ISETP.GT.AND P4, PT, R8.reuse, 0x21, PT ;  /* 0x000000210800780c */ /* 0x040fe40003f84270 */
[----:B------:R-:W-:Y:S02]  /*18a30*/  FMNMX.FTZ R10, R105, R10, !PT ;  /* 0x0000000a690a7209 */ /* 0x000fe40007810000 */
        /* <DEDUP_REMOVED lines=8> */
[----:B------:R-:W-:Y:S02]  /*18ac0*/  R2UR UR18, R6 ;  /* 0x00000000061272ca */ /* 0x000fe400000e0000 */
[----:B------:R-:W-:Y:S02]  /*18ad0*/  R2UR UR19, R7 ;  /* 0x00000000071372ca */ /* 0x000fe400000e0000 */
        /* <DEDUP_REMOVED lines=13> */
[C---:B------:R-:W-:Y:S02]  /*18bb0*/  ISETP.GT.AND P3, PT, R8.reuse, 0x38, PT ;  /* 0x000000380800780c */ /* 0x040fe40003f64270 */
        /* <DEDUP_REMOVED lines=12> */
[----:B------:R-:W-:Y:S02]  /*18c80*/  FMNMX.FTZ R10, R89, R10, !PT ;  /* 0x0000000a590a7209 */ /* 0x000fe40007810000 */
[----:B------:R-:W-:Y:S01]  /*18c90*/  FSEL R81, R90, -INF , P3 ;  /* 0xff8000005a517808 */ /* 0x000fe20001800000 */
[----:B------:R-:W-:Y:S02]  /*18ca0*/  WARPGROUP.DEPBAR.LE gsb0, 0x0 ;  /* 0x00008000000079c5 */ /* 0x000fe40000010000 */
[----:B------:R-:W-:Y:S01]  /*18cb0*/  WARPGROUP.ARRIVE ;  /* 0x00000000000079c5 */ /* 0x000fe20000000000 */
[----:B------:R-:W-:Y:S02]  /*18cc0*/  FSEL R129, R60, -INF , P5 ;  /* 0xff8000003c817808 */ /* 0x000fe40002800000 */
[----:B------:R-:W-:-:S02]  /*18cd0*/  ISETP.GT.AND P3, PT, R8, 0x48, PT ;  /* 0x000000480800780c */ /* 0x000fc40003f64270 */
[----:B------:R-:W-:Y:S01]  /*18ce0*/  FSEL R127, R61, -INF , P4 ;  /* 0xff8000003d7f7808 */ /* 0x000fe20002000000 */
[----:B------:R-:W-:Y:S01]  /*18cf0*/  QGMMA.64x32x32.F32.E4M3.E4M3 R44, gdesc[UR16], R44, gsb0 ;  /* 0x00600000102c79f3 */ /* 0x000fe2000800082c */
[----:B------:R-:W-:Y:S02]  /*18d00*/  FMNMX.FTZ R10, R129, R10, !PT ;  /* 0x0000000a810a7209 */ /* 0x000fe40007810000 */
[----:B------:R-:W-:Y:S02]  /*18d10*/  FSEL R91, R91, -INF , P2 ;  /* 0xff8000005b5b7808 */ /* 0x000fe40001000000 */
[----:B------:R-:W-:Y:S02]  /*18d20*/  ISETP.GT.AND P2, PT, R8, 0x49, PT ;  /* 0x000000490800780c */ /* 0x000fe40003f44270 */
[----:B------:R-:W-:Y:S02]  /*18d30*/  FSEL R131, R64, -INF , P3 ;  /* 0xff80000040837808 */ /* 0x000fe40001800000 */
[----:B------:R-:W-:-:S02]  /*18d40*/  FMNMX.FTZ R10, R127, R10, !PT ;  /* 0x0000000a7f0a7209 */ /* 0x000fc40007810000 */
[----:B------:R-:W-:Y:S02]  /*18d50*/  FSEL R61, R62, -INF , P5 ;  /* 0xff8000003e3d7808 */ /* 0x000fe40002800000 */
[C---:B------:R-:W-:Y:S02]  /*18d60*/  ISETP.GT.AND P5, PT, R8.reuse, 0x50, PT ;  /* 0x000000500800780c */ /* 0x040fe40003fa4270 */
        /* <DEDUP_REMOVED lines=20> */
[----:B------:R-:W-:Y:S02]  /*18eb0*/  FMNMX.FTZ R10, R151, R10, !PT ;  /* 0x0000000a970a7209 */ /* 0x000fe40007810000 */
        /* <DEDUP_REMOVED lines=33> */
[----:B------:R-:W-:Y:S02]  /*190d0*/  FSEL R57, R58, -INF , P3 ;  /* 0xff8000003a397808 */ /* 0x000fe40001800000 */
[C---:B------:R-:W-:Y:S02]  /*190e0*/  ISETP.GT.AND P3, PT, R8.reuse, 0x90, PT ;  /* 0x000000900800780c */ /* 0x040fe40003f64270 */
[----:B------:R-:W-:Y:S02]  /*190f0*/  FSEL R55, R55, -INF , P4 ;  /* 0xff80000037377808 */ /* 0x000fe40002000000 */
[----:B------:R-:W-:Y:S02]  /*19100*/  ISETP.GT.AND P4, PT, R8, 0x91, PT ;  /* 0x000000910800780c */ /* 0x000fe40003f84270 */
[----:B------:R-:W-:Y:S01]  /*19110*/  FSEL R53, R54, -INF , P5 ;  /* 0xff80000036357808 */ /* 0x000fe20002800000 */
[----:B------:R-:W-:Y:S02]  /*19120*/  WARPGROUP.DEPBAR.LE gsb0, 0x0 ;  /* 0x00008000000079c5 */ /* 0x000fe40000010000 */
[----:B------:R-:W-:-:S02]  /*19130*/  FSEL R163, R29, -INF , P1 ;  /* 0xff8000001da37808 */ /* 0x000fc40000800000 */
[----:B------:R-:W-:Y:S02]  /*19140*/  ISETP.GT.AND P1, PT, R8, 0x80, PT ;  /* 0x000000800800780c */ /* 0x000fe40003f24270 */
[----:B------:R-:W-:Y:S02]  /*19150*/  FSEL R161, R28, -INF , P6 ;  /* 0xff8000001ca17808 */ /* 0x000fe40003000000 */
[----:B------:R-:W-:Y:S02]  /*19160*/  FSEL R29, R30, -INF , P1 ;  /* 0xff8000001e1d7808 */ /* 0x000fe40000800000 */
[----:B------:R-:W-:Y:S02]  /*19170*/  ISETP.NE.AND P1, PT, R24, RZ, PT ;  /* 0x000000ff1800720c */ /* 0x000fe40003f25270 */
[----:B------:R-:W-:Y:S02]  /*19180*/  FMNMX.FTZ R10, R161, R10, !PT ;  /* 0x0000000aa10a7209 */ /* 0x000fe40007810000 */
[----:B------:R-:W-:-:S02]  /*19190*/  FSEL R31, R31, -INF , P1 ;  /* 0xff8000001f1f7808 */ /* 0x000fc40000800000 */
[----:B------:R-:W-:Y:S02]  /*191a0*/  ISETP.NE.AND P1, PT, R12, RZ, PT ;  /* 0x000000ff0c00720c */ /* 0x000fe40003f25270 */
[----:B------:R-:W-:Y:S02]  /*191b0*/  FMNMX.FTZ R12, R9, R95, !PT ;  /* 0x0000005f090c7209 */ /* 0x000fe40007810000 */
[----:B------:R-:W-:Y:S02]  /*191c0*/  FSEL R48, R32, -INF , P0 ;  /* 0xff80000020307808 */ /* 0x000fe40000000000 */
[----:B------:R-:W-:Y:S02]  /*191d0*/  FMNMX.FTZ R12, R13, R12, !PT ;  /* 0x0000000c0d0c7209 */ /* 0x000fe40007810000 */
[----:B------:R-:W-:Y:S02]  /*191e0*/  FMNMX.FTZ R11, R163, R10, !PT ;  /* 0x0000000aa30b7209 */ /* 0x000fe40007810000 */
[----:B------:R-:W-:-:S02]  /*191f0*/  FMNMX.FTZ R12, R99, R12, !PT ;  /* 0x0000000c630c7209 */ /* 0x000fc40007810000 */
[----:B------:R-:W-:Y:S02]  /*19200*/  FSEL R46, R33, -INF , P2 ;  /* 0xff800000212e7808 */ /* 0x000fe40001000000 */
[----:B------:R-:W-:Y:S02]  /*19210*/  FMNMX.FTZ R12, R15, R12, !PT ;  /* 0x0000000c0f0c7209 */ /* 0x000fe40007810000 */
[----:B------:R-:W-:Y:S02]  /*19220*/  FMNMX.FTZ R11, R48, R11, !PT ;  /* 0x0000000b300b7209 */ /* 0x000fe40007810000 */
[----:B------:R-:W-:Y:S02]  /*19230*/  FMNMX.FTZ R12, R103, R12, !PT ;  /* 0x0000000c670c7209 */ /* 0x000fe40007810000 */
[----:B------:R-:W-:Y:S02]  /*19240*/  FSEL R44, R36, -INF , P3 ;  /* 0xff800000242c7808 */ /* 0x000fe40001800000 */
[----:B------:R-:W-:-:S02]  /*19250*/  FMNMX.FTZ R12, R21, R12, !PT ;  /* 0x0000000c150c7209 */ /* 0x000fc40007810000 */
[----:B------:R-:W-:Y:S02]  /*19260*/  FMNMX.FTZ R11, R46, R11, !PT ;  /* 0x0000000b2e0b7209 */ /* 0x000fe40007810000 */
[----:B------:R-:W-:Y:S02]  /*19270*/  FMNMX.FTZ R12, R107, R12, !PT ;  /* 0x0000000c6b0c7209 */ /* 0x000fe40007810000 */
[----:B------:R-:W-:Y:S02]  /*19280*/  FSEL R36, R37, -INF , P4 ;  /* 0xff80000025247808 */ /* 0x000fe40002000000 */
[----:B------:R-:W-:Y:S02]  /*19290*/  FMNMX.FTZ R12, R5, R12, !PT ;  /* 0x0000000c050c7209 */ /* 0x000fe40007810000 */
[----:B------:R-:W-:Y:S02]  /*192a0*/  FMNMX.FTZ R11, R44, R11, !PT ;  /* 0x0000000b2c0b7209 */ /* 0x000fe40007810000 */
[----:B------:R-:W-:-:S02]  /*192b0*/  FMNMX.FTZ R12, R79, R12, !PT ;  /* 0x0000000c4f0c7209 */ /* 0x000fc40007810000 */
[----:B------:R-:W-:Y:S02]  /*192c0*/  ISETP.GT.AND P5, PT, R8, 0x98, PT ;  /* 0x000000980800780c */ /* 0x000fe40003fa4270 */
        /* <DEDUP_REMOVED lines=11> */
[----:B------:R-:W-:Y:S02]  /*19380*/  FMNMX.FTZ R12, R91, R12, !PT ;  /* 0x0000000c5b0c7209 */ /* 0x000fe40007810000 */
[----:B------:R-:W-:Y:S01]  /*19390*/  FSEL R35, R35, -INF , P2 ;  /* 0xff80000023237808 */ /* 0x000fe20001000000 */
[----:B------:R-:W0:Y:S01]  /*193a0*/  SHFL.BFLY PT, R11, R4, 0x2, 0x1f ;  /* 0x0c401f00040b7f89 */ /* 0x000e2200000e0000 */
[----:B------:R-:W-:Y:S02]  /*193b0*/  FMNMX.FTZ R12, R61, R12, !PT ;  /* 0x0000000c3d0c7209 */ /* 0x000fe40007810000 */
[----:B------:R-:W-:Y:S02]  /*193c0*/  FSEL R43, R43, -INF , P6 ;  /* 0xff8000002b2b7808 */ /* 0x000fe40003000000 */
[----:B------:R-:W-:-:S04]  /*193d0*/  FMNMX.FTZ R12, R63, R12, !PT ;  /* 0x0000000c3f0c7209 */ /* 0x000fc80007810000 */
[----:B------:R-:W-:-:S04]  /*193e0*/  FMNMX.FTZ R12, R65, R12, !PT ;  /* 0x0000000c410c7209 */ /* 0x000fc80007810000 */
[----:B------:R-:W-:-:S04]  /*193f0*/  FMNMX.FTZ R12, R67, R12, !PT ;  /* 0x0000000c430c7209 */ /* 0x000fc80007810000 */
[----:B------:R-:W-:-:S04]  /*19400*/  FMNMX.FTZ R12, R69, R12, !PT ;  /* 0x0000000c450c7209 */ /* 0x000fc80007810000 */
[----:B------:R-:W-:Y:S02]  /*19410*/  FMNMX.FTZ R12, R71, R12, !PT ;  /* 0x0000000c470c7209 */ /* 0x000fe40007810000 */
[----:B0-----:R-:W-:Y:S02]  /*19420*/  FMNMX.FTZ R6, R4, R11, !PT ;  /* 0x0000000b04067209 */ /* 0x001fe40007810000 */
[----:B------:R-:W-:-:S03]  /*19430*/  FMNMX.FTZ R12, R73, R12, !PT ;  /* 0x0000000c490c7209 */ /* 0x000fc60007810000 */
[----:B------:R-:W0:Y:S01]  /*19440*/  SHFL.BFLY PT, R11, R6, 0x1, 0x1f ;  /* 0x0c201f00060b7f89 */ /* 0x000e2200000e0000 */
[----:B------:R-:W-:-:S04]  /*19450*/  FMNMX.FTZ R12, R75, R12, !PT ;  /* 0x0000000c4b0c7209 */ /* 0x000fc80007810000 */
[----:B------:R-:W-:-:S04]  /*19460*/  FMNMX.FTZ R12, R45, R12, !PT ;  /* 0x0000000c2d0c7209 */ /* 0x000fc80007810000 */
[----:B------:R-:W-:-:S04]  /*19470*/  FMNMX.FTZ R12, R47, R12, !PT ;  /* 0x0000000c2f0c7209 */ /* 0x000fc80007810000 */
[----:B------:R-:W-:-:S04]  /*19480*/  FMNMX.FTZ R12, R49, R12, !PT ;  /* 0x0000000c310c7209 */ /* 0x000fc80007810000 */
[----:B------:R-:W-:-:S04]  /*19490*/  FMNMX.FTZ R12, R51, R12, !PT ;  /* 0x0000000c330c7209 */ /* 0x000fc80007810000 */
[----:B------:R-:W-:Y:S02]  /*194a0*/  FMNMX.FTZ R12, R53, R12, !PT ;  /* 0x0000000c350c7209 */ /* 0x000fe40007810000 */
[----:B0-----:R-:W-:Y:S02]  /*194b0*/  FMNMX.FTZ R11, R6, R11, !PT ;  /* 0x0000000b060b7209 */ /* 0x001fe40007810000 */
[----:B------:R-:W-:Y:S02]  /*194c0*/  FMNMX.FTZ R12, R55, R12, !PT ;  /* 0x0000000c370c7209 */ /* 0x000fe40007810000 */
[----:B------:R-:W-:Y:S01]  /*194d0*/  FSETP.NEU.FTZ.AND P0, PT, R11, -INF , PT ;  /* 0xff8000000b00780b */ /* 0x000fe20003f1d000 */
[----:B------:R-:W-:-:S01]  /*194e0*/  FFMA.FTZ R177, R2, R11, -8 ;  /* 0xc100000002b17423 */ /* 0x000fc2000001000b */
[----:B------:R-:W-:-:S04]  /*194f0*/  FMNMX.FTZ R12, R57, R12, !PT ;  /* 0x0000000c390c7209 */ /* 0x000fc80007810000 */
[----:B------:R-:W-:Y:S02]  /*19500*/  FMNMX.FTZ R12, R59, R12, !PT ;  /* 0x0000000c3b0c7209 */ /* 0x000fe40007810000 */
[----:B------:R-:W-:Y:S02]  /*19510*/  FSEL R177, R177, RZ, P0 ;  /* 0x000000ffb1b17208 */ /* 0x000fe40000000000 */
[----:B------:R-:W-:Y:S02]  /*19520*/  ISETP.NE.AND P0, PT, R20, RZ, PT ;  /* 0x000000ff1400720c */ /* 0x000fe40003f05270 */
[----:B------:R-:W-:Y:S01]  /*19530*/  FMNMX.FTZ R12, R29, R12, !PT ;  /* 0x0000000c1d0c7209 */ /* 0x000fe20007810000 */
[--C-:B------:R-:W-:Y:S01]  /*19540*/  FFMA.FTZ R37, R2, R97, -R177.reuse ;  /* 0x0000006102257223 */ /* 0x100fe200000108b1 */
[----:B------:R-:W-:Y:S01]  /*19550*/  FSEL R33, R34, -INF , P0 ;  /* 0xff80000022217808 */ /* 0x000fe20000000000 */
[C-C-:B------:R-:W-:Y:S01]  /*19560*/  FFMA.FTZ R97, R2.reuse, R115, -R177.reuse ;  /* 0x0000007302617223 */ /* 0x140fe200000108b1 */
[----:B------:R-:W-:Y:S01]  /*19570*/  FMNMX.FTZ R12, R31, R12, !PT ;  /* 0x0000000c1f0c7209 */ /* 0x000fe20007810000 */
[--C-:B------:R-:W-:Y:S01]  /*19580*/  FFMA.FTZ R20, R2, R119, -R177.reuse ;  /* 0x0000007702147223 */ /* 0x100fe200000108b1 */
[----:B------:R-:W-:Y:S01]  /*19590*/  FSEL R115, R38, -INF , P3 ;  /* 0xff80000026737808 */ /* 0x000fe20001800000 */
[C-C-:B------:R-:W-:Y:S01]  /*195a0*/  FFMA.FTZ R4, R2.reuse, R27, -R177.reuse ;  /* 0x0000001b02047223 */ /* 0x140fe200000108b1 */
[----:B------:R-:W-:Y:S01]  /*195b0*/  FMNMX.FTZ R12, R33, R12, !PT ;  /* 0x0000000c210c7209 */ /* 0x000fe20007810000 */
[--C-:B------:R-:W-:Y:S01]  /*195c0*/  FFMA.FTZ R27, R2, R93, -R177.reuse ;  /* 0x0000005d021b7223 */ /* 0x100fe200000108b1 */
[----:B------:R-:W-:Y:S01]  /*195d0*/  ISETP.NE.AND P0, PT, R14, RZ, PT ;  /* 0x000000ff0e00720c */ /* 0x000fe20003f05270 */
[C-C-:B------:R-:W-:Y:S01]  /*195e0*/  FFMA.FTZ R14, R2.reuse, R117, -R177.reuse ;  /* 0x00000075020e7223 */ /* 0x140fe200000108b1 */
[----:B------:R-:W-:Y:S01]  /*195f0*/  FMNMX.FTZ R12, R35, R12, !PT ;  /* 0x0000000c230c7209 */ /* 0x000fe20007810000 */
[C-C-:B------:R-:W-:Y:S01]  /*19600*/  FFMA.FTZ R93, R2.reuse, R105, -R177.reuse ;  /* 0x00000069025d7223 */ /* 0x140fe200000108b1 */
[----:B------:R-:W-:Y:S01]  /*19610*/  FSEL R117, R39, -INF , P4 ;  /* 0xff80000027757808 */ /* 0x000fe20002000000 */
[C-C-:B------:R-:W-:Y:S01]  /*19620*/  FFMA.FTZ R105, R2.reuse, R89, -R177.reuse ;  /* 0x0000005902697223 */ /* 0x140fe200000108b1 */
[----:B------:R-:W-:Y:S01]  /*19630*/  FMNMX.FTZ R12, R115, R12, !PT ;  /* 0x0000000c730c7209 */ /* 0x000fe20007810000 */
[--C-:B------:R-:W-:Y:S01]  /*19640*/  FFMA.FTZ R89, R2, R127, -R177.reuse ;  /* 0x0000007f02597223 */ /* 0x100fe200000108b1 */
[----:B------:R-:W-:Y:S01]  /*19650*/  FSEL R119, R42, -INF , P5 ;  /* 0xff8000002a777808 */ /* 0x000fe20002800000 */
[C-C-:B------:R-:W-:Y:S01]  /*19660*/  FFMA.FTZ R32, R2.reuse, R131, -R177.reuse ;  /* 0x0000008302207223 */ /* 0x140fe200000108b1 */
[----:B------:R-:W-:Y:S01]  /*19670*/  FMNMX.FTZ R12, R117, R12, !PT ;  /* 0x0000000c750c7209 */ /* 0x000fe20007810000 */
[C-C-:B------:R-:W-:Y:S01]  /*19680*/  FFMA.FTZ R26, R2.reuse, R129, -R177.reuse ;  /* 0x00000081021a7223 */ /* 0x140fe200000108b1 */
[----:B------:R-:W-:-:S01]  /*19690*/  FFMA.FTZ R129, R2, R46, -R177 ;  /* 0x0000002e02817223 */ /* 0x000fc200000108b1 */
[C-C-:B------:R-:W-:Y:S01]  /*196a0*/  FFMA.FTZ R46, R2.reuse, R36, -R177.reuse ;  /* 0x00000024022e7223 */ /* 0x140fe200000108b1 */
[----:B------:R-:W-:Y:S01]  /*196b0*/  FMNMX.FTZ R12, R119, R12, !PT ;  /* 0x0000000c770c7209 */ /* 0x000fe20007810000 */
[C-C-:B------:R-:W-:Y:S01]  /*196c0*/  FFMA.FTZ R6, R2.reuse, R109, -R177.reuse ;  /* 0x0000006d02067223 */ /* 0x140fe200000108b1 */
[----:B------:R-:W-:Y:S01]  /*196d0*/  MUFU.EX2 R4, R4 ;  /* 0x0000000400047308 */ /* 0x000fe20000000800 */
[----:B------:R-:W-:-:S01]  /*196e0*/  FFMA.FTZ R8, R2, R111, -R177 ;  /* 0x0000006f02087223 */ /* 0x000fc200000108b1 */
[----:B------:R-:W-:Y:S01]  /*196f0*/  FMNMX.FTZ R12, R43, R12, !PT ;  /* 0x0000000c2b0c7209 */ /* 0x000fe20007810000 */
[----:B------:R-:W-:-:S01]  /*19700*/  FFMA.FTZ R41, R2, R101, -R177 ;  /* 0x0000006502297223 */ /* 0x000fc200000108b1 */
[C-C-:B------:R-:W-:Y:S01]  /*19710*/  FFMA.FTZ R10, R2.reuse, R113, -R177.reuse ;  /* 0x00000071020a7223 */ /* 0x140fe200000108b1 */
[----:B------:R-:W-:-:S01]  /*19720*/  FFMA.FTZ R101, R2, R121, -R177 ;  /* 0x0000007902657223 */ /* 0x000fc200000108b1 */
[C-C-:B------:R-:W-:Y:S01]  /*19730*/  FFMA.FTZ R24, R2.reuse, R123, -R177.reuse ;  /* 0x0000007b02187223 */ /* 0x140fe200000108b1 */
[----:B------:R-:W0:Y:S01]  /*19740*/  SHFL.BFLY PT, R127, R12, 0x2, 0x1f ;  /* 0x0c401f000c7f7f89 */ /* 0x000e2200000e0000 */
[----:B------:R-:W-:Y:S01]  /*19750*/  MUFU.EX2 R27, R27 ;  /* 0x0000001b001b7308 */ /* 0x000fe20000000800 */
[----:B------:R-:W-:-:S01]  /*19760*/  FFMA.FTZ R85, R2, R85, -R177 ;  /* 0x0000005502557223 */ /* 0x000fc200000108b1 */
[C-C-:B------:R-:W-:Y:S01]  /*19770*/  FFMA.FTZ R28, R2.reuse, R125, -R177.reuse ;  /* 0x0000007d021c7223 */ /* 0x140fe200000108b1 */
[----:B------:R-:W-:-:S01]  /*19780*/  FFMA.FTZ R111, R2, R133, -R177 ;  /* 0x00000085026f7223 */ /* 0x000fc200000108b1 */
[C-C-:B------:R-:W-:Y:S01]  /*19790*/  FFMA.FTZ R30, R2.reuse, R135, -R177.reuse ;  /* 0x00000087021e7223 */ /* 0x140fe200000108b1 */
        /* <DEDUP_REMOVED lines=11> */
[----:B------:R-:W1:Y:S01]  /*19850*/  MUFU.EX2 R37, R37 ;  /* 0x0000002500257308 */ /* 0x000e620000000800 */
[----:B------:R-:W-:-:S01]  /*19860*/  FFMA.FTZ R125, R2, R159, -R177 ;  /* 0x0000009f027d7223 */ /* 0x000fc200000108b1 */
[C-C-:B------:R-:W-:Y:S01]  /*19870*/  FFMA.FTZ R48, R2.reuse, R48, -R177.reuse ;  /* 0x0000003002307223 */ /* 0x140fe200000108b1 */
[----:B------:R-:W-:-:S01]  /*19880*/  FFMA.FTZ R52, R2, R161, -R177 ;  /* 0x000000a102347223 */ /* 0x000fc200000108b1 */
[C-C-:B------:R-:W-:Y:S01]  /*19890*/  FFMA.FTZ R36, R2.reuse, R167, -R177.reuse ;  /* 0x000000a702247223 */ /* 0x140fe200000108b1 */
[----:B------:R-:W-:-:S01]  /*198a0*/  FFMA.FTZ R133, R2, R165, -R177 ;  /* 0x000000a502857223 */ /* 0x000fc200000108b1 */
[--C-:B------:R-:W-:Y:S01]  /*198b0*/  FFMA.FTZ R44, R2, R44, -R177.reuse ;  /* 0x0000002c022c7223 */ /* 0x100fe200000108b1 */
[----:B0-----:R-:W-:Y:S01]  /*198c0*/  FMNMX.FTZ R54, R12, R127, !PT ;  /* 0x0000007f0c367209 */ /* 0x001fe20007810000 */
[----:B------:R-:W-:Y:S01]  /*198d0*/  MUFU.EX2 R8, R8 ;  /* 0x0000000800087308 */ /* 0x000fe20000000800 */
[----:B------:R-:W-:-:S03]  /*198e0*/  FFMA.FTZ R127, R2, R163, -R177 ;  /* 0x000000a3027f7223 */ /* 0x000fc600000108b1 */
[----:B------:R-:W0:Y:S04]  /*198f0*/  SHFL.BFLY PT, R131, R54, 0x1, 0x1f ;  /* 0x0c201f0036837f89 */ /* 0x000e2800000e0000 */
[----:B------:R-:W-:Y:S01]  /*19900*/  MUFU.EX2 R41, R41 ;  /* 0x0000002900297308 */ /* 0x000fe20000000800 */
[----:B-1----:R-:W-:-:S04]  /*19910*/  F2FP.SATFINITE.E4M3.F32.PACK_AB_MERGE_C R176, R37, R6, RZ ;  /* 0x0000000625b0723e */ /* 0x002fc800048070ff */
[----:B------:R-:W-:-:S03]  /*19920*/  F2FP.SATFINITE.E4M3.F32.PACK_AB_MERGE_C R176, R27, R4, R176 ;  /* 0x000000041bb0723e */ /* 0x000fc600048070b0 */
[----:B------:R-:W-:Y:S08]  /*19930*/  MUFU.EX2 R10, R10 ;  /* 0x0000000a000a7308 */ /* 0x000ff00000000800 */
[----:B------:R-:W1:Y:S01]  /*19940*/  MUFU.EX2 R93, R93 ;  /* 0x0000005d005d7308 */ /* 0x000e620000000800 */
[----:B0-----:R-:W-:-:S04]  /*19950*/  FMNMX.FTZ R12, R54, R131, !PT ;  /* 0x00000083360c7209 */ /* 0x001fc80007810000 */
[----:B------:R-:W-:Y:S01]  /*19960*/  FSETP.NEU.FTZ.AND P2, PT, R12, -INF , PT ;  /* 0xff8000000c00780b */ /* 0x000fe20003f5d000 */
[----:B------:R-:W-:-:S02]  /*19970*/  FFMA.FTZ R54, R2, R12, -8 ;  /* 0xc100000002367423 */ /* 0x000fc4000001000c */
[----:B------:R-:W-:Y:S03]  /*19980*/  MUFU.EX2 R131, R46 ;  /* 0x0000002e00837308 */ /* 0x000fe60000000800 */
[----:B------:R-:W-:Y:S02]  /*19990*/  FSEL R54, R54, RZ, P2 ;  /* 0x000000ff36367208 */ /* 0x000fe40001000000 */
[----:B-1----:R-:W-:-:S03]  /*199a0*/  F2FP.SATFINITE.E4M3.F32.PACK_AB_MERGE_C R178, R93, R10, RZ ;  /* 0x0000000a5db2723e */ /* 0x002fc600048070ff */
        /* <DEDUP_REMOVED lines=12> */
[----:B------:R-:W-:Y:S01]  /*19a70*/  FADD.FTZ R67, R4, R27 ;  /* 0x0000001b04437221 */ /* 0x000fe20000010000 */
[----:B------:R-:W-:-:S01]  /*19a80*/  FFMA.FTZ R66, R2, R107, -R54 ;  /* 0x0000006b02427223 */ /* 0x000fc20000010836 */
[C-C-:B------:R-:W-:Y:S01]  /*19a90*/  FFMA.FTZ R5, R2.reuse, R5, -R54.reuse ;  /* 0x0000000502057223 */ /* 0x140fe20000010836 */
[----:B------:R-:W-:-:S01]  /*19aa0*/  FFMA.FTZ R68, R2, R7, -R54 ;  /* 0x0000000702447223 */ /* 0x000fc20000010836 */
[----:B------:R0:W1:Y:S01]  /*19ab0*/  MUFU.EX2 R46, R60 ;  /* 0x0000003c002e7308 */ /* 0x0000620000000800 */
[----:B------:R-:W-:-:S01]  /*19ac0*/  FADD.FTZ R76, R6, R67 ;  /* 0x00000043064c7221 */ /* 0x000fc20000010000 */
[----:B------:R-:W-:Y:S01]  /*19ad0*/  FFMA.FTZ R67, R2, R45, -R54 ;  /* 0x0000002d02437223 */ /* 0x000fe20000010836 */
[----:B------:R-:W-:-:S02]  /*19ae0*/  @!P1 VIADD R45, R3, 0x29840 ;  /* 0x00029840032d9836 */ /* 0x000fc40000000000 */
[C-C-:B------:R-:W-:Y:S01]  /*19af0*/  FFMA.FTZ R7, R2.reuse, R77, -R54.reuse ;  /* 0x0000004d02077223 */ /* 0x140fe20000010836 */
[----:B------:R-:W-:-:S01]  /*19b00*/  FFMA.FTZ R62, R2, R87, -R54 ;  /* 0x00000057023e7223 */ /* 0x000fc20000010836 */
[C-C-:B------:R-:W-:Y:S01]  /*19b10*/  FFMA.FTZ R72, R2.reuse, R81, -R54.reuse ;  /* 0x0000005102487223 */ /* 0x140fe20000010836 */
[----:B------:R-:W-:-:S01]  /*19b20*/  FFMA.FTZ R77, R2, R91, -R54 ;  /* 0x0000005b024d7223 */ /* 0x000fc20000010836 */
[----:B------:R-:W2:Y:S01]  /*19b30*/  MUFU.EX2 R58, R58 ;  /* 0x0000003a003a7308 */ /* 0x000ea20000000800 */
[----:B0-----:R-:W-:-:S01]  /*19b40*/  FFMA.FTZ R60, R2, R79, -R54 ;  /* 0x0000004f023c7223 */ /* 0x001fc20000010836 */
[C-C-:B------:R-:W-:Y:S01]  /*19b50*/  FFMA.FTZ R79, R2.reuse, R83, -R54.reuse ;  /* 0x00000053024f7223 */ /* 0x140fe20000010836 */
[----:B------:R-:W-:Y:S01]  /*19b60*/  @!P1 PRMT R45, RZ, 0x654, R45 ;  /* 0x00000654ff2d9816 */ /* 0x000fe2000000002d */
[C-C-:B------:R-:W-:Y:S01]  /*19b70*/  FFMA.FTZ R64, R2.reuse, R63, -R54.reuse ;  /* 0x0000003f02407223 */ /* 0x140fe20000010836 */
[----:B------:R-:W-:-:S01]  /*19b80*/  FFMA.FTZ R63, R2, R65, -R54 ;  /* 0x00000041023f7223 */ /* 0x000fc20000010836 */
[----:B------:R-:W-:Y:S01]  /*19b90*/  FFMA.FTZ R70, R2, R71, -R54 ;  /* 0x0000004702467223 */ /* 0x000fe20000010836 */
[----:B------:R0:W-:Y:S01]  /*19ba0*/  @!P1 SYNCS.ARRIVE.TRANS64.RED.A1T0 RZ, [R45+URZ], RZ ;  /* 0x000000ff2dff99a7 */ /* 0x0001e2000810043f */
[----:B------:R-:W3:Y:S01]  /*19bb0*/  MUFU.EX2 R95, R95 ;  /* 0x0000005f005f7308 */ /* 0x000ee20000000800 */
[----:B-1----:R-:W-:-:S01]  /*19bc0*/  FADD.FTZ R69, R9, R46 ;  /* 0x0000002e09457221 */ /* 0x002fc20000010000 */
[C-C-:B------:R-:W-:Y:S01]  /*19bd0*/  FFMA.FTZ R65, R2.reuse, R73, -R54.reuse ;  /* 0x0000004902417223 */ /* 0x140fe20000010836 */
[----:B------:R-:W-:-:S01]  /*19be0*/  FFMA.FTZ R78, R2, R75, -R54 ;  /* 0x0000004b024e7223 */ /* 0x000fc20000010836 */
[C-C-:B------:R-:W-:Y:S01]  /*19bf0*/  FFMA.FTZ R53, R2.reuse, R53, -R54.reuse ;  /* 0x0000003502357223 */ /* 0x140fe20000010836 */
[----:B------:R-:W-:-:S01]  /*19c00*/  FFMA.FTZ R57, R2, R57, -R54 ;  /* 0x0000003902397223 */ /* 0x000fc20000010836 */
[----:B------:R-:W-:Y:S01]  /*19c10*/  F2FP.SATFINITE.E4M3.F32.PACK_AB_MERGE_C R178, R41, R8, R178 ;  /* 0x0000000829b2723e */ /* 0x000fe200048070b2 */
[----:B0-----:R-:W-:-:S01]  /*19c20*/  FFMA.FTZ R45, R2, R49, -R54 ;  /* 0x00000031022d7223 */ /* 0x001fc20000010836 */
[----:B------:R-:W0:Y:S01]  /*19c30*/  MUFU.EX2 R13, R13 ;  /* 0x0000000d000d7308 */ /* 0x000e220000000800 */
[----:B--2---:R-:W-:-:S01]  /*19c40*/  FADD.FTZ R80, R58, R69 ;  /* 0x000000453a507221 */ /* 0x004fc20000010000 */
[----:B------:R-:W-:Y:S01]  /*19c50*/  FADD.FTZ R69, R37, R76 ;  /* 0x0000004c25457221 */ /* 0x000fe20000010000 */
[----:B------:R-:W-:-:S01]  /*19c60*/  FFMA.FTZ R76, R2, R47, -R54 ;  /* 0x0000002f024c7223 */ /* 0x000fc20000010836 */
[C-C-:B------:R-:W-:Y:S01]  /*19c70*/  FFMA.FTZ R59, R2.reuse, R59, -R54.reuse ;  /* 0x0000003b023b7223 */ /* 0x140fe20000010836 */
[----:B------:R-:W-:-:S01]  /*19c80*/  FFMA.FTZ R31, R2, R31, -R54 ;  /* 0x0000001f021f7223 */ /* 0x000fc20000010836 */
[----:B------:R-:W-:Y:S01]  /*19c90*/  FADD.FTZ R82, R8, R69 ;  /* 0x0000004508527221 */ /* 0x000fe20000010000 */
[----:B------:R-:W-:-:S01]  /*19ca0*/  FFMA.FTZ R33, R2, R33, -R54 ;  /* 0x0000002102217223 */ /* 0x000fc20000010836 */
[----:B------:R-:W1:Y:S01]  /*19cb0*/  MUFU.EX2 R56, R56 ;  /* 0x0000003800387308 */ /* 0x000e620000000800 */
[----:B---3--:R-:W-:-:S01]  /*19cc0*/  FADD.FTZ R80, R95, R80 ;  /* 0x000000505f507221 */ /* 0x008fc20000010000 */
[----:B------:R-:W-:Y:S01]  /*19cd0*/  FADD.FTZ R47, R41, R82 ;  /* 0x00000052292f7221 */ /* 0x000fe20000010000 */
[----:B------:R-:W-:-:S01]  /*19ce0*/  FFMA.FTZ R82, R2, R51, -R54 ;  /* 0x0000003302527223 */ /* 0x000fc20000010836 */
[C-C-:B------:R-:W-:Y:S01]  /*19cf0*/  FFMA.FTZ R35, R2.reuse, R35, -R54.reuse ;  /* 0x0000002302237223 */ /* 0x140fe20000010836 */
[----:B------:R-:W-:-:S01]  /*19d00*/  FFMA.FTZ R115, R2, R115, -R54 ;  /* 0x0000007302737223 */ /* 0x000fc20000010836 */
[----:B------:R-:W-:Y:S01]  /*19d10*/  FADD.FTZ R84, R10, R47 ;  /* 0x0000002f0a547221 */ /* 0x000fe20000010000 */
[----:B------:R-:W-:-:S01]  /*19d20*/  FFMA.FTZ R117, R2, R117, -R54 ;  /* 0x0000007502757223 */ /* 0x000fc20000010836 */
[----:B------:R-:W2:Y:S01]  /*19d30*/  MUFU.EX2 R15, R15 ;  /* 0x0000000f000f7308 */ /* 0x000ea20000000800 */
[----:B0-----:R-:W-:-:S01]  /*19d40*/  FADD.FTZ R69, R13, R80 ;  /* 0x000000500d457221 */ /* 0x001fc20000010000 */
[----:B------:R-:W-:Y:S01]  /*19d50*/  FADD.FTZ R49, R93, R84 ;  /* 0x000000545d317221 */ /* 0x000fe20000010000 */
[----:B------:R-:W-:-:S01]  /*19d60*/  FFMA.FTZ R119, R2, R119, -R54 ;  /* 0x0000007702777223 */ /* 0x000fc20000010836 */
[----:B------:R-:W-:Y:S01]  /*19d70*/  FFMA.FTZ R43, R2, R43, -R54 ;  /* 0x0000002b022b7223 */ /* 0x000fe20000010836 */
[----:B------:R-:W-:Y:S01]  /*19d80*/  F2FP.SATFINITE.E4M3.F32.PACK_AB_MERGE_C R177, R95, R58, RZ ;  /* 0x0000003a5fb1723e */ /* 0x000fe200048070ff */
[----:B------:R-:W-:Y:S01]  /*19d90*/  FADD.FTZ R86, R14, R49 ;  /* 0x000000310e567221 */ /* 0x000fe20000010000 */
[----:B------:R-:W-:Y:S01]  /*19da0*/  IMAD.MOV.U32 R41, RZ, RZ, R25 ;  /* 0x000000ffff297224 */ /* 0x000fe200078e0019 */
[----:B------:R-:W0:Y:S01]  /*19db0*/  MUFU.EX2 R66, R66 ;  /* 0x0000004200427308 */ /* 0x000e220000000800 */
[----:B-1----:R-:W-:-:S01]  /*19dc0*/  FADD.FTZ R80, R56, R69 ;  /* 0x0000004538507221 */ /* 0x002fc20000010000 */
[----:B------:R-:W-:Y:S01]  /*19dd0*/  F2FP.SATFINITE.E4M3.F32.PACK_AB_MERGE_C R177, R46, R9, R177 ;  /* 0x000000092eb1723e */ /* 0x000fe200048070b1 */
[----:B------:R-:W-:-:S02]  /*19de0*/  IMAD.MOV.U32 R46, RZ, RZ, R25 ;  /* 0x000000ffff2e7224 */ /* 0x000fc400078e0019 */
[--C-:B------:R-:W-:Y:S02]  /*19df0*/  IMAD.MOV.U32 R58, RZ, RZ, R25.reuse ;  /* 0x000000ffff3a7224 */ /* 0x100fe400078e0019 */
[----:B------:R-:W-:Y:S01]  /*19e00*/  IMAD.MOV.U32 R69, RZ, RZ, R25 ;  /* 0x000000ffff457224 */ /* 0x000fe200078e0019 */
[----:B------:R-:W1:Y:S01]  /*19e10*/  MUFU.EX2 R5, R5 ;  /* 0x0000000500057308 */ /* 0x000e620000000800 */
[----:B--2---:R-:W-:-:S01]  /*19e20*/  FADD.FTZ R47, R15, R80 ;  /* 0x000000500f2f7221 */ /* 0x004fc20000010000 */
[----:B------:R-:W-:Y:S01]  /*19e30*/  FFMA.FTZ R80, R2, R55, -R54 ;  /* 0x0000003702507223 */ /* 0x000fe20000010836 */
[--C-:B------:R-:W-:Y:S02]  /*19e40*/  IMAD.MOV.U32 R55, RZ, RZ, R25.reuse ;  /* 0x000000ffff377224 */ /* 0x100fe400078e0019 */
[--C-:B------:R-:W-:Y:S02]  /*19e50*/  IMAD.MOV.U32 R71, RZ, RZ, R25.reuse ;  /* 0x000000ffff477224 */ /* 0x100fe400078e0019 */
[----:B------:R-:W-:Y:S01]  /*19e60*/  IMAD.MOV.U32 R73, RZ, RZ, R25 ;  /* 0x000000ffff497224 */ /* 0x000fe200078e0019 */
[----:B------:R-:W2:Y:S01]  /*19e70*/  MUFU.EX2 R97, R97 ;  /* 0x0000006100617308 */ /* 0x000ea20000000800 */
[----:B0-----:R-:W-:-:S01]  /*19e80*/  FADD.FTZ R84, R66, R47 ;  /* 0x0000002f42547221 */ /* 0x001fc20000010000 */
[----:B------:R-:W-:Y:S01]  /*19e90*/  F2FP.SATFINITE.E4M3.F32.PACK_AB_MERGE_C R179, R66, R15, RZ ;  /* 0x0000000f42b3723e */ /* 0x000fe200048070ff */
[--C-:B------:R-:W-:Y:S01]  /*19ea0*/  IMAD.MOV.U32 R75, RZ, RZ, R25.reuse ;  /* 0x000000ffff4b7224 */ /* 0x100fe200078e0019 */
[----:B------:R-:W-:Y:S01]  /*19eb0*/  MOV R66, R25 ;  /* 0x0000001900427202 */ /* 0x000fe20000000f00 */
[----:B------:R-:W-:Y:S01]  /*19ec0*/  IMAD.MOV.U32 R81, RZ, RZ, R25 ;  /* 0x000000ffff517224 */ /* 0x000fe200078e0019 */
[----:B------:R-:W-:Y:S01]  /*19ed0*/  F2FP.SATFINITE.E4M3.F32.PACK_AB_MERGE_C R179, R56, R13, R179 ;  /* 0x0000000d38b3723e */ /* 0x000fe200048070b3 */
[----:B------:R-:W-:Y:S01]  /*19ee0*/  IMAD.MOV.U32 R56, RZ, RZ, R25 ;  /* 0x000000ffff387224 */ /* 0x000fe200078e0019 */
[----:B------:R-:W0:Y:S01]  /*19ef0*/  MUFU.EX2 R60, R60 ;  /* 0x0000003c003c7308 */ /* 0x000e220000000800 */
[----:B-1----:R-:W-:-:S01]  /*19f00*/  FADD.FTZ R47, R5, R84 ;  /* 0x00000054052f7221 */ /* 0x002fc20000010000 */
[----:B------:R-:W-:-:S02]  /*19f10*/  IMAD.MOV.U32 R83, RZ, RZ, R25 ;  /* 0x000000ffff537224 */ /* 0x000fc400078e0019 */
[----:B------:R-:W-:-:S04]  /*19f20*/  IMAD.MOV.U32 R87, RZ, RZ, R25 ;  /* 0x000000ffff577224 */ /* 0x000fc800078e0019 */
[----:B------:R-:W1:Y:S01]  /*19f30*/  MUFU.EX2 R20, R20 ;  /* 0x0000001400147308 */ /* 0x000e620000000800 */
[----:B--2---:R-:W-:-:S07]  /*19f40*/  FADD.FTZ R49, R97, R86 ;  /* 0x0000005661317221 */ /* 0x004fce0000010000 */
[----:B------:R-:W2:Y:S01]  /*19f50*/  MUFU.EX2 R68, R68 ;  /* 0x0000004400447308 */ /* 0x000ea20000000800 */
[----:B0-----:R-:W-:-:S01]  /*19f60*/  FADD.FTZ R51, R60, R47 ;  /* 0x0000002f3c337221 */ /* 0x001fc20000010000 */
[----:B------:R-:W-:Y:S01]  /*19f70*/  FFMA.FTZ R47, R2, R29, -R54 ;  /* 0x0000001d022f7223 */ /* 0x000fe20000010836 */
[----:B------:R-:W-:-:S05]  /*19f80*/  MOV R54, R25 ;  /* 0x0000001900367202 */ /* 0x000fca0000000f00 */
[----:B------:R-:W0:Y:S01]  /*19f90*/  MUFU.EX2 R101, R101 ;  /* 0x0000006500657308 */ /* 0x000e220000000800 */
[----:B-1----:R-:W-:-:S07]  /*19fa0*/  FADD.FTZ R84, R20, R49 ;  /* 0x0000003114547221 */ /* 0x002fce0000010000 */
[----:B------:R-:W1:Y:S01]  /*19fb0*/  MUFU.EX2 R79, R79 ;  /* 0x0000004f004f7308 */ /* 0x000e620000000800 */
[----:B--2---:R-:W-:-:S07]  /*19fc0*/  FADD.FTZ R86, R68, R51 ;  /* 0x0000003344567221 */ /* 0x004fce0000010000 */
[----:B------:R-:W2:Y:S01]  /*19fd0*/  MUFU.EX2 R24, R24 ;  /* 0x0000001800187308 */ /* 0x000ea20000000800 */
[----:B0-----:R-:W-:-:S01]  /*19fe0*/  FADD.FTZ R49, R101, R84 ;  /* 0x0000005465317221 */ /* 0x001fc20000010000 */
[----:B------:R-:W-:-:S04]  /*19ff0*/  F2FP.SATFINITE.E4M3.F32.PACK_AB_MERGE_C R180, R101, R20, RZ ;  /* 0x0000001465b4723e */ /* 0x000fc800048070ff */
[----:B------:R-:W-:Y:S02]  /*1a000*/  F2FP.SATFINITE.E4M3.F32.PACK_AB_MERGE_C R180, R97, R14, R180 ;  /* 0x0000000e61b4723e */ /* 0x000fe400048070b4 */
[----:B------:R-:W0:Y:S01]  /*1a010*/  MUFU.EX2 R7, R7 ;  /* 0x0000000700077308 */ /* 0x000e220000000800 */
[----:B-1----:R-:W-:-:S01]  /*1a020*/  FADD.FTZ R86, R79, R86 ;  /* 0x000000564f567221 */ /* 0x002fc20000010000 */
[----:B------:R-:W-:Y:S01]  /*1a030*/  F2FP.SATFINITE.E4M3.F32.PACK_AB_MERGE_C R181, R79, R68, RZ ;  /* 0x000000444fb5723e */ /* 0x000fe200048070ff */
[--C-:B------:R-:W-:Y:S02]  /*1a040*/  IMAD.MOV.U32 R68, RZ, RZ, R25.reuse ;  /* 0x000000ffff447224 */ /* 0x100fe400078e0019 */
[----:B------:R-:W-:Y:S01]  /*1a050*/  IMAD.MOV.U32 R79, RZ, RZ, R25 ;  /* 0x000000ffff4f7224 */ /* 0x000fe200078e0019 */
[----:B------:R-:W-:Y:S02]  /*1a060*/  F2FP.SATFINITE.E4M3.F32.PACK_AB_MERGE_C R181, R60, R5, R181 ;  /* 0x000000053cb5723e */ /* 0x000fe400048070b5 */
[----:B------:R-:W1:Y:S01]  /*1a070*/  MUFU.EX2 R85, R85 ;  /* 0x0000005500557308 */ /* 0x000e620000000800 */
[----:B--2---:R-:W-:-:S01]  /*1a080*/  FADD.FTZ R84, R24, R49 ;  /* 0x0000003118547221 */ /* 0x004fc20000010000 */
[----:B------:R-:W-:-:S06]  /*1a090*/  MOV R60, R25 ;  /* 0x00000019003c7202 */ /* 0x000fcc0000000f00 */
[----:B------:R-:W2:Y:S01]  /*1a0a0*/  MUFU.EX2 R62, R62 ;  /* 0x0000003e003e7308 */ /* 0x000ea20000000800 */
[----:B0-----:R-:W-:-:S07]  /*1a0b0*/  FADD.FTZ R49, R7, R86 ;  /* 0x0000005607317221 */ /* 0x001fce0000010000 */
[----:B------:R-:W0:Y:S01]  /*1a0c0*/  MUFU.EX2 R28, R28 ;  /* 0x0000001c001c7308 */ /* 0x000e220000000800 */
[----:B-1----:R-:W-:-:S07]  /*1a0d0*/  FADD.FTZ R51, R85, R84 ;  /* 0x0000005455337221 */ /* 0x002fce0000010000 */
[----:B------:R-:W1:Y:S01]  /*1a0e0*/  MUFU.EX2 R72, R72 ;  /* 0x0000004800487308 */ /* 0x000e620000000800 */
[----:B--2---:R-:W-:-:S07]  /*1a0f0*/  FADD.FTZ R49, R62, R49 ;  /* 0x000000313e317221 */ /* 0x004fce0000010000 */
[----:B------:R-:W2:Y:S01]  /*1a100*/  MUFU.EX2 R105, R105 ;  /* 0x0000006900697308 */ /* 0x000ea20000000800 */
[----:B0-----:R-:W-:-:S01]  /*1a110*/  FADD.FTZ R84, R28, R51 ;  /* 0x000000331c547221 */ /* 0x001fc20000010000 */
[----:B------:R-:W-:-:S06]  /*1a120*/  IMAD.MOV.U32 R51, RZ, RZ, R25 ;  /* 0x000000ffff337224 */ /* 0x000fcc00078e0019 */
[----:B------:R-:W0:Y:S01]  /*1a130*/  MUFU.EX2 R77, R77 ;  /* 0x0000004d004d7308 */ /* 0x000e220000000800 */
[----:B-1----:R-:W-:-:S07]  /*1a140*/  FADD.FTZ R86, R72, R49 ;  /* 0x0000003148567221 */ /* 0x002fce0000010000 */
[----:B------:R-:W1:Y:S01]  /*1a150*/  MUFU.EX2 R26, R26 ;  /* 0x0000001a001a7308 */ /* 0x000e620000000800 */
[----:B--2---:R-:W-:-:S01]  /*1a160*/  FADD.FTZ R49, R105, R84 ;  /* 0x0000005469317221 */ /* 0x004fc20000010000 */
[----:B------:R-:W-:Y:S02]  /*1a170*/  F2FP.SATFINITE.E4M3.F32.PACK_AB_MERGE_C R182, R105, R28, RZ ;  /* 0x0000001c69b6723e */ /* 0x000fe400048070ff */
[----:B------:R-:W-:Y:S02]  /*1a180*/  MOV R84, R25 ;  /* 0x0000001900547202 */ /* 0x000fe40000000f00 */
[----:B------:R-:W-:Y:S01]  /*1a190*/  F2FP.SATFINITE.E4M3.F32.PACK_AB_MERGE_C R182, R85, R24, R182 ;  /* 0x0000001855b6723e */ /* 0x000fe200048070b6 */
[----:B------:R-:W-:Y:S01]  /*1a1a0*/  IMAD.MOV.U32 R85, RZ, RZ, R25 ;  /* 0x000000ffff557224 */ /* 0x000fe200078e0019 */
[----:B------:R-:W2:Y:S01]  /*1a1b0*/  MUFU.EX2 R21, R21 ;  /* 0x0000001500157308 */ /* 0x000ea20000000800 */
[----:B0-----:R-:W-:-:S01]  /*1a1c0*/  FADD.FTZ R86, R77, R86 ;  /* 0x000000564d567221 */ /* 0x001fc20000010000 */
[----:B------:R-:W-:Y:S01]  /*1a1d0*/  F2FP.SATFINITE.E4M3.F32.PACK_AB_MERGE_C R72, R77, R72, RZ ;  /* 0x000000484d48723e */ /* 0x000fe200048070ff */
[----:B------:R-:W-:Y:S01]  /*1a1e0*/  IMAD.MOV.U32 R77, RZ, RZ, R25 ;  /* 0x000000ffff4d7224 */ /* 0x000fe200078e0019 */
[----:B------:R-:W-:-:S02]  /*1a1f0*/  MOV R24, R25 ;  /* 0x0000001900187202 */ /* 0x000fc40000000f00 */
[----:B------:R-:W-:Y:S01]  /*1a200*/  F2FP.SATFINITE.E4M3.F32.PACK_AB_MERGE_C R183, R62, R7, R72 ;  /* 0x000000073eb7723e */ /* 0x000fe20004807048 */
[----:B------:R-:W-:Y:S01]  /*1a210*/  IMAD.MOV.U32 R62, RZ, RZ, R25 ;  /* 0x000000ffff3e7224 */ /* 0x000fe200078e0019 */
[----:B------:R-:W0:Y:S01]  /*1a220*/  MUFU.EX2 R89, R89 ;  /* 0x0000005900597308 */ /* 0x000e220000000800 */
[----:B-1----:R-:W-:-:S01]  /*1a230*/  FADD.FTZ R6, R26, R49 ;  /* 0x000000311a067221 */ /* 0x002fc20000010000 */
[----:B------:R-:W-:-:S06]  /*1a240*/  MOV R72, R25 ;  /* 0x0000001900487202 */ /* 0x000fcc0000000f00 */
[----:B------:R-:W1:Y:S01]  /*1a250*/  MUFU.EX2 R64, R64 ;  /* 0x0000004000407308 */ /* 0x000e620000000800 */
[----:B--2---:R-:W-:-:S01]  /*1a260*/  FADD.FTZ R37, R21, R86 ;  /* 0x0000005615257221 */ /* 0x004fc20000010000 */
[----:B------:R-:W-:-:S06]  /*1a270*/  IMAD.MOV.U32 R86, RZ, RZ, R25 ;  /* 0x000000ffff567224 */ /* 0x000fcc00078e0019 */
[----:B------:R-:W2:Y:S01]  /*1a280*/  MUFU.EX2 R32, R32 ;  /* 0x0000002000207308 */ /* 0x000ea20000000800 */
[----:B0-----:R-:W-:-:S07]  /*1a290*/  FADD.FTZ R49, R89, R6 ;  /* 0x0000000659317221 */ /* 0x001fce0000010000 */
[----:B------:R-:W0:Y:S01]  /*1a2a0*/  MUFU.EX2 R63, R63 ;  /* 0x0000003f003f7308 */ /* 0x000e220000000800 */
[----:B-1----:R-:W-:-:S07]  /*1a2b0*/  FADD.FTZ R6, R64, R37 ;  /* 0x0000002540067221 */ /* 0x002fce0000010000 */
[----:B------:R-:W1:Y:S01]  /*1a2c0*/  MUFU.EX2 R111, R111 ;  /* 0x0000006f006f7308 */ /* 0x000e620000000800 */
[----:B--2---:R-:W-:-:S01]  /*1a2d0*/  FADD.FTZ R20, R32, R49 ;  /* 0x0000003120147221 */ /* 0x004fc20000010000 */
[----:B------:R-:W-:-:S06]  /*1a2e0*/  IMAD.MOV.U32 R49, RZ, RZ, R25 ;  /* 0x000000ffff317224 */ /* 0x000fcc00078e0019 */
[----:B------:R-:W2:Y:S01]  /*1a2f0*/  MUFU.EX2 R74, R74 ;  /* 0x0000004a004a7308 */ /* 0x000ea20000000800 */
[----:B0-----:R-:W-:-:S07]  /*1a300*/  FADD.FTZ R37, R63, R6 ;  /* 0x000000063f257221 */ /* 0x001fce0000010000 */
[----:B------:R-:W0:Y:S01]  /*1a310*/  MUFU.EX2 R61, R61 ;  /* 0x0000003d003d7308 */ /* 0x000e220000000800 */
[C---:B-1----:R-:W-:Y:S01]  /*1a320*/  F2FP.SATFINITE.E4M3.F32.PACK_AB_MERGE_C R184, R111.reuse, R32, RZ ;  /* 0x000000206fb8723e */ /* 0x042fe200048070ff */
[----:B------:R-:W-:Y:S01]  /*1a330*/  FADD.FTZ R111, R111, R20 ;  /* 0x000000146f6f7221 */ /* 0x000fe20000010000 */
[--C-:B------:R-:W-:Y:S02]  /*1a340*/  IMAD.MOV.U32 R32, RZ, RZ, R25.reuse ;  /* 0x000000ffff207224 */ /* 0x100fe400078e0019 */
[----:B------:R-:W-:Y:S01]  /*1a350*/  F2FP.SATFINITE.E4M3.F32.PACK_AB_MERGE_C R184, R89, R26, R184 ;  /* 0x0000001a59b8723e */ /* 0x000fe200048070b8 */
[----:B------:R-:W-:Y:S02]  /*1a360*/  IMAD.MOV.U32 R26, RZ, RZ, R25 ;  /* 0x000000ffff1a7224 */ /* 0x000fe400078e0019 */
[----:B------:R-:W1:Y:S01]  /*1a370*/  MUFU.EX2 R70, R70 ;  /* 0x0000004600467308 */ /* 0x000e620000000800 */
[----:B--2---:R-:W-:-:S01]  /*1a380*/  FADD.FTZ R20, R74, R37 ;  /* 0x000000254a147221 */ /* 0x004fc20000010000 */
[----:B------:R-:W-:Y:S01]  /*1a390*/  F2FP.SATFINITE.E4M3.F32.PACK_AB_MERGE_C R63, R74, R63, RZ ;  /* 0x0000003f4a3f723e */ /* 0x000fe200048070ff */
[----:B------:R-:W-:-:S03]  /*1a3a0*/  IMAD.MOV.U32 R74, RZ, RZ, R25 ;  /* 0x000000ffff4a7224 */ /* 0x000fc600078e0019 */
[----:B------:R-:W-:Y:S01]  /*1a3b0*/  F2FP.SATFINITE.E4M3.F32.PACK_AB_MERGE_C R185, R64, R21, R63 ;  /* 0x0000001540b9723e */ /* 0x000fe2000480703f */
[----:B------:R-:W-:Y:S01]  /*1a3c0*/  IMAD.MOV.U32 R63, RZ, RZ, R25 ;  /* 0x000000ffff3f7224 */ /* 0x000fe200078e0019 */
[----:B------:R-:W2:Y:S01]  /*1a3d0*/  MUFU.EX2 R30, R30 ;  /* 0x0000001e001e7308 */ /* 0x000ea20000000800 */
[----:B0-----:R-:W-:-:S01]  /*1a3e0*/  FADD.FTZ R15, R61, R20 ;  /* 0x000000143d0f7221 */ /* 0x001fc20000010000 */
[----:B------:R-:W-:-:S06]  /*1a3f0*/  IMAD.MOV.U32 R64, RZ, RZ, R25 ;  /* 0x000000ffff407224 */ /* 0x000fcc00078e0019 */
        /* <DEDUP_REMOVED lines=8> */
[----:B------:R1:W3:Y:S01]  /*1a480*/  MUFU.EX2 R3, R67 ;  /* 0x0000004300037308 */ /* 0x0002e20000000800 */
[C---:B--2---:R-:W-:Y:S01]  /*1a490*/  F2FP.SATFINITE.E4M3.F32.PACK_AB_MERGE_C R65, R78.reuse, R65, RZ ;  /* 0x000000414e41723e */ /* 0x044fe200048070ff */
[----:B------:R-:W-:-:S03]  /*1a4a0*/  FADD.FTZ R78, R78, R15 ;  /* 0x0000000f4e4e7221 */ /* 0x000fc60000010000 */
[----:B------:R-:W-:Y:S01]  /*1a4b0*/  F2FP.SATFINITE.E4M3.F32.PACK_AB_MERGE_C R187, R70, R61, R65 ;  /* 0x0000003d46bb723e */ /* 0x000fe20004807041 */
[----:B------:R-:W-:Y:S02]  /*1a4c0*/  IMAD.MOV.U32 R61, RZ, RZ, R25 ;  /* 0x000000ffff3d7224 */ /* 0x000fe400078e0019 */
[----:B------:R-:W2:Y:S01]  /*1a4d0*/  MUFU.EX2 R113, R113 ;  /* 0x0000007100717308 */ /* 0x000ea20000000800 */
[----:B0-----:R-:W-:-:S01]  /*1a4e0*/  FADD.FTZ R28, R34, R37 ;  /* 0x00000025221c7221 */ /* 0x001fc20000010000 */
[--C-:B------:R-:W-:Y:S02]  /*1a4f0*/  IMAD.MOV.U32 R37, RZ, RZ, R25.reuse ;  /* 0x000000ffff257224 */ /* 0x100fe400078e0019 */
[--C-:B------:R-:W-:Y:S02]  /*1a500*/  IMAD.MOV.U32 R65, RZ, RZ, R25.reuse ;  /* 0x000000ffff417224 */ /* 0x100fe400078e0019 */
[----:B-1----:R-:W-:Y:S02]  /*1a510*/  IMAD.MOV.U32 R67, RZ, RZ, R25 ;  /* 0x000000ffff437224 */ /* 0x002fe400078e0019 */
[----:B------:R-:W0:Y:S01]  /*1a520*/  MUFU.EX2 R76, R76 ;  /* 0x0000004c004c7308 */ /* 0x000e220000000800 */
[----:B---3--:R-:W-:-:S01]  /*1a530*/  FADD.FTZ R15, R3, R78 ;  /* 0x0000004e030f7221 */ /* 0x008fc20000010000 */
[----:B------:R-:W-:Y:S01]  /*1a540*/  IMAD.MOV.U32 R70, RZ, RZ, R25 ;  /* 0x000000ffff467224 */ /* 0x000fe200078e0019 */
[----:B------:R-:W-:-:S05]  /*1a550*/  MOV R78, R25 ;  /* 0x00000019004e7202 */ /* 0x000fca0000000f00 */
[----:B------:R-:W1:Y:S01]  /*1a560*/  MUFU.EX2 R38, R38 ;  /* 0x0000002600267308 */ /* 0x000e620000000800 */
[C---:B--2---:R-:W-:Y:S01]  /*1a570*/  F2FP.SATFINITE.E4M3.F32.PACK_AB_MERGE_C R186, R113.reuse, R34, RZ ;  /* 0x0000002271ba723e */ /* 0x044fe200048070ff */
[----:B------:R-:W-:Y:S01]  /*1a580*/  FADD.FTZ R113, R113, R28 ;  /* 0x0000001c71717221 */ /* 0x000fe20000010000 */
[--C-:B------:R-:W-:Y:S02]  /*1a590*/  IMAD.MOV.U32 R28, RZ, RZ, R25.reuse ;  /* 0x000000ffff1c7224 */ /* 0x100fe400078e0019 */
[----:B------:R-:W-:Y:S01]  /*1a5a0*/  F2FP.SATFINITE.E4M3.F32.PACK_AB_MERGE_C R186, R109, R30, R186 ;  /* 0x0000001e6dba723e */ /* 0x000fe200048070ba */
[----:B------:R-:W-:Y:S01]  /*1a5b0*/  IMAD.MOV.U32 R34, RZ, RZ, R25 ;  /* 0x000000ffff227224 */ /* 0x000fe200078e0019 */
[----:B------:R-:W-:Y:S01]  /*1a5c0*/  MOV R30, R25 ;  /* 0x00000019001e7202 */ /* 0x000fe20000000f00 */
        /* <DEDUP_REMOVED lines=8> */
[----:B------:R0:W3:Y:S01]  /*1a650*/  MUFU.EX2 R29, R53 ;  /* 0x00000035001d7308 */ /* 0x0000e20000000800 */
[C---:B-1----:R-:W-:Y:S01]  /*1a660*/  F2FP.SATFINITE.E4M3.F32.PACK_AB_MERGE_C R45, R82.reuse, R45, RZ ;  /* 0x0000002d522d723e */ /* 0x042fe200048070ff */
[----:B------:R-:W-:-:S03]  /*1a670*/  FADD.FTZ R82, R82, R15 ;  /* 0x0000000f52527221 */ /* 0x000fc60000010000 */
[----:B------:R-:W-:Y:S01]  /*1a680*/  F2FP.SATFINITE.E4M3.F32.PACK_AB_MERGE_C R189, R76, R3, R45 ;  /* 0x000000034cbd723e */ /* 0x000fe2000480702d */
[----:B------:R-:W-:Y:S02]  /*1a690*/  IMAD.MOV.U32 R45, RZ, RZ, R25 ;  /* 0x000000ffff2d7224 */ /* 0x000fe400078e0019 */
[----:B------:R-:W1:Y:S01]  /*1a6a0*/  MUFU.EX2 R121, R121 ;  /* 0x0000007900797308 */ /* 0x000e620000000800 */
[----:B--2---:R-:W-:-:S01]  /*1a6b0*/  FADD.FTZ R14, R40, R27 ;  /* 0x0000001b280e7221 */ /* 0x004fc20000010000 */
[--C-:B0-----:R-:W-:Y:S02]  /*1a6c0*/  IMAD.MOV.U32 R53, RZ, RZ, R25.reuse ;  /* 0x000000ffff357224 */ /* 0x101fe400078e0019 */
[----:B------:R-:W-:-:S04]  /*1a6d0*/  IMAD.MOV.U32 R76, RZ, RZ, R25 ;  /* 0x000000ffff4c7224 */ /* 0x000fc800078e0019 */
[----:B------:R-:W0:Y:S01]  /*1a6e0*/  MUFU.EX2 R80, R80 ;  /* 0x0000005000507308 */ /* 0x000e220000000800 */
[----:B---3--:R-:W-:-:S01]  /*1a6f0*/  FADD.FTZ R15, R29, R82 ;  /* 0x000000521d0f7221 */ /* 0x008fc20000010000 */
[----:B------:R-:W-:-:S06]  /*1a700*/  IMAD.MOV.U32 R82, RZ, RZ, R25 ;  /* 0x000000ffff527224 */ /* 0x000fcc00078e0019 */
        /* <DEDUP_REMOVED lines=8> */
[----:B------:R-:W-:-:S06]  /*1a790*/  IMAD.MOV.U32 R38, RZ, RZ, R25 ;  /* 0x000000ffff267224 */ /* 0x000fcc00078e0019 */
[----:B------:R0:W3:Y:S01]  /*1a7a0*/  MUFU.EX2 R10, R59 ;  /* 0x0000003b000a7308 */ /* 0x0000e20000000800 */
[----:B--2---:R-:W-:-:S07]  /*1a7b0*/  FADD.FTZ R15, R57, R14 ;  /* 0x0000000e390f7221 */ /* 0x004fce0000010000 */
[----:B------:R-:W2:Y:S01]  /*1a7c0*/  MUFU.EX2 R123, R123 ;  /* 0x0000007b007b7308 */ /* 0x000ea20000000800 */
[----:B-1----:R-:W-:-:S01]  /*1a7d0*/  FADD.FTZ R8, R42, R121 ;  /* 0x000000792a087221 */ /* 0x002fc20000010000 */
[----:B0-----:R-:W-:-:S06]  /*1a7e0*/  IMAD.MOV.U32 R59, RZ, RZ, R25 ;  /* 0x000000ffff3b7224 */ /* 0x001fcc00078e0019 */
[----:B------:R0:W1:Y:S01]  /*1a7f0*/  MUFU.EX2 R6, R47 ;  /* 0x0000002f00067308 */ /* 0x0000620000000800 */
[----:B---3--:R-:W-:-:S01]  /*1a800*/  FADD.FTZ R15, R10, R15 ;  /* 0x0000000f0a0f7221 */ /* 0x008fc20000010000 */
[----:B------:R-:W-:-:S04]  /*1a810*/  F2FP.SATFINITE.E4M3.F32.PACK_AB_MERGE_C R57, R10, R57, RZ ;  /* 0x000000390a39723e */ /* 0x000fc800048070ff */
[----:B------:R-:W-:Y:S01]  /*1a820*/  F2FP.SATFINITE.E4M3.F32.PACK_AB_MERGE_C R191, R80, R29, R57 ;  /* 0x0000001d50bf723e */ /* 0x000fe20004807039 */
[----:B------:R-:W-:Y:S01]  /*1a830*/  IMAD.MOV.U32 R29, RZ, RZ, R25 ;  /* 0x000000ffff1d7224 */ /* 0x000fe200078e0019 */
[----:B------:R-:W-:Y:S01]  /*1a840*/  MUFU.EX2 R50, R50 ;  /* 0x0000003200327308 */ /* 0x000fe20000000800 */
[----:B--2---:R-:W-:-:S01]  /*1a850*/  FADD.FTZ R27, R123, R8 ;  /* 0x000000087b1b7221 */ /* 0x004fc20000010000 */
[--C-:B0-----:R-:W-:Y:S02]  /*1a860*/  IMAD.MOV.U32 R47, RZ, RZ, R25.reuse ;  /* 0x000000ffff2f7224 */ /* 0x101fe400078e0019 */
[--C-:B------:R-:W-:Y:S02]  /*1a870*/  IMAD.MOV.U32 R57, RZ, RZ, R25.reuse ;  /* 0x000000ffff397224 */ /* 0x100fe400078e0019 */
[----:B------:R-:W-:Y:S02]  /*1a880*/  IMAD.MOV.U32 R80, RZ, RZ, R25 ;  /* 0x000000ffff507224 */ /* 0x000fe400078e0019 */
[----:B------:R-:W0:Y:S01]  /*1a890*/  MUFU.EX2 R125, R125 ;  /* 0x0000007d007d7308 */ /* 0x000e220000000800 */
[----:B-1----:R-:W-:-:S07]  /*1a8a0*/  FADD.FTZ R14, R6, R15 ;  /* 0x0000000f060e7221 */ /* 0x002fce0000010000 */
[----:B------:R-:W1:Y:S08]  /*1a8b0*/  MUFU.EX2 R31, R31 ;  /* 0x0000001f001f7308 */ /* 0x000e700000000800 */
[----:B------:R-:W2:Y:S01]  /*1a8c0*/  MUFU.EX2 R33, R33 ;  /* 0x0000002100217308 */ /* 0x000ea20000000800 */
[----:B0-----:R-:W-:Y:S01]  /*1a8d0*/  F2FP.SATFINITE.E4M3.F32.PACK_AB_MERGE_C R190, R125, R50, RZ ;  /* 0x000000327dbe723e */ /* 0x001fe200048070ff */
[----:B------:R-:W-:Y:S01]  /*1a8e0*/  FADD.FTZ R50, R50, R27 ;  /* 0x0000001b32327221 */ /* 0x000fe20000010000 */
[----:B------:R-:W-:-:S02]  /*1a8f0*/  IMAD.MOV.U32 R27, RZ, RZ, R25 ;  /* 0x000000ffff1b7224 */ /* 0x000fc400078e0019 */
[----:B------:R-:W-:Y:S01]  /*1a900*/  F2FP.SATFINITE.E4M3.F32.PACK_AB_MERGE_C R190, R123, R42, R190 ;  /* 0x0000002a7bbe723e */ /* 0x000fe200048070be */
[----:B------:R-:W-:-:S01]  /*1a910*/  FADD.FTZ R125, R125, R50 ;  /* 0x000000327d7d7221 */ /* 0x000fc20000010000 */
[----:B------:R-:W-:Y:S01]  /*1a920*/  MOV R42, R25 ;  /* 0x00000019002a7202 */ /* 0x000fe20000000f00 */
[----:B------:R-:W-:Y:S01]  /*1a930*/  MUFU.EX2 R48, R48 ;  /* 0x0000003000307308 */ /* 0x000fe20000000800 */
[----:B-1----:R-:W-:-:S01]  /*1a940*/  FADD.FTZ R14, R31, R14 ;  /* 0x0000000e1f0e7221 */ /* 0x002fc20000010000 */
[----:B------:R-:W-:-:S06]  /*1a950*/  IMAD.MOV.U32 R50, RZ, RZ, R25 ;  /* 0x000000ffff327224 */ /* 0x000fcc00078e0019 */
[----:B------:R-:W0:Y:S01]  /*1a960*/  MUFU.EX2 R129, R129 ;  /* 0x0000008100817308 */ /* 0x000e220000000800 */
[----:B--2---:R-:W-:-:S07]  /*1a970*/  FADD.FTZ R5, R33, R14 ;  /* 0x0000000e21057221 */ /* 0x004fce0000010000 */
[----:B------:R1:W2:Y:S08]  /*1a980*/  MUFU.EX2 R4, R35 ;  /* 0x0000002300047308 */ /* 0x0002b00000000800 */
[----:B------:R-:W3:Y:S01]  /*1a990*/  MUFU.EX2 R52, R52 ;  /* 0x0000003400347308 */ /* 0x000ee20000000800 */
[----:B0-----:R-:W-:Y:S01]  /*1a9a0*/  F2FP.SATFINITE.E4M3.F32.PACK_AB_MERGE_C R192, R129, R48, RZ ;  /* 0x0000003081c0723e */ /* 0x001fe200048070ff */
[----:B-1----:R-:W-:-:S06]  /*1a9b0*/  IMAD.MOV.U32 R35, RZ, RZ, R25 ;  /* 0x000000ffff237224 */ /* 0x002fcc00078e0019 */
[----:B------:R-:W0:Y:S01]  /*1a9c0*/  MUFU.EX2 R127, R127 ;  /* 0x0000007f007f7308 */ /* 0x000e220000000800 */
[C---:B--2---:R-:W-:Y:S01]  /*1a9d0*/  F2FP.SATFINITE.E4M3.F32.PACK_AB_MERGE_C R33, R4.reuse, R33, RZ ;  /* 0x000000210421723e */ /* 0x044fe200048070ff */
[----:B------:R-:W-:-:S03]  /*1a9e0*/  FADD.FTZ R4, R4, R5 ;  /* 0x0000000504047221 */ /* 0x000fc60000010000 */
[----:B------:R-:W-:Y:S01]  /*1a9f0*/  F2FP.SATFINITE.E4M3.F32.PACK_AB_MERGE_C R193, R31, R6, R33 ;  /* 0x000000061fc1723e */ /* 0x000fe20004807021 */
[----:B------:R-:W-:Y:S02]  /*1aa00*/  IMAD.MOV.U32 R31, RZ, RZ, R25 ;  /* 0x000000ffff1f7224 */ /* 0x000fe400078e0019 */
[----:B------:R-:W1:Y:S01]  /*1aa10*/  MUFU.EX2 R115, R115 ;  /* 0x0000007300737308 */ /* 0x000e620000000800 */
[----:B---3--:R-:W-:-:S01]  /*1aa20*/  FADD.FTZ R10, R52, R125 ;  /* 0x0000007d340a7221 */ /* 0x008fc20000010000 */
[----:B------:R-:W-:-:S06]  /*1aa30*/  IMAD.MOV.U32 R33, RZ, RZ, R25 ;  /* 0x000000ffff217224 */ /* 0x000fcc00078e0019 */
[----:B------:R-:W2:Y:S01]  /*1aa40*/  MUFU.EX2 R8, R117 ;  /* 0x0000007500087308 */ /* 0x000ea20000000800 */
[C---:B0-----:R-:W-:Y:S01]  /*1aa50*/  F2FP.SATFINITE.E4M3.F32.PACK_AB_MERGE_C R192, R127.reuse, R52, R192 ;  /* 0x000000347fc0723e */ /* 0x041fe200048070c0 */
[----:B------:R-:W-:Y:S01]  /*1aa60*/  FADD.FTZ R127, R127, R10 ;  /* 0x0000000a7f7f7221 */ /* 0x000fe20000010000 */
[----:B------:R-:W-:-:S03]  /*1aa70*/  IMAD.MOV.U32 R52, RZ, RZ, R25 ;  /* 0x000000ffff347224 */ /* 0x000fc600078e0019 */
[----:B------:R-:W-:Y:S02]  /*1aa80*/  FADD.FTZ R48, R48, R127 ;  /* 0x0000007f30307221 */ /* 0x000fe40000010000 */
[----:B------:R-:W-:Y:S01]  /*1aa90*/  MUFU.EX2 R36, R36 ;  /* 0x0000002400247308 */ /* 0x000fe20000000800 */
[----:B-1----:R-:W-:-:S01]  /*1aaa0*/  FADD.FTZ R5, R115, R4 ;  /* 0x0000000473057221 */ /* 0x002fc20000010000 */
[----:B------:R-:W-:Y:S01]  /*1aab0*/  FADD.FTZ R129, R129, R48 ;  /* 0x0000003081817221 */ /* 0x000fe20000010000 */
[----:B------:R-:W-:-:S05]  /*1aac0*/  MOV R48, R25 ;  /* 0x0000001900307202 */ /* 0x000fca0000000f00 */
[----:B------:R-:W0:Y:S01]  /*1aad0*/  MUFU.EX2 R133, R133 ;  /* 0x0000008500857308 */ /* 0x000e220000000800 */
[----:B--2---:R-:W-:-:S01]  /*1aae0*/  FADD.FTZ R4, R8, R5 ;  /* 0x0000000508047221 */ /* 0x004fc20000010000 */
[----:B------:R-:W-:-:S05]  /*1aaf0*/  VIADD R5, R147, 0xfffffffe ;  /* 0xfffffffe93057836 */ /* 0x000fca0000000000 */
[----:B------:R-:W-:Y:S01]  /*1ab00*/  ISETP.GE.AND P1, PT, R5, R201, PT ;  /* 0x000000c90500720c */ /* 0x000fe20003f26270 */
[----:B------:R-:W1:Y:S08]  /*1ab10*/  MUFU.EX2 R44, R44 ;  /* 0x0000002c002c7308 */ /* 0x000e700000000800 */
[----:B------:R-:W-:Y:S01]  /*1ab20*/  MUFU.EX2 R119, R119 ;  /* 0x0000007700777308 */ /* 0x000fe20000000800 */
[----:B0-----:R-:W-:-:S07]  /*1ab30*/  F2FP.SATFINITE.E4M3.F32.PACK_AB_MERGE_C R7, R133, R36, RZ ;  /* 0x000000248507723e */ /* 0x001fce00048070ff */
[----:B------:R0:W2:Y:S01]  /*1ab40*/  MUFU.EX2 R10, R43 ;  /* 0x0000002b000a7308 */ /* 0x0000a20000000800 */
[----:B-1----:R-:W-:-:S01]  /*1ab50*/  FADD.FTZ R14, R44, R129 ;  /* 0x000000812c0e7221 */ /* 0x002fc20000010000 */
[C---:B------:R-:W-:Y:S01]  /*1ab60*/  F2FP.SATFINITE.E4M3.F32.PACK_AB_MERGE_C R194, R131.reuse, R44, R7 ;  /* 0x0000002c83c2723e */ /* 0x040fe20004807007 */
[----:B------:R-:W-:Y:S02]  /*1ab70*/  IMAD.MOV.U32 R44, RZ, RZ, R25 ;  /* 0x000000ffff2c7224 */ /* 0x000fe400078e0019 */
[----:B------:R-:W-:-:S04]  /*1ab80*/  FADD.FTZ R131, R131, R14 ;  /* 0x0000000e83837221 */ /* 0x000fc80000010000 */
[----:B------:R-:W-:Y:S01]  /*1ab90*/  FADD.FTZ R36, R36, R131 ;  /* 0x0000008324247221 */ /* 0x000fe20000010000 */
[----:B0-----:R-:W-:Y:S01]  /*1aba0*/  IMAD.MOV.U32 R43, RZ, RZ, R25 ;  /* 0x000000ffff2b7224 */ /* 0x001fe200078e0019 */
[----:B--2---:R-:W-:Y:S01]  /*1abb0*/  F2FP.SATFINITE.E4M3.F32.PACK_AB_MERGE_C R3, R10, R119, RZ ;  /* 0x000000770a03723e */ /* 0x004fe200048070ff */
[----:B------:R-:W-:-:S03]  /*1abc0*/  FADD.FTZ R119, R119, R4 ;  /* 0x0000000477777221 */ /* 0x000fc60000010000 */
[----:B------:R-:W-:Y:S01]  /*1abd0*/  F2FP.SATFINITE.E4M3.F32.PACK_AB_MERGE_C R195, R8, R115, R3 ;  /* 0x0000007308c3723e */ /* 0x000fe20004807003 */
[----:B------:R-:W-:-:S01]  /*1abe0*/  FADD.FTZ R3, R133, R36 ;  /* 0x0000002485037221 */ /* 0x000fc20000010000 */
[----:B------:R-:W-:Y:S01]  /*1abf0*/  FADD.FTZ R4, R10, R119 ;  /* 0x000000770a047221 */ /* 0x000fe20000010000 */
[----:B------:R-:W-:Y:S01]  /*1ac00*/  MOV R36, R25 ;  /* 0x0000001900247202 */ /* 0x000fe20000000f00 */
[----:B------:R-:W-:Y:S06]  /*1ac10*/  @!P1 BRA `(.L_x_478) ;  /* 0x0000003400189947 */ /* 0x000fec0003800000 */
[----:B------:R-:W-:Y:S01]  /*1ac20*/  IMAD.MOV.U32 R6, RZ, RZ, R12 ;  /* 0x000000ffff067224 */ /* 0x000fe200078e000c */
[----:B------:R-:W-:Y:S01]  /*1ac30*/  MOV R9, R148 ;  /* 0x0000009400097202 */ /* 0x000fe20000000f00 */
[----:B------:R-:W-:Y:S01]  /*1ac40*/  IMAD.MOV.U32 R7, RZ, RZ, R11 ;  /* 0x000000ffff077224 */ /* 0x000fe200078e000b */
[----:B------:R-:W-:Y:S01]  /*1ac50*/  CS2R R86, SRZ ;  /* 0x0000000000567805 */ /* 0x000fe2000001ff00 */
[----:B------:R-:W-:Y:S01]  /*1ac60*/  IMAD.MOV.U32 R8, RZ, RZ, R198 ;  /* 0x000000ffff087224 */ /* 0x000fe200078e00c6 */
        /* <DEDUP_REMOVED lines=30> */
[----:B------:R-:W-:-:S07]  /*1ae50*/  CS2R R24, SRZ ;  /* 0x0000000000187805 */ /* 0x000fce000001ff00 */
.L_x_489:
[----:B------:R-:W-:Y:S01]  /*1ae60*/  ISETP.NE.AND P1, PT, R9, 0x1, PT ;  /* 0x000000010900780c */ /* 0x000fe20003f25270 */
[----:B------:R-:W-:Y:S05]  /*1ae70*/  YIELD ;  /* 0x0000000000007946 */ /* 0x000fea0003800000 */
[----:B------:R-:W-:Y:S02]  /*1ae80*/  SEL R11, RZ, 0x1, P1 ;  /* 0x00000001ff0b7807 */ /* 0x000fe40000800000 */
[----:B------:R-:W-:Y:S02]  /*1ae90*/  ISETP.NE.AND P1, PT, R202, RZ, PT ;  /* 0x000000ffca00720c */ /* 0x000fe40003f25270 */
[----:B------:R-:W-:-:S11]  /*1aea0*/  LOP3.LUT R198, R8, R11, RZ, 0x3c, !PT ;  /* 0x0000000b08c67212 */ /* 0x000fd600078e3cff */
[----:B------:R-:W-:Y:S05]  /*1aeb0*/  @P1 BRA `(.L_x_479) ;  /* 0x00000000003c1947 */ /* 0x000fea0003800000 */
[----:B------:R-:W-:Y:S05]  /*1aec0*/  @!P0 BRA `(.L_x_480) ;  /* 0x0000000000048947 */ /* 0x000fea0003800000 */
[----:B------:R-:W-:Y:S01]  /*1aed0*/  BPT.TRAP 0x1 ;  /* 0x000000040000795c */ /* 0x000fe20000300000 */
.L_x_480:
[----:B------:R-:W-:-:S05]  /*1aee0*/  VIADD R10, R9, 0x1 ;  /* 0x00000001090a7836 */ /* 0x000fca0000000000 */
[----:B------:R-:W-:-:S04]  /*1aef0*/  ISETP.NE.AND P2, PT, R10, 0x2, PT ;  /* 0x000000020a00780c */ /* 0x000fc80003f45270 */
[----:B------:R-:W-:Y:S02]  /*1af00*/  SEL R11, R10, RZ, P2 ;  /* 0x000000ff0a0b7207 */ /* 0x000fe40001000000 */
[----:B------:R-:W-:-:S03]  /*1af10*/  SHF.L.U32 R10, R198, 0x1f, RZ ;  /* 0x0000001fc60a7819 */ /* 0x000fc600000006ff */
[----:B------:R-:W-:-:S04]  /*1af20*/  IMAD R11, R11, 0x8, R16 ;  /* 0x000000080b0b7824 */ /* 0x000fc800078e0210 */
[----:B------:R0:W1:Y:S01]  /*1af30*/  SYNCS.PHASECHK.TRANS64.TRYWAIT P2, [R11+URZ+0x29830], R10 ;  /* 0x0298300a0b0075a7 */ /* 0x000062000804017f */
[----:B------:R-:W-:Y:S05]  /*1af40*/  @!P0 BRA `(.L_x_481) ;  /* 0x0000000000048947 */ /* 0x000fea0003800000 */
[----:B------:R-:W-:Y:S01]  /*1af50*/  BPT.TRAP 0x1 ;  /* 0x000000040000795c */ /* 0x000fe20000300000 */
.L_x_481:
[----:B------:R-:W-:Y:S04]  /*1af60*/  BSSY B0, `(.L_x_479) ;  /* 0x0000004000007945 */ /* 0x000fe80003800000 */
[----:B-1----:R-:W-:Y:S05]  /*1af70*/  @P2 BRA `(.L_x_482) ;  /* 0x0000000000082947 */ /* 0x002fea0003800000 */
[----:B------:R-:W1:Y:S02]  /*1af80*/  SYNCS.PHASECHK.TRANS64.TRYWAIT P2, [R11+URZ+0x29830], R10 ;  /* 0x0298300a0b0075a7 */ /* 0x000e64000804017f */
[----:B-1----:R-:W-:Y:S05]  /*1af90*/  @!P2 BRA `(.L_x_483) ;  /* 0x000000f40018a947 */ /* 0x002fea0003800000 */
.L_x_482:
[----:B------:R-:W-:Y:S05]  /*1afa0*/  BSYNC B0 ;  /* 0x0000000000007941 */ /* 0x000fea0003800000 */
.L_x_479:
[----:B01----:R-:W0:Y:S01]  /*1afb0*/  S2R R10, SR_TID.X ;  /* 0x00000000000a7919 */ /* 0x003e220000002100 */
[----:B------:R-:W-:Y:S05]  /*1afc0*/  WARPSYNC.ALL ;  /* 0x0000000000007948 */ /* 0x000fea0003800000 */
[----:B------:R-:W-:Y:S01]  /*1afd0*/  MOV R13, 0x80000020 ;  /* 0x80000020000d7802 */ /* 0x000fe20000000f00 */
[----:B------:R-:W-:Y:S01]  /*1afe0*/  UMOV UR20, UR28 ;  /* 0x0000001c00147c82 */ /* 0x000fe20008000000 */
[----:B------:R-:W-:Y:S01]  /*1aff0*/  UMOV UR21, UR29 ;  /* 0x0000001d00157c82 */ /* 0x000fe20008000000 */
[----:B------:R-:W-:Y:S01]  /*1b000*/  IMAD.MOV.U32 R89, RZ, RZ, -0x7fffffe0 ;  /* 0x80000020ff597424 */ /* 0x000fe200078e00ff */
[----:B------:R-:W-:Y:S01]  /*1b010*/  R2UR UR23, R13 ;  /* 0x000000000d1772ca */ /* 0x000fe200000e0000 */
[----:B------:R-:W-:Y:S01]  /*1b020*/  UMOV UR24, UR28 ;  /* 0x0000001c00187c82 */ /* 0x000fe20008000000 */
[----:B------:R-:W-:Y:S01]  /*1b030*/  UMOV UR25, UR29 ;  /* 0x0000001d00197c82 */ /* 0x000fe20008000000 */
[----:B------:R-:W-:Y:S01]  /*1b040*/  IMAD.MOV.U32 R15, RZ, RZ, -0x7fffffe0 ;  /* 0x80000020ff0f7424 */ /* 0x000fe200078e00ff */
[----:B------:R-:W-:Y:S01]  /*1b050*/  R2UR UR27, R89 ;  /* 0x00000000591b72ca */ /* 0x000fe200000e0000 */
[----:B------:R-:W-:Y:S01]  /*1b060*/  UMOV UR32, UR28 ;  /* 0x0000001c00207c82 */ /* 0x000fe20008000000 */
[----:B------:R-:W-:Y:S01]  /*1b070*/  MOV R21, 0x80000020 ;  /* 0x8000002000157802 */ /* 0x000fe20000000f00 */
[----:B------:R-:W-:Y:S01]  /*1b080*/  UMOV UR33, UR29 ;  /* 0x0000001d00217c82 */ /* 0x000fe20008000000 */
[----:B------:R-:W-:Y:S01]  /*1b090*/  R2UR UR31, R15 ;  /* 0x000000000f1f72ca */ /* 0x000fe200000e0000 */
[----:B------:R-:W-:Y:S01]  /*1b0a0*/  UMOV UR44, UR28 ;  /* 0x0000001c002c7c82 */ /* 0x000fe20008000000 */
[----:B------:R-:W-:Y:S01]  /*1b0b0*/  R2UR UR35, R21 ;  /* 0x00000000152372ca */ /* 0x000fe200000e0000 */
[----:B------:R-:W-:Y:S01]  /*1b0c0*/  UMOV UR45, UR29 ;  /* 0x0000001d002d7c82 */ /* 0x000fe20008000000 */
[----:B------:R-:W-:Y:S01]  /*1b0d0*/  R2UR UR47, R89 ;  /* 0x00000000592f72ca */ /* 0x000fe200000e0000 */
[----:B------:R-:W-:Y:S01]  /*1b0e0*/  IMAD.MOV.U32 R21, RZ, RZ, -0x7fffffe0 ;  /* 0x80000020ff157424 */ /* 0x000fe200078e00ff */
[----:B------:R-:W-:Y:S01]  /*1b0f0*/  R2UR UR51, R15 ;  /* 0x000000000f3372ca */ /* 0x000fe200000e0000 */
[----:B------:R-:W-:-:S02]  /*1b100*/  IMAD.MOV.U32 R15, RZ, RZ, -0x7fffffe0 ;  /* 0x80000020ff0f7424 */ /* 0x000fc400078e00ff */
[----:B------:R-:W-:Y:S01]  /*1b110*/  IMAD.MOV.U32 R13, RZ, RZ, -0x7fffffe0 ;  /* 0x80000020ff0d7424 */ /* 0x000fe200078e00ff */
[----:B0-----:R-:W-:Y:S01]  /*1b120*/  SHF.R.U32.HI R11, RZ, 0x7, R10 ;  /* 0x00000007ff0b7819 */ /* 0x001fe2000001160a */
[----:B------:R-:W-:-:S04]  /*1b130*/  VIADD R10, R9, 0x1 ;  /* 0x00000001090a7836 */ /* 0x000fc80000000000 */
[----:B------:R-:W-:-:S05]  /*1b140*/  VIADD R11, R11, 0x8 ;  /* 0x000000080b0b7836 */ /* 0x000fca0000000000 */
[----:B------:R0:W-:Y:S01]  /*1b150*/  BAR.SYNC.DEFER_BLOCKING R11, 0x100 ;  /* 0x0004000b0000751d */ /* 0x0001e20000010000 */
[----:B------:R-:W-:-:S04]  /*1b160*/  ISETP.NE.AND P2, PT, R10, 0x2, PT ;  /* 0x000000020a00780c */ /* 0x000fc80003f45270 */
[----:B------:R-:W-:-:S05]  /*1b170*/  SEL R10, R10, RZ, P2 ;  /* 0x000000ff0a0a7207 */ /* 0x000fca0001000000 */
[----:B------:R-:W-:-:S04]  /*1b180*/  IMAD R12, R10, 0x780, R0 ;  /* 0x000007800a0c7824 */ /* 0x000fc800078e0200 */
[C---:B------:R-:W-:Y:S01]  /*1b190*/  VIADD R88, R12.reuse, 0x80 ;  /* 0x000000800c587836 */ /* 0x040fe20000000000 */
[C---:B------:R-:W-:Y:S01]  /*1b1a0*/  R2UR UR22, R12.reuse ;  /* 0x000000000c1672ca */ /* 0x040fe200000e0000 */
[C---:B------:R-:W-:Y:S02]  /*1b1b0*/  VIADD R14, R12.reuse, 0x100 ;  /* 0x000001000c0e7836 */ /* 0x040fe40000000000 */
[----:B------:R-:W-:Y:S01]  /*1b1c0*/  VIADD R20, R12, 0x180 ;  /* 0x000001800c147836 */ /* 0x000fe20000000000 */
[----:B------:R-:W-:Y:S01]  /*1b1d0*/  R2UR UR26, R88 ;  /* 0x00000000581a72ca */ /* 0x000fe200000e0000 */
[----:B------:R-:W-:Y:S01]  /*1b1e0*/  VIADD R88, R12, 0x200 ;  /* 0x000002000c587836 */ /* 0x000fe20000000000 */
[----:B------:R-:W-:Y:S01]  /*1b1f0*/  R2UR UR30, R14 ;  /* 0x000000000e1e72ca */ /* 0x000fe200000e0000 */
[----:B------:R-:W-:Y:S01]  /*1b200*/  VIADD R14, R12, 0x2 ;  /* 0x000000020c0e7836 */ /* 0x000fe20000000000 */
[----:B------:R-:W-:Y:S01]  /*1b210*/  R2UR UR34, R20 ;  /* 0x00000000142272ca */ /* 0x000fe200000e0000 */
[----:B------:R-:W-:Y:S01]  /*1b220*/  WARPGROUP.ARRIVE ;  /* 0x00000000000079c5 */ /* 0x000fe20000000000 */
[----:B------:R-:W-:Y:S01]  /*1b230*/  R2UR UR46, R88 ;  /* 0x00000000582e72ca */ /* 0x000fe200000e0000 */
[----:B------:R-:W-:Y:S01]  /*1b240*/  VIADD R20, R12, 0x82 ;  /* 0x000000820c147836 */ /* 0x000fe20000000000 */
[----:B------:R-:W-:Y:S01]  /*1b250*/  R2UR UR50, R14 ;  /* 0x000000000e3272ca */ /* 0x000fe200000e0000 */
[----:B------:R-:W-:-:S02]  /*1b260*/  VIADD R14, R12, 0x102 ;  /* 0x000001020c0e7836 */ /* 0x000fc40000000000 */
[----:B------:R-:W-:Y:S01]  /*1b270*/  QGMMA.64x32x32.F32.E4M3.E4M3 R152, gdesc[UR20], RZ, !UPT, gsb0 ;  /* 0x00600000149879f3 */ /* 0x000fe2000c0008ff */
[----:B------:R-:W-:Y:S01]  /*1b280*/  R2UR UR22, R20 ;  /* 0x00000000141672ca */ /* 0x000fe200000e0000 */
[----:B------:R-:W-:Y:S01]  /*1b290*/  UMOV UR20, UR48 ;  /* 0x0000003000147c82 */ /* 0x000fe20008000000 */
[----:B------:R-:W-:Y:S01]  /*1b2a0*/  R2UR UR23, R21 ;  /* 0x00000000151772ca */ /* 0x000fe200000e0000 */
[----:B------:R-:W-:Y:S01]  /*1b2b0*/  UMOV UR21, UR49 ;  /* 0x0000003100157c82 */ /* 0x000fe20008000000 */
[----:B------:R-:W-:Y:S02]  /*1b2c0*/  WARPGROUP.DEPBAR.LE gsb0, 0x0 ;  /* 0x00008000000079c5 */ /* 0x000fe40000010000 */
        /* <DEDUP_REMOVED lines=10> */
[----:B------:R-:W-:Y:S03]  /*1b370*/  QGMMA.64x32x32.F32.E4M3.E4M3 R120, gdesc[UR28], RZ, !UPT, gsb0 ;  /* 0x006000001c7879f3 */ /* 0x000fe6000c0008ff */
        /* <DEDUP_REMOVED lines=17> */
[----:B------:R-:W-:-:S03]  /*1b490*/  IMAD.MOV.U32 R15, RZ, RZ, -0x7fffffe0 ;  /* 0x80000020ff0f7424 */ /* 0x000fc600078e00ff */
[----:B------:R-:W-:Y:S02]  /*1b4a0*/  R2UR UR6, R14 ;  /* 0x000000000e0672ca */ /* 0x000fe400000e0000 */
[----:B------:R-:W-:Y:S01]  /*1b4b0*/  R2UR UR7, R15 ;  /* 0x000000000f0772ca */ /* 0x000fe200000e0000 */
[----:B------:R-:W-:Y:S01]  /*1b4c0*/  IMAD.MOV.U32 R15, RZ, RZ, -0x7fffffe0 ;  /* 0x80000020ff0f7424 */ /* 0x000fe200078e00ff */
[----:B------:R-:W-:Y:S01]  /*1b4d0*/  IADD3 R14, R12, 0x300, RZ ;  /* 0x000003000c0e7810 */ /* 0x000fe20007ffe0ff */
        /* <DEDUP_REMOVED lines=38> */
[----:B------:R-:W-:-:S03]  /*1b740*/  IMAD.MOV.U32 R15, RZ, RZ, -0x7fffffe0 ;  /* 0x80000020ff0f7424 */ /* 0x000fc600078e00ff */
[----:B------:R-:W-:Y:S01]  /*1b750*/  R2UR UR10, R14 ;  /* 0x000000000e0a72ca */ /* 0x000fe200000e0000 */
[----:B------:R-:W-:Y:S01]  /*1b760*/  VIADD R14, R12, 0x302 ;  /* 0x000003020c0e7836 */ /* 0x000fe20000000000 */
[----:B------:R-:W-:Y:S01]  /*1b770*/  R2UR UR11, R15 ;  /* 0x000000000f0b72ca */ /* 0x000fe200000e0000 */
[----:B------:R-:W-:Y:S01]  /*1b780*/  IMAD.MOV.U32 R15, RZ, RZ, -0x7fffffe0 ;  /* 0x80000020ff0f7424 */ /* 0x000fe200078e00ff */
        /* <DEDUP_REMOVED lines=38> */
[----:B------:R-:W-:-:S04]  /*1b9f0*/  IADD3 R14, R12, 0x500, RZ ;  /* 0x000005000c0e7810 */ /* 0x000fc80007ffe0ff */
        /* <DEDUP_REMOVED lines=66> */
[C---:B------:R-:W-:Y:S01]  /*1be20*/  VIADD R14, R12.reuse, 0x682 ;  /* 0x000006820c0e7836 */ /* 0x040fe20000000000 */
[----:B------:R-:W-:Y:S01]  /*1be30*/  IADD3 R12, R12, 0x702, RZ ;  /* 0x000007020c0c7810 */ /* 0x000fe20007ffe0ff */
        /* <DEDUP_REMOVED lines=31> */
[----:B0-----:R-:W-:Y:S05]  /*1c030*/  @P1 BRA `(.L_x_484) ;  /* 0x0000000000281947 */ /* 0x001fea0003800000 */
[----:B------:R-:W-:Y:S05]  /*1c040*/  @!P0 BRA `(.L_x_485) ;  /* 0x0000000000048947 */ /* 0x000fea0003800000 */
[----:B------:R-:W-:Y:S01]  /*1c050*/  BPT.TRAP 0x1 ;  /* 0x000000040000795c */ /* 0x000fe20000300000 */
.L_x_485:
[----:B------:R-:W-:Y:S01]  /*1c060*/  SHF.L.U32 R8, R8, 0x1f, RZ ;  /* 0x0000001f08087819 */ /* 0x000fe200000006ff */
[----:B------:R-:W-:-:S04]  /*1c070*/  IMAD R11, R9, 0x8, R16 ;  /* 0x00000008090b7824 */ /* 0x000fc800078e0210 */
[----:B------:R0:W1:Y:S01]  /*1c080*/  SYNCS.PHASECHK.TRANS64.TRYWAIT P1, [R11+URZ+0x29850], R8 ;  /* 0x029850080b0075a7 */ /* 0x000062000802017f */
[----:B------:R-:W-:Y:S05]  /*1c090*/  @!P0 BRA `(.L_x_486) ;  /* 0x0000000000048947 */ /* 0x000fea0003800000 */
[----:B------:R-:W-:Y:S01]  /*1c0a0*/  BPT.TRAP 0x1 ;  /* 0x000000040000795c */ /* 0x000fe20000300000 */
.L_x_486:
[----:B-1----:R-:W-:Y:S05]  /*1c0b0*/  @P1 BRA `(.L_x_484) ;  /* 0x0000000000081947 */ /* 0x002fea0003800000 */
[----:B------:R-:W1:Y:S02]  /*1c0c0*/  SYNCS.PHASECHK.TRANS64.TRYWAIT P1, [R11+URZ+0x29850], R8 ;  /* 0x029850080b0075a7 */ /* 0x000e64000802017f */
[----:B-1----:R-:W-:Y:S05]  /*1c0d0*/  @!P1 BRA `(.L_x_487) ;  /* 0x000000e000dc9947 */ /* 0x002fea0003800000 */
.L_x_484:
[----:B01----:R-:W-:Y:S01]  /*1c0e0*/  VIADD R8, R16, 0x400 ;  /* 0x0000040010087836 */ /* 0x003fe20000000000 */
[----:B------:R-:W-:Y:S05]  /*1c0f0*/  WARPSYNC.ALL ;  /* 0x0000000000007948 */ /* 0x000fea0003800000 */
[----:B------:R-:W-:Y:S01]  /*1c100*/  SHF.R.U32.HI R8, RZ, 0x4, R8 ;  /* 0x00000004ff087819 */ /* 0x000fe20000011608 */
[----:B------:R-:W-:Y:S01]  /*1c110*/  IMAD.MOV.U32 R13, RZ, RZ, -0x3ffffff0 ;  /* 0xc0000010ff0d7424 */ /* 0x000fe200078e00ff */
[----:B------:R-:W-:Y:S01]  /*1c120*/  WARPGROUP.ARRIVE ;  /* 0x00000000000079c5 */ /* 0x000fe20000000000 */
[----:B------:R-:W-:Y:S02]  /*1c130*/  MOV R15, 0xc0000010 ;  /* 0xc0000010000f7802 */ /* 0x000fe40000000f00 */
[----:B------:R-:W-:-:S02]  /*1c140*/  LOP3.LUT R8, R8, 0x3fff, RZ, 0xc0, !PT ;  /* 0x00003fff08087812 */ /* 0x000fc400078ec0ff */
[----:B------:R-:W-:Y:S02]  /*1c150*/  R2UR UR7, R13 ;  /* 0x000000000d0772ca */ /* 0x000fe400000e0000 */
[----:B------:R-:W-:Y:S02]  /*1c160*/  LOP3.LUT R8, R8, 0x10000, RZ, 0xfc, !PT ;  /* 0x0001000008087812 */ /* 0x000fe400078efcff */
[----:B------:R-:W-:-:S03]  /*1c170*/  FMNMX.FTZ R11, R154, R6, !PT ;  /* 0x000000069a0b7209 */ /* 0x000fc60007810000 */
[----:B------:R-:W-:Y:S01]  /*1c180*/  IMAD R12, R9, 0x500, R8 ;  /* 0x00000500090c7824 */ /* 0x000fe200078e0208 */
[----:B------:R-:W-:Y:S02]  /*1c190*/  FMNMX.FTZ R8, R152, R7, !PT ;  /* 0x0000000798087209 */ /* 0x000fe40007810000 */
[----:B------:R-:W-:Y:S01]  /*1c1a0*/  FMNMX.FTZ R11, R155, R11, !PT ;  /* 0x0000000b9b0b7209 */ /* 0x000fe20007810000 */
[C---:B------:R-:W-:Y:S01]  /*1c1b0*/  VIADD R14, R12.reuse, 0x100 ;  /* 0x000001000c0e7836 */ /* 0x040fe20000000000 */
[----:B------:R-:W-:Y:S02]  /*1c1c0*/  R2UR UR6, R12 ;  /* 0x000000000c0672ca */ /* 0x000fe400000e0000 */
[----:B------:R-:W-:Y:S02]  /*1c1d0*/  FMNMX.FTZ R8, R153, R8, !PT ;  /* 0x0000000899087209 */ /* 0x000fe40007810000 */
[----:B------:R-:W-:Y:S02]  /*1c1e0*/  FMNMX.FTZ R11, R158, R11, !PT ;  /* 0x0000000b9e0b7209 */ /* 0x000fe40007810000 */
[----:B------:R-:W-:-:S02]  /*1c1f0*/  FMNMX.FTZ R8, R156, R8, !PT ;  /* 0x000000089c087209 */ /* 0x000fc40007810000 */
[----:B------:R-:W-:Y:S02]  /*1c200*/  FMNMX.FTZ R11, R159, R11, !PT ;  /* 0x0000000b9f0b7209 */ /* 0x000fe40007810000 */
[----:B------:R-:W-:Y:S02]  /*1c210*/  FMNMX.FTZ R8, R157, R8, !PT ;  /* 0x000000089d087209 */ /* 0x000fe40007810000 */
[----:B------:R-:W-:Y:S01]  /*1c220*/  FMNMX.FTZ R11, R162, R11, !PT ;  /* 0x0000000ba20b7209 */ /* 0x000fe20007810000 */
[----:B------:R-:W-:Y:S01]  /*1c230*/  QGMMA.64x128x32.F32.E4M3.E4M3 R24, R176, gdesc[UR4], R24, gsb0 ;  /* 0x01e00004b0187df3 */ /* 0x000fe20008000818 */
[----:B------:R-:W-:Y:S01]  /*1c240*/  R2UR UR6, R14 ;  /* 0x000000000e0672ca */ /* 0x000fe200000e0000 */
[----:B------:R-:W-:Y:S01]  /*1c250*/  VIADD R14, R12, 0x200 ;  /* 0x000002000c0e7836 */ /* 0x000fe20000000000 */
[----:B------:R-:W-:Y:S01]  /*1c260*/  R2UR UR7, R15 ;  /* 0x000000000f0772ca */ /* 0x000fe200000e0000 */
[----:B------:R-:W-:Y:S01]  /*1c270*/  IMAD.MOV.U32 R15, RZ, RZ, -0x3ffffff0 ;  /* 0xc0000010ff0f7424 */ /* 0x000fe200078e00ff */
        /* <DEDUP_REMOVED lines=68> */
[----:B------:R-:W-:Y:S01]  /*1c6c0*/  FMNMX.FTZ R8, R100, R8, !PT ;  /* 0x0000000864087209 */ /* 0x000fe20007810000 */
[----:B------:R-:W-:Y:S02]  /*1c6d0*/  WARPGROUP.DEPBAR.LE gsb0, 0x0 ;  /* 0x00008000000079c5 */ /* 0x000fe40000010000 */
[----:B------:R-:W-:Y:S01]  /*1c6e0*/  WARPGROUP.ARRIVE ;  /* 0x00000000000079c5 */ /* 0x000fe20000000000 */
[----:B------:R-:W-:-:S05]  /*1c6f0*/  FMNMX.FTZ R8, R101, R8, !PT ;  /* 0x0000000865087209 */ /* 0x000fca0007810000 */
[----:B------:R-:W0:Y:S01]  /*1c700*/  S2R R179, SR_TID.X ;  /* 0x0000000000b37919 */ /* 0x000e220000002100 */
[----:B------:R-:W-:Y:S01]  /*1c710*/  FMNMX.FTZ R11, R103, R11, !PT ;  /* 0x0000000b670b7209 */ /* 0x000fe20007810000 */
[----:B------:R-:W-:Y:S01]  /*1c720*/  QGMMA.64x128x32.F32.E4M3.E4M3 R24, R180, gdesc[UR4], R24, gsb0 ;  /* 0x01e00004b4187df3 */ /* 0x000fe20008000818 */
[----:B------:R-:W-:Y:S01]  /*1c730*/  R2UR UR6, R14 ;  /* 0x000000000e0672ca */ /* 0x000fe200000e0000 */
[C---:B------:R-:W-:Y:S01]  /*1c740*/  VIADD R14, R12.reuse, 0x300 ;  /* 0x000003000c0e7836 */ /* 0x040fe20000000000 */
[----:B------:R-:W-:Y:S01]  /*1c750*/  R2UR UR7, R15 ;  /* 0x000000000f0772ca */ /* 0x000fe200000e0000 */
[----:B------:R-:W1:Y:S01]  /*1c760*/  SHFL.BFLY PT, R13, R8, 0x2, 0x1f ;  /* 0x0c401f00080d7f89 */ /* 0x000e6200000e0000 */
[----:B------:R-:W-:Y:S02]  /*1c770*/  IMAD.MOV.U32 R15, RZ, RZ, -0x3ffffff0 ;  /* 0xc0000010ff0f7424 */ /* 0x000fe400078e00ff */
[----:B------:R-:W-:Y:S01]  /*1c780*/  VIADD R12, R12, 0x400 ;  /* 0x000004000c0c7836 */ /* 0x000fe20000000000 */
[----:B-1----:R-:W-:-:S02]  /*1c790*/  FMNMX.FTZ R8, R8, R13, !PT ;  /* 0x0000000d08087209 */ /* 0x002fc40007810000 */
[----:B------:R-:W-:Y:S02]  /*1c7a0*/  MOV R13, 0xc0000010 ;  /* 0xc0000010000d7802 */ /* 0x000fe40000000f00 */
[----:B0-----:R-:W-:-:S04]  /*1c7b0*/  LOP3.LUT R179, R179, 0x7f, RZ, 0xc0, !PT ;  /* 0x0000007fb3b37812 */ /* 0x001fc800078ec0ff */
[----:B------:R-:W-:Y:S02]  /*1c7c0*/  ISETP.NE.AND P1, PT, R179, RZ, PT ;  /* 0x000000ffb300720c */ /* 0x000fe40003f25270 */
[----:B------:R-:W0:Y:S02]  /*1c7d0*/  S2R R179, SR_TID.X ;  /* 0x0000000000b37919 */ /* 0x000e240000002100 */
[----:B0-----:R-:W-:Y:S01]  /*1c7e0*/  SHF.R.U32.HI R179, RZ, 0x7, R179 ;  /* 0x00000007ffb37819 */ /* 0x001fe200000116b3 */
[----:B------:R-:W-:Y:S02]  /*1c7f0*/  WARPGROUP.DEPBAR.LE gsb0, 0x0 ;  /* 0x00008000000079c5 */ /* 0x000fe40000010000 */
[----:B------:R-:W-:-:S06]  /*1c800*/  WARPGROUP.ARRIVE ;  /* 0x00000000000079c5 */ /* 0x000fcc0000000000 */
[----:B------:R-:W-:Y:S01]  /*1c810*/  QGMMA.64x128x32.F32.E4M3.E4M3 R24, R184, gdesc[UR4], R24, gsb0 ;  /* 0x01e00004b8187df3 */ /* 0x000fe20008000818 */
[----:B------:R-:W-:Y:S02]  /*1c820*/  R2UR UR6, R14 ;  /* 0x000000000e0672ca */ /* 0x000fe400000e0000 */
[----:B------:R-:W0:Y:S01]  /*1c830*/  SHFL.BFLY PT, R14, R11, 0x2, 0x1f ;  /* 0x0c401f000b0e7f89 */ /* 0x000e2200000e0000 */
[----:B------:R-:W-:Y:S02]  /*1c840*/  R2UR UR7, R15 ;  /* 0x000000000f0772ca */ /* 0x000fe400000e0000 */
[----:B0-----:R-:W-:Y:S02]  /*1c850*/  FMNMX.FTZ R14, R11, R14, !PT ;  /* 0x0000000e0b0e7209 */ /* 0x001fe40007810000 */
[----:B------:R-:W0:Y:S02]  /*1c860*/  SHFL.BFLY PT, R11, R8, 0x1, 0x1f ;  /* 0x0c201f00080b7f89 */ /* 0x000e2400000e0000 */
[----:B0-----:R-:W-:-:S05]  /*1c870*/  FMNMX.FTZ R11, R8, R11, !PT ;  /* 0x0000000b080b7209 */ /* 0x001fca0007810000 */
[----:B------:R-:W-:-:S04]  /*1c880*/  FADD.FTZ R7, -R11, R7 ;  /* 0x000000070b077221 */ /* 0x000fc80000010100 */
[----:B------:R-:W-:-:S06]  /*1c890*/  FMUL.FTZ R7, R2, R7 ;  /* 0x0000000702077220 */ /* 0x000fcc0000410000 */
[----:B------:R-:W-:Y:S01]  /*1c8a0*/  MUFU.EX2 R7, R7 ;  /* 0x0000000700077308 */ /* 0x000fe20000000800 */
[----:B------:R-:W-:Y:S02]  /*1c8b0*/  WARPGROUP.DEPBAR.LE gsb0, 0x0 ;  /* 0x00008000000079c5 */ /* 0x000fe40000010000 */
[----:B------:R-:W-:-:S06]  /*1c8c0*/  WARPGROUP.ARRIVE ;  /* 0x00000000000079c5 */ /* 0x000fcc0000000000 */
[----:B------:R-:W-:Y:S01]  /*1c8d0*/  QGMMA.64x128x32.F32.E4M3.E4M3 R24, R188, gdesc[UR4], R24, gsb0 ;  /* 0x01e00004bc187df3 */ /* 0x000fe20008000818 */
[----:B------:R-:W-:Y:S02]  /*1c8e0*/  R2UR UR6, R12 ;  /* 0x000000000c0672ca */ /* 0x000fe400000e0000 */
[----:B------:R-:W0:Y:S01]  /*1c8f0*/  SHFL.BFLY PT, R12, R14, 0x1, 0x1f ;  /* 0x0c201f000e0c7f89 */ /* 0x000e2200000e0000 */
[----:B------:R-:W-:Y:S01]  /*1c900*/  R2UR UR7, R13 ;  /* 0x000000000d0772ca */ /* 0x000fe200000e0000 */
[----:B------:R-:W-:-:S04]  /*1c910*/  FFMA.FTZ R13, R2, R11, -8 ;  /* 0xc1000000020d7423 */ /* 0x000fc8000001000b */
[C-C-:B------:R-:W-:Y:S01]  /*1c920*/  FFMA.FTZ R8, R2.reuse, R152, -R13.reuse ;  /* 0x0000009802087223 */ /* 0x140fe2000001080d */
[----:B------:R-:W-:-:S01]  /*1c930*/  FFMA.FTZ R15, R2, R156, -R13 ;  /* 0x0000009c020f7223 */ /* 0x000fc2000001080d */
        /* <DEDUP_REMOVED lines=16> */
[----:B0-----:R-:W-:Y:S01]  /*1ca40*/  FMNMX.FTZ R12, R14, R12, !PT ;  /* 0x0000000c0e0c7209 */ /* 0x001fe20007810000 */
        /* <DEDUP_REMOVED lines=21> */
[----:B------:R-:W-:Y:S01]  /*1cba0*/  FFMA.FTZ R13, R2, R101, -R13 ;  /* 0x00000065020d7223 */ /* 0x000fe2000001080d */
[----:B------:R-:W-:-:S01]  /*1cbb0*/  FADD.FTZ R6, -R12, R6 ;  /* 0x000000060c067221 */ /* 0x000fc20000010100 */
[C---:B------:R-:W-:Y:S01]  /*1cbc0*/  FFMA.FTZ R101, R2.reuse, R12, -8 ;  /* 0xc100000002657423 */ /* 0x040fe2000001000c */
[----:B------:R-:W0:Y:S02]  /*1cbd0*/  MUFU.EX2 R8, R8 ;  /* 0x0000000800087308 */ /* 0x000e240000000800 */
[C---:B------:R-:W-:Y:S01]  /*1cbe0*/  FMUL.FTZ R6, R2.reuse, R6 ;  /* 0x0000000602067220 */ /* 0x040fe20000410000 */
[C-C-:B------:R-:W-:Y:S01]  /*1cbf0*/  FFMA.FTZ R154, R2.reuse, R154, -R101.reuse ;  /* 0x0000009a029a7223 */ /* 0x140fe20000010865 */
[----:B------:R-:W-:-:S01]  /*1cc00*/  FFMA.FTZ R155, R2, R155, -R101 ;  /* 0x0000009b029b7223 */ /* 0x000fc20000010865 */
[C-C-:B------:R-:W-:Y:S01]  /*1cc10*/  FFMA.FTZ R157, R2.reuse, R158, -R101.reuse ;  /* 0x0000009e029d7223 */ /* 0x140fe20000010865 */
[----:B------:R-:W-:-:S01]  /*1cc20*/  FFMA.FTZ R158, R2, R159, -R101 ;  /* 0x0000009f029e7223 */ /* 0x000fc20000010865 */
[C-C-:B------:R-:W-:Y:S01]  /*1cc30*/  FFMA.FTZ R159, R2.reuse, R162, -R101.reuse ;  /* 0x000000a2029f7223 */ /* 0x140fe20000010865 */
        /* <DEDUP_REMOVED lines=9> */
[----:B0-----:R-:W-:-:S01]  /*1ccd0*/  FFMA.FTZ R3, R7, R3, R8 ;  /* 0x0000000307037223 */ /* 0x001fc20000010008 */
[C-C-:B------:R-:W-:Y:S01]  /*1cce0*/  FFMA.FTZ R146, R2.reuse, R146, -R101.reuse ;  /* 0x0000009202927223 */ /* 0x140fe20000010865 */
[----:B------:R-:W-:-:S01]  /*1ccf0*/  FFMA.FTZ R147, R2, R147, -R101 ;  /* 0x0000009302937223 */ /* 0x000fc20000010865 */
[C-C-:B------:R-:W-:Y:S01]  /*1cd00*/  FFMA.FTZ R150, R2.reuse, R150, -R101.reuse ;  /* 0x0000009602967223 */ /* 0x140fe20000010865 */
[----:B------:R-:W-:-:S01]  /*1cd10*/  FFMA.FTZ R151, R2, R151, -R101 ;  /* 0x0000009702977223 */ /* 0x000fc20000010865 */
[C-C-:B------:R-:W-:Y:S01]  /*1cd20*/  FFMA.FTZ R122, R2.reuse, R122, -R101.reuse ;  /* 0x0000007a027a7223 */ /* 0x140fe20000010865 */
[----:B------:R-:W-:-:S01]  /*1cd30*/  FFMA.FTZ R123, R2, R123, -R101 ;  /* 0x0000007b027b7223 */ /* 0x000fc20000010865 */
[----:B------:R-:W0:Y:S01]  /*1cd40*/  MUFU.EX2 R14, R14 ;  /* 0x0000000e000e7308 */ /* 0x000e220000000800 */
[----:B------:R-:W-:-:S01]  /*1cd50*/  FFMA.FTZ R126, R2, R126, -R101 ;  /* 0x0000007e027e7223 */ /* 0x000fc20000010865 */
[C-C-:B------:R-:W-:Y:S01]  /*1cd60*/  FFMA.FTZ R127, R2.reuse, R127, -R101.reuse ;  /* 0x0000007f027f7223 */ /* 0x140fe20000010865 */
[----:B------:R-:W-:-:S01]  /*1cd70*/  FFMA.FTZ R130, R2, R130, -R101 ;  /* 0x0000008202827223 */ /* 0x000fc20000010865 */
[C-C-:B------:R-:W-:Y:S01]  /*1cd80*/  FFMA.FTZ R131, R2.reuse, R131, -R101.reuse ;  /* 0x0000008302837223 */ /* 0x140fe20000010865 */
[----:B------:R-:W-:-:S01]  /*1cd90*/  FFMA.FTZ R134, R2, R134, -R101 ;  /* 0x0000008602867223 */ /* 0x000fc20000010865 */
[C-C-:B------:R-:W-:Y:S01]  /*1cda0*/  FFMA.FTZ R135, R2.reuse, R135, -R101.reuse ;  /* 0x0000008702877223 */ /* 0x140fe20000010865 */
[----:B------:R-:W-:-:S01]  /*1cdb0*/  FFMA.FTZ R106, R2, R106, -R101 ;  /* 0x0000006a026a7223 */ /* 0x000fc20000010865 */
[----:B------:R-:W2:Y:S01]  /*1cdc0*/  MUFU.EX2 R155, R155 ;  /* 0x0000009b009b7308 */ /* 0x000ea20000000800 */
[----:B-1----:R-:W-:-:S01]  /*1cdd0*/  FFMA.FTZ R4, R6, R4, R154 ;  /* 0x0000000406047223 */ /* 0x002fc2000001009a */
[C-C-:B------:R-:W-:Y:S01]  /*1cde0*/  FFMA.FTZ R107, R2.reuse, R107, -R101.reuse ;  /* 0x0000006b026b7223 */ /* 0x140fe20000010865 */
[----:B------:R-:W-:-:S01]  /*1cdf0*/  FFMA.FTZ R110, R2, R110, -R101 ;  /* 0x0000006e026e7223 */ /* 0x000fc20000010865 */
[C-C-:B------:R-:W-:Y:S01]  /*1ce00*/  FFMA.FTZ R111, R2.reuse, R111, -R101.reuse ;  /* 0x0000006f026f7223 */ /* 0x140fe20000010865 */
[----:B------:R-:W-:-:S01]  /*1ce10*/  FFMA.FTZ R114, R2, R114, -R101 ;  /* 0x0000007202727223 */ /* 0x000fc20000010865 */
[C-C-:B------:R-:W-:Y:S01]  /*1ce20*/  FFMA.FTZ R115, R2.reuse, R115, -R101.reuse ;  /* 0x0000007302737223 */ /* 0x140fe20000010865 */
[----:B------:R-:W-:-:S01]  /*1ce30*/  FFMA.FTZ R118, R2, R118, -R101 ;  /* 0x0000007602767223 */ /* 0x000fc20000010865 */
[----:B------:R-:W1:Y:S01]  /*1ce40*/  MUFU.EX2 R15, R15 ;  /* 0x0000000f000f7308 */ /* 0x000e620000000800 */
[----:B0-----:R-:W-:-:S01]  /*1ce50*/  FADD.FTZ R3, R14, R3 ;  /* 0x000000030e037221 */ /* 0x001fc20000010000 */
[C-C-:B------:R-:W-:Y:S01]  /*1ce60*/  FFMA.FTZ R119, R2.reuse, R119, -R101.reuse ;  /* 0x0000007702777223 */ /* 0x140fe20000010865 */
[----:B------:R-:W-:-:S01]  /*1ce70*/  FFMA.FTZ R90, R2, R90, -R101 ;  /* 0x0000005a025a7223 */ /* 0x000fc20000010865 */
[C-C-:B------:R-:W-:Y:S01]  /*1ce80*/  FFMA.FTZ R91, R2.reuse, R91, -R101.reuse ;  /* 0x0000005b025b7223 */ /* 0x140fe20000010865 */
[----:B------:R-:W-:-:S01]  /*1ce90*/  FFMA.FTZ R94, R2, R94, -R101 ;  /* 0x0000005e025e7223 */ /* 0x000fc20000010865 */
[C-C-:B------:R-:W-:Y:S01]  /*1cea0*/  FFMA.FTZ R95, R2.reuse, R95, -R101.reuse ;  /* 0x0000005f025f7223 */ /* 0x140fe20000010865 */
[----:B------:R-:W-:-:S01]  /*1ceb0*/  FFMA.FTZ R98, R2, R98, -R101 ;  /* 0x0000006202627223 */ /* 0x000fc20000010865 */
[----:B------:R-:W0:Y:S01]  /*1cec0*/  MUFU.EX2 R157, R157 ;  /* 0x0000009d009d7308 */ /* 0x000e220000000800 */
[----:B--2---:R-:W-:-:S01]  /*1ced0*/  FADD.FTZ R4, R155, R4 ;  /* 0x000000049b047221 */ /* 0x004fc20000010000 */
[C-C-:B------:R-:W-:Y:S01]  /*1cee0*/  FFMA.FTZ R99, R2.reuse, R99, -R101.reuse ;  /* 0x0000006302637223 */ /* 0x140fe20000010865 */
[----:B------:R-:W-:-:S01]  /*1cef0*/  FFMA.FTZ R102, R2, R102, -R101 ;  /* 0x0000006602667223 */ /* 0x000fc20000010865 */
[----:B------:R-:W-:Y:S01]  /*1cf00*/  FFMA.FTZ R101, R2, R103, -R101 ;  /* 0x0000006702657223 */ /* 0x000fe20000010865 */
[----:B------:R-:W-:-:S03]  /*1cf10*/  IADD3 R163, -R179, 0xb, RZ ;  /* 0x0000000bb3a37810 */ /* 0x000fc60007ffe1ff */
        /* <DEDUP_REMOVED lines=51> */
[----:B------:R-:W-:-:S06]  /*1d250*/  WARPGROUP.DEPBAR.LE gsb0, 0x0 ;  /* 0x00008000000079c5 */ /* 0x000fcc0000010000 */
        /* <DEDUP_REMOVED lines=68> */
[----:B------:R-:W-:-:S04]  /*1d6a0*/  @!P1 IMAD R4, R10, 0x8, R16 ;  /* 0x000000080a049824 */ /* 0x000fc800078e0210 */
[----:B------:R-:W-:Y:S02]  /*1d6b0*/  @!P1 VIADD R4, R4, 0x29840 ;  /* 0x0002984004049836 */ /* 0x000fe40000000000 */
[----:B------:R-:W1:Y:S01]  /*1d6c0*/  MUFU.EX2 R88, R88 ;  /* 0x0000005800587308 */ /* 0x000e620000000800 */
[----:B0-----:R-:W-:-:S02]  /*1d6d0*/  FADD.FTZ R3, R117, R3 ;  /* 0x0000000375037221 */ /* 0x001fc40000010000 */
[----:B------:R-:W-:Y:S01]  /*1d6e0*/  @!P1 PRMT R4, RZ, 0x654, R4 ;  /* 0x00000654ff049816 */ /* 0x000fe20000000004 */
[----:B------:R0:W-:Y:S06]  /*1d6f0*/  BAR.ARV R163, 0x100 ;  /* 0x000400a30000751d */ /* 0x0001ec0000002000 */
[----:B------:R-:W3:Y:S01]  /*1d700*/  MUFU.EX2 R90, R90 ;  /* 0x0000005a005a7308 */ /* 0x000ee20000000800 */
[----:B--2---:R-:W-:-:S01]  /*1d710*/  FADD.FTZ R103, R119, R103 ;  /* 0x0000006777677221 */ /* 0x004fc20000010000 */
[----:B------:R2:W-:Y:S01]  /*1d720*/  @!P1 SYNCS.ARRIVE.TRANS64.RED.A1T0 RZ, [R4+URZ], RZ ;  /* 0x000000ff04ff99a7 */ /* 0x0005e2000810043f */
[----:B-1----:R-:W-:-:S05]  /*1d730*/  FADD.FTZ R3, R88, R3 ;  /* 0x0000000358037221 */ /* 0x002fca0000010000 */
[----:B------:R-:W1:Y:S08]  /*1d740*/  MUFU.EX2 R89, R89 ;  /* 0x0000005900597308 */ /* 0x000e700000000800 */
[----:B------:R-:W4:Y:S01]  /*1d750*/  MUFU.EX2 R91, R91 ;  /* 0x0000005b005b7308 */ /* 0x000f220000000800 */
[----:B---3--:R-:W-:-:S07]  /*1d760*/  FADD.FTZ R103, R90, R103 ;  /* 0x000000675a677221 */ /* 0x008fce0000010000 */
[----:B------:R-:W3:Y:S01]  /*1d770*/  MUFU.EX2 R92, R92 ;  /* 0x0000005c005c7308 */ /* 0x000ee20000000800 */
[----:B-1----:R-:W-:-:S07]  /*1d780*/  FADD.FTZ R3, R89, R3 ;  /* 0x0000000359037221 */ /* 0x002fce0000010000 */
[----:B------:R-:W1:Y:S01]  /*1d790*/  MUFU.EX2 R94, R94 ;  /* 0x0000005e005e7308 */ /* 0x000e620000000800 */
[----:B----4-:R-:W-:-:S07]  /*1d7a0*/  FADD.FTZ R103, R91, R103 ;  /* 0x000000675b677221 */ /* 0x010fce0000010000 */
        /* <DEDUP_REMOVED lines=18> */
[----:B------:R-:W2:Y:S01]  /*1d8d0*/  MUFU.EX2 R101, R101 ;  /* 0x0000006500657308 */ /* 0x000ea20000000800 */
[----:B---3--:R-:W-:-:S01]  /*1d8e0*/  FADD.FTZ R103, R102, R103 ;  /* 0x0000006766677221 */ /* 0x008fc20000010000 */
[----:B-1----:R-:W-:-:S03]  /*1d8f0*/  FADD.FTZ R3, R13, R3 ;  /* 0x000000030d037221 */ /* 0x002fc60000010000 */
[----:B--2---:R-:W-:Y:S01]  /*1d900*/  FADD.FTZ R4, R101, R103 ;  /* 0x0000006765047221 */ /* 0x004fe20000010000 */
[----:B0-----:R-:W-:Y:S06]  /*1d910*/  @!P0 BRA `(.L_x_488) ;  /* 0x0000000000048947 */ /* 0x001fec0003800000 */
[----:B------:R-:W-:Y:S01]  /*1d920*/  BPT.TRAP 0x1 ;  /* 0x000000040000795c */ /* 0x000fe20000300000 */
.L_x_488:
[----:B------:R-:W-:Y:S01]  /*1d930*/  IMAD R9, R9, 0x8, R16 ;  /* 0x0000000809097824 */ /* 0x000fe200078e0210 */
[----:B------:R-:W-:Y:S01]  /*1d940*/  ISETP.GT.AND P1, PT, R5, R201, PT ;  /* 0x000000c90500720c */ /* 0x000fe20003f24270 */
[----:B------:R-:W-:Y:S01]  /*1d950*/  IMAD.U32 R103, RZ, RZ, UR37 ;  /* 0x00000025ff677e24 */ /* 0x000fe2000f8e00ff */
[----:B------:R-:W-:Y:S01]  /*1d960*/  F2FP.SATFINITE.E4M3.F32.PACK_AB_MERGE_C R15, R20, R15, RZ ;  /* 0x0000000f140f723e */ /* 0x000fe200048070ff */
[----:B------:R-:W-:Y:S01]  /*1d970*/  VIADD R9, R9, 0x29860 ;  /* 0x0002986009097836 */ /* 0x000fe20000000000 */
[----:B------:R-:W-:Y:S01]  /*1d980*/  F2FP.SATFINITE.E4M3.F32.PACK_AB_MERGE_C R157, R158, R157, RZ ;  /* 0x0000009d9e9d723e */ /* 0x000fe200048070ff */
[----:B------:R-:W-:Y:S01]  /*1d990*/  FMUL.FTZ R24, R24, R7 ;  /* 0x0000000718187220 */ /* 0x000fe20000410000 */
[----:B------:R-:W-:Y:S01]  /*1d9a0*/  F2FP.SATFINITE.E4M3.F32.PACK_AB_MERGE_C R153, R156, R153, RZ ;  /* 0x000000999c99723e */ /* 0x000fe200048070ff */
[-C--:B------:R-:W-:Y:S01]  /*1d9b0*/  FMUL.FTZ R25, R25, R7.reuse ;  /* 0x0000000719197220 */ /* 0x080fe20000410000 */
[----:B------:R-:W-:Y:S01]  /*1d9c0*/  PRMT R9, R103, 0x654, R9 ;  /* 0x0000065467097816 */ /* 0x000fe20000000009 */
[----:B------:R-:W-:Y:S01]  /*1d9d0*/  FMUL.FTZ R28, R28, R7 ;  /* 0x000000071c1c7220 */ /* 0x000fe20000410000 */
        /* <DEDUP_REMOVED lines=84> */
[----:B------:R-:W-:Y:S01]  /*1df20*/  F2FP.SATFINITE.E4M3.F32.PACK_AB_MERGE_C R179, R160, R159, R161 ;  /* 0x0000009fa0b3723e */ /* 0x000fe200048070a1 */
[----:B------:R-:W-:Y:S01]  /*1df30*/  IMAD.MOV.U32 R8, RZ, RZ, R198 ;  /* 0x000000ffff087224 */ /* 0x000fe200078e00c6 */
[----:B------:R-:W-:Y:S01]  /*1df40*/  F2FP.SATFINITE.E4M3.F32.PACK_AB_MERGE_C R180, R137, R136, R140 ;  /* 0x0000008889b4723e */ /* 0x000fe2000480708c */
[----:B0-----:R-:W-:Y:S01]  /*1df50*/  IMAD.MOV.U32 R9, RZ, RZ, R10 ;  /* 0x000000ffff097224 */ /* 0x001fe200078e000a */
        /* <DEDUP_REMOVED lines=15> */
[----:B------:R-:W-:Y:S01]  /*1e050*/  IADD3 R5, R5, -0x1, RZ ;  /* 0xffffffff05057810 */ /* 0x000fe20007ffe0ff */
[----:B------:R-:W-:Y:S06]  /*1e060*/  @P1 BRA `(.L_x_489) ;  /* 0xffffffcc007c1947 */ /* 0x000fec000383ffff */
[----:B------:R-:W-:-:S07]  /*1e070*/  IMAD.MOV.U32 R148, RZ, RZ, R10 ;  /* 0x000000ffff947224 */ /* 0x000fce00078e000a */
.L_x_478:
[----:B------:R-:W-:Y:S05]  /*1e080*/  WARPSYNC.ALL ;  /* 0x0000000000007948 */ /* 0x000fea0003800000 */
[----:B------:R-:W-:Y:S06]  /*1e090*/  BAR.ARV 0x8, 0x180 ;  /* 0x0206000000007b1d */ /* 0x000fec0000002000 */
[----:B------:R-:W-:Y:S05]  /*1e0a0*/  @!P0 BRA `(.L_x_490) ;  /* 0x0000000000048947 */ /* 0x000fea0003800000 */
[----:B------:R-:W-:Y:S01]  /*1e0b0*/  BPT.TRAP 0x1 ;  /* 0x000000040000795c */ /* 0x000fe20000300000 */
.L_x_490:
[----:B------:R-:W-:Y:S02]  /*1e0c0*/  LEA R13, R148, R16, 0x3 ;  /* 0x00000010940d7211 */ /* 0x000fe400078e18ff */
[----:B------:R-:W-:-:S04]  /*1e0d0*/  SHF.L.U32 R0, R198, 0x1f, RZ ;  /* 0x0000001fc6007819 */ /* 0x000fc800000006ff */
[----:B------:R0:W1:Y:S01]  /*1e0e0*/  SYNCS.PHASECHK.TRANS64.TRYWAIT P1, [R13+URZ+0x29850], R0 ;  /* 0x029850000d0075a7 */ /* 0x000062000802017f */
[----:B------:R-:W-:Y:S05]  /*1e0f0*/  @!P0 BRA `(.L_x_491) ;  /* 0x0000000000048947 */ /* 0x000fea0003800000 */
[----:B------:R-:W-:Y:S01]  /*1e100*/  BPT.TRAP 0x1 ;  /* 0x000000040000795c */ /* 0x000fe20000300000 */
.L_x_491:
[----:B------:R-:W-:-:S05]  /*1e110*/  VIADD R16, R16, 0x400 ;  /* 0x0000040010107836 */ /* 0x000fca0000000000 */
[----:B------:R-:W-:-:S04]  /*1e120*/  SHF.R.U32.HI R16, RZ, 0x4, R16 ;  /* 0x00000004ff107819 */ /* 0x000fc80000011610 */
[----:B------:R-:W-:-:S04]  /*1e130*/  LOP3.LUT R16, R16, 0x3fff, RZ, 0xc0, !PT ;  /* 0x00003fff10107812 */ /* 0x000fc800078ec0ff */
[----:B------:R-:W-:Y:S01]  /*1e140*/  LOP3.LUT R7, R16, 0x10000, RZ, 0xfc, !PT ;  /* 0x0001000010077812 */ /* 0x000fe200078efcff */
[----:B-1----:R-:W-:Y:S06]  /*1e150*/  @P1 BRA `(.L_x_492) ;  /* 0x0000000000081947 */ /* 0x002fec0003800000 */
[----:B------:R-:W1:Y:S02]  /*1e160*/  SYNCS.PHASECHK.TRANS64.TRYWAIT P1, [R13+URZ+0x29850], R0 ;  /* 0x029850000d0075a7 */ /* 0x000e64000802017f */
[----:B-1----:R-:W-:Y:S05]  /*1e170*/  @!P1 BRA `(.L_x_493) ;  /* 0x000000c000c89947 */ /* 0x002fea0003800000 */
.L_x_492:
        /* <DEDUP_REMOVED lines=10> */
[----:B------:R-:W-:Y:S01]  /*1e220*/  IMAD.MOV.U32 R21, RZ, RZ, -0x3ffffff0 ;  /* 0xc0000010ff157424 */ /* 0x000fe200078e00ff */
[----:B------:R-:W-:-:S02]  /*1e230*/  IADD3 R20, R6, 0x200, RZ ;  /* 0x0000020006147810 */ /* 0x000fc40007ffe0ff */
[----:B------:R-:W-:-:S07]  /*1e240*/  ISETP.NE.AND.EX P1, PT, RZ, UR5, PT, P1 ;  /* 0x00000005ff007c0c */ /* 0x000fce000bf25310 */
[----:B------:R-:W-:Y:S01]  /*1e250*/  QGMMA.64x128x32.F32.E4M3.E4M3 R24, R176, gdesc[UR4], R24, gsb0 ;  /* 0x01e00004b0187df3 */ /* 0x000fe20008000818 */
[----:B------:R-:W-:Y:S02]  /*1e260*/  R2UR UR6, R8 ;  /* 0x00000000080672ca */ /* 0x000fe400000e0000 */
[----:B------:R-:W-:-:S03]  /*1e270*/  R2UR UR7, R9 ;  /* 0x00000000090772ca */ /* 0x000fc600000e0000 */
[----:B------:R-:W0:Y:S08]  /*1e280*/  @P1 LDC.64 R8, c[0x0][0x9c8] ;  /* 0x00027200ff081b82 */ /* 0x000e300000000a00 */
[----:B------:R-:W2:Y:S01]  /*1e290*/  @P1 LDC.64 R14, c[0x0][0x9d0] ;  /* 0x00027400ff0e1b82 */ /* 0x000ea20000000a00 */
[----:B01----:R-:W-:-:S04]  /*1e2a0*/  @P1 IMAD R0, R214, R8, RZ ;  /* 0x00000008d6001224 */ /* 0x003fc800078e02ff */
[C---:B------:R-:W-:Y:S02]  /*1e2b0*/  @P1 IMAD R5, R206.reuse, R9, R0 ;  /* 0x00000009ce051224 */ /* 0x040fe400078e0200 */
[----:B------:R-:W-:-:S04]  /*1e2c0*/  @P1 IMAD.WIDE.U32 R8, R206, R8, RZ ;  /* 0x00000008ce081225 */ /* 0x000fc800078e00ff */
[----:B------:R-:W-:Y:S02]  /*1e2d0*/  @P1 IMAD.IADD R9, R9, 0x1, R5 ;  /* 0x0000000109091824 */ /* 0x000fe400078e0205 */
[----:B------:R-:W-:Y:S02]  /*1e2e0*/  IMAD.MOV.U32 R0, RZ, RZ, 0x3f800000 ;  /* 0x3f800000ff007424 */ /* 0x000fe400078e00ff */
[----:B--2---:R-:W-:-:S04]  /*1e2f0*/  @P1 IMAD.WIDE.U32 R8, R204, R14, R8 ;  /* 0x0000000ecc081225 */ /* 0x004fc800078e0008 */
[----:B------:R-:W-:Y:S01]  /*1e300*/  @P1 IMAD R15, R204, R15, R9 ;  /* 0x0000000fcc0f1224 */ /* 0x000fe200078e0209 */
        /* <DEDUP_REMOVED lines=15> */
[----:B------:R-:W-:Y:S01]  /*1e400*/  VIADD R6, R6, 0x400 ;  /* 0x0000040006067836 */ /* 0x000fe20000000000 */
[----:B------:R-:W-:Y:S01]  /*1e410*/  MOV R7, 0xc0000010 ;  /* 0xc000001000077802 */ /* 0x000fe20000000f00 */
[----:B------:R-:W1:Y:S01]  /*1e420*/  SHFL.BFLY PT, R8, R3, 0x2, 0x1f ;  /* 0x0c401f0003087f89 */ /* 0x000e6200000e0000 */
[----:B------:R-:W-:Y:S02]  /*1e430*/  WARPGROUP.DEPBAR.LE gsb0, 0x0 ;  /* 0x00008000000079c5 */ /* 0x000fe40000010000 */
[----:B------:R-:W-:-:S07]  /*1e440*/  WARPGROUP.ARRIVE ;  /* 0x00000000000079c5 */ /* 0x000fce0000000000 */
[----:B------:R-:W-:Y:S01]  /*1e450*/  QGMMA.64x128x32.F32.E4M3.E4M3 R24, R188, gdesc[UR4], R24, gsb0 ;  /* 0x01e00004bc187df3 */ /* 0x000fe20008000818 */
[----:B------:R-:W-:Y:S02]  /*1e460*/  R2UR UR6, R6 ;  /* 0x00000000060672ca */ /* 0x000fe400000e0000 */
[----:B------:R-:W-:Y:S02]  /*1e470*/  R2UR UR7, R7 ;  /* 0x00000000070772ca */ /* 0x000fe400000e0000 */
        /* <DEDUP_REMOVED lines=18> */
[----:B------:R-:W-:Y:S01]  /*1e5a0*/  IMAD.MOV.U32 R7, RZ, RZ, RZ ;  /* 0x000000ffff077224 */ /* 0x000fe200078e00ff */
[----:B------:R-:W0:Y:S08]  /*1e5b0*/  @P2 MUFU.LG2 R5, R14 ;  /* 0x0000000e00052308 */ /* 0x000e300000000c00 */
[----:B------:R-:W1:Y:S08]  /*1e5c0*/  @P3 MUFU.LG2 R6, R6 ;  /* 0x0000000600063308 */ /* 0x000e700000000c00 */
[----:B------:R-:W3:Y:S01]  /*1e5d0*/  @P1 MUFU.RCP R7, R10 ;  /* 0x0000000a00071308 */ /* 0x000ee20000001000 */
[C---:B------:R-:W-:Y:S01]  /*1e5e0*/  @P2 FMUL.FTZ R4, R2.reuse, 0.69314718246459960938 ;  /* 0x3f31721802042820 */ /* 0x040fe20000410000 */
[----:B------:R-:W-:Y:S01]  /*1e5f0*/  @P3 FMUL.FTZ R2, R2, 0.69314718246459960938 ;  /* 0x3f31721802023820 */ /* 0x000fe20000410000 */
[----:B0-----:R-:W-:Y:S01]  /*1e600*/  @P2 FMUL.FTZ R5, R5, 0.69314718246459960938 ;  /* 0x3f31721805052820 */ /* 0x001fe20000410000 */
[----:B------:R-:W-:-:S02]  /*1e610*/  IMAD.MOV.U32 R88, RZ, RZ, -0x800000 ;  /* 0xff800000ff587424 */ /* 0x000fc400078e00ff */
[----:B--2---:R-:W-:Y:S01]  /*1e620*/  FMUL.FTZ R3, R3, R0 ;  /* 0x0000000003037220 */ /* 0x004fe20000410000 */
[----:B------:R-:W-:Y:S02]  /*1e630*/  IMAD.MOV.U32 R89, RZ, RZ, -0x800000 ;  /* 0xff800000ff597424 */ /* 0x000fe400078e00ff */
[----:B-1----:R-:W-:Y:S01]  /*1e640*/  @P3 FMUL.FTZ R9, R6, 0.69314718246459960938 ;  /* 0x3f31721806093820 */ /* 0x002fe20000410000 */
[----:B------:R-:W-:-:S03]  /*1e650*/  @P2 FFMA.FTZ R88, R4, R11, R5 ;  /* 0x0000000b04582223 */ /* 0x000fc60000010005 */
[----:B------:R-:W-:Y:S01]  /*1e660*/  @P3 FFMA.FTZ R89, R2, R12, R9 ;  /* 0x0000000c02593223 */ /* 0x000fe20000010009 */
[----:B---3--:R-:W-:Y:S01]  /*1e670*/  FMUL.FTZ R7, R7, R0 ;  /* 0x0000000007077220 */ /* 0x008fe20000410000 */
[----:B------:R-:W-:Y:S02]  /*1e680*/  WARPGROUP.DEPBAR.LE gsb0, 0x0 ;  /* 0x00008000000079c5 */ /* 0x000fe40000010000 */
[----:B------:R-:W-:Y:S05]  /*1e690*/  @!P0 BRA `(.L_x_494) ;  /* 0x0000000000048947 */ /* 0x000fea0003800000 */
[----:B------:R-:W-:Y:S01]  /*1e6a0*/  BPT.TRAP 0x1 ;  /* 0x000000040000795c */ /* 0x000fe20000300000 */
.L_x_494:
[----:B------:R-:W-:Y:S01]  /*1e6b0*/  VIADD R0, R13, 0x29860 ;  /* 0x000298600d007836 */ /* 0x000fe20000000000 */
[----:B------:R-:W-:Y:S01]  /*1e6c0*/  MOV R9, UR37 ;  /* 0x0000002500097c02 */ /* 0x000fe20008000f00 */
[----:B------:R-:W-:Y:S02]  /*1e6d0*/  VIADD R148, R148, 0x1 ;  /* 0x0000000194947836 */ /* 0x000fe40000000000 */
[-C--:B------:R-:W-:Y:S01]  /*1e6e0*/  FMUL.FTZ R5, R24, R3.reuse ;  /* 0x0000000318057220 */ /* 0x080fe20000410000 */
[-C--:B------:R-:W-:Y:S01]  /*1e6f0*/  FMUL.FTZ R91, R40, R3.reuse ;  /* 0x00000003285b7220 */ /* 0x080fe20000410000 */
[----:B------:R-:W-:Y:S01]  /*1e700*/  PRMT R2, R9, 0x654, R0 ;  /* 0x0000065409027816 */ /* 0x000fe20000000000 */
[-C--:B------:R-:W-:Y:S01]  /*1e710*/  FMUL.FTZ R0, R85, R3.reuse ;  /* 0x0000000355007220 */ /* 0x080fe20000410000 */
[----:B------:R-:W-:Y:S01]  /*1e720*/  ISETP.NE.AND P1, PT, R148, 0x2, PT ;  /* 0x000000029400780c */ /* 0x000fe20003f25270 */
        /* <DEDUP_REMOVED lines=30> */
[----:B------:R-:W-:Y:S01]  /*1e910*/  SEL R3, RZ, 0x1, P1 ;  /* 0x00000001ff037807 */ /* 0x000fe20000800000 */
        /* <DEDUP_REMOVED lines=32> */
[----:B------:R-:W-:Y:S01]  /*1eb20*/  FMUL.FTZ R83, R83, R7 ;  /* 0x0000000753537220 */ /* 0x000fe20000410000 */
[----:B------:R-:W-:Y:S01]  /*1eb30*/  LOP3.LUT R198, R198, R3, RZ, 0x3c, !PT ;  /* 0x00000003c6c67212 */ /* 0x000fe200078e3cff */
[----:B------:R-:W-:Y:S01]  /*1eb40*/  UIADD3 UR43, UR43, 0x1, URZ ;  /* 0x000000012b2b7890 */ /* 0x000fe2000fffe03f */
[----:B0-----:R-:W-:-:S11]  /*1eb50*/  SEL R148, R148, RZ, P1 ;  /* 0x000000ff94947207 */ /* 0x001fd60000800000 */
.L_x_438:
[----:B------:R-:W-:Y:S05]  /*1eb60*/  WARPSYNC.ALL ;  /* 0x0000000000007948 */ /* 0x000fea0003800000 */
[----:B------:R-:W0:Y:S08]  /*1eb70*/  S2UR UR37, SR_CgaCtaId ;  /* 0x00000000002579c3 */ /* 0x000e300000008800 */
[----:B------:R-:W-:Y:S01]  /*1eb80*/  BAR.SYNC.DEFER_BLOCKING 0x5, 0x180 ;  /* 0x0146000000007b1d */ /* 0x000fe20000010000 */
[----:B------:R-:W-:-:S05]  /*1eb90*/  ISETP.NE.AND P1, PT, R211, RZ, PT ;  /* 0x000000ffd300720c */ /* 0x000fca0003f25270 */
[----:B------:R-:W-:Y:S01]  /*1eba0*/  UMOV UR4, 0x400 ;  /* 0x0000040000047882 */ /* 0x000fe20000000000 */
[----:B------:R-:W-:Y:S07]  /*1ebb0*/  BSSY B0, `(.L_x_495) ;  /* 0x000040e000007945 */ /* 0x000fee0003800000 */
[----:B------:R-:W1:Y:S01]  /*1ebc0*/  @!P1 LDC R211, c[0x0][0xad4] ;  /* 0x0002b500ffd39b82 */ /* 0x000e620000000800 */
[----:B0-----:R-:W-:-:S06]  /*1ebd0*/  ULEA UR4, UR37, UR4, 0x18 ;  /* 0x0000000425047291 */ /* 0x001fcc000f8ec03f */
[----:B------:R-:W-:-:S05]  /*1ebe0*/  IMAD.U32 R16, RZ, RZ, UR4 ;  /* 0x00000004ff107e24 */ /* 0x000fca000f8e00ff */
[----:B-----5:R0:W2:Y:S01]  /*1ebf0*/  LDS.128 R144, [R16+0x298d0] ;  /* 0x0298d00010907984 */ /* 0x0200a20000000c00 */
[----:B------:R-:W-:Y:S06]  /*1ec00*/  BAR.ARV 0x4, 0x180 ;  /* 0x0106000000007b1d */ /* 0x000fec0000002000 */
[----:B------:R-:W-:Y:S05]  /*1ec10*/  @P0 BRA `(.L_x_496) ;  /* 0x0000003400000947 */ /* 0x000fea0003800000 */
[----:B------:R-:W3:Y:S01]  /*1ec20*/  LDL R13, [R1+0x68] ;  /* 0x00006800010d7983 */ /* 0x000ee20000100800 */
[----:B------:R-:W-:Y:S01]  /*1ec30*/  ULDC.64 UR4, c[0x4][0x40] ;  /* 0x0100100000047ab9 */ /* 0x000fe20000000a00 */
[----:B------:R-:W4:Y:S01]  /*1ec40*/  S2R R10, SR_TID.X ;  /* 0x00000000000a7919 */ /* 0x000f220000002100 */
[----:B------:R-:W0:Y:S01]  /*1ec50*/  S2R R11, SR_SWINHI ;  /* 0x00000000000b7919 */ /* 0x000e220000002f00 */
[----:B----4-:R-:W-:Y:S01]  /*1ec60*/  IMAD.SHL.U32 R2, R10, 0x4, RZ ;  /* 0x000000040a027824 */ /* 0x010fe200078e00ff */
[----:B------:R-:W-:Y:S02]  /*1ec70*/  MOV R56, R16 ;  /* 0x0000001000387202 */ /* 0x000fe40000000f00 */
[----:B0-----:R-:W-:Y:S02]  /*1ec80*/  MOV R57, R11 ;  /* 0x0000000b00397202 */ /* 0x001fe40000000f00 */
[----:B------:R-:W-:-:S04]  /*1ec90*/  LOP3.LUT R2, R2, 0xc, RZ, 0xc0, !PT ;  /* 0x0000000c02027812 */ /* 0x000fc800078ec0ff */
[----:B------:R-:W-:-:S05]  /*1eca0*/  IADD3 R2, P0, R2, UR4, RZ ;  /* 0x0000000402027c10 */ /* 0x000fca000ff1e0ff */
[----:B------:R-:W-:Y:S01]  /*1ecb0*/  IMAD.X R3, RZ, RZ, UR5, P0 ;  /* 0x00000005ff037e24 */ /* 0x000fe200080e06ff */
[----:B------:R-:W-:-:S04]  /*1ecc0*/  LOP3.LUT P0, R10, R10, 0x3, RZ, 0xc0, !PT ;  /* 0x000000030a0a7812 */ /* 0x000fc8000780c0ff */
[----:B------:R-:W-:Y:S01]  /*1ecd0*/  ISETP.EQ.OR P0, PT, R10, 0x3, !P0 ;  /* 0x000000030a00780c */ /* 0x000fe20004702670 */
[----:B------:R0:W5:Y:S03]  /*1ece0*/  LDG.E.CONSTANT R7, desc[UR54][R2.64] ;  /* 0x0000003602077981 */ /* 0x000166000c1e9900 */
[----:B------:R-:W-:Y:S02]  /*1ecf0*/  SEL R96, R5, R8, P0 ;  /* 0x0000000805607207 */ /* 0x000fe40000000000 */
[----:B------:R-:W-:Y:S02]  /*1ed00*/  SEL R44, R8, R5, P0 ;  /* 0x00000005082c7207 */ /* 0x000fe40000000000 */
[----:B0-----:R-:W-:Y:S01]  /*1ed10*/  SEL R2, R4, R9, P0 ;  /* 0x0000000904027207 */ /* 0x001fe20000000000 */
[----:B------:R-:W-:Y:S01]  /*1ed20*/  UMOV UR4, 0xffffffff ;  /* 0xffffffff00047882 */ /* 0x000fe20000000000 */
[----:B---3--:R-:W-:-:S03]  /*1ed30*/  IMAD.WIDE R30, R13, 0x2, R56 ;  /* 0x000000020d1e7825 */ /* 0x008fc600078e0238 */
[C---:B------:R-:W-:Y:S02]  /*1ed40*/  IADD3 R29, P5, R30.reuse, 0x4060, RZ ;  /* 0x000040601e1d7810 */ /* 0x040fe40007fbe0ff */
[----:B------:R-:W-:Y:S02]  /*1ed50*/  IADD3 R27, P1, R30, 0x4040, RZ ;  /* 0x000040401e1b7810 */ /* 0x000fe40007f3e0ff */
[----:B------:R-:W-:Y:S02]  /*1ed60*/  LOP3.LUT R28, R29, 0x380, RZ, 0xc0, !PT ;  /* 0x000003801d1c7812 */ /* 0x000fe400078ec0ff */
[----:B------:R-:W-:Y:S02]  /*1ed70*/  LOP3.LUT R26, R27, 0x380, RZ, 0xc0, !PT ;  /* 0x000003801b1a7812 */ /* 0x000fe400078ec0ff */
[----:B------:R-:W-:Y:S02]  /*1ed80*/  SHF.R.U64 R28, R28, 0x3, RZ ;  /* 0x000000031c1c7819 */ /* 0x000fe400000012ff */
[----:B------:R-:W-:-:S02]  /*1ed90*/  SHF.R.U64 R26, R26, 0x3, RZ ;  /* 0x000000031a1a7819 */ /* 0x000fc400000012ff */
[----:B------:R-:W-:Y:S01]  /*1eda0*/  LOP3.LUT R28, R28, R29, RZ, 0x3c, !PT ;  /* 0x0000001d1c1c7212 */ /* 0x000fe200078e3cff */
[----:B------:R-:W-:Y:S01]  /*1edb0*/  IMAD.X R29, RZ, RZ, R31, P5 ;  /* 0x000000ffff1d7224 */ /* 0x000fe200028e061f */
[----:B------:R-:W-:Y:S02]  /*1edc0*/  LOP3.LUT R26, R26, R27, RZ, 0x3c, !PT ;  /* 0x0000001b1a1a7212 */ /* 0x000fe400078e3cff */
[----:B------:R-:W-:Y:S02]  /*1edd0*/  SEL R13, R9, R4, P0 ;  /* 0x00000004090d7207 */ /* 0x000fe40000000000 */
[----:B------:R-:W-:Y:S02]  /*1ede0*/  IADD3.X R27, RZ, R31, RZ, P1, !PT ;  /* 0x0000001fff1b7210 */ /* 0x000fe40000ffe4ff */
[C---:B------:R-:W-:Y:S02]  /*1edf0*/  IADD3 R21, P2, R30.reuse, 0x4020, RZ ;  /* 0x000040201e157810 */ /* 0x040fe40007f5e0ff */
[----:B------:R-:W-:-:S02]  /*1ee00*/  IADD3 R15, P3, R30, 0x4000, RZ ;  /* 0x000040001e0f7810 */ /* 0x000fc40007f7e0ff */
[C---:B------:R-:W-:Y:S02]  /*1ee10*/  IADD3 R11, P4, R30.reuse, 0x60, RZ ;  /* 0x000000601e0b7810 */ /* 0x040fe40007f9e0ff */
[C---:B------:R-:W-:Y:S02]  /*1ee20*/  IADD3 R9, P5, R30.reuse, 0x40, RZ ;  /* 0x000000401e097810 */ /* 0x040fe40007fbe0ff */
[----:B------:R-:W-:Y:S02]  /*1ee30*/  IADD3 R5, P1, R30, 0x20, RZ ;  /* 0x000000201e057810 */ /* 0x000fe40007f3e0ff */
[----:B------:R-:W-:Y:S02]  /*1ee40*/  LOP3.LUT R20, R21, 0x380, RZ, 0xc0, !PT ;  /* 0x0000038015147812 */ /* 0x000fe400078ec0ff */
[----:B------:R-:W-:Y:S02]  /*1ee50*/  LOP3.LUT R14, R15, 0x380, RZ, 0xc0, !PT ;  /* 0x000003800f0e7812 */ /* 0x000fe400078ec0ff */
[----:B------:R-:W-:-:S02]  /*1ee60*/  LOP3.LUT R10, R11, 0x380, RZ, 0xc0, !PT ;  /* 0x000003800b0a7812 */ /* 0x000fc400078ec0ff */
[----:B------:R-:W-:Y:S02]  /*1ee70*/  LOP3.LUT R8, R9, 0x380, RZ, 0xc0, !PT ;  /* 0x0000038009087812 */ /* 0x000fe400078ec0ff */
[----:B------:R-:W-:Y:S02]  /*1ee80*/  LOP3.LUT R4, R5, 0x380, RZ, 0xc0, !PT ;  /* 0x0000038005047812 */ /* 0x000fe400078ec0ff */
[----:B------:R-:W-:Y:S02]  /*1ee90*/  LOP3.LUT R3, R30, 0x380, RZ, 0xc0, !PT ;  /* 0x000003801e037812 */ /* 0x000fe400078ec0ff */
[----:B------:R-:W-:Y:S02]  /*1eea0*/  SHF.R.U64 R20, R20, 0x3, RZ ;  /* 0x0000000314147819 */ /* 0x000fe400000012ff */
[----:B------:R-:W-:Y:S02]  /*1eeb0*/  SHF.R.U64 R14, R14, 0x3, RZ ;  /* 0x000000030e0e7819 */ /* 0x000fe400000012ff */
[----:B------:R-:W-:-:S02]  /*1eec0*/  SHF.R.U64 R10, R10, 0x3, RZ ;  /* 0x000000030a0a7819 */ /* 0x000fc400000012ff */
[----:B------:R-:W-:Y:S02]  /*1eed0*/  SHF.R.U64 R8, R8, 0x3, RZ ;  /* 0x0000000308087819 */ /* 0x000fe400000012ff */
[----:B------:R-:W-:Y:S02]  /*1eee0*/  SHF.R.U64 R4, R4, 0x3, RZ ;  /* 0x0000000304047819 */ /* 0x000fe400000012ff */
[----:B------:R-:W-:Y:S02]  /*1eef0*/  SHF.R.U64 R3, R3, 0x3, RZ ;  /* 0x0000000303037819 */ /* 0x000fe400000012ff */
        /* <DEDUP_REMOVED lines=10> */
[----:B------:R-:W-:-:S02]  /*1efa0*/  LOP3.LUT R30, R3, R30, RZ, 0x3c, !PT ;  /* 0x0000001e031e7212 */ /* 0x000fc400078e3cff */
[----:B------:R-:W-:Y:S02]  /*1efb0*/  MOV R103, R28 ;  /* 0x0000001c00677202 */ /* 0x000fe40000000f00 */
[----:B------:R-:W-:Y:S02]  /*1efc0*/  MOV R35, R30 ;  /* 0x0000001e00237202 */ /* 0x000fe40000000f00 */
[----:B------:R-:W-:Y:S02]  /*1efd0*/  MOV R102, R26 ;  /* 0x0000001a00667202 */ /* 0x000fe40000000f00 */
[----:B------:R-:W-:Y:S02]  /*1efe0*/  MOV R101, R20 ;  /* 0x0000001400657202 */ /* 0x000fe40000000f00 */
[----:B------:R-:W-:Y:S02]  /*1eff0*/  MOV R100, R14 ;  /* 0x0000000e00647202 */ /* 0x000fe40000000f00 */
[----:B------:R-:W-:-:S02]  /*1f000*/  MOV R107, R10 ;  /* 0x0000000a006b7202 */ /* 0x000fc40000000f00 */
[----:B------:R-:W-:Y:S02]  /*1f010*/  MOV R106, R8 ;  /* 0x00000008006a7202 */ /* 0x000fe40000000f00 */
[----:B------:R-:W-:Y:S01]  /*1f020*/  MOV R105, R4 ;  /* 0x0000000400697202 */ /* 0x000fe20000000f00 */
[----:B------:R-:W-:Y:S06]  /*1f030*/  BRA.DIV UR4, `(.L_x_497) ;  /* 0x000000b6042c7947 */ /* 0x000fec000b800000 */
[----:B------:R-:W-:Y:S02]  /*1f040*/  SEL R138, R91, R64, P0 ;  /* 0x000000405b8a7207 */ /* 0x000fe40000000000 */
[----:B------:R-:W-:Y:S02]  /*1f050*/  SEL R20, R64, R91, P0 ;  /* 0x0000005b40147207 */ /* 0x000fe40000000000 */
[----:B------:R-:W-:Y:S01]  /*1f060*/  SEL R64, R72, R55, P0 ;  /* 0x0000003748407207 */ /* 0x000fe20000000000 */
[----:B-----5:R-:W-:Y:S01]  /*1f070*/  SHFL.IDX PT, R3, R138, R7, 0x1c1f ;  /* 0x001c1f078a037589 */ /* 0x020fe200000e0000 */
[----:B------:R-:W-:Y:S02]  /*1f080*/  SEL R26, R55, R72, P0 ;  /* 0x00000048371a7207 */ /* 0x000fe40000000000 */
[----:B------:R-:W-:Y:S02]  /*1f090*/  LOP3.LUT R5, R7, 0x2, RZ, 0x3c, !PT ;  /* 0x0000000207057812 */ /* 0x000fe400078e3cff */
[----:B------:R-:W-:-:S02]  /*1f0a0*/  SEL R72, R33, R84, P0 ;  /* 0x0000005421487207 */ /* 0x000fc40000000000 */
[----:B------:R-:W-:Y:S01]  /*1f0b0*/  SEL R70, R74, R63, P0 ;  /* 0x0000003f4a467207 */ /* 0x000fe20000000000 */
[----:B------:R-:W-:Y:S01]  /*1f0c0*/  SHFL.IDX PT, R2, R2, R5, 0x1c1f ;  /* 0x001c1f0502027589 */ /* 0x000fe200000e0000 */
[----:B------:R-:W-:Y:S02]  /*1f0d0*/  SEL R140, R93, R36, P0 ;  /* 0x000000245d8c7207 */ /* 0x000fe40000000000 */
[----:B--2---:R-:W-:Y:S01]  /*1f0e0*/  SEL R144, R95, R40, P0 ;  /* 0x000000285f907207 */ /* 0x004fe20000000000 */
[----:B------:R-:W-:Y:S01]  /*1f0f0*/  SHFL.IDX PT, R72, R72, R7, 0x1c1f ;  /* 0x001c1f0748487589 */ /* 0x000fe200000e0000 */
[----:B------:R-:W-:Y:S02]  /*1f100*/  SEL R38, R40, R95, P0 ;  /* 0x0000005f28267207 */ /* 0x000fe40000000000 */
[----:B------:R-:W-:Y:S01]  /*1f110*/  SEL R28, R84, R33, P0 ;  /* 0x00000021541c7207 */ /* 0x000fe20000000000 */
[----:B------:R-:W0:Y:S01]  /*1f120*/  SHFL.IDX PT, R95, R13, R7, 0x1c1f ;  /* 0x001c1f070d5f7589 */ /* 0x000e2200000e0000 */
[----:B------:R-:W-:-:S02]  /*1f130*/  SEL R30, R63, R74, P0 ;  /* 0x0000004a3f1e7207 */ /* 0x000fc40000000000 */
[----:B------:R-:W-:Y:S01]  /*1f140*/  SEL R36, R36, R93, P0 ;  /* 0x0000005d24247207 */ /* 0x000fe20000000000 */
[----:B------:R-:W-:Y:S01]  /*1f150*/  SHFL.IDX PT, R70, R70, R7, 0x1c1f ;  /* 0x001c1f0746467589 */ /* 0x000fe200000e0000 */
[----:B------:R-:W-:Y:S02]  /*1f160*/  SEL R156, R109, R92, P0 ;  /* 0x0000005c6d9c7207 */ /* 0x000fe40000000000 */
[----:B------:R-:W-:Y:S01]  /*1f170*/  SEL R76, R92, R109, P0 ;  /* 0x0000006d5c4c7207 */ /* 0x000fe20000000000 */
[----:B------:R-:W2:Y:S01]  /*1f180*/  SHFL.IDX PT, R20, R20, R5, 0x1c1f ;  /* 0x001c1f0514147589 */ /* 0x000ea200000e0000 */
[----:B------:R-:W-:Y:S02]  /*1f190*/  SEL R80, R73, R24, P0 ;  /* 0x0000001849507207 */ /* 0x000fe40000000000 */
[----:B------:R-:W-:Y:S01]  /*1f1a0*/  SEL R82, R12, R65, P0 ;  /* 0x000000410c527207 */ /* 0x000fe20000000000 */
[----:B------:R-:W-:Y:S01]  /*1f1b0*/  SHFL.IDX PT, R75, R140, R7, 0x1c1f ;  /* 0x001c1f078c4b7589 */ /* 0x000fe200000e0000 */
[----:B------:R-:W-:-:S02]  /*1f1c0*/  SEL R124, R104, R49, P0 ;  /* 0x00000031687c7207 */ /* 0x000fc40000000000 */
[----:B------:R-:W-:Y:S01]  /*1f1d0*/  SEL R46, R49, R104, P0 ;  /* 0x00000068312e7207 */ /* 0x000fe20000000000 */
[----:B------:R-:W-:Y:S01]  /*1f1e0*/  SHFL.IDX PT, R21, R144, R7, 0x1c1f ;  /* 0x001c1f0790157589 */ /* 0x000fe200000e0000 */
[----:B------:R-:W-:Y:S02]  /*1f1f0*/  SEL R116, R50, R45, P0 ;  /* 0x0000002d32747207 */ /* 0x000fe40000000000 */
[----:B------:R-:W-:Y:S01]  /*1f200*/  SEL R40, R45, R50, P0 ;  /* 0x000000322d287207 */ /* 0x000fe20000000000 */
[----:B------:R-:W-:Y:S01]  /*1f210*/  SHFL.IDX PT, R44, R44, R5, 0x1c1f ;  /* 0x001c1f052c2c7589 */ /* 0x000fe200000e0000 */
        /* <DEDUP_REMOVED lines=32> */
[----:B------:R-:W3:Y:S01]  /*1f420*/  SHFL.IDX PT, R85, R28, R5, 0x1c1f ;  /* 0x001c1f051c557589 */ /* 0x000ee200000e0000 */
        /* <DEDUP_REMOVED lines=8> */
[----:B------:R0:W4:Y:S01]  /*1f4b0*/  SHFL.IDX PT, R97, R96, R7, 0x1c1f ;  /* 0x001c1f0760617589 */ /* 0x00012200000e0000 */
        /* <DEDUP_REMOVED lines=17> */
[----:B------:R-:W1:Y:S01]  /*1f5d0*/  SHFL.IDX PT, R87, R34, R5, 0x1c1f ;  /* 0x001c1f0522577589 */ /* 0x000e6200000e0000 */
[----:B0-----:R-:W-:Y:S02]  /*1f5e0*/  SEL R96, R95, R2, P0 ;  /* 0x000000025f607207 */ /* 0x001fe40000000000 */
[----:B------:R-:W-:Y:S01]  /*1f5f0*/  SEL R95, R2, R95, P0 ;  /* 0x0000005f025f7207 */ /* 0x000fe20000000000 */
[----:B------:R-:W-:Y:S01]  /*1f600*/  SHFL.IDX PT, R37, R142, R7, 0x1c1f ;  /* 0x001c1f078e257589 */ /* 0x000fe200000e0000 */
[----:B--2---:R-:W-:Y:S02]  /*1f610*/  SEL R2, R3, R20, P0 ;  /* 0x0000001403027207 */ /* 0x004fe40000000000 */
[----:B---3--:R-:W-:Y:S01]  /*1f620*/  SEL R71, R72, R85, P0 ;  /* 0x0000005548477207 */ /* 0x008fe20000000000 */
[----:B------:R-:W-:Y:S01]  /*1f630*/  SHFL.IDX PT, R41, R134, R7, 0x1c1f ;  /* 0x001c1f0786297589 */ /* 0x000fe200000e0000 */
[----:B------:R-:W-:-:S02]  /*1f640*/  SEL R69, R70, R73, P0 ;  /* 0x0000004946457207 */ /* 0x000fc40000000000 */
[----:B------:R-:W-:Y:S01]  /*1f650*/  SEL R3, R20, R3, P0 ;  /* 0x0000000314037207 */ /* 0x000fe20000000000 */
[----:B------:R-:W-:Y:S01]  /*1f660*/  SHFL.IDX PT, R39, R136, R7, 0x1c1f ;  /* 0x001c1f0788277589 */ /* 0x000fe200000e0000 */
[----:B------:R-:W-:Y:S02]  /*1f670*/  SEL R72, R85, R72, P0 ;  /* 0x0000004855487207 */ /* 0x000fe40000000000 */
[----:B------:R-:W-:Y:S01]  /*1f680*/  SEL R70, R73, R70, P0 ;  /* 0x0000004649467207 */ /* 0x000fe20000000000 */
[----:B------:R-:W-:Y:S01]  /*1f690*/  SHFL.IDX PT, R43, R132, R7, 0x1c1f ;  /* 0x001c1f07842b7589 */ /* 0x000fe200000e0000 */
[----:B----4-:R-:W-:Y:S02]  /*1f6a0*/  SEL R99, R97, R44, P0 ;  /* 0x0000002c61637207 */ /* 0x010fe40000000000 */
[----:B------:R-:W-:Y:S01]  /*1f6b0*/  SEL R20, R21, R38, P0 ;  /* 0x0000002615147207 */ /* 0x000fe20000000000 */
[----:B------:R-:W-:Y:S01]  /*1f6c0*/  SHFL.IDX PT, R79, R130, R7, 0x1c1f ;  /* 0x001c1f07824f7589 */ /* 0x000fe200000e0000 */
[----:B------:R-:W-:-:S02]  /*1f6d0*/  SEL R85, R86, R91, P0 ;  /* 0x0000005b56557207 */ /* 0x000fc40000000000 */
[----:B------:R-:W-:Y:S01]  /*1f6e0*/  SEL R97, R44, R97, P0 ;  /* 0x000000612c617207 */ /* 0x000fe20000000000 */
[----:B------:R-:W-:Y:S01]  /*1f6f0*/  SHFL.IDX PT, R83, R124, R7, 0x1c1f ;  /* 0x001c1f077c537589 */ /* 0x000fe200000e0000 */
[----:B-1----:R-:W-:Y:S02]  /*1f700*/  SEL R73, R84, R87, P0 ;  /* 0x0000005754497207 */ /* 0x002fe40000000000 */
[----:B------:R-:W-:Y:S01]  /*1f710*/  SEL R93, R74, R49, P0 ;  /* 0x000000314a5d7207 */ /* 0x000fe20000000000 */
[----:B------:R-:W-:Y:S01]  /*1f720*/  SHFL.IDX PT, R29, R114, R7, 0x1c1f ;  /* 0x001c1f07721d7589 */ /* 0x000fe200000e0000 */
[----:B------:R-:W-:Y:S02]  /*1f730*/  SEL R21, R38, R21, P0 ;  /* 0x0000001526157207 */ /* 0x000fe40000000000 */
[----:B------:R-:W-:Y:S01]  /*1f740*/  SEL R86, R91, R86, P0 ;  /* 0x000000565b567207 */ /* 0x000fe20000000000 */
[----:B------:R-:W-:Y:S01]  /*1f750*/  SHFL.IDX PT, R27, R116, R7, 0x1c1f ;  /* 0x001c1f07741b7589 */ /* 0x000fe200000e0000 */
[----:B------:R-:W-:-:S02]  /*1f760*/  SEL R84, R87, R84, P0 ;  /* 0x0000005457547207 */ /* 0x000fc40000000000 */
[----:B------:R-:W-:Y:S01]  /*1f770*/  SEL R74, R49, R74, P0 ;  /* 0x0000004a314a7207 */ /* 0x000fe20000000000 */
[----:B------:R-:W-:Y:S04]  /*1f780*/  SHFL.IDX PT, R25, R104, R7, 0x1c1f ;  /* 0x001c1f0768197589 */ /* 0x000fe800000e0000 */
[----:B------:R-:W-:Y:S04]  /*1f790*/  SHFL.IDX PT, R68, R62, R7, 0x1c1f ;  /* 0x001c1f073e447589 */ /* 0x000fe800000e0000 */
[----:B------:R-:W-:Y:S04]  /*1f7a0*/  SHFL.IDX PT, R66, R64, R7, 0x1c1f ;  /* 0x001c1f0740427589 */ /* 0x000fe800000e0000 */
[----:B------:R-:W-:Y:S04]  /*1f7b0*/  SHFL.IDX PT, R92, R92, R7, 0x1c1f ;  /* 0x001c1f075c5c7589 */ /* 0x000fe800000e0000 */
[----:B------:R-:W-:Y:S04]  /*1f7c0*/  SHFL.IDX PT, R90, R90, R7, 0x1c1f ;  /* 0x001c1f075a5a7589 */ /* 0x000fe800000e0000 */
[----:B------:R0:W1:Y:S04]  /*1f7d0*/  SHFL.IDX PT, R33, R94, R5, 0x1c1f ;  /* 0x001c1f055e217589 */ /* 0x00006800000e0000 */
[----:B------:R-:W2:Y:S04]  /*1f7e0*/  SHFL.IDX PT, R120, R120, R5, 0x1c1f ;  /* 0x001c1f0578787589 */ /* 0x000ea800000e0000 */
[----:B------:R-:W3:Y:S01]  /*1f7f0*/  SHFL.IDX PT, R118, R118, R5, 0x1c1f ;  /* 0x001c1f0576767589 */ /* 0x000ee200000e0000 */
[----:B0-----:R-:W-:-:S03]  /*1f800*/  SEL R94, R75, R36, P0 ;  /* 0x000000244b5e7207 */ /* 0x001fc60000000000 */
[----:B------:R-:W-:Y:S01]  /*1f810*/  SHFL.IDX PT, R112, R112, R5, 0x1c1f ;  /* 0x001c1f0570707589 */ /* 0x000fe200000e0000 */
[----:B------:R-:W-:-:S03]  /*1f820*/  SEL R75, R36, R75, P0 ;  /* 0x0000004b244b7207 */ /* 0x000fc60000000000 */
[----:B------:R-:W-:Y:S04]  /*1f830*/  SHFL.IDX PT, R110, R110, R5, 0x1c1f ;  /* 0x001c1f056e6e7589 */ /* 0x000fe800000e0000 */
[----:B------:R-:W0:Y:S04]  /*1f840*/  SHFL.IDX PT, R108, R108, R5, 0x1c1f ;  /* 0x001c1f056c6c7589 */ /* 0x000e2800000e0000 */
[----:B------:R-:W4:Y:S01]  /*1f850*/  SHFL.IDX PT, R126, R78, R5, 0x1c1f ;  /* 0x001c1f054e7e7589 */ /* 0x000f2200000e0000 */
[----:B-1----:R-:W-:Y:S02]  /*1f860*/  SEL R76, R0, R33, P0 ;  /* 0x00000021004c7207 */ /* 0x002fe40000000000 */
[----:B------:R-:W-:Y:S01]  /*1f870*/  SEL R0, R33, R0, P0 ;  /* 0x0000000021007207 */ /* 0x000fe20000000000 */
[----:B------:R1:W4:Y:S01]  /*1f880*/  SHFL.IDX PT, R128, R48, R5, 0x1c1f ;  /* 0x001c1f0530807589 */ /* 0x00032200000e0000 */
[----:B--2---:R-:W-:-:S02]  /*1f890*/  SEL R36, R37, R120, P0 ;  /* 0x0000007825247207 */ /* 0x004fc40000000000 */
[----:B------:R-:W-:Y:S01]  /*1f8a0*/  SEL R37, R120, R37, P0 ;  /* 0x0000002578257207 */ /* 0x000fe20000000000 */
[----:B------:R2:W4:Y:S01]  /*1f8b0*/  SHFL.IDX PT, R122, R46, R5, 0x1c1f ;  /* 0x001c1f052e7a7589 */ /* 0x00052200000e0000 */
[----:B---3--:R-:W-:Y:S02]  /*1f8c0*/  SEL R38, R39, R118, P0 ;  /* 0x0000007627267207 */ /* 0x008fe40000000000 */
[----:B------:R-:W-:Y:S01]  /*1f8d0*/  SEL R39, R118, R39, P0 ;  /* 0x0000002776277207 */ /* 0x000fe20000000000 */
[----:B------:R-:W3:Y:S01]  /*1f8e0*/  SHFL.IDX PT, R98, R50, R5, 0x1c1f ;  /* 0x001c1f0532627589 */ /* 0x000ee200000e0000 */
[----:B-1----:R-:W-:-:S03]  /*1f8f0*/  SEL R48, R77, R80, P0 ;  /* 0x000000504d307207 */ /* 0x002fc60000000000 */
[----:B------:R-:W1:Y:S01]  /*1f900*/  SHFL.IDX PT, R59, R26, R5, 0x1c1f ;  /* 0x001c1f051a3b7589 */ /* 0x000e6200000e0000 */
[----:B------:R-:W-:Y:S02]  /*1f910*/  SEL R77, R80, R77, P0 ;  /* 0x0000004d504d7207 */ /* 0x000fe40000000000 */
[----:B--2---:R-:W-:Y:S01]  /*1f920*/  SEL R46, R47, R82, P0 ;  /* 0x000000522f2e7207 */ /* 0x004fe20000000000 */
[----:B------:R-:W2:Y:S01]  /*1f930*/  SHFL.IDX PT, R61, R24, R5, 0x1c1f ;  /* 0x001c1f05183d7589 */ /* 0x000ea200000e0000 */
[----:B------:R-:W-:Y:S02]  /*1f940*/  SEL R47, R82, R47, P0 ;  /* 0x0000002f522f7207 */ /* 0x000fe40000000000 */
[----:B0-----:R-:W-:Y:S01]  /*1f950*/  SEL R44, R45, R108, P0 ;  /* 0x0000006c2d2c7207 */ /* 0x001fe20000000000 */
[----:B------:R-:W0:Y:S01]  /*1f960*/  SHFL.IDX PT, R109, R54, R5, 0x1c1f ;  /* 0x001c1f05366d7589 */ /* 0x000e2200000e0000 */
[----:B----4-:R-:W-:Y:S02]  /*1f970*/  SEL R78, R79, R126, P0 ;  /* 0x0000007e4f4e7207 */ /* 0x010fe40000000000 */
[----:B------:R-:W-:Y:S01]  /*1f980*/  SEL R45, R108, R45, P0 ;  /* 0x0000002d6c2d7207 */ /* 0x000fe20000000000 */
[----:B------:R-:W4:Y:S01]  /*1f990*/  SHFL.IDX PT, R111, R10, R5, 0x1c1f ;  /* 0x001c1f050a6f7589 */ /* 0x000f2200000e0000 */
[----:B------:R-:W-:-:S02]  /*1f9a0*/  SEL R80, R81, R128, P0 ;  /* 0x0000008051507207 */ /* 0x000fc40000000000 */
[----:B------:R-:W-:Y:S01]  /*1f9b0*/  SEL R81, R128, R81, P0 ;  /* 0x0000005180517207 */ /* 0x000fe20000000000 */
[----:B------:R1:W4:Y:S01]  /*1f9c0*/  SHFL.IDX PT, R124, R42, R5, 0x1c1f ;  /* 0x001c1f052a7c7589 */ /* 0x00032200000e0000 */
[----:B------:R-:W-:Y:S02]  /*1f9d0*/  SEL R82, R83, R122, P0 ;  /* 0x0000007a53527207 */ /* 0x000fe40000000000 */
[----:B------:R-:W-:Y:S01]  /*1f9e0*/  SEL R79, R126, R79, P0 ;  /* 0x0000004f7e4f7207 */ /* 0x000fe20000000000 */
[----:B------:R0:W4:Y:S01]  /*1f9f0*/  SHFL.IDX PT, R114, R40, R5, 0x1c1f ;  /* 0x001c1f0528727589 */ /* 0x00012200000e0000 */
[----:B---3--:R-:W-:Y:S02]  /*1fa00*/  SEL R63, R25, R98, P0 ;  /* 0x00000062193f7207 */ /* 0x008fe40000000000 */
[----:B------:R-:W-:Y:S01]  /*1fa10*/  SEL R64, R98, R25, P0 ;  /* 0x0000001962407207 */ /* 0x000fe20000000000 */
[----:B------:R-:W3:Y:S01]  /*1fa20*/  SHFL.IDX PT, R116, R52, R5, 0x1c1f ;  /* 0x001c1f0534747589 */ /* 0x000ee200000e0000 */
[----:B-1----:R-:W-:-:S02]  /*1fa30*/  SEL R65, R66, R59, P0 ;  /* 0x0000003b42417207 */ /* 0x002fc40000000000 */
[----:B------:R-:W-:Y:S01]  /*1fa40*/  SEL R42, R43, R110, P0 ;  /* 0x0000006e2b2a7207 */ /* 0x000fe20000000000 */
[----:B------:R-:W1:Y:S01]  /*1fa50*/  SHFL.IDX PT, R58, R58, R5, 0x1c1f ;  /* 0x001c1f053a3a7589 */ /* 0x000e6200000e0000 */
[----:B--2---:R-:W-:Y:S02]  /*1fa60*/  SEL R67, R68, R61, P0 ;  /* 0x0000003d44437207 */ /* 0x004fe40000000000 */
[----:B0-----:R-:W-:Y:S01]  /*1fa70*/  SEL R40, R41, R112, P0 ;  /* 0x0000007029287207 */ /* 0x001fe20000000000 */
[----:B------:R0:W2:Y:S01]  /*1fa80*/  SHFL.IDX PT, R60, R60, R7, 0x1c1f ;  /* 0x001c1f073c3c7589 */ /* 0x0000a200000e0000 */
[----:B------:R-:W-:Y:S02]  /*1fa90*/  SEL R87, R90, R109, P0 ;  /* 0x0000006d5a577207 */ /* 0x000fe40000000000 */
[----:B------:R-:W-:Y:S01]  /*1faa0*/  SEL R41, R112, R41, P0 ;  /* 0x0000002970297207 */ /* 0x000fe20000000000 */
[----:B------:R0:W0:Y:S01]  /*1fab0*/  SHFL.IDX PT, R4, R4, R7, 0x1c1f ;  /* 0x001c1f0704047589 */ /* 0x00002200000e0000 */
[----:B----4-:R-:W-:-:S02]  /*1fac0*/  SEL R91, R92, R111, P0 ;  /* 0x0000006f5c5b7207 */ /* 0x010fc40000000000 */
[----:B------:R-:W-:Y:S01]  /*1fad0*/  SEL R43, R110, R43, P0 ;  /* 0x0000002b6e2b7207 */ /* 0x000fe20000000000 */
[----:B------:R4:W0:Y:S01]  /*1fae0*/  SHFL.IDX PT, R7, R8, R5, 0x1c1f ;  /* 0x001c1f0508077589 */ /* 0x00082200000e0000 */
[----:B------:R-:W-:Y:S02]  /*1faf0*/  SEL R49, R31, R124, P0 ;  /* 0x0000007c1f317207 */ /* 0x000fe40000000000 */
[----:B------:R-:W-:Y:S01]  /*1fb00*/  SEL R50, R124, R31, P0 ;  /* 0x0000001f7c327207 */ /* 0x000fe20000000000 */
[----:B------:R4:W0:Y:S01]  /*1fb10*/  SHFL.IDX PT, R14, R6, R5, 0x1c1f ;  /* 0x001c1f05060e7589 */ /* 0x00082200000e0000 */
[----:B------:R-:W-:Y:S02]  /*1fb20*/  SEL R83, R122, R83, P0 ;  /* 0x000000537a537207 */ /* 0x000fe40000000000 */
[----:B------:R-:W-:Y:S02]  /*1fb30*/  SEL R51, R27, R114, P0 ;  /* 0x000000721b337207 */ /* 0x000fe40000000000 */
[----:B---3--:R-:W-:-:S02]  /*1fb40*/  SEL R53, R29, R116, P0 ;  /* 0x000000741d357207 */ /* 0x008fc40000000000 */
[----:B------:R-:W-:Y:S02]  /*1fb50*/  SEL R54, R116, R29, P0 ;  /* 0x0000001d74367207 */ /* 0x000fe40000000000 */
[----:B------:R-:W-:Y:S02]  /*1fb60*/  SEL R52, R114, R27, P0 ;  /* 0x0000001b72347207 */ /* 0x000fe40000000000 */
[----:B-1----:R-:W-:Y:S02]  /*1fb70*/  SEL R55, R9, R58, P0 ;  /* 0x0000003a09377207 */ /* 0x002fe40000000000 */
[----:B------:R-:W-:Y:S02]  /*1fb80*/  SEL R62, R58, R9, P0 ;  /* 0x000000093a3e7207 */ /* 0x000fe40000000000 */
[----:B------:R-:W-:Y:S02]  /*1fb90*/  SEL R68, R61, R68, P0 ;  /* 0x000000443d447207 */ /* 0x000fe40000000000 */
[----:B------:R-:W-:-:S02]  /*1fba0*/  SEL R66, R59, R66, P0 ;  /* 0x000000423b427207 */ /* 0x000fc40000000000 */
[----:B------:R-:W-:Y:S02]  /*1fbb0*/  SEL R92, R111, R92, P0 ;  /* 0x0000005c6f5c7207 */ /* 0x000fe40000000000 */
[----:B------:R-:W-:Y:S02]  /*1fbc0*/  SEL R90, R109, R90, P0 ;  /* 0x0000005a6d5a7207 */ /* 0x000fe40000000000 */
[----:B--2-4-:R-:W-:-:S07]  /*1fbd0*/  MOV R98, RZ ;  /* 0x000000ff00627202 */ /* 0x014fce0000000f00 */
.L_x_748:
[----:B------:R-:W-:Y:S05]  /*1fbe0*/  WARPSYNC.ALL ;  /* 0x0000000000007948 */ /* 0x000fea0003800000 */
[----:B------:R-:W-:Y:S01]  /*1fbf0*/  BAR.SYNC.DEFER_BLOCKING 0x1, 0x100 ;  /* 0x0044000000007b1d */ /* 0x000fe20000010000 */
[----:B0-----:R-:W-:Y:S02]  /*1fc00*/  SEL R59, R4, R7, P0 ;  /* 0x00000007043b7207 */ /* 0x001fe40000000000 */
[----:B------:R-:W-:Y:S02]  /*1fc10*/  SEL R61, R7, R4, P0 ;  /* 0x00000004073d7207 */ /* 0x000fe40000000000 */
[----:B------:R-:W-:Y:S01]  /*1fc20*/  F2FP.BF16.F32.PACK_AB R4, R96, R99 ;  /* 0x000000636004723e */ /* 0x000fe200000010ff */
[----:B------:R-:W-:Y:S01]  /*1fc30*/  ULDC.64 UR6, c[0x0][0xc08] ;  /* 0x0003020000067ab9 */ /* 0x000fe20000000a00 */
[----:B------:R-:W-:Y:S01]  /*1fc40*/  F2FP.BF16.F32.PACK_AB R5, R82, R49 ;  /* 0x000000315205723e */ /* 0x000fe200000010ff */
[----:B------:R-:W-:Y:S01]  /*1fc50*/  ULDC.64 UR4, c[0x0][0xc00] ;  /* 0x0003000000047ab9 */ /* 0x000fe20000000a00 */
[----:B------:R-:W-:-:S02]  /*1fc60*/  F2FP.BF16.F32.PACK_AB R6, R95, R97 ;  /* 0x000000615f06723e */ /* 0x000fc400000010ff */
[----:B------:R-:W-:Y:S02]  /*1fc70*/  F2FP.BF16.F32.PACK_AB R7, R83, R50 ;  /* 0x000000325307723e */ /* 0x000fe400000010ff */
[----:B------:R-:W-:Y:S02]  /*1fc80*/  SEL R58, R60, R14, P0 ;  /* 0x0000000e3c3a7207 */ /* 0x000fe40000000000 */
[----:B------:R-:W-:Y:S02]  /*1fc90*/  SEL R60, R14, R60, P0 ;  /* 0x0000003c0e3c7207 */ /* 0x000fe40000000000 */
[----:B------:R-:W-:Y:S02]  /*1fca0*/  F2FP.BF16.F32.PACK_AB R8, R93, R94 ;  /* 0x0000005e5d08723e */ /* 0x000fe400000010ff */
[----:B------:R-:W-:Y:S02]  /*1fcb0*/  F2FP.BF16.F32.PACK_AB R9, R51, R53 ;  /* 0x000000353309723e */ /* 0x000fe400000010ff */
[----:B------:R-:W-:-:S02]  /*1fcc0*/  F2FP.BF16.F32.PACK_AB R10, R74, R75 ;  /* 0x0000004b4a0a723e */ /* 0x000fc400000010ff */
[----:B------:R-:W-:Y:S01]  /*1fcd0*/  F2FP.BF16.F32.PACK_AB R11, R52, R54 ;  /* 0x00000036340b723e */ /* 0x000fe200000010ff */
[----:B------:R-:W-:Y:S01]  /*1fce0*/  STSM.16.M88.4 [R35], R4 ;  /* 0x0000000423007844 */ /* 0x000fe20000000200 */
[----:B------:R-:W-:Y:S02]  /*1fcf0*/  F2FP.BF16.F32.PACK_AB R12, R76, R2 ;  /* 0x000000024c0c723e */ /* 0x000fe400000010ff */
[----:B------:R-:W-:Y:S01]  /*1fd00*/  F2FP.BF16.F32.PACK_AB R13, R55, R63 ;  /* 0x0000003f370d723e */ /* 0x000fe200000010ff */
[----:B------:R-:W-:Y:S01]  /*1fd10*/  STSM.16.M88.4 [R105], R8 ;  /* 0x0000000869007844 */ /* 0x000fe20000000200 */
[----:B------:R-:W-:Y:S02]  /*1fd20*/  F2FP.BF16.F32.PACK_AB R14, R0, R3 ;  /* 0x00000003000e723e */ /* 0x000fe400000010ff */
[----:B------:R-:W-:Y:S02]  /*1fd30*/  F2FP.BF16.F32.PACK_AB R15, R62, R64 ;  /* 0x000000403e0f723e */ /* 0x000fe400000010ff */
        /* <DEDUP_REMOVED lines=10> */
[----:B------:R-:W-:Y:S02]  /*1fde0*/  F2FP.BF16.F32.PACK_AB R32, R42, R44 ;  /* 0x0000002c2a20723e */ /* 0x000fe400000010ff */
[----:B------:R-:W-:Y:S01]  /*1fdf0*/  F2FP.BF16.F32.PACK_AB R33, R73, R85 ;  /* 0x000000554921723e */ /* 0x000fe200000010ff */
[----:B------:R-:W-:Y:S01]  /*1fe00*/  STSM.16.M88.4 [R100], R28 ;  /* 0x0000001c64007844 */ /* 0x000fe20000000200 */
[----:B------:R-:W-:Y:S01]  /*1fe10*/  F2FP.BF16.F32.PACK_AB R34, R43, R45 ;  /* 0x0000002d2b22723e */ /* 0x000fe200000010ff */
[----:B0-----:R-:W0:Y:S01]  /*1fe20*/  LDC R14, c[0x0][0xbe8] ;  /* 0x0002fa00ff0e7b82 */ /* 0x001e220000000800 */
[----:B------:R-:W-:Y:S02]  /*1fe30*/  F2FP.BF16.F32.PACK_AB R35, R84, R86 ;  /* 0x000000565423723e */ /* 0x000fe400000010ff */
[----:B------:R-:W-:-:S02]  /*1fe40*/  F2FP.BF16.F32.PACK_AB R4, R46, R48 ;  /* 0x000000302e04723e */ /* 0x000fc400000010ff */
[----:B------:R-:W-:Y:S01]  /*1fe50*/  F2FP.BF16.F32.PACK_AB R5, R87, R91 ;  /* 0x0000005b5705723e */ /* 0x000fe200000010ff */
[----:B------:R-:W-:Y:S01]  /*1fe60*/  STSM.16.M88.4 [R101], R32 ;  /* 0x0000002065007844 */ /* 0x000fe20000000200 */
[----:B------:R-:W-:Y:S02]  /*1fe70*/  F2FP.BF16.F32.PACK_AB R6, R47, R77 ;  /* 0x0000004d2f06723e */ /* 0x000fe400000010ff */
[----:B------:R-:W-:Y:S02]  /*1fe80*/  F2FP.BF16.F32.PACK_AB R7, R90, R92 ;  /* 0x0000005c5a07723e */ /* 0x000fe400000010ff */
[----:B------:R-:W-:Y:S02]  /*1fe90*/  F2FP.BF16.F32.PACK_AB R8, R78, R80 ;  /* 0x000000504e08723e */ /* 0x000fe400000010ff */
[----:B------:R-:W-:Y:S01]  /*1fea0*/  F2FP.BF16.F32.PACK_AB R10, R79, R81 ;  /* 0x000000514f0a723e */ /* 0x000fe200000010ff */
[----:B------:R-:W-:Y:S01]  /*1feb0*/  STSM.16.M88.4 [R102], R4 ;  /* 0x0000000466007844 */ /* 0x000fe20000000200 */
[----:B------:R-:W-:-:S02]  /*1fec0*/  F2FP.BF16.F32.PACK_AB R9, R59, R58 ;  /* 0x0000003a3b09723e */ /* 0x000fc400000010ff */
[----:B------:R-:W-:Y:S02]  /*1fed0*/  F2FP.BF16.F32.PACK_AB R11, R61, R60 ;  /* 0x0000003c3d0b723e */ /* 0x000fe400000010ff */
[----:B------:R-:W-:Y:S02]  /*1fee0*/  ISETP.NE.U32.AND P3, PT, RZ, UR6, PT ;  /* 0x00000006ff007c0c */ /* 0x000fe4000bf65070 */
[----:B------:R-:W-:Y:S01]  /*1fef0*/  ISETP.NE.U32.AND P0, PT, RZ, UR4, PT ;  /* 0x00000004ff007c0c */ /* 0x000fe2000bf05070 */
[----:B------:R2:W-:Y:S01]  /*1ff00*/  STSM.16.M88.4 [R103], R8 ;  /* 0x0000000867007844 */ /* 0x0005e20000000200 */
[----:B------:R-:W-:Y:S01]  /*1ff10*/  BAR.SYNC.DEFER_BLOCKING 0x1, 0x100 ;  /* 0x0044000000007b1d */ /* 0x000fe20000010000 */
[----:B------:R-:W-:Y:S02]  /*1ff20*/  ISETP.NE.AND.EX P3, PT, RZ, UR7, PT, P3 ;  /* 0x00000007ff007c0c */ /* 0x000fe4000bf65330 */
[----:B------:R-:W-:Y:S02]  /*1ff30*/  IADD3 R12, P1, R212, UR4, RZ ;  /* 0x00000004d40c7c10 */ /* 0x000fe4000ff3e0ff */
[----:B------:R-:W-:-:S02]  /*1ff40*/  ISETP.NE.AND.EX P0, PT, RZ, UR5, PT, P0 ;  /* 0x00000005ff007c0c */ /* 0x000fc4000bf05300 */
[----:B------:R-:W-:-:S07]  /*1ff50*/  IADD3.X R13, R213, UR5, RZ, P1, !PT ;  /* 0x00000005d50d7c10 */ /* 0x000fce0008ffe4ff */
[----:B------:R-:W-:Y:S01]  /*1ff60*/  @P3 IADD3 R212, P1, R212, UR6, RZ ;  /* 0x00000006d4d43c10 */ /* 0x000fe2000ff3e0ff */
[----:B------:R-:W-:Y:S02]  /*1ff70*/  ULDC UR6, c[0x0][0xa88] ;  /* 0x0002a20000067ab9 */ /* 0x000fe40000000800 */
[----:B-1----:R-:W-:Y:S01]  /*1ff80*/  IMAD.U32 R25, RZ, RZ, UR6 ;  /* 0x00000006ff197e24 */ /* 0x002fe2000f8e00ff */
[----:B------:R-:W-:Y:S01]  /*1ff90*/  @P3 IADD3.X R213, R213, UR7, RZ, P1, !PT ;  /* 0x00000007d5d53c10 */ /* 0x000fe20008ffe4ff */
[----:B------:R1:W5:Y:S04]  /*1ffa0*/  @P0 LDG.E R98, desc[UR54][R12.64] ;  /* 0x000000360c620981 */ /* 0x000368000c1e1900 */
[----:B------:R1:W5:Y:S01]  /*1ffb0*/  @P3 LDG.E R25, desc[UR54][R212.64] ;  /* 0x00000036d4193981 */ /* 0x000362000c1e1900 */
[----:B--2---:R-:W-:Y:S01]  /*1ffc0*/  IMAD.MOV.U32 R10, RZ, RZ, 0x9b8 ;  /* 0x000009b8ff0a7424 */ /* 0x004fe200078e00ff */
[----:B------:R-:W-:-:S02]  /*1ffd0*/  ISETP.GT.AND P2, PT, R211, 0x1, PT ;  /* 0x00000001d300780c */ /* 0x000fc40003f44270 */
[----:B0-----:R-:W-:Y:S02]  /*1ffe0*/  ISETP.NE.AND P1, PT, R14, 0x1, PT ;  /* 0x000000010e00780c */ /* 0x001fe40003f25270 */
[----:B------:R-:W-:-:S04]  /*1fff0*/  SEL R10, R10, 0x978, P2 ;  /* 0x000009780a0a7807 */ /* 0x000fc80001000000 */
[----:B------:R1:W0:Y:S08]  /*20000*/  LDC.64 R4, c[0x0][R10+0x220] ;  /* 0x000088000a047b82 */ /* 0x0002300000000a00 */
[----:B------:R1:W2:Y:S08]  /*20010*/  LDC.64 R6, c[0x0][R10+0x218] ;  /* 0x000086000a067b82 */ /* 0x0002b00000000a00 */
[----:B------:R1:W3:Y:S01]  /*20020*/  LDC.64 R8, c[0x0][R10+0x228] ;  /* 0x00008a000a087b82 */ /* 0x0002e20000000a00 */
[----:B------:R-:W-:Y:S05]  /*20030*/  @P3 BRA `(.L_x_498) ;  /* 0x0000000000103947 */ /* 0x000fea0003800000 */
[----:B------:R-:W-:Y:S05]  /*20040*/  @!P0 BRA `(.L_x_498) ;  /* 0x00000000000c8947 */ /* 0x000fea0003800000 */
[----:B------:R-:W4:Y:S04]  /*20050*/  LDG.E R24, desc[UR54][R12.64] ;  /* 0x000000360c187981 */ /* 0x000f28000c1e1900 */
[----:B-----5:R-:W4:Y:S02]  /*20060*/  LDG.E R25, desc[UR54][R12.64+0x4] ;  /* 0x000004360c197981 */ /* 0x020f24000c1e1900 */
[----:B----4-:R-:W-:-:S07]  /*20070*/  IMAD.IADD R25, R25, 0x1, -R24 ;  /* 0x0000000119197824 */ /* 0x010fce00078e0a18 */
.L_x_498:
[----:B------:R-:W4:Y:S01]  /*20080*/  LDL R26, [R1+0x64] ;  /* 0x00006400011a7983 */ /* 0x000f220000100800 */
[----:B-1----:R-:W1:Y:S01]  /*20090*/  LDC.64 R10, c[0x0][R10+0x210] ;  /* 0x000084000a0a7b82 */ /* 0x002e620000000a00 */
[----:B------:R-:W-:Y:S01]  /*200a0*/  ISETP.NE.U32.AND P0, PT, RZ, UR4, PT ;  /* 0x00000004ff007c0c */ /* 0x000fe2000bf05070 */
[-C--:B--2---:R-:W-:Y:S01]  /*200b0*/  IMAD R29, R7, R204.reuse, RZ ;  /* 0x000000cc071d7224 */ /* 0x084fe200078e02ff */
[----:B------:R-:W2:Y:S01]  /*200c0*/  LDL R28, [R1+0x5c] ;  /* 0x00005c00011c7983 */ /* 0x000ea20000100800 */
[----:B------:R-:W-:Y:S01]  /*200d0*/  IMAD.WIDE.U32 R6, R6, R204, RZ ;  /* 0x000000cc06067225 */ /* 0x000fe200078e00ff */
[----:B------:R-:W-:-:S03]  /*200e0*/  ISETP.NE.AND.EX P0, PT, RZ, UR5, PT, P0 ;  /* 0x00000005ff007c0c */ /* 0x000fc6000bf05300 */
[----:B------:R-:W1:Y:S01]  /*200f0*/  @P1 LDC R24, c[0x0][0xbec] ;  /* 0x0002fb00ff181b82 */ /* 0x000e620000000800 */
[----:B------:R-:W-:Y:S02]  /*20100*/  SEL R15, R206, RZ, !P0 ;  /* 0x000000ffce0f7207 */ /* 0x000fe40004000000 */
[----:B------:R-:W-:-:S03]  /*20110*/  SEL R27, R214, RZ, !P0 ;  /* 0x000000ffd61b7207 */ /* 0x000fc60004000000 */
[----:B0-----:R-:W-:Y:S02]  /*20120*/  IMAD R5, R5, R15, RZ ;  /* 0x0000000f05057224 */ /* 0x001fe400078e02ff */
[----:B------:R-:W0:Y:S02]  /*20130*/  @P1 LDC R33, c[0x0][0xbf0] ;  /* 0x0002fc00ff211b82 */ /* 0x000e240000000800 */
[C---:B------:R-:W-:Y:S02]  /*20140*/  IMAD R31, R4.reuse, R27, R5 ;  /* 0x0000001b041f7224 */ /* 0x040fe400078e0205 */
[----:B------:R-:W-:-:S04]  /*20150*/  IMAD.WIDE.U32 R4, R4, R15, RZ ;  /* 0x0000000f04047225 */ /* 0x000fc800078e00ff */
[----:B------:R-:W1:Y:S01]  /*20160*/  LDC.64 R12, c[0x0][0xba8] ;  /* 0x0002ea00ff0c7b82 */ /* 0x000e620000000a00 */
[--C-:B-----5:R-:W-:Y:S02]  /*20170*/  IADD3 R6, P0, P3, R4, R6, R98.reuse ;  /* 0x0000000604067210 */ /* 0x120fe40007b1e062 */
[----:B------:R-:W-:Y:S02]  /*20180*/  SEL R27, R217, RZ, P2 ;  /* 0x000000ffd91b7207 */ /* 0x000fe40001000000 */
[----:B------:R-:W-:Y:S01]  /*20190*/  IADD3 R31, R5, R31, RZ ;  /* 0x0000001f051f7210 */ /* 0x000fe20007ffe0ff */
[----:B------:R-:W-:Y:S01]  /*201a0*/  IMAD.IADD R7, R7, 0x1, R29 ;  /* 0x0000000107077824 */ /* 0x000fe200078e021d */
[----:B------:R-:W-:Y:S01]  /*201b0*/  SHF.R.S32.HI R100, RZ, 0x1f, R98 ;  /* 0x0000001fff647819 */ /* 0x000fe20000011462 */
[-C--:B---3--:R-:W-:Y:S02]  /*201c0*/  IMAD R29, R9, R27.reuse, RZ ;  /* 0x0000001b091d7224 */ /* 0x088fe400078e02ff */
[----:B------:R-:W-:Y:S01]  /*201d0*/  IMAD.WIDE.U32 R8, R8, R27, RZ ;  /* 0x0000001b08087225 */ /* 0x000fe200078e00ff */
[----:B------:R-:W-:-:S03]  /*201e0*/  IADD3.X R7, R31, R7, R100, P0, P3 ;  /* 0x000000071f077210 */ /* 0x000fc600007e6464 */
[----:B------:R-:W-:Y:S01]  /*201f0*/  IMAD.IADD R29, R9, 0x1, R29 ;  /* 0x00000001091d7824 */ /* 0x000fe200078e021d */
[----:B-1----:R-:W1:Y:S08]  /*20200*/  @!P2 LDC R12, c[0x0][0xb50] ;  /* 0x0002d400ff0cab82 */ /* 0x002e700000000800 */
[----:B------:R-:W3:Y:S01]  /*20210*/  @!P2 LDC R13, c[0x0][0xb54] ;  /* 0x0002d500ff0dab82 */ /* 0x000ee20000000800 */
[----:B----4-:R-:W-:-:S02]  /*20220*/  IMAD R35, R215, 0x80, R26 ;  /* 0x00000080d7237824 */ /* 0x010fc400078e021a */
[----:B------:R-:W4:Y:S02]  /*20230*/  S2R R26, SR_TID.X ;  /* 0x00000000001a7919 */ /* 0x000f240000002100 */
[----:B------:R-:W-:-:S04]  /*20240*/  @P1 IMAD.HI.U32 R4, R35, R24, RZ ;  /* 0x0000001823041227 */ /* 0x000fc800078e00ff */
[----:B------:R-:W-:Y:S01]  /*20250*/  IMAD.MOV.U32 R5, RZ, RZ, R35 ;  /* 0x000000ffff057224 */ /* 0x000fe200078e0023 */
[----:B0-----:R-:W-:-:S05]  /*20260*/  @P1 SHF.R.U32.HI R5, RZ, R33, R4 ;  /* 0x00000021ff051219 */ /* 0x001fca0000011604 */
[--C-:B------:R-:W-:Y:S01]  /*20270*/  IMAD.MOV R27, RZ, RZ, -R5.reuse ;  /* 0x000000ffff1b7224 */ /* 0x100fe200078e0a05 */
[----:B------:R-:W-:Y:S02]  /*20280*/  IADD3 R8, P0, P3, R5, R6, R8 ;  /* 0x0000000605087210 */ /* 0x000fe40007b1e008 */
[----:B------:R-:W-:Y:S01]  /*20290*/  SHF.R.S32.HI R4, RZ, 0x1f, R5 ;  /* 0x0000001fff047819 */ /* 0x000fe20000011405 */
[----:B------:R-:W-:-:S03]  /*202a0*/  IMAD R5, R14, R27, R35 ;  /* 0x0000001b0e057224 */ /* 0x000fc600078e0223 */
[----:B------:R-:W-:Y:S01]  /*202b0*/  IADD3.X R9, R4, R7, R29, P0, P3 ;  /* 0x0000000704097210 */ /* 0x000fe200007e641d */
[-C--:B------:R-:W-:Y:S01]  /*202c0*/  IMAD R4, R11, R5.reuse, RZ ;  /* 0x000000050b047224 */ /* 0x080fe200078e02ff */
[----:B------:R-:W-:Y:S01]  /*202d0*/  SHF.R.S32.HI R7, RZ, 0x1f, R5 ;  /* 0x0000001fff077819 */ /* 0x000fe20000011405 */
[----:B------:R-:W-:-:S04]  /*202e0*/  IMAD.WIDE.U32 R8, R10, R5, R8 ;  /* 0x000000050a087225 */ /* 0x000fc800078e0008 */
[----:B------:R-:W-:Y:S02]  /*202f0*/  IMAD R7, R10, R7, R4 ;  /* 0x000000070a077224 */ /* 0x000fe400078e0204 */
[----:B----4-:R-:W-:Y:S01]  /*20300*/  VIADD R30, R26, 0xffffff80 ;  /* 0xffffff801a1e7836 */ /* 0x010fe20000000000 */
[----:B-1----:R-:W-:Y:S01]  /*20310*/  LEA R12, P0, R8, R12, 0x2 ;  /* 0x0000000c080c7211 */ /* 0x002fe200078010ff */
[----:B------:R-:W-:-:S03]  /*20320*/  IMAD.IADD R4, R9, 0x1, R7 ;  /* 0x0000000109047824 */ /* 0x000fc600078e0207 */
[----:B------:R-:W-:Y:S02]  /*20330*/  SHF.R.S32.HI R26, RZ, 0x1f, R30 ;  /* 0x0000001fff1a7819 */ /* 0x000fe4000001141e */
[----:B---3--:R-:W-:Y:S02]  /*20340*/  LEA.HI.X R13, R8, R13, R4, 0x2, P0 ;  /* 0x0000000d080d7211 */ /* 0x008fe400000f1404 */
[----:B------:R-:W-:Y:S01]  /*20350*/  LEA.HI R26, R26, R30, RZ, 0x7 ;  /* 0x0000001e1a1a7211 */ /* 0x000fe200078f38ff */
[----:B------:R-:W-:Y:S03]  /*20360*/  SHFL.IDX PT, R4, R12, RZ, 0x1c1f ;  /* 0x001c1fff0c047589 */ /* 0x000fe600000e0000 */
[----:B------:R-:W-:Y:S01]  /*20370*/  LOP3.LUT R26, R26, 0xffffff80, RZ, 0xc0, !PT ;  /* 0xffffff801a1a7812 */ /* 0x000fe200078ec0ff */
[----:B------:R-:W0:Y:S01]  /*20380*/  SHFL.IDX PT, R5, R13, RZ, 0x1c1f ;  /* 0x001c1fff0d057589 */ /* 0x000e2200000e0000 */
[----:B--2---:R-:W-:-:S03]  /*20390*/  IMAD R29, R215, 0x80, R28 ;  /* 0x00000080d71d7824 */ /* 0x004fc600078e021c */
[----:B------:R-:W-:Y:S01]  /*203a0*/  SHFL.IDX PT, R6, R12, 0x1, 0x1c1f ;  /* 0x003c1f000c067f89 */ /* 0x000fe200000e0000 */
[----:B------:R-:W-:-:S03]  /*203b0*/  IADD3 R26, R30, -R26, RZ ;  /* 0x8000001a1e1a7210 */ /* 0x000fc60007ffe0ff */
[----:B------:R-:W1:Y:S01]  /*203c0*/  SHFL.IDX PT, R7, R13, 0x1, 0x1c1f ;  /* 0x003c1f000d077f89 */ /* 0x000e6200000e0000 */
[----:B------:R-:W-:Y:S01]  /*203d0*/  IMAD R10, R25, R14, RZ ;  /* 0x0000000e190a7224 */ /* 0x000fe200078e02ff */
[----:B------:R-:W-:Y:S01]  /*203e0*/  LOP3.LUT P0, RZ, R26, 0x3, RZ, 0xc0, !PT ;  /* 0x000000031aff7812 */ /* 0x000fe2000780c0ff */
[----:B------:R-:W-:-:S03]  /*203f0*/  VIADD R24, R29, 0x8 ;  /* 0x000000081d187836 */ /* 0x000fc60000000000 */
[-C--:B------:R-:W-:Y:S02]  /*20400*/  ISETP.GE.OR P3, PT, R29, R10.reuse, P0 ;  /* 0x0000000a1d00720c */ /* 0x080fe40000766670 */
[----:B------:R-:W-:-:S11]  /*20410*/  ISETP.GE.OR P0, PT, R24, R10, P0 ;  /* 0x0000000a1800720c */ /* 0x000fd60000706670 */
[----:B0-----:R0:W-:Y:S04]  /*20420*/  @!P3 ST.E desc[UR54][R4.64], R88 ;  /* 0x000000580400b985 */ /* 0x0011e8000c101936 */
[----:B-1----:R0:W-:Y:S01]  /*20430*/  @!P0 ST.E desc[UR54][R6.64], R89 ;  /* 0x0000005906008985 */ /* 0x0021e2000c101936 */
[----:B------:R-:W-:Y:S05]  /*20440*/  @P2 BRA `(.L_x_499) ;  /* 0x0000000800bc2947 */ /* 0x000fea0003800000 */
[----:B------:R-:W-:Y:S01]  /*20450*/  IMAD R3, R237, 0x40, R203 ;  /* 0x00000040ed037824 */ /* 0x000fe200078e02cb */
[----:B------:R-:W1:Y:S01]  /*20460*/  @P1 LDC R11, c[0x0][0xbec] ;  /* 0x0002fb00ff0b1b82 */ /* 0x000e620000000800 */
[----:B------:R-:W-:Y:S02]  /*20470*/  ULDC.64 UR4, c[0x0][0xaa0] ;  /* 0x0002a80000047ab9 */ /* 0x000fe40000000a00 */
[----:B------:R-:W-:-:S03]  /*20480*/  IMAD.WIDE R56, R3, 0x2, R56 ;  /* 0x0000000203387825 */ /* 0x000fc600078e0238 */
[C---:B------:R-:W-:Y:S02]  /*20490*/  IADD3 R29, P0, R56.reuse, 0x2000, RZ ;  /* 0x00002000381d7810 */ /* 0x040fe40007f1e0ff */
[----:B------:R-:W2:Y:S01]  /*204a0*/  @P1 LDC R13, c[0x0][0xbf0] ;  /* 0x0002fc00ff0d1b82 */ /* 0x000ea20000000800 */
[----:B------:R-:W-:Y:S02]  /*204b0*/  IADD3 R25, P5, R56, 0x1000, RZ ;  /* 0x0000100038197810 */ /* 0x000fe40007fbe0ff */
[----:B------:R-:W-:Y:S02]  /*204c0*/  LOP3.LUT R28, R29, 0x380, RZ, 0xc0, !PT ;  /* 0x000003801d1c7812 */ /* 0x000fe400078ec0ff */
[----:B------:R-:W-:Y:S02]  /*204d0*/  LOP3.LUT R24, R25, 0x380, RZ, 0xc0, !PT ;  /* 0x0000038019187812 */ /* 0x000fe400078ec0ff */
[----:B------:R-:W-:Y:S02]  /*204e0*/  SHF.R.U64 R28, R28, 0x3, RZ ;  /* 0x000000031c1c7819 */ /* 0x000fe400000012ff */
[----:B------:R-:W-:-:S02]  /*204f0*/  SHF.R.U64 R24, R24, 0x3, RZ ;  /* 0x0000000318187819 */ /* 0x000fc400000012ff */
[----:B------:R-:W-:Y:S01]  /*20500*/  LOP3.LUT R28, R28, R29, RZ, 0x3c, !PT ;  /* 0x0000001d1c1c7212 */ /* 0x000fe200078e3cff */
[--C-:B------:R-:W-:Y:S01]  /*20510*/  IMAD.X R29, RZ, RZ, R57.reuse, P0 ;  /* 0x000000ffff1d7224 */ /* 0x100fe200000e0639 */
[----:B------:R-:W-:Y:S02]  /*20520*/  IADD3 R3, P0, R56, 0x7000, RZ ;  /* 0x0000700038037810 */ /* 0x000fe40007f1e0ff */
[----:B------:R-:W-:Y:S01]  /*20530*/  LOP3.LUT R24, R24, R25, RZ, 0x3c, !PT ;  /* 0x0000001918187212 */ /* 0x000fe200078e3cff */
[--C-:B------:R-:W-:Y:S01]  /*20540*/  IMAD.X R25, RZ, RZ, R57.reuse, P5 ;  /* 0x000000ffff197224 */ /* 0x100fe200028e0639 */
[----:B------:R-:W-:Y:S01]  /*20550*/  LOP3.LUT R0, R3, 0x380, RZ, 0xc0, !PT ;  /* 0x0000038003007812 */ /* 0x000fe200078ec0ff */
[----:B------:R-:W-:Y:S01]  /*20560*/  IMAD.X R49, RZ, RZ, R57, P0 ;  /* 0x000000ffff317224 */ /* 0x000fe200000e0639 */
[C---:B------:R-:W-:Y:S01]  /*20570*/  IADD3 R33, P2, R56.reuse, 0x3000, RZ ;  /* 0x0000300038217810 */ /* 0x040fe20007f5e0ff */
[----:B------:R-:W5:Y:S01]  /*20580*/  LD.E.128 R28, desc[UR54][R28.64] ;  /* 0x000000361c1c7980 */ /* 0x000f62000c101d00 */
[----:B------:R-:W-:-:S02]  /*20590*/  IADD3 R37, P3, R56, 0x4000, RZ ;  /* 0x0000400038257810 */ /* 0x000fc40007f7e0ff */
[C---:B------:R-:W-:Y:S01]  /*205a0*/  IADD3 R41, P4, R56.reuse, 0x5000, RZ ;  /* 0x0000500038297810 */ /* 0x040fe20007f9e0ff */
[----:B------:R-:W5:Y:S01]  /*205b0*/  LD.E.128 R24, desc[UR54][R24.64] ;  /* 0x0000003618187980 */ /* 0x000f62000c101d00 */
[----:B------:R-:W-:Y:S02]  /*205c0*/  IADD3 R45, P5, R56, 0x6000, RZ ;  /* 0x00006000382d7810 */ /* 0x000fe40007fbe0ff */
[----:B------:R-:W-:Y:S02]  /*205d0*/  SHF.R.U64 R0, R0, 0x3, RZ ;  /* 0x0000000300007819 */ /* 0x000fe400000012ff */
[----:B------:R-:W-:Y:S02]  /*205e0*/  LOP3.LUT R32, R33, 0x380, RZ, 0xc0, !PT ;  /* 0x0000038021207812 */ /* 0x000fe400078ec0ff */
[----:B------:R-:W-:Y:S02]  /*205f0*/  LOP3.LUT R36, R37, 0x380, RZ, 0xc0, !PT ;  /* 0x0000038025247812 */ /* 0x000fe400078ec0ff */
[----:B------:R-:W-:-:S02]  /*20600*/  LOP3.LUT R40, R41, 0x380, RZ, 0xc0, !PT ;  /* 0x0000038029287812 */ /* 0x000fc400078ec0ff */
[----:B------:R-:W-:Y:S02]  /*20610*/  LOP3.LUT R44, R45, 0x380, RZ, 0xc0, !PT ;  /* 0x000003802d2c7812 */ /* 0x000fe400078ec0ff */
[----:B0-----:R-:W-:Y:S02]  /*20620*/  LOP3.LUT R5, R56, 0x380, RZ, 0xc0, !PT ;  /* 0x0000038038057812 */ /* 0x001fe400078ec0ff */
[----:B------:R-:W-:Y:S01]  /*20630*/  LOP3.LUT R48, R0, R3, RZ, 0x3c, !PT ;  /* 0x0000000300307212 */ /* 0x000fe200078e3cff */
[----:B------:R-:W-:Y:S01]  /*20640*/  IMAD R3, R100, UR4, RZ ;  /* 0x0000000464037c24 */ /* 0x000fe2000f8e02ff */
[----:B------:R-:W-:Y:S02]  /*20650*/  SHF.R.U64 R32, R32, 0x3, RZ ;  /* 0x0000000320207819 */ /* 0x000fe400000012ff */
[----:B------:R-:W-:Y:S02]  /*20660*/  SHF.R.U64 R36, R36, 0x3, RZ ;  /* 0x0000000324247819 */ /* 0x000fe400000012ff */
[----:B------:R-:W-:-:S02]  /*20670*/  SHF.R.U64 R40, R40, 0x3, RZ ;  /* 0x0000000328287819 */ /* 0x000fc400000012ff */
[----:B------:R-:W-:Y:S01]  /*20680*/  SHF.R.U64 R44, R44, 0x3, RZ ;  /* 0x000000032c2c7819 */ /* 0x000fe200000012ff */
[C---:B------:R-:W-:Y:S01]  /*20690*/  IMAD R9, R98.reuse, UR5, R3 ;  /* 0x0000000562097c24 */ /* 0x040fe2000f8e0203 */
[----:B------:R-:W-:Y:S01]  /*206a0*/  SHF.R.U64 R5, R5, 0x3, RZ ;  /* 0x0000000305057819 */ /* 0x000fe200000012ff */
[----:B------:R-:W-:Y:S01]  /*206b0*/  IMAD.WIDE.U32 R2, R98, UR4, RZ ;  /* 0x0000000462027c25 */ /* 0x000fe2000f8e00ff */
[----:B------:R-:W-:Y:S01]  /*206c0*/  LOP3.LUT R32, R32, R33, RZ, 0x3c, !PT ;  /* 0x0000002120207212 */ /* 0x000fe200078e3cff */
[----:B------:R-:W-:Y:S01]  /*206d0*/  ULDC.64 UR4, c[0x0][0xae8] ;  /* 0x0002ba0000047ab9 */ /* 0x000fe20000000a00 */
[----:B------:R-:W-:Y:S01]  /*206e0*/  LOP3.LUT R36, R36, R37, RZ, 0x3c, !PT ;  /* 0x0000002524247212 */ /* 0x000fe200078e3cff */
[--C-:B------:R-:W-:Y:S01]  /*206f0*/  IMAD.X R37, RZ, RZ, R57.reuse, P3 ;  /* 0x000000ffff257224 */ /* 0x100fe200018e0639 */
[----:B------:R-:W-:Y:S01]  /*20700*/  LOP3.LUT R40, R40, R41, RZ, 0x3c, !PT ;  /* 0x0000002928287212 */ /* 0x000fe200078e3cff */
[--C-:B------:R-:W-:Y:S01]  /*20710*/  IMAD.X R41, RZ, RZ, R57.reuse, P4 ;  /* 0x000000ffff297224 */ /* 0x100fe200020e0639 */
[----:B------:R-:W-:Y:S01]  /*20720*/  LOP3.LUT R44, R44, R45, RZ, 0x3c, !PT ;  /* 0x0000002d2c2c7212 */ /* 0x000fe200078e3cff */
[----:B------:R-:W-:Y:S01]  /*20730*/  IMAD.X R45, RZ, RZ, R57, P5 ;  /* 0x000000ffff2d7224 */ /* 0x000fe200028e0639 */
[----:B------:R-:W-:Y:S01]  /*20740*/  IADD3.X R33, RZ, R57, RZ, P2, !PT ;  /* 0x00000039ff217210 */ /* 0x000fe200017fe4ff */
[----:B------:R-:W5:Y:S01]  /*20750*/  LD.E.128 R48, desc[UR54][R48.64] ;  /* 0x0000003630307980 */ /* 0x000f62000c101d00 */
[----:B------:R-:W-:Y:S01]  /*20760*/  LOP3.LUT R56, R5, R56, RZ, 0x3c, !PT ;  /* 0x0000003805387212 */ /* 0x000fe200078e3cff */
[----:B------:R-:W-:Y:S01]  /*20770*/  IMAD.IADD R3, R3, 0x1, R9 ;  /* 0x0000000103037824 */ /* 0x000fe200078e0209 */
[----:B------:R-:W-:Y:S01]  /*20780*/  LEA R0, R210, R237, 0x5 ;  /* 0x000000edd2007211 */ /* 0x000fe200078e28ff */
[----:B------:R-:W5:Y:S01]  /*20790*/  LD.E.128 R36, desc[UR54][R36.64] ;  /* 0x0000003624247980 */ /* 0x000f62000c101d00 */
[----:B------:R-:W-:-:S03]  /*207a0*/  IMAD.WIDE.U32 R2, R204, UR4, R2 ;  /* 0x00000004cc027c25 */ /* 0x000fc6000f8e0002 */
[----:B------:R0:W5:Y:S01]  /*207b0*/  LD.E.128 R4, desc[UR54][R56.64] ;  /* 0x0000003638047980 */ /* 0x000162000c101d00 */
[----:B------:R-:W-:Y:S01]  /*207c0*/  SHF.R.S32.HI R8, RZ, 0x1f, R15 ;  /* 0x0000001fff087819 */ /* 0x000fe2000001140f */
[----:B------:R-:W-:Y:S02]  /*207d0*/  IMAD R12, R215, 0x80, R0 ;  /* 0x00000080d70c7824 */ /* 0x000fe400078e0200 */
[----:B------:R-:W5:Y:S04]  /*207e0*/  LD.E.128 R32, desc[UR54][R32.64] ;  /* 0x0000003620207980 */ /* 0x000f68000c101d00 */
[----:B------:R-:W5:Y:S04]  /*207f0*/  LD.E.128 R40, desc[UR54][R40.64] ;  /* 0x0000003628287980 */ /* 0x000f68000c101d00 */
[----:B------:R-:W5:Y:S01]  /*20800*/  LD.E.128 R44, desc[UR54][R44.64] ;  /* 0x000000362c2c7980 */ /* 0x000f62000c101d00 */
[----:B------:R-:W-:Y:S01]  /*20810*/  @!PT LDS RZ, [RZ] ;  /* 0x00000000fffff984 */ /* 0x000fe20000000800 */
[----:B------:R-:W-:Y:S01]  /*20820*/  @!PT LDS RZ, [RZ] ;  /* 0x00000000fffff984 */ /* 0x000fe20000000800 */
[----:B------:R-:W-:Y:S01]  /*20830*/  @!PT LDS RZ, [RZ] ;  /* 0x00000000fffff984 */ /* 0x000fe20000000800 */
[----:B------:R-:W-:Y:S01]  /*20840*/  @!PT LDS RZ, [RZ] ;  /* 0x00000000fffff984 */ /* 0x000fe20000000800 */
[----:B------:R3:W-:Y:S06]  /*20850*/  MEMBAR.ALL.CTA ;  /* 0x0000000000007992 */ /* 0x0007ec0000008000 */
[----:B---3--:R-:W3:Y:S01]  /*20860*/  FENCE.VIEW.ASYNC.S ;  /* 0x00000000000073c6 */ /* 0x008ee20000000000 */
[----:B------:R-:W-:Y:S01]  /*20870*/  IMAD R3, R204, UR5, R3 ;  /* 0x00000005cc037c24 */ /* 0x000fe2000f8e0203 */
[----:B------:R-:W-:Y:S01]  /*20880*/  ULDC.64 UR4, c[0x0][0xaf0] ;  /* 0x0002bc0000047ab9 */ /* 0x000fe20000000a00 */
[----:B-1----:R-:W-:-:S04]  /*20890*/  @P1 IMAD.HI.U32 R0, R12, R11, RZ ;  /* 0x0000000b0c001227 */ /* 0x002fc800078e00ff */
[----:B------:R-:W-:Y:S02]  /*208a0*/  IMAD R8, R8, UR4, RZ ;  /* 0x0000000408087c24 */ /* 0x000fe4000f8e02ff */
[----:B------:R-:W-:Y:S01]  /*208b0*/  IMAD.MOV.U32 R9, RZ, RZ, R12 ;  /* 0x000000ffff097224 */ /* 0x000fe200078e000c */
[----:B--2---:R-:W-:Y:S01]  /*208c0*/  @P1 SHF.R.U32.HI R9, RZ, R13, R0 ;  /* 0x0000000dff091219 */ /* 0x004fe20000011600 */
[C---:B------:R-:W-:Y:S02]  /*208d0*/  IMAD R11, R15.reuse, UR5, R8 ;  /* 0x000000050f0b7c24 */ /* 0x040fe4000f8e0208 */
[----:B------:R-:W-:Y:S01]  /*208e0*/  IMAD.WIDE.U32 R2, R15, UR4, R2 ;  /* 0x000000040f027c25 */ /* 0x000fe2000f8e0002 */
[----:B------:R-:W-:Y:S01]  /*208f0*/  SHF.R.S32.HI R8, RZ, 0x1f, R9 ;  /* 0x0000001fff087819 */ /* 0x000fe20000011409 */
[----:B------:R-:W-:Y:S02]  /*20900*/  ULDC.64 UR4, c[0x0][0xae0] ;  /* 0x0002b80000047ab9 */ /* 0x000fe40000000a00 */
[----:B------:R-:W-:-:S02]  /*20910*/  IMAD.IADD R3, R3, 0x1, R11 ;  /* 0x0000000103037824 */ /* 0x000fc400078e020b */
[----:B------:R-:W-:Y:S02]  /*20920*/  VIADD R0, R16, 0x29820 ;  /* 0x0002982010007836 */ /* 0x000fe40000000000 */
[----:B------:R-:W-:Y:S02]  /*20930*/  IMAD.MOV R11, RZ, RZ, -R9 ;  /* 0x000000ffff0b7224 */ /* 0x000fe400078e0a09 */
[----:B------:R-:W-:Y:S01]  /*20940*/  IMAD R8, R8, UR4, RZ ;  /* 0x0000000408087c24 */ /* 0x000fe2000f8e02ff */
[----:B------:R-:W-:Y:S01]  /*20950*/  PRMT R0, RZ, 0x654, R0 ;  /* 0x00000654ff007816 */ /* 0x000fe20000000000 */
[----:B------:R-:W-:Y:S02]  /*20960*/  IMAD R11, R14, R11, R12 ;  /* 0x0000000b0e0b7224 */ /* 0x000fe400078e020c */
[C---:B------:R-:W-:Y:S01]  /*20970*/  IMAD R13, R9.reuse, UR5, R8 ;  /* 0x00000005090d7c24 */ /* 0x040fe2000f8e0208 */
[----:B---3--:R1:W-:Y:S01]  /*20980*/  SYNCS.ARRIVE.TRANS64.RED.A1T0 RZ, [R0+URZ], RZ ;  /* 0x000000ff00ff79a7 */ /* 0x0083e2000810043f */
[----:B------:R-:W-:Y:S01]  /*20990*/  IMAD.WIDE.U32 R2, R9, UR4, R2 ;  /* 0x0000000409027c25 */ /* 0x000fe2000f8e0002 */
[----:B------:R-:W-:Y:S01]  /*209a0*/  ULDC.64 UR4, c[0x0][0xad8] ;  /* 0x0002b60000047ab9 */ /* 0x000fe20000000a00 */
[----:B-1----:R-:W-:-:S03]  /*209b0*/  SHF.R.S32.HI R0, RZ, 0x1f, R11 ;  /* 0x0000001fff007819 */ /* 0x002fc6000001140b */
[----:B------:R-:W-:Y:S02]  /*209c0*/  IADD3 R3, R3, R13, RZ ;  /* 0x0000000d03037210 */ /* 0x000fe40007ffe0ff */
[----:B------:R-:W-:Y:S02]  /*209d0*/  IMAD R0, R0, UR4, RZ ;  /* 0x0000000400007c24 */ /* 0x000fe4000f8e02ff */
[----:B------:R-:W-:-:S04]  /*209e0*/  IMAD.WIDE.U32 R8, R11, UR4, R2 ;  /* 0x000000040b087c25 */ /* 0x000fc8000f8e0002 */
[----:B------:R-:W-:Y:S01]  /*209f0*/  IMAD R3, R11, UR5, R0 ;  /* 0x000000050b037c24 */ /* 0x000fe2000f8e0200 */
[----:B------:R-:W-:Y:S02]  /*20a00*/  ULDC.64 UR4, c[0x0][0xa80] ;  /* 0x0002a00000047ab9 */ /* 0x000fe40000000a00 */
[----:B------:R-:W-:Y:S01]  /*20a10*/  LEA R2, P0, R8, UR4, 0x1 ;  /* 0x0000000408027c11 */ /* 0x000fe2000f8008ff */
[----:B------:R-:W-:Y:S01]  /*20a20*/  IMAD.IADD R3, R9, 0x1, R3 ;  /* 0x0000000109037824 */ /* 0x000fe200078e0203 */
[----:B------:R-:W-:-:S04]  /*20a30*/  UMOV UR4, 0xffffffff ;  /* 0xffffffff00047882 */ /* 0x000fc80000000000 */
[----:B------:R-:W-:Y:S01]  /*20a40*/  LEA.HI.X R3, R8, UR5, R3, 0x1, P0 ;  /* 0x0000000508037c11 */ /* 0x000fe200080f0c03 */
[----:B0-----:R-:W-:Y:S06]  /*20a50*/  BRA.DIV UR4, `(.L_x_500) ;  /* 0x000000ba04107947 */ /* 0x001fec000b800000 */
[----:B------:R0:W1:Y:S04]  /*20a60*/  SHFL.IDX PT, R0, R3, RZ, 0x181f ;  /* 0x00181fff03007589 */ /* 0x00006800000e0000 */
[----:B------:R0:W2:Y:S02]  /*20a70*/  SHFL.IDX PT, R14, R2, RZ, 0x181f ;  /* 0x00181fff020e7589 */ /* 0x0000a400000e0000 */
.L_x_751:
[----:B------:R-:W-:Y:S01]  /*20a80*/  IMAD R21, R215, 0x80, R237 ;  /* 0x00000080d7157824 */ /* 0x000fe200078e02ed */
[----:B------:R-:W-:Y:S04]  /*20a90*/  BSSY B1, `(.L_x_501) ;  /* 0x000000e000017945 */ /* 0x000fe80003800000 */
[----:B------:R-:W-:-:S13]  /*20aa0*/  ISETP.GE.AND P0, PT, R21, R10, PT ;  /* 0x0000000a1500720c */ /* 0x000fda0003f06270 */
[----:B------:R-:W-:Y:S05]  /*20ab0*/  @P0 BRA `(.L_x_502) ;  /* 0x00000000002c0947 */ /* 0x000fea0003800000 */
[----:B------:R-:W-:Y:S01]  /*20ac0*/  ULDC UR4, c[0x0][0xac8] ;  /* 0x0002b20000047ab9 */ /* 0x000fe20000000800 */
[----:B------:R-:W-:Y:S02]  /*20ad0*/  SHF.R.S32.HI R12, RZ, 0x1f, R203 ;  /* 0x0000001fff0c7819 */ /* 0x000fe400000114cb */
[----:B------:R-:W-:Y:S02]  /*20ae0*/  ISETP.GE.AND P0, PT, R203, UR4, PT ;  /* 0x00000004cb007c0c */ /* 0x000fe4000bf06270 */
[----:B------:R-:W-:Y:S02]  /*20af0*/  ISETP.GE.AND P1, PT, R209, UR4, PT ;  /* 0x00000004d1007c0c */ /* 0x000fe4000bf26270 */
[----:B------:R-:W-:-:S09]  /*20b00*/  SHF.R.S32.HI R11, RZ, 0x1f, R209 ;  /* 0x0000001fff0b7819 */ /* 0x000fd200000114d1 */
[-C--:B--2---:R-:W-:Y:S02]  /*20b10*/  @!P0 LEA R8, P2, R203, R14.reuse, 0x1 ;  /* 0x0000000ecb088211 */ /* 0x084fe400078408ff */
[----:B------:R-:W-:Y:S02]  /*20b20*/  @!P1 LEA R14, P3, R209, R14, 0x1 ;  /* 0x0000000ed10e9211 */ /* 0x000fe400078608ff */
[-C--:B-1----:R-:W-:Y:S02]  /*20b30*/  @!P0 LEA.HI.X R9, R203, R0.reuse, R12, 0x1, P2 ;  /* 0x00000000cb098211 */ /* 0x082fe400010f0c0c */
[----:B------:R-:W-:-:S03]  /*20b40*/  @!P1 LEA.HI.X R15, R209, R0, R11, 0x1, P3 ;  /* 0x00000000d10f9211 */ /* 0x000fc600018f0c0b */
[----:B-----5:R3:W-:Y:S04]  /*20b50*/  @!P0 ST.E.128 desc[UR54][R8.64], R4 ;  /* 0x0000000408008985 */ /* 0x0207e8000c101d36 */
[----:B------:R3:W-:Y:S02]  /*20b60*/  @!P1 ST.E.128 desc[UR54][R14.64], R36 ;  /* 0x000000240e009985 */ /* 0x0007e4000c101d36 */
.L_x_502:
[----:B------:R-:W-:Y:S05]  /*20b70*/  BSYNC B1 ;  /* 0x0000000000017941 */ /* 0x000fea0003800000 */
.L_x_501:
[----:B------:R-:W-:-:S03]  /*20b80*/  UMOV UR4, 0xffffffff ;  /* 0xffffffff00047882 */ /* 0x000fc60000000000 */
[----:B------:R-:W-:Y:S05]  /*20b90*/  BRA.DIV UR4, `(.L_x_503) ;  /* 0x000000b604f47947 */ /* 0x000fea000b800000 */
[----:B-1----:R1:W4:Y:S04]  /*20ba0*/  SHFL.IDX PT, R0, R3, 0x1, 0x181f ;  /* 0x00381f0003007f89 */ /* 0x00232800000e0000 */
[----:B--23--:R1:W2:Y:S02]  /*20bb0*/  SHFL.IDX PT, R14, R2, 0x1, 0x181f ;  /* 0x00381f00020e7f89 */ /* 0x00c2a400000e0000 */
.L_x_755:
[----:B-----5:R-:W-:Y:S01]  /*20bc0*/  VIADD R5, R21, 0x20 ;  /* 0x0000002015057836 */ /* 0x020fe20000000000 */
        /* <DEDUP_REMOVED lines=10> */
[-C--:B----4-:R-:W-:Y:S02]  /*20c70*/  @!P2 LEA.HI.X R5, R203, R0.reuse, R7, 0x1, P0 ;  /* 0x00000000cb05a211 */ /* 0x090fe400000f0c07 */
[----:B------:R-:W-:-:S03]  /*20c80*/  @!P3 LEA.HI.X R15, R209, R0, R6, 0x1, P1 ;  /* 0x00000000d10fb211 */ /* 0x000fc600008f0c06 */
[----:B------:R3:W-:Y:S04]  /*20c90*/  @!P2 ST.E.128 desc[UR54][R4.64], R24 ;  /* 0x000000180400a985 */ /* 0x0007e8000c101d36 */
[----:B------:R3:W-:Y:S02]  /*20ca0*/  @!P3 ST.E.128 desc[UR54][R14.64], R40 ;  /* 0x000000280e00b985 */ /* 0x0007e4000c101d36 */
.L_x_505:
[----:B------:R-:W-:Y:S05]  /*20cb0*/  BSYNC B1 ;  /* 0x0000000000017941 */ /* 0x000fea0003800000 */
.L_x_504:
[----:B------:R-:W-:-:S03]  /*20cc0*/  UMOV UR4, 0xffffffff ;  /* 0xffffffff00047882 */ /* 0x000fc60000000000 */
[----:B------:R-:W-:Y:S05]  /*20cd0*/  BRA.DIV UR4, `(.L_x_506) ;  /* 0x000000b604ec7947 */ /* 0x000fea000b800000 */
[----:B----4-:R4:W0:Y:S04]  /*20ce0*/  SHFL.IDX PT, R0, R3, 0x2, 0x181f ;  /* 0x00581f0003007f89 */ /* 0x01082800000e0000 */
[----:B--23--:R4:W2:Y:S02]  /*20cf0*/  SHFL.IDX PT, R14, R2, 0x2, 0x181f ;  /* 0x00581f00020e7f89 */ /* 0x00c8a400000e0000 */
.L_x_759:
[----:B------:R-:W-:Y:S01]  /*20d00*/  VIADD R5, R21, 0x40 ;  /* 0x0000004015057836 */ /* 0x000fe20000000000 */
        /* <DEDUP_REMOVED lines=10> */
[-C--:B0-----:R-:W-:Y:S02]  /*20db0*/  @!P2 LEA.HI.X R5, R203, R0.reuse, R7, 0x1, P0 ;  /* 0x00000000cb05a211 */ /* 0x081fe400000f0c07 */
[----:B------:R-:W-:-:S03]  /*20dc0*/  @!P3 LEA.HI.X R15, R209, R0, R6, 0x1, P1 ;  /* 0x00000000d10fb211 */ /* 0x000fc600008f0c06 */
[----:B------:R3:W-:Y:S04]  /*20dd0*/  @!P2 ST.E.128 desc[UR54][R4.64], R28 ;  /* 0x0000001c0400a985 */ /* 0x0007e8000c101d36 */
[----:B------:R3:W-:Y:S02]  /*20de0*/  @!P3 ST.E.128 desc[UR54][R14.64], R44 ;  /* 0x0000002c0e00b985 */ /* 0x0007e4000c101d36 */
.L_x_508:
[----:B------:R-:W-:Y:S05]  /*20df0*/  BSYNC B1 ;  /* 0x0000000000017941 */ /* 0x000fea0003800000 */
.L_x_507:
[----:B------:R-:W-:-:S03]  /*20e00*/  UMOV UR4, 0xffffffff ;  /* 0xffffffff00047882 */ /* 0x000fc60000000000 */
[----:B------:R-:W-:Y:S05]  /*20e10*/  BRA.DIV UR4, `(.L_x_509) ;  /* 0x000000b604e47947 */ /* 0x000fea000b800000 */
[----:B0-----:R0:W0:Y:S04]  /*20e20*/  SHFL.IDX PT, R0, R3, 0x3, 0x181f ;  /* 0x00781f0003007f89 */ /* 0x00102800000e0000 */
[----:B--23--:R2:W3:Y:S02]  /*20e30*/  SHFL.IDX PT, R14, R2, 0x3, 0x181f ;  /* 0x00781f00020e7f89 */ /* 0x00c4e400000e0000 */
.L_x_763:
[----:B01--4-:R-:W-:-:S05]  /*20e40*/  VIADD R3, R21, 0x60 ;  /* 0x0000006015037836 */ /* 0x013fca0000000000 */
[----:B------:R-:W-:-:S13]  /*20e50*/  ISETP.GE.AND P0, PT, R3, R10, PT ;  /* 0x0000000a0300720c */ /* 0x000fda0003f06270 */
[----:B------:R-:W-:Y:S05]  /*20e60*/  @P0 BRA `(.L_x_510) ;  /* 0x0000001c00880947 */ /* 0x000fea0003800000 */
[----:B------:R-:W-:Y:S01]  /*20e70*/  ULDC UR4, c[0x0][0xac8] ;  /* 0x0002b20000047ab9 */ /* 0x000fe20000000800 */
[----:B------:R-:W-:Y:S02]  /*20e80*/  SHF.R.S32.HI R4, RZ, 0x1f, R203 ;  /* 0x0000001fff047819 */ /* 0x000fe400000114cb */
[----:B------:R-:W-:-:S13]  /*20e90*/  ISETP.GE.AND P1, PT, R203, UR4, PT ;  /* 0x00000004cb007c0c */ /* 0x000fda000bf26270 */
[----:B--23--:R-:W-:-:S04]  /*20ea0*/  @!P1 LEA R2, P0, R203, R14, 0x1 ;  /* 0x0000000ecb029211 */ /* 0x00cfc800078008ff */
[----:B------:R-:W-:Y:S02]  /*20eb0*/  @!P1 LEA.HI.X R3, R203, R0, R4, 0x1, P0 ;  /* 0x00000000cb039211 */ /* 0x000fe400000f0c04 */
[----:B------:R-:W-:-:S03]  /*20ec0*/  ISETP.GE.AND P0, PT, R209, UR4, PT ;  /* 0x00000004d1007c0c */ /* 0x000fc6000bf06270 */
[----:B------:R4:W-:Y:S10]  /*20ed0*/  @!P1 ST.E.128 desc[UR54][R2.64], R32 ;  /* 0x0000002002009985 */ /* 0x0009f4000c101d36 */
[----:B------:R-:W-:Y:S05]  /*20ee0*/  @P0 BRA `(.L_x_510) ;  /* 0x0000001c00680947 */ /* 0x000fea0003800000 */
[----:B------:R-:W-:Y:S02]  /*20ef0*/  SHF.R.S32.HI R4, RZ, 0x1f, R209 ;  /* 0x0000001fff047819 */ /* 0x000fe400000114d1 */
[----:B------:R-:W-:-:S04]  /*20f00*/  LEA R14, P0, R209, R14, 0x1 ;  /* 0x0000000ed10e7211 */ /* 0x000fc800078008ff */
[----:B------:R-:W-:-:S05]  /*20f10*/  LEA.HI.X R15, R209, R0, R4, 0x1, P0 ;  /* 0x00000000d10f7211 */ /* 0x000fca00000f0c04 */
[----:B------:R0:W-:Y:S01]  /*20f20*/  ST.E.128 desc[UR54][R14.64], R48 ;  /* 0x000000300e007985 */ /* 0x0001e2000c101d36 */
[----:B------:R-:W-:Y:S05]  /*20f30*/  BRA `(.L_x_510) ;  /* 0x0000001c00547947 */ /* 0x000fea0003800000 */
.L_x_499:
[----:B------:R-:W-:Y:S01]  /*20f40*/  ULDC.64 UR4, c[0x0][0xb08] ;  /* 0x0002c20000047ab9 */ /* 0x000fe20000000a00 */
[----:B------:R-:W1:Y:S01]  /*20f50*/  @P1 LDC R8, c[0x0][0xbec] ;  /* 0x0002fb00ff081b82 */ /* 0x000e620000000800 */
[----:B0-----:R-:W-:Y:S01]  /*20f60*/  IMAD R7, R100, UR4, RZ ;  /* 0x0000000464077c24 */ /* 0x001fe2000f8e02ff */
[----:B------:R-:W-:Y:S01]  /*20f70*/  SHF.R.S32.HI R6, RZ, 0x1f, R15 ;  /* 0x0000001fff067819 */ /* 0x000fe2000001140f */
[----:B------:R-:W-:Y:S01]  /*20f80*/  IMAD.WIDE.U32 R4, R98, UR4, RZ ;  /* 0x0000000462047c25 */ /* 0x000fe2000f8e00ff */
[----:B------:R-:W-:-:S03]  /*20f90*/  SHF.R.S32.HI R28, RZ, 0x1f, R218 ;  /* 0x0000001fff1c7819 */ /* 0x000fc600000114da */
[----:B------:R-:W-:Y:S01]  /*20fa0*/  IMAD R7, R98, UR5, R7 ;  /* 0x0000000562077c24 */ /* 0x000fe2000f8e0207 */
[----:B------:R-:W0:Y:S01]  /*20fb0*/  @P1 LDC R11, c[0x0][0xbf0] ;  /* 0x0002fc00ff0b1b82 */ /* 0x000e220000000800 */
[----:B------:R-:W-:-:S03]  /*20fc0*/  ULDC.64 UR4, c[0x0][0xb38] ;  /* 0x0002ce0000047ab9 */ /* 0x000fc60000000a00 */
[----:B------:R-:W-:Y:S01]  /*20fd0*/  IADD3 R5, R5, R7, RZ ;  /* 0x0000000705057210 */ /* 0x000fe20007ffe0ff */
[----:B------:R-:W-:Y:S02]  /*20fe0*/  IMAD.MOV.U32 R7, RZ, RZ, R35 ;  /* 0x000000ffff077224 */ /* 0x000fe400078e0023 */
[----:B------:R-:W-:-:S04]  /*20ff0*/  IMAD.WIDE.U32 R4, R204, UR4, R4 ;  /* 0x00000004cc047c25 */ /* 0x000fc8000f8e0004 */
[----:B------:R-:W-:Y:S01]  /*21000*/  IMAD R5, R204, UR5, R5 ;  /* 0x00000005cc057c24 */ /* 0x000fe2000f8e0205 */
[----:B------:R-:W-:Y:S02]  /*21010*/  ULDC.64 UR4, c[0x0][0xb40] ;  /* 0x0002d00000047ab9 */ /* 0x000fe40000000a00 */
[----:B------:R-:W-:Y:S02]  /*21020*/  IMAD R6, R6, UR4, RZ ;  /* 0x0000000406067c24 */ /* 0x000fe4000f8e02ff */
[----:B------:R-:W-:-:S04]  /*21030*/  IMAD.WIDE.U32 R4, R15, UR4, R4 ;  /* 0x000000040f047c25 */ /* 0x000fc8000f8e0004 */
[----:B------:R-:W-:Y:S01]  /*21040*/  IMAD R9, R15, UR5, R6 ;  /* 0x000000050f097c24 */ /* 0x000fe2000f8e0206 */
[----:B------:R-:W-:Y:S01]  /*21050*/  ULDC.64 UR4, c[0x0][0xb48] ;  /* 0x0002d20000047ab9 */ /* 0x000fe20000000a00 */
[----:B-1----:R-:W-:-:S04]  /*21060*/  @P1 IMAD.HI.U32 R8, R35, R8, RZ ;  /* 0x0000000823081227 */ /* 0x002fc800078e00ff */
[----:B------:R-:W-:Y:S01]  /*21070*/  IMAD.IADD R5, R5, 0x1, R9 ;  /* 0x0000000105057824 */ /* 0x000fe200078e0209 */
[----:B0-----:R-:W-:Y:S01]  /*21080*/  @P1 SHF.R.U32.HI R7, RZ, R11, R8 ;  /* 0x0000000bff071219 */ /* 0x001fe20000011608 */
[----:B------:R-:W-:Y:S02]  /*21090*/  VIADD R8, R16, 0x29820 ;  /* 0x0002982010087836 */ /* 0x000fe40000000000 */
[C---:B------:R-:W-:Y:S01]  /*210a0*/  IMAD.WIDE.U32 R4, R217.reuse, UR4, R4 ;  /* 0x00000004d9047c25 */ /* 0x040fe2000f8e0004 */
[--C-:B------:R-:W-:Y:S02]  /*210b0*/  SHF.R.S32.HI R6, RZ, 0x1f, R7.reuse ;  /* 0x0000001fff067819 */ /* 0x100fe40000011407 */
[----:B------:R-:W-:Y:S01]  /*210c0*/  PRMT R8, RZ, 0x654, R8 ;  /* 0x00000654ff087816 */ /* 0x000fe20000000008 */
[----:B------:R-:W-:Y:S02]  /*210d0*/  IMAD.MOV R9, RZ, RZ, -R7 ;  /* 0x000000ffff097224 */ /* 0x000fe400078e0a07 */
[----:B------:R-:W-:Y:S01]  /*210e0*/  IMAD R5, R217, UR5, R5 ;  /* 0x00000005d9057c24 */ /* 0x000fe2000f8e0205 */
[----:B------:R-:W-:Y:S01]  /*210f0*/  ULDC.64 UR4, c[0x0][0xb30] ;  /* 0x0002cc0000047ab9 */ /* 0x000fe20000000a00 */
[----:B------:R-:W-:Y:S01]  /*21100*/  IMAD R9, R14, R9, R35 ;  /* 0x000000090e097224 */ /* 0x000fe200078e0223 */
[----:B------:R0:W-:Y:S01]  /*21110*/  SYNCS.ARRIVE.TRANS64.RED.A1T0 RZ, [R8+URZ], RZ ;  /* 0x000000ff08ff79a7 */ /* 0x0001e2000810043f */
[----:B------:R-:W-:-:S02]  /*21120*/  IMAD R6, R6, UR4, RZ ;  /* 0x0000000406067c24 */ /* 0x000fc4000f8e02ff */
[----:B------:R-:W-:-:S04]  /*21130*/  IMAD.WIDE.U32 R4, R7, UR4, R4 ;  /* 0x0000000407047c25 */ /* 0x000fc8000f8e0004 */
[----:B------:R-:W-:Y:S01]  /*21140*/  IMAD R11, R7, UR5, R6 ;  /* 0x00000005070b7c24 */ /* 0x000fe2000f8e0206 */
[----:B------:R-:W-:Y:S01]  /*21150*/  SHF.R.S32.HI R6, RZ, 0x1f, R9 ;  /* 0x0000001fff067819 */ /* 0x000fe20000011409 */
[----:B------:R-:W-:Y:S02]  /*21160*/  ULDC.64 UR4, c[0x0][0xb28] ;  /* 0x0002ca0000047ab9 */ /* 0x000fe40000000a00 */
[----:B------:R-:W-:Y:S02]  /*21170*/  IMAD.IADD R5, R5, 0x1, R11 ;  /* 0x0000000105057824 */ /* 0x000fe400078e020b */
[----:B------:R-:W-:Y:S02]  /*21180*/  IMAD R6, R6, UR4, RZ ;  /* 0x0000000406067c24 */ /* 0x000fe4000f8e02ff */
[----:B------:R-:W-:-:S04]  /*21190*/  IMAD.WIDE.U32 R4, R9, UR4, R4 ;  /* 0x0000000409047c25 */ /* 0x000fc8000f8e0004 */
[----:B------:R-:W-:Y:S01]  /*211a0*/  IMAD R27, R9, UR5, R6 ;  /* 0x00000005091b7c24 */ /* 0x000fe2000f8e0206 */
[----:B------:R-:W-:Y:S02]  /*211b0*/  ULDC.64 UR4, c[0x0][0xb00] ;  /* 0x0002c00000047ab9 */ /* 0x000fe40000000a00 */
[----:B------:R-:W-:Y:S01]  /*211c0*/  LEA R26, P0, R4, UR4, 0x2 ;  /* 0x00000004041a7c11 */ /* 0x000fe2000f8010ff */
[----:B------:R-:W-:Y:S01]  /*211d0*/  UMOV UR4, 0xffffffff ;  /* 0xffffffff00047882 */ /* 0x000fe20000000000 */
[----:B------:R-:W-:-:S04]  /*211e0*/  IADD3 R27, R5, R27, RZ ;  /* 0x0000001b051b7210 */ /* 0x000fc80007ffe0ff */
[----:B------:R-:W-:Y:S01]  /*211f0*/  LEA.HI.X R27, R4, UR5, R27, 0x2, P0 ;  /* 0x00000005041b7c11 */ /* 0x000fe200080f141b */
[----:B0-----:R-:W-:Y:S06]  /*21200*/  BRA.DIV UR4, `(.L_x_511) ;  /* 0x000000b604307947 */ /* 0x001fec000b800000 */
[----:B------:R0:W1:Y:S04]  /*21210*/  SHFL.IDX PT, R25, R27, RZ, 0x1c1f ;  /* 0x001c1fff1b197589 */ /* 0x00006800000e0000 */
[----:B------:R0:W2:Y:S02]  /*21220*/  SHFL.IDX PT, R14, R26, RZ, 0x1c1f ;  /* 0x001c1fff1a0e7589 */ /* 0x0000a400000e0000 */
.L_x_766:
[----:B------:R-:W-:Y:S01]  /*21230*/  ISETP.GE.AND P0, PT, R29, R10, PT ;  /* 0x0000000a1d00720c */ /* 0x000fe20003f06270 */
[----:B------:R-:W-:-:S12]  /*21240*/  BSSY B1, `(.L_x_512) ;  /* 0x0000072000017945 */ /* 0x000fd80003800000 */
[----:B------:R-:W-:Y:S05]  /*21250*/  @P0 BRA `(.L_x_513) ;  /* 0x0000000400c00947 */ /* 0x000fea0003800000 */
[----:B------:R-:W-:Y:S01]  /*21260*/  ULDC UR4, c[0x0][0xac8] ;  /* 0x0002b20000047ab9 */ /* 0x000fe20000000800 */
[----:B------:R-:W-:Y:S02]  /*21270*/  SHF.R.S32.HI R12, RZ, 0x1f, R233 ;  /* 0x0000001fff0c7819 */ /* 0x000fe400000114e9 */
[----:B------:R-:W-:Y:S02]  /*21280*/  ISETP.GE.AND P0, PT, R235, UR4, PT ;  /* 0x00000004eb007c0c */ /* 0x000fe4000bf06270 */
[----:B------:R-:W-:Y:S02]  /*21290*/  ISETP.GE.AND P3, PT, R218, UR4, PT ;  /* 0x00000004da007c0c */ /* 0x000fe4000bf66270 */
[----:B------:R-:W-:Y:S02]  /*212a0*/  ISETP.GE.AND P2, PT, R233, UR4, PT ;  /* 0x00000004e9007c0c */ /* 0x000fe4000bf46270 */
[----:B------:R-:W-:Y:S02]  /*212b0*/  ISETP.GE.AND P1, PT, R232, UR4, PT ;  /* 0x00000004e8007c0c */ /* 0x000fe4000bf26270 */
[----:B------:R-:W-:-:S05]  /*212c0*/  SHF.R.S32.HI R11, RZ, 0x1f, R232 ;  /* 0x0000001fff0b7819 */ /* 0x000fca00000114e8 */
[----:B--2---:R-:W-:Y:S02]  /*212d0*/  @!P0 IMAD.MOV.U32 R6, RZ, RZ, R14 ;  /* 0x000000ffff068224 */ /* 0x004fe400078e000e */
[----:B-1----:R-:W-:Y:S01]  /*212e0*/  @!P0 IMAD.MOV.U32 R7, RZ, RZ, R25 ;  /* 0x000000ffff078224 */ /* 0x002fe200078e0019 */
[C---:B------:R-:W-:Y:S01]  /*212f0*/  @!P3 LEA R4, P4, R218.reuse, R14, 0x2 ;  /* 0x0000000eda04b211 */ /* 0x040fe200078810ff */
[----:B------:R-:W-:Y:S02]  /*21300*/  @!P0 IMAD.MOV.U32 R8, RZ, RZ, R99 ;  /* 0x000000ffff088224 */ /* 0x000fe400078e0063 */
[----:B------:R-:W-:Y:S01]  /*21310*/  @!P0 IMAD.WIDE R6, R235, 0x4, R6 ;  /* 0x00000004eb068825 */ /* 0x000fe200078e0206 */
[----:B------:R-:W-:Y:S02]  /*21320*/  @!P3 LEA.HI.X R5, R218, R25, R28, 0x2, P4 ;  /* 0x00000019da05b211 */ /* 0x000fe400020f141c */
[----:B------:R-:W-:Y:S01]  /*21330*/  @!P1 LOP3.LUT R75, R75, R74, RZ, 0x3c, !PT ;  /* 0x0000004a4b4b9212 */ /* 0x000fe200078e3cff */
[----:B------:R-:W-:-:S03]  /*21340*/  @!P0 IMAD.MOV.U32 R9, RZ, RZ, R96 ;  /* 0x000000ffff098224 */ /* 0x000fc600078e0060 */
[----:B------:R-:W-:Y:S02]  /*21350*/  @!P1 LOP3.LUT R74, R75, R74, RZ, 0x3c, !PT ;  /* 0x0000004a4b4a9212 */ /* 0x000fe400078e3cff */
[----:B------:R1:W-:Y:S01]  /*21360*/  @!P0 ST.E.64 desc[UR54][R6.64], R8 ;  /* 0x0000000806008985 */ /* 0x0003e2000c101b36 */
[----:B------:R-:W-:Y:S02]  /*21370*/  ISETP.GE.AND P0, PT, R231, UR4, PT ;  /* 0x00000004e7007c0c */ /* 0x000fe4000bf06270 */
[----:B------:R-:W-:Y:S01]  /*21380*/  @!P1 LOP3.LUT R75, R75, R74, RZ, 0x3c, !PT ;  /* 0x0000004a4b4b9212 */ /* 0x000fe200078e3cff */
[----:B-1----:R-:W-:Y:S01]  /*21390*/  @!P3 IMAD.MOV.U32 R8, RZ, RZ, R97 ;  /* 0x000000ffff08b224 */ /* 0x002fe200078e0061 */
[----:B------:R-:W-:Y:S02]  /*213a0*/  @!P3 MOV R9, R95 ;  /* 0x0000005f0009b202 */ /* 0x000fe40000000f00 */
[----:B------:R-:W-:-:S03]  /*213b0*/  @!P2 LEA R6, P4, R233, R14, 0x2 ;  /* 0x0000000ee906a211 */ /* 0x000fc600078810ff */
[----:B------:R1:W-:Y:S01]  /*213c0*/  @!P3 ST.E.64 desc[UR54][R4.64], R8 ;  /* 0x000000080400b985 */ /* 0x0003e2000c101b36 */
[----:B------:R-:W-:Y:S02]  /*213d0*/  ISETP.GE.AND P3, PT, R230, UR4, PT ;  /* 0x00000004e6007c0c */ /* 0x000fe4000bf66270 */
[----:B------:R-:W-:Y:S02]  /*213e0*/  @!P2 LEA.HI.X R7, R233, R25, R12, 0x2, P4 ;  /* 0x00000019e907a211 */ /* 0x000fe400020f140c */
[----:B------:R-:W-:Y:S01]  /*213f0*/  SHF.R.S32.HI R12, RZ, 0x1f, R231 ;  /* 0x0000001fff0c7819 */ /* 0x000fe200000114e7 */
[----:B-1----:R-:W-:Y:S01]  /*21400*/  @!P2 IMAD.MOV.U32 R8, RZ, RZ, R94 ;  /* 0x000000ffff08a224 */ /* 0x002fe200078e005e */
[----:B------:R-:W-:Y:S01]  /*21410*/  @!P1 LEA R4, P5, R232, R14, 0x2 ;  /* 0x0000000ee8049211 */ /* 0x000fe200078a10ff */
[----:B------:R-:W-:-:S03]  /*21420*/  @!P2 IMAD.MOV.U32 R9, RZ, RZ, R93 ;  /* 0x000000ffff09a224 */ /* 0x000fc600078e005d */
[----:B------:R-:W-:Y:S02]  /*21430*/  @!P1 LEA.HI.X R5, R232, R25, R11, 0x2, P5 ;  /* 0x00000019e8059211 */ /* 0x000fe400028f140b */
[----:B------:R1:W-:Y:S01]  /*21440*/  @!P2 ST.E.64 desc[UR54][R6.64], R8 ;  /* 0x000000080600a985 */ /* 0x0003e2000c101b36 */
[----:B------:R-:W-:Y:S02]  /*21450*/  ISETP.GE.AND P2, PT, R229, UR4, PT ;  /* 0x00000004e5007c0c */ /* 0x000fe4000bf46270 */
[----:B------:R-:W-:Y:S01]  /*21460*/  SHF.R.S32.HI R11, RZ, 0x1f, R230 ;  /* 0x0000001fff0b7819 */ /* 0x000fe200000114e6 */
[----:B------:R2:W-:Y:S01]  /*21470*/  @!P1 ST.E.64 desc[UR54][R4.64], R74 ;  /* 0x0000004a04009985 */ /* 0x0005e2000c101b36 */
[----:B------:R-:W-:Y:S02]  /*21480*/  ISETP.GE.AND P1, PT, R228, UR4, PT ;  /* 0x00000004e4007c0c */ /* 0x000fe4000bf26270 */
[----:B-1----:R-:W-:Y:S01]  /*21490*/  @!P0 LEA R6, P4, R231, R14, 0x2 ;  /* 0x0000000ee7068211 */ /* 0x002fe200078810ff */
[----:B------:R-:W-:-:S02]  /*214a0*/  @!P0 IMAD.MOV.U32 R8, RZ, RZ, R2 ;  /* 0x000000ffff088224 */ /* 0x000fc400078e0002 */
[----:B------:R-:W-:Y:S01]  /*214b0*/  @!P0 IMAD.MOV.U32 R9, RZ, RZ, R76 ;  /* 0x000000ffff098224 */ /* 0x000fe200078e004c */
[-C--:B------:R-:W-:Y:S01]  /*214c0*/  @!P0 LEA.HI.X R7, R231, R25.reuse, R12, 0x2, P4 ;  /* 0x00000019e7078211 */ /* 0x080fe200020f140c */
[----:B------:R-:W-:Y:S01]  /*214d0*/  @!P3 IMAD.MOV.U32 R2, RZ, RZ, R3 ;  /* 0x000000ffff02b224 */ /* 0x000fe200078e0003 */
[C---:B--2---:R-:W-:Y:S02]  /*214e0*/  @!P3 LEA R4, P5, R230.reuse, R14, 0x2 ;  /* 0x0000000ee604b211 */ /* 0x044fe400078a10ff */
[----:B------:R-:W-:Y:S01]  /*214f0*/  @!P3 MOV R3, R0 ;  /* 0x000000000003b202 */ /* 0x000fe20000000f00 */
[----:B------:R1:W-:Y:S01]  /*21500*/  @!P0 ST.E.64 desc[UR54][R6.64], R8 ;  /* 0x0000000806008985 */ /* 0x0003e2000c101b36 */
[----:B------:R-:W-:Y:S02]  /*21510*/  @!P3 LEA.HI.X R5, R230, R25, R11, 0x2, P5 ;  /* 0x00000019e605b211 */ /* 0x000fe400028f140b */
[----:B------:R-:W-:Y:S02]  /*21520*/  ISETP.GE.AND P0, PT, R227, UR4, PT ;  /* 0x00000004e3007c0c */ /* 0x000fe4000bf06270 */
[----:B------:R-:W-:Y:S01]  /*21530*/  SHF.R.S32.HI R12, RZ, 0x1f, R229 ;  /* 0x0000001fff0c7819 */ /* 0x000fe200000114e5 */
[----:B------:R2:W-:Y:S01]  /*21540*/  @!P3 ST.E.64 desc[UR54][R4.64], R2 ;  /* 0x000000020400b985 */ /* 0x0005e2000c101b36 */
[----:B------:R-:W-:-:S02]  /*21550*/  ISETP.GE.AND P3, PT, R226, UR4, PT ;  /* 0x00000004e2007c0c */ /* 0x000fc4000bf66270 */
[----:B------:R-:W-:Y:S02]  /*21560*/  SHF.R.S32.HI R11, RZ, 0x1f, R228 ;  /* 0x0000001fff0b7819 */ /* 0x000fe400000114e4 */
[----:B------:R-:W-:Y:S02]  /*21570*/  SHF.R.S32.HI R0, RZ, 0x1f, R220 ;  /* 0x0000001fff007819 */ /* 0x000fe400000114dc */
[----:B-1----:R-:W-:-:S04]  /*21580*/  @!P2 LEA R6, P5, R229, R14, 0x2 ;  /* 0x0000000ee506a211 */ /* 0x002fc800078a10ff */
[-C--:B------:R-:W-:Y:S01]  /*21590*/  @!P2 LEA.HI.X R7, R229, R25.reuse, R12, 0x2, P5 ;  /* 0x00000019e507a211 */ /* 0x080fe200028f140c */
[----:B--2---:R-:W-:Y:S01]  /*215a0*/  @!P2 IMAD.MOV.U32 R4, RZ, RZ, R36 ;  /* 0x000000ffff04a224 */ /* 0x004fe200078e0024 */
[CC--:B------:R-:W-:Y:S01]  /*215b0*/  @!P1 LEA R2, P4, R228.reuse, R14.reuse, 0x2 ;  /* 0x0000000ee4029211 */ /* 0x0c0fe200078810ff */
[----:B------:R-:W-:Y:S01]  /*215c0*/  @!P2 IMAD.MOV.U32 R5, RZ, RZ, R20 ;  /* 0x000000ffff05a224 */ /* 0x000fe200078e0014 */
[----:B------:R-:W-:Y:S02]  /*215d0*/  ISETP.GE.AND P5, PT, R225, UR4, PT ;  /* 0x00000004e1007c0c */ /* 0x000fe4000bfa6270 */
[----:B------:R-:W-:Y:S02]  /*215e0*/  @!P1 LEA.HI.X R3, R228, R25, R11, 0x2, P4 ;  /* 0x00000019e4039211 */ /* 0x000fe400020f140b */
[----:B------:R1:W-:Y:S01]  /*215f0*/  @!P2 ST.E.64 desc[UR54][R6.64], R4 ;  /* 0x000000040600a985 */ /* 0x0003e2000c101b36 */
[----:B------:R-:W-:Y:S02]  /*21600*/  SHF.R.S32.HI R11, RZ, 0x1f, R227 ;  /* 0x0000001fff0b7819 */ /* 0x000fe400000114e3 */
[----:B------:R-:W-:Y:S01]  /*21610*/  SHF.R.S32.HI R12, RZ, 0x1f, R224 ;  /* 0x0000001fff0c7819 */ /* 0x000fe200000114e0 */
[----:B-1----:R-:W-:Y:S01]  /*21620*/  @!P1 IMAD.MOV.U32 R4, RZ, RZ, R37 ;  /* 0x000000ffff049224 */ /* 0x002fe200078e0025 */
[----:B------:R-:W-:Y:S01]  /*21630*/  @!P0 LEA R6, P2, R227, R14, 0x2 ;  /* 0x0000000ee3068211 */ /* 0x000fe200078410ff */
[----:B------:R-:W-:-:S03]  /*21640*/  @!P1 IMAD.MOV.U32 R5, RZ, RZ, R21 ;  /* 0x000000ffff059224 */ /* 0x000fc600078e0015 */
[----:B------:R-:W-:Y:S02]  /*21650*/  @!P0 LEA.HI.X R7, R227, R25, R11, 0x2, P2 ;  /* 0x00000019e3078211 */ /* 0x000fe400010f140b */
[----:B------:R1:W-:Y:S01]  /*21660*/  @!P1 ST.E.64 desc[UR54][R2.64], R4 ;  /* 0x0000000402009985 */ /* 0x0003e2000c101b36 */
[----:B------:R-:W-:Y:S02]  /*21670*/  SHF.R.S32.HI R11, RZ, 0x1f, R226 ;  /* 0x0000001fff0b7819 */ /* 0x000fe400000114e2 */
[----:B------:R-:W-:Y:S02]  /*21680*/  ISETP.GE.AND P1, PT, R224, UR4, PT ;  /* 0x00000004e0007c0c */ /* 0x000fe4000bf26270 */
[----:B------:R-:W-:Y:S01]  /*21690*/  @!P5 LEA R8, P2, R225, R14, 0x2 ;  /* 0x0000000ee108d211 */ /* 0x000fe200078410ff */
[----:B-1----:R-:W-:Y:S01]  /*216a0*/  @!P0 IMAD.MOV.U32 R4, RZ, RZ, R40 ;  /* 0x000000ffff048224 */ /* 0x002fe200078e0028 */
[----:B------:R-:W-:Y:S02]  /*216b0*/  @!P0 MOV R5, R38 ;  /* 0x0000002600058202 */ /* 0x000fe40000000f00 */
[----:B------:R-:W-:-:S03]  /*216c0*/  @!P3 LEA R2, P4, R226, R14, 0x2 ;  /* 0x0000000ee202b211 */ /* 0x000fc600078810ff */
[----:B------:R1:W-:Y:S01]  /*216d0*/  @!P0 ST.E.64 desc[UR54][R6.64], R4 ;  /* 0x0000000406008985 */ /* 0x0003e2000c101b36 */
[-C--:B------:R-:W-:Y:S02]  /*216e0*/  @!P3 LEA.HI.X R3, R226, R25.reuse, R11, 0x2, P4 ;  /* 0x00000019e203b211 */ /* 0x080fe400020f140b */
[----:B------:R-:W-:Y:S02]  /*216f0*/  SHF.R.S32.HI R11, RZ, 0x1f, R225 ;  /* 0x0000001fff0b7819 */ /* 0x000fe400000114e1 */
[----:B------:R-:W-:Y:S02]  /*21700*/  ISETP.GE.AND P0, PT, R223, UR4, PT ;  /* 0x00000004df007c0c */ /* 0x000fe4000bf06270 */
[----:B------:R-:W-:Y:S02]  /*21710*/  @!P5 LEA.HI.X R9, R225, R25, R11, 0x2, P2 ;  /* 0x00000019e109d211 */ /* 0x000fe400010f140b */
[----:B------:R-:W-:Y:S02]  /*21720*/  ISETP.GE.AND P4, PT, R220, UR4, PT ;  /* 0x00000004dc007c0c */ /* 0x000fe4000bf86270 */
[----:B------:R-:W-:Y:S01]  /*21730*/  SHF.R.S32.HI R11, RZ, 0x1f, R223 ;  /* 0x0000001fff0b7819 */ /* 0x000fe200000114df */
[----:B-1----:R-:W-:Y:S01]  /*21740*/  @!P3 IMAD.MOV.U32 R4, RZ, RZ, R41 ;  /* 0x000000ffff04b224 */ /* 0x002fe200078e0029 */
[----:B------:R-:W-:Y:S01]  /*21750*/  @!P1 MOV R6, R45 ;  /* 0x0000002d00069202 */ /* 0x000fe20000000f00 */
[----:B------:R-:W-:-:S02]  /*21760*/  @!P3 IMAD.MOV.U32 R5, RZ, RZ, R39 ;  /* 0x000000ffff05b224 */ /* 0x000fc400078e0027 */
[----:B------:R-:W-:-:S03]  /*21770*/  @!P1 IMAD.MOV.U32 R7, RZ, RZ, R43 ;  /* 0x000000ffff079224 */ /* 0x000fc600078e002b */
[----:B------:R1:W-:Y:S01]  /*21780*/  @!P3 ST.E.64 desc[UR54][R2.64], R4 ;  /* 0x000000040200b985 */ /* 0x0003e2000c101b36 */
[----:B------:R-:W-:Y:S01]  /*21790*/  ISETP.GE.AND P3, PT, R222, UR4, PT ;  /* 0x00000004de007c0c */ /* 0x000fe2000bf66270 */
        /* <DEDUP_REMOVED lines=8> */
[CC--:B-1----:R-:W-:Y:S01]  /*21820*/  @!P0 LEA R2, P2, R223.reuse, R14.reuse, 0x2 ;  /* 0x0000000edf028211 */ /* 0x0c2fe200078410ff */
[----:B------:R-:W-:Y:S01]  /*21830*/  @!P3 IMAD.MOV.U32 R8, RZ, RZ, R77 ;  /* 0x000000ffff08b224 */ /* 0x000fe200078e004d */
[----:B------:R-:W-:Y:S02]  /*21840*/  @!P3 MOV R9, R47 ;  /* 0x0000002f0009b202 */ /* 0x000fe40000000f00 */
[----:B------:R-:W-:Y:S01]  /*21850*/  @!P0 LEA.HI.X R3, R223, R25, R11, 0x2, P2 ;  /* 0x00000019df038211 */ /* 0x000fe200010f140b */
[----:B--2---:R-:W-:Y:S01]  /*21860*/  @!P0 IMAD.MOV.U32 R6, RZ, RZ, R48 ;  /* 0x000000ffff068224 */ /* 0x004fe200078e0030 */
[----:B------:R-:W-:Y:S01]  /*21870*/  @!P3 LEA R4, P1, R222, R14, 0x2 ;  /* 0x0000000ede04b211 */ /* 0x000fe200078210ff */
[----:B------:R-:W-:Y:S01]  /*21880*/  @!P0 IMAD.MOV.U32 R7, RZ, RZ, R46 ;  /* 0x000000ffff078224 */ /* 0x000fe200078e002e */
[----:B------:R-:W-:-:S02]  /*21890*/  SHF.R.S32.HI R11, RZ, 0x1f, R221 ;  /* 0x0000001fff0b7819 */ /* 0x000fc400000114dd */
[-C--:B------:R-:W-:Y:S02]  /*218a0*/  @!P3 LEA.HI.X R5, R222, R25.reuse, R12, 0x2, P1 ;  /* 0x00000019de05b211 */ /* 0x080fe400008f140c */
[----:B------:R1:W-:Y:S04]  /*218b0*/  @!P0 ST.E.64 desc[UR54][R2.64], R6 ;  /* 0x0000000602008985 */ /* 0x0003e8000c101b36 */
[----:B------:R2:W-:Y:S01]  /*218c0*/  @!P3 ST.E.64 desc[UR54][R4.64], R8 ;  /* 0x000000080400b985 */ /* 0x0005e2000c101b36 */
[CC--:B-1----:R-:W-:Y:S02]  /*218d0*/  @!P5 LEA R2, P0, R221.reuse, R14.reuse, 0x2 ;  /* 0x0000000edd02d211 */ /* 0x0c2fe400078010ff */
[C---:B------:R-:W-:Y:S02]  /*218e0*/  @!P4 LEA R6, P2, R220.reuse, R14, 0x2 ;  /* 0x0000000edc06c211 */ /* 0x040fe400078410ff */
[-C--:B------:R-:W-:Y:S01]  /*218f0*/  @!P5 LEA.HI.X R3, R221, R25.reuse, R11, 0x2, P0 ;  /* 0x00000019dd03d211 */ /* 0x080fe200000f140b */
[----:B--2---:R-:W-:Y:S01]  /*21900*/  @!P5 IMAD.MOV.U32 R4, RZ, RZ, R80 ;  /* 0x000000ffff04d224 */ /* 0x004fe200078e0050 */
[----:B------:R-:W-:Y:S01]  /*21910*/  @!P4 LEA.HI.X R7, R220, R25, R0, 0x2, P2 ;  /* 0x00000019dc07c211 */ /* 0x000fe200010f1400 */
[----:B------:R-:W-:-:S02]  /*21920*/  @!P5 IMAD.MOV.U32 R5, RZ, RZ, R78 ;  /* 0x000000ffff05d224 */ /* 0x000fc400078e004e */
[----:B------:R-:W-:-:S03]  /*21930*/  @!P4 IMAD.MOV.U32 R78, RZ, RZ, R81 ;  /* 0x000000ffff4ec224 */ /* 0x000fc600078e0051 */
[----:B------:R3:W-:Y:S04]  /*21940*/  @!P5 ST.E.64 desc[UR54][R2.64], R4 ;  /* 0x000000040200d985 */ /* 0x0007e8000c101b36 */
[----:B------:R3:W-:Y:S02]  /*21950*/  @!P4 ST.E.64 desc[UR54][R6.64], R78 ;  /* 0x0000004e0600c985 */ /* 0x0007e4000c101b36 */
.L_x_513:
[----:B------:R-:W-:Y:S05]  /*21960*/  BSYNC B1 ;  /* 0x0000000000017941 */ /* 0x000fea0003800000 */
.L_x_512:
[----:B------:R-:W-:-:S03]  /*21970*/  UMOV UR4, 0xffffffff ;  /* 0xffffffff00047882 */ /* 0x000fc60000000000 */
[----:B------:R-:W-:Y:S05]  /*21980*/  BRA.DIV UR4, `(.L_x_514) ;  /* 0x000000ae04847947 */ /* 0x000fea000b800000 */
[----:B---3--:R3:W4:Y:S04]  /*21990*/  SHFL.IDX PT, R3, R27, 0x1, 0x1c1f ;  /* 0x003c1f001b037f89 */ /* 0x00872800000e0000 */
[----:B--2---:R3:W2:Y:S02]  /*219a0*/  SHFL.IDX PT, R14, R26, 0x1, 0x1c1f ;  /* 0x003c1f001a0e7f89 */ /* 0x0046a400000e0000 */
.L_x_770:
[----:B------:R-:W-:-:S13]  /*219b0*/  ISETP.GE.AND P0, PT, R24, R10, PT ;  /* 0x0000000a1800720c */ /* 0x000fda0003f06270 */
[----:B------:R-:W-:Y:S05]  /*219c0*/  @P0 BRA `(.L_x_510) ;  /* 0x0000001000b00947 */ /* 0x000fea0003800000 */
[----:B------:R-:W-:Y:S01]  /*219d0*/  ULDC UR4, c[0x0][0xac8] ;  /* 0x0002b20000047ab9 */ /* 0x000fe20000000800 */
[----:B------:R-:W-:Y:S02]  /*219e0*/  SHF.R.S32.HI R0, RZ, 0x1f, R233 ;  /* 0x0000001fff007819 */ /* 0x000fe400000114e9 */
[----:B------:R-:W-:Y:S02]  /*219f0*/  ISETP.GE.AND P1, PT, R235, UR4, PT ;  /* 0x00000004eb007c0c */ /* 0x000fe4000bf26270 */
[----:B------:R-:W-:Y:S02]  /*21a00*/  ISETP.GE.AND P3, PT, R218, UR4, PT ;  /* 0x00000004da007c0c */ /* 0x000fe4000bf66270 */
[----:B------:R-:W-:Y:S02]  /*21a10*/  ISETP.GE.AND P2, PT, R233, UR4, PT ;  /* 0x00000004e9007c0c */ /* 0x000fe4000bf46270 */
[----:B------:R-:W-:Y:S02]  /*21a20*/  ISETP.GE.AND P0, PT, R232, UR4, PT ;  /* 0x00000004e8007c0c */ /* 0x000fe4000bf06270 */
[----:B------:R-:W-:-:S02]  /*21a30*/  SHF.R.S32.HI R15, RZ, 0x1f, R232 ;  /* 0x0000001fff0f7819 */ /* 0x000fc400000114e8 */
[----:B------:R-:W-:-:S03]  /*21a40*/  SHF.R.S32.HI R20, RZ, 0x1f, R223 ;  /* 0x0000001fff147819 */ /* 0x000fc600000114df */
[----:B--2---:R-:W-:Y:S01]  /*21a50*/  @!P1 IMAD.MOV.U32 R2, RZ, RZ, R14 ;  /* 0x000000ffff029224 */ /* 0x004fe200078e000e */
[----:B------:R-:W-:Y:S01]  /*21a60*/  @!P1 MOV R6, R49 ;  /* 0x0000003100069202 */ /* 0x000fe20000000f00 */
[----:B------:R-:W-:Y:S01]  /*21a70*/  @!P1 IMAD.MOV.U32 R7, RZ, RZ, R82 ;  /* 0x000000ffff079224 */ /* 0x000fe200078e0052 */
[CC--:B------:R-:W-:Y:S01]  /*21a80*/  @!P3 LEA R8, P4, R218.reuse, R14.reuse, 0x2 ;  /* 0x0000000eda08b211 */ /* 0x0c0fe200078810ff */
[----:B----4-:R-:W-:Y:S01]  /*21a90*/  @!P1 IMAD.WIDE R4, R235, 0x4, R2 ;  /* 0x00000004eb049825 */ /* 0x010fe200078e0202 */
[-C--:B------:R-:W-:Y:S02]  /*21aa0*/  @!P2 LEA R10, P5, R233, R14.reuse, 0x2 ;  /* 0x0000000ee90aa211 */ /* 0x080fe400078a10ff */
[-C--:B------:R-:W-:Y:S01]  /*21ab0*/  @!P3 LEA.HI.X R9, R218, R3.reuse, R28, 0x2, P4 ;  /* 0x00000003da09b211 */ /* 0x080fe200020f141c */
[----:B------:R-:W-:Y:S01]  /*21ac0*/  @!P3 IMAD.MOV.U32 R82, RZ, RZ, R50 ;  /* 0x000000ffff52b224 */ /* 0x000fe200078e0032 */
[----:B------:R2:W-:Y:S01]  /*21ad0*/  @!P1 ST.E.64 desc[UR54][R4.64], R6 ;  /* 0x0000000604009985 */ /* 0x0005e2000c101b36 */
[----:B------:R-:W-:Y:S01]  /*21ae0*/  ISETP.GE.AND P1, PT, R231, UR4, PT ;  /* 0x00000004e7007c0c */ /* 0x000fe2000bf26270 */
[----:B------:R-:W-:Y:S01]  /*21af0*/  @!P2 IMAD.MOV.U32 R50, RZ, RZ, R53 ;  /* 0x000000ffff32a224 */ /* 0x000fe200078e0035 */
[----:B------:R-:W-:Y:S01]  /*21b00*/  @!P2 LEA.HI.X R11, R233, R3, R0, 0x2, P5 ;  /* 0x00000003e90ba211 */ /* 0x000fe200028f1400 */
[----:B------:R4:W-:Y:S01]  /*21b10*/  @!P3 ST.E.64 desc[UR54][R8.64], R82 ;  /* 0x000000520800b985 */ /* 0x0009e2000c101b36 */
[----:B------:R-:W-:Y:S01]  /*21b20*/  ISETP.GE.AND P4, PT, R230, UR4, PT ;  /* 0x00000004e6007c0c */ /* 0x000fe2000bf86270 */
[----:B------:R-:W-:Y:S01]  /*21b30*/  @!P0 IMAD.MOV.U32 R53, RZ, RZ, R52 ;  /* 0x000000ffff358224 */ /* 0x000fe200078e0034 */
[----:B------:R-:W-:Y:S01]  /*21b40*/  @!P0 LEA R12, P5, R232, R14, 0x2 ;  /* 0x0000000ee80c8211 */ /* 0x000fe200078a10ff */
[----:B------:R5:W-:Y:S01]  /*21b50*/  @!P2 ST.E.64 desc[UR54][R10.64], R50 ;  /* 0x000000320a00a985 */ /* 0x000be2000c101b36 */
[----:B------:R-:W-:-:S02]  /*21b60*/  ISETP.GE.AND P3, PT, R229, UR4, PT ;  /* 0x00000004e5007c0c */ /* 0x000fc4000bf66270 */
[----:B------:R-:W-:Y:S02]  /*21b70*/  SHF.R.S32.HI R0, RZ, 0x1f, R231 ;  /* 0x0000001fff007819 */ /* 0x000fe400000114e7 */
[-C--:B------:R-:W-:Y:S02]  /*21b80*/  @!P0 LEA.HI.X R13, R232, R3.reuse, R15, 0x2, P5 ;  /* 0x00000003e80d8211 */ /* 0x080fe400028f140f */
[C---:B--2---:R-:W-:Y:S02]  /*21b90*/  @!P1 LEA R4, P2, R231.reuse, R14, 0x2 ;  /* 0x0000000ee7049211 */ /* 0x044fe400078410ff */
[----:B------:R-:W-:Y:S01]  /*21ba0*/  @!P0 MOV R52, R54 ;  /* 0x0000003600348202 */ /* 0x000fe20000000f00 */
[----:B------:R-:W-:Y:S01]  /*21bb0*/  @!P1 IMAD.MOV.U32 R54, RZ, RZ, R63 ;  /* 0x000000ffff369224 */ /* 0x000fe200078e003f */
[-C--:B------:R-:W-:Y:S01]  /*21bc0*/  @!P1 LEA.HI.X R5, R231, R3.reuse, R0, 0x2, P2 ;  /* 0x00000003e7059211 */ /* 0x080fe200010f1400 */
[----:B------:R-:W-:Y:S01]  /*21bd0*/  @!P4 IMAD.MOV.U32 R63, RZ, RZ, R62 ;  /* 0x000000ffff3fc224 */ /* 0x000fe200078e003e */
[----:B------:R-:W-:Y:S01]  /*21be0*/  ISETP.GE.AND P2, PT, R228, UR4, PT ;  /* 0x00000004e4007c0c */ /* 0x000fe2000bf46270 */
[----:B------:R-:W-:Y:S01]  /*21bf0*/  @!P0 ST.E.64 desc[UR54][R12.64], R52 ;  /* 0x000000340c008985 */ /* 0x000fe2000c101b36 */
[C---:B------:R-:W-:Y:S01]  /*21c00*/  @!P4 LEA R6, P0, R230.reuse, R14, 0x2 ;  /* 0x0000000ee606c211 */ /* 0x040fe200078010ff */
[----:B------:R-:W-:Y:S01]  /*21c10*/  @!P4 IMAD.MOV.U32 R62, RZ, RZ, R64 ;  /* 0x000000ffff3ec224 */ /* 0x000fe200078e0040 */
[----:B------:R-:W-:Y:S01]  /*21c20*/  SHF.R.S32.HI R15, RZ, 0x1f, R230 ;  /* 0x0000001fff0f7819 */ /* 0x000fe200000114e6 */
[----:B------:R2:W-:Y:S01]  /*21c30*/  @!P1 ST.E.64 desc[UR54][R4.64], R54 ;  /* 0x0000003604009985 */ /* 0x0005e2000c101b36 */
[----:B------:R-:W-:Y:S01]  /*21c40*/  ISETP.GE.AND P1, PT, R227, UR4, PT ;  /* 0x00000004e3007c0c */ /* 0x000fe2000bf26270 */
[----:B------:R-:W-:Y:S01]  /*21c50*/  @!P3 IMAD.MOV.U32 R64, RZ, RZ, R67 ;  /* 0x000000ffff40b224 */ /* 0x000fe200078e0043 */
[----:B------:R-:W-:-:S02]  /*21c60*/  @!P4 LEA.HI.X R7, R230, R3, R15, 0x2, P0 ;  /* 0x00000003e607c211 */ /* 0x000fc400000f140f */
[CC--:B----4-:R-:W-:Y:S02]  /*21c70*/  @!P3 LEA R8, P5, R229.reuse, R14.reuse, 0x2 ;  /* 0x0000000ee508b211 */ /* 0x0d0fe400078a10ff */
[----:B------:R-:W-:Y:S01]  /*21c80*/  SHF.R.S32.HI R0, RZ, 0x1f, R229 ;  /* 0x0000001fff007819 */ /* 0x000fe200000114e5 */
[----:B------:R4:W-:Y:S01]  /*21c90*/  @!P4 ST.E.64 desc[UR54][R6.64], R62 ;  /* 0x0000003e0600c985 */ /* 0x0009e2000c101b36 */
[----:B------:R-:W-:Y:S02]  /*21ca0*/  ISETP.GE.AND P0, PT, R226, UR4, PT ;  /* 0x00000004e2007c0c */ /* 0x000fe4000bf06270 */
[-C--:B------:R-:W-:Y:S02]  /*21cb0*/  @!P3 LEA.HI.X R9, R229, R3.reuse, R0, 0x2, P5 ;  /* 0x00000003e509b211 */ /* 0x080fe400028f1400 */
[----:B------:R-:W-:Y:S02]  /*21cc0*/  SHF.R.S32.HI R0, RZ, 0x1f, R228 ;  /* 0x0000001fff007819 */ /* 0x000fe400000114e4 */
[C---:B-----5:R-:W-:Y:S01]  /*21cd0*/  @!P2 LEA R10, P4, R228.reuse, R14, 0x2 ;  /* 0x0000000ee40aa211 */ /* 0x060fe200078810ff */
[----:B------:R5:W-:Y:S01]  /*21ce0*/  @!P3 ST.E.64 desc[UR54][R8.64], R64 ;  /* 0x000000400800b985 */ /* 0x000be2000c101b36 */
[----:B------:R-:W-:Y:S01]  /*21cf0*/  @!P2 MOV R67, R66 ;  /* 0x000000420043a202 */ /* 0x000fe20000000f00 */
[----:B------:R-:W-:Y:S01]  /*21d00*/  @!P2 IMAD.MOV.U32 R66, RZ, RZ, R68 ;  /* 0x000000ffff42a224 */ /* 0x000fe200078e0044 */
[----:B------:R-:W-:Y:S01]  /*21d10*/  @!P2 LEA.HI.X R11, R228, R3, R0, 0x2, P4 ;  /* 0x00000003e40ba211 */ /* 0x000fe200020f1400 */
[----:B------:R-:W-:Y:S01]  /*21d20*/  @!P1 IMAD.MOV.U32 R68, RZ, RZ, R71 ;  /* 0x000000ffff449224 */ /* 0x000fe200078e0047 */
[----:B------:R-:W-:Y:S01]  /*21d30*/  ISETP.GE.AND P3, PT, R225, UR4, PT ;  /* 0x00000004e1007c0c */ /* 0x000fe2000bf66270 */
[----:B------:R-:W-:Y:S01]  /*21d40*/  @!P0 IMAD.MOV.U32 R71, RZ, RZ, R70 ;  /* 0x000000ffff478224 */ /* 0x000fe200078e0046 */
[----:B--2---:R-:W-:Y:S01]  /*21d50*/  @!P1 LEA R4, P5, R227, R14, 0x2 ;  /* 0x0000000ee3049211 */ /* 0x004fe200078a10ff */
[----:B------:R-:W-:Y:S01]  /*21d60*/  @!P2 ST.E.64 desc[UR54][R10.64], R66 ;  /* 0x000000420a00a985 */ /* 0x000fe2000c101b36 */
[----:B------:R-:W-:Y:S01]  /*21d70*/  SHF.R.S32.HI R0, RZ, 0x1f, R227 ;  /* 0x0000001fff007819 */ /* 0x000fe200000114e3 */
[----:B------:R-:W-:Y:S01]  /*21d80*/  @!P0 IMAD.MOV.U32 R70, RZ, RZ, R72 ;  /* 0x000000ffff468224 */ /* 0x000fe200078e0048 */
[----:B------:R-:W-:-:S02]  /*21d90*/  ISETP.GE.AND P2, PT, R224, UR4, PT ;  /* 0x00000004e0007c0c */ /* 0x000fc4000bf46270 */
[-C--:B------:R-:W-:Y:S02]  /*21da0*/  @!P1 LEA.HI.X R5, R227, R3.reuse, R0, 0x2, P5 ;  /* 0x00000003e3059211 */ /* 0x080fe400028f1400 */
[CC--:B------:R-:W-:Y:S02]  /*21db0*/  @!P0 LEA R12, P4, R226.reuse, R14.reuse, 0x2 ;  /* 0x0000000ee20c8211 */ /* 0x0c0fe400078810ff */
[----:B------:R-:W-:Y:S01]  /*21dc0*/  SHF.R.S32.HI R0, RZ, 0x1f, R226 ;  /* 0x0000001fff007819 */ /* 0x000fe200000114e2 */
[----:B------:R2:W-:Y:S01]  /*21dd0*/  @!P1 ST.E.64 desc[UR54][R4.64], R68 ;  /* 0x0000004404009985 */ /* 0x0005e2000c101b36 */
[----:B----4-:R-:W-:Y:S02]  /*21de0*/  @!P3 LEA R6, P1, R225, R14, 0x2 ;  /* 0x0000000ee106b211 */ /* 0x010fe400078210ff */
[----:B------:R-:W-:Y:S02]  /*21df0*/  @!P0 LEA.HI.X R13, R226, R3, R0, 0x2, P4 ;  /* 0x00000003e20d8211 */ /* 0x000fe400020f1400 */
[----:B------:R-:W-:-:S02]  /*21e00*/  SHF.R.S32.HI R15, RZ, 0x1f, R225 ;  /* 0x0000001fff0f7819 */ /* 0x000fc400000114e1 */
[----:B------:R-:W-:Y:S01]  /*21e10*/  ISETP.GE.AND P4, PT, R223, UR4, PT ;  /* 0x00000004df007c0c */ /* 0x000fe2000bf86270 */
[----:B------:R4:W-:Y:S01]  /*21e20*/  @!P0 ST.E.64 desc[UR54][R12.64], R70 ;  /* 0x000000460c008985 */ /* 0x0009e2000c101b36 */
[----:B------:R-:W-:Y:S02]  /*21e30*/  ISETP.GE.AND P5, PT, R222, UR4, PT ;  /* 0x00000004de007c0c */ /* 0x000fe4000bfa6270 */
[----:B------:R-:W-:Y:S02]  /*21e40*/  ISETP.GE.AND P0, PT, R221, UR4, PT ;  /* 0x00000004dd007c0c */ /* 0x000fe4000bf06270 */
[----:B------:R-:W-:Y:S02]  /*21e50*/  @!P3 LEA.HI.X R7, R225, R3, R15, 0x2, P1 ;  /* 0x00000003e107b211 */ /* 0x000fe400008f140f */
[----:B------:R-:W-:Y:S02]  /*21e60*/  SHF.R.S32.HI R0, RZ, 0x1f, R224 ;  /* 0x0000001fff007819 */ /* 0x000fe400000114e0 */
[----:B-----5:R-:W-:-:S02]  /*21e70*/  @!P2 LEA R8, P1, R224, R14, 0x2 ;  /* 0x0000000ee008a211 */ /* 0x020fc400078210ff */
[----:B------:R-:W-:Y:S01]  /*21e80*/  @!P3 MOV R72, R85 ;  /* 0x000000550048b202 */ /* 0x000fe20000000f00 */
[----:B------:R-:W-:Y:S01]  /*21e90*/  @!P2 IMAD.MOV.U32 R85, RZ, RZ, R84 ;  /* 0x000000ffff55a224 */ /* 0x000fe200078e0054 */
[----:B------:R-:W-:Y:S01]  /*21ea0*/  @!P2 LEA.HI.X R9, R224, R3, R0, 0x2, P1 ;  /* 0x00000003e009a211 */ /* 0x000fe200008f1400 */
[----:B------:R-:W-:Y:S01]  /*21eb0*/  @!P2 IMAD.MOV.U32 R84, RZ, RZ, R86 ;  /* 0x000000ffff54a224 */ /* 0x000fe200078e0056 */
[-C--:B--2---:R-:W-:Y:S01]  /*21ec0*/  @!P4 LEA R4, P1, R223, R14.reuse, 0x2 ;  /* 0x0000000edf04c211 */ /* 0x084fe200078210ff */
[----:B------:R2:W-:Y:S01]  /*21ed0*/  @!P3 ST.E.64 desc[UR54][R6.64], R72 ;  /* 0x000000480600b985 */ /* 0x0005e2000c101b36 */
[----:B------:R-:W-:Y:S01]  /*21ee0*/  SHF.R.S32.HI R15, RZ, 0x1f, R222 ;  /* 0x0000001fff0f7819 */ /* 0x000fe200000114de */
[----:B------:R-:W-:Y:S01]  /*21ef0*/  @!P4 IMAD.MOV.U32 R86, RZ, RZ, R91 ;  /* 0x000000ffff56c224 */ /* 0x000fe200078e005b */
[-C--:B----4-:R-:W-:Y:S01]  /*21f00*/  @!P0 LEA R12, P3, R221, R14.reuse, 0x2 ;  /* 0x0000000edd0c8211 */ /* 0x090fe200078610ff */
[----:B------:R2:W-:Y:S01]  /*21f10*/  @!P2 ST.E.64 desc[UR54][R8.64], R84 ;  /* 0x000000540800a985 */ /* 0x0005e2000c101b36 */
[----:B------:R-:W-:Y:S01]  /*21f20*/  @!P5 LEA R10, P2, R222, R14, 0x2 ;  /* 0x0000000ede0ad211 */ /* 0x000fe200078410ff */
[----:B------:R-:W-:Y:S01]  /*21f30*/  @!P5 IMAD.MOV.U32 R93, RZ, RZ, R90 ;  /* 0x000000ffff5dd224 */ /* 0x000fe200078e005a */
[----:B------:R-:W-:-:S02]  /*21f40*/  SHF.R.S32.HI R0, RZ, 0x1f, R221 ;  /* 0x0000001fff007819 */ /* 0x000fc400000114dd */
[-C--:B------:R-:W-:Y:S02]  /*21f50*/  @!P4 LEA.HI.X R5, R223, R3.reuse, R20, 0x2, P1 ;  /* 0x00000003df05c211 */ /* 0x080fe400008f1414 */
[-C--:B------:R-:W-:Y:S02]  /*21f60*/  @!P5 LEA.HI.X R11, R222, R3.reuse, R15, 0x2, P2 ;  /* 0x00000003de0bd211 */ /* 0x080fe400010f140f */
[----:B------:R-:W-:Y:S01]  /*21f70*/  @!P0 LEA.HI.X R13, R221, R3, R0, 0x2, P3 ;  /* 0x00000003dd0d8211 */ /* 0x000fe200018f1400 */
[----:B------:R2:W-:Y:S04]  /*21f80*/  @!P4 ST.E.64 desc[UR54][R4.64], R86 ;  /* 0x000000560400c985 */ /* 0x0005e8000c101b36 */
[----:B------:R2:W-:Y:S04]  /*21f90*/  @!P5 ST.E.64 desc[UR54][R10.64], R92 ;  /* 0x0000005c0a00d985 */ /* 0x0005e8000c101b36 */
[----:B------:R2:W-:Y:S01]  /*21fa0*/  @!P0 ST.E.64 desc[UR54][R12.64], R58 ;  /* 0x0000003a0c008985 */ /* 0x0005e2000c101b36 */
[----:B------:R-:W-:-:S13]  /*21fb0*/  ISETP.GE.AND P0, PT, R220, UR4, PT ;  /* 0x00000004dc007c0c */ /* 0x000fda000bf06270 */
[----:B--2---:R-:W-:Y:S05]  /*21fc0*/  @P0 BRA `(.L_x_510) ;  /* 0x0000000c00300947 */ /* 0x004fea0003800000 */
[----:B------:R-:W-:Y:S02]  /*21fd0*/  SHF.R.S32.HI R0, RZ, 0x1f, R220 ;  /* 0x0000001fff007819 */ /* 0x000fe400000114dc */
[----:B------:R-:W-:-:S04]  /*21fe0*/  LEA R14, P0, R220, R14, 0x2 ;  /* 0x0000000edc0e7211 */ /* 0x000fc800078010ff */
[----:B------:R-:W-:-:S05]  /*21ff0*/  LEA.HI.X R15, R220, R3, R0, 0x2, P0 ;  /* 0x00000003dc0f7211 */ /* 0x000fca00000f1400 */
[----:B------:R2:W-:Y:S01]  /*22000*/  ST.E.64 desc[UR54][R14.64], R60 ;  /* 0x0000003c0e007985 */ /* 0x0005e2000c101b36 */
[----:B------:R-:W-:Y:S05]  /*22010*/  BRA `(.L_x_510) ;  /* 0x0000000c001c7947 */ /* 0x000fea0003800000 */
.L_x_496:
[----:B------:R-:W-:Y:S01]  /*22020*/  ULDC.64 UR6, c[0x0][0xc08] ;  /* 0x0003020000067ab9 */ /* 0x000fe20000000a00 */
[----:B------:R-:W-:Y:S01]  /*22030*/  ULDC.64 UR4, c[0x0][0xc00] ;  /* 0x0003000000047ab9 */ /* 0x000fe20000000a00 */
[----:B------:R-:W-:Y:S01]  /*22040*/  ISETP.NE.U32.AND P1, PT, RZ, UR6, PT ;  /* 0x00000006ff007c0c */ /* 0x000fe2000bf25070 */
[----:B------:R-:W3:Y:S01]  /*22050*/  S2R R0, SR_TID.X ;  /* 0x0000000000007919 */ /* 0x000ee20000002100 */
[----:B------:R-:W-:Y:S02]  /*22060*/  ISETP.NE.U32.AND P0, PT, RZ, UR4, PT ;  /* 0x00000004ff007c0c */ /* 0x000fe4000bf05070 */
[----:B------:R-:W-:Y:S02]  /*22070*/  ISETP.NE.AND.EX P1, PT, RZ, UR7, PT, P1 ;  /* 0x00000007ff007c0c */ /* 0x000fe4000bf25310 */
[----:B------:R-:W-:Y:S02]  /*22080*/  IADD3 R2, P2, R212, UR4, RZ ;  /* 0x00000004d4027c10 */ /* 0x000fe4000ff5e0ff */
[----:B------:R-:W-:-:S02]  /*22090*/  ISETP.NE.AND.EX P0, PT, RZ, UR5, PT, P0 ;  /* 0x00000005ff007c0c */ /* 0x000fc4000bf05300 */
[----:B------:R-:W-:Y:S01]  /*220a0*/  IADD3.X R3, R213, UR5, RZ, P2, !PT ;  /* 0x00000005d5037c10 */ /* 0x000fe200097fe4ff */
[----:B------:R-:W-:Y:S01]  /*220b0*/  ULDC UR4, c[0x0][0xa88] ;  /* 0x0002a20000047ab9 */ /* 0x000fe20000000800 */
[----:B------:R-:W-:Y:S01]  /*220c0*/  MOV R15, RZ ;  /* 0x000000ff000f7202 */ /* 0x000fe20000000f00 */
[----:B------:R-:W-:-:S04]  /*220d0*/  IMAD.U32 R20, RZ, RZ, UR4 ;  /* 0x00000004ff147e24 */ /* 0x000fc8000f8e00ff */
[----:B------:R-:W-:-:S04]  /*220e0*/  @P1 IADD3 R212, P2, R212, UR6, RZ ;  /* 0x00000006d4d41c10 */ /* 0x000fc8000ff5e0ff */
[----:B------:R-:W-:Y:S01]  /*220f0*/  @P1 IADD3.X R213, R213, UR7, RZ, P2, !PT ;  /* 0x00000007d5d51c10 */ /* 0x000fe200097fe4ff */
[----:B------:R4:W5:Y:S04]  /*22100*/  @P0 LDG.E R15, desc[UR54][R2.64] ;  /* 0x00000036020f0981 */ /* 0x000968000c1e1900 */
[----:B------:R4:W5:Y:S01]  /*22110*/  @P1 LDG.E R20, desc[UR54][R212.64] ;  /* 0x00000036d4141981 */ /* 0x000962000c1e1900 */
[----:B-1----:R-:W-:Y:S01]  /*22120*/  ISETP.GT.AND P2, PT, R211, 0x1, PT ;  /* 0x00000001d300780c */ /* 0x002fe20003f44270 */
[----:B---3--:R-:W-:-:S05]  /*22130*/  VIADD R0, R0, 0xffffff80 ;  /* 0xffffff8000007836 */ /* 0x008fca0000000000 */
[----:B------:R-:W-:Y:S01]  /*22140*/  ISETP.GT.AND P3, PT, R0, 0x7f, PT ;  /* 0x0000007f0000780c */ /* 0x000fe20003f64270 */
[----:B----4-:R-:W-:-:S12]  /*22150*/  @P1 BRA `(.L_x_515) ;  /* 0x0000000000101947 */ /* 0x010fd80003800000 */
[----:B------:R-:W-:Y:S05]  /*22160*/  @!P0 BRA `(.L_x_515) ;  /* 0x00000000000c8947 */ /* 0x000fea0003800000 */
[----:B------:R-:W3:Y:S04]  /*22170*/  LDG.E R5, desc[UR54][R2.64] ;  /* 0x0000003602057981 */ /* 0x000ee8000c1e1900 */
[----:B-----5:R-:W3:Y:S02]  /*22180*/  LDG.E R20, desc[UR54][R2.64+0x4] ;  /* 0x0000043602147981 */ /* 0x020ee4000c1e1900 */
[----:B---3--:R-:W-:-:S07]  /*22190*/  IMAD.IADD R20, R20, 0x1, -R5 ;  /* 0x0000000114147824 */ /* 0x008fce00078e0a05 */
.L_x_515:
[----:B------:R-:W-:Y:S01]  /*221a0*/  BSSY B1, `(.L_x_516) ;  /* 0x0000037000017945 */ /* 0x000fe20003800000 */
[----:B------:R-:W-:Y:S02]  /*221b0*/  SEL R25, R206, RZ, !P0 ;  /* 0x000000ffce197207 */ /* 0x000fe40004000000 */
[----:B------:R-:W-:Y:S02]  /*221c0*/  SEL R214, R214, RZ, !P0 ;  /* 0x000000ffd6d67207 */ /* 0x000fe40004000000 */
[----:B-----5:R-:W-:Y:S01]  /*221d0*/  SHF.R.S32.HI R14, RZ, 0x1f, R15 ;  /* 0x0000001fff0e7819 */ /* 0x020fe2000001140f */
[----:B------:R-:W-:Y:S06]  /*221e0*/  @P3 BRA `(.L_x_517) ;  /* 0x0000000000c83947 */ /* 0x000fec0003800000 */
[----:B------:R-:W1:Y:S01]  /*221f0*/  S2R R0, SR_TID.X ;  /* 0x0000000000007919 */ /* 0x000e620000002100 */
[----:B------:R-:W3:Y:S02]  /*22200*/  LDC R29, c[0x0][0xbe8] ;  /* 0x0002fa00ff1d7b82 */ /* 0x000ee40000000800 */
[----:B---3--:R-:W-:Y:S02]  /*22210*/  IMAD R2, R20, R29, RZ ;  /* 0x0000001d14027224 */ /* 0x008fe400078e02ff */
[----:B-1----:R-:W-:-:S05]  /*22220*/  IMAD R0, R215, 0x80, R0 ;  /* 0x00000080d7007824 */ /* 0x002fca00078e0200 */
[----:B------:R-:W-:-:S04]  /*22230*/  IADD3 R27, R0, -0x80, RZ ;  /* 0xffffff80001b7810 */ /* 0x000fc80007ffe0ff */
[----:B------:R-:W-:-:S13]  /*22240*/  ISETP.GE.AND P0, PT, R27, R2, PT ;  /* 0x000000021b00720c */ /* 0x000fda0003f06270 */
[----:B------:R-:W-:Y:S05]  /*22250*/  @P0 BRA `(.L_x_517) ;  /* 0x0000000000ac0947 */ /* 0x000fea0003800000 */
[----:B------:R-:W-:Y:S01]  /*22260*/  IMAD.MOV.U32 R0, RZ, RZ, 0x9b8 ;  /* 0x000009b8ff007424 */ /* 0x000fe200078e00ff */
[----:B------:R-:W-:Y:S01]  /*22270*/  ISETP.GT.AND P3, PT, R211, 0x1, PT ;  /* 0x00000001d300780c */ /* 0x000fe20003f64270 */
[----:B------:R-:W1:Y:S01]  /*22280*/  LDC.64 R2, c[0x0][0xba8] ;  /* 0x0002ea00ff027b82 */ /* 0x000e620000000a00 */
[----:B------:R-:W-:Y:S01]  /*22290*/  ISETP.NE.AND P0, PT, R29, 0x1, PT ;  /* 0x000000011d00780c */ /* 0x000fe20003f05270 */
[----:B------:R-:W-:Y:S01]  /*222a0*/  IMAD.MOV.U32 R21, RZ, RZ, R27 ;  /* 0x000000ffff157224 */ /* 0x000fe200078e001b */
[----:B------:R-:W-:Y:S02]  /*222b0*/  SEL R24, R0, 0x978, P3 ;  /* 0x0000097800187807 */ /* 0x000fe40001800000 */
[----:B------:R-:W-:-:S03]  /*222c0*/  SEL R217, R217, RZ, P3 ;  /* 0x000000ffd9d97207 */ /* 0x000fc60001800000 */
[----:B------:R-:W3:Y:S08]  /*222d0*/  LDC.64 R8, c[0x0][R24+0x220] ;  /* 0x0000880018087b82 */ /* 0x000ef00000000a00 */
[----:B------:R-:W4:Y:S08]  /*222e0*/  LDC.64 R4, c[0x0][R24+0x218] ;  /* 0x0000860018047b82 */ /* 0x000f300000000a00 */
[----:B------:R-:W5:Y:S08]  /*222f0*/  LDC.64 R10, c[0x0][R24+0x228] ;  /* 0x00008a00180a7b82 */ /* 0x000f700000000a00 */
[----:B------:R-:W0:Y:S08]  /*22300*/  LDC.64 R6, c[0x0][R24+0x210] ;  /* 0x0000840018067b82 */ /* 0x000e300000000a00 */
[----:B------:R-:W2:Y:S08]  /*22310*/  @P0 LDC R0, c[0x0][0xbec] ;  /* 0x0002fb00ff000b82 */ /* 0x000eb00000000800 */
[----:B------:R-:W5:Y:S01]  /*22320*/  @P0 LDC R33, c[0x0][0xbf0] ;  /* 0x0002fc00ff210b82 */ /* 0x000f620000000800 */
[----:B---3--:R-:W-:-:S07]  /*22330*/  IMAD R9, R9, R25, RZ ;  /* 0x0000001909097224 */ /* 0x008fce00078e02ff */
[----:B-1----:R-:W1:Y:S01]  /*22340*/  @!P3 LDC R2, c[0x0][0xb50] ;  /* 0x0002d400ff02bb82 */ /* 0x002e620000000800 */
[----:B------:R-:W-:Y:S02]  /*22350*/  IMAD R9, R8, R214, R9 ;  /* 0x000000d608097224 */ /* 0x000fe400078e0209 */
[----:B--2---:R-:W-:-:S05]  /*22360*/  @P0 IMAD.HI.U32 R0, R27, R0, RZ ;  /* 0x000000001b000227 */ /* 0x004fca00078e00ff */
[----:B------:R-:W2:Y:S01]  /*22370*/  @!P3 LDC R3, c[0x0][0xb54] ;  /* 0x0002d500ff03bb82 */ /* 0x000ea20000000800 */
[-C--:B----4-:R-:W-:Y:S02]  /*22380*/  IMAD R31, R5, R204.reuse, RZ ;  /* 0x000000cc051f7224 */ /* 0x090fe400078e02ff */
[----:B------:R-:W-:Y:S01]  /*22390*/  IMAD.WIDE.U32 R12, R4, R204, RZ ;  /* 0x000000cc040c7225 */ /* 0x000fe200078e00ff */
[----:B-----5:R-:W-:-:S03]  /*223a0*/  @P0 SHF.R.U32.HI R21, RZ, R33, R0 ;  /* 0x00000021ff150219 */ /* 0x020fc60000011600 */
[----:B------:R-:W-:-:S04]  /*223b0*/  IMAD.WIDE.U32 R4, R8, R25, RZ ;  /* 0x0000001908047225 */ /* 0x000fc800078e00ff */
[----:B------:R-:W-:Y:S01]  /*223c0*/  IMAD.IADD R13, R31, 0x1, R13 ;  /* 0x000000011f0d7824 */ /* 0x000fe200078e020d */
[----:B------:R-:W-:Y:S01]  /*223d0*/  IADD3 R12, P0, P1, R4, R12, R15 ;  /* 0x0000000c040c7210 */ /* 0x000fe2000791e00f */
[----:B------:R-:W-:Y:S01]  /*223e0*/  IMAD.MOV R0, RZ, RZ, -R21 ;  /* 0x000000ffff007224 */ /* 0x000fe200078e0a15 */
[----:B------:R-:W-:Y:S01]  /*223f0*/  IADD3 R8, R5, R9, RZ ;  /* 0x0000000905087210 */ /* 0x000fe20007ffe0ff */
[----:B------:R-:W-:-:S04]  /*22400*/  IMAD.WIDE.U32 R4, R10, R217, RZ ;  /* 0x000000d90a047225 */ /* 0x000fc800078e00ff */
[----:B------:R-:W-:Y:S02]  /*22410*/  IMAD R11, R11, R217, RZ ;  /* 0x000000d90b0b7224 */ /* 0x000fe400078e02ff */
[----:B------:R-:W-:Y:S01]  /*22420*/  IMAD R9, R29, R0, R27 ;  /* 0x000000001d097224 */ /* 0x000fe200078e021b */
[----:B------:R-:W-:Y:S01]  /*22430*/  IADD3.X R0, R8, R13, R14, P0, P1 ;  /* 0x0000000d08007210 */ /* 0x000fe200007e240e */
[----:B------:R-:W-:Y:S01]  /*22440*/  IMAD.IADD R5, R11, 0x1, R5 ;  /* 0x000000010b057824 */ /* 0x000fe200078e0205 */
[----:B------:R-:W-:Y:S02]  /*22450*/  IADD3 R4, P0, P1, R21, R12, R4 ;  /* 0x0000000c15047210 */ /* 0x000fe4000791e004 */
[----:B------:R-:W-:Y:S02]  /*22460*/  SHF.R.S32.HI R21, RZ, 0x1f, R21 ;  /* 0x0000001fff157819 */ /* 0x000fe40000011415 */
[----:B------:R-:W-:Y:S02]  /*22470*/  SHF.R.S32.HI R11, RZ, 0x1f, R9 ;  /* 0x0000001fff0b7819 */ /* 0x000fe40000011409 */
[----:B------:R-:W-:Y:S01]  /*22480*/  IADD3.X R5, R21, R0, R5, P0, P1 ;  /* 0x0000000015057210 */ /* 0x000fe200007e2405 */
[----:B0-----:R-:W-:-:S04]  /*22490*/  IMAD R0, R7, R9, RZ ;  /* 0x0000000907007224 */ /* 0x001fc800078e02ff */
[C---:B------:R-:W-:Y:S02]  /*224a0*/  IMAD R11, R6.reuse, R11, R0 ;  /* 0x0000000b060b7224 */ /* 0x040fe400078e0200 */
[----:B------:R-:W-:-:S04]  /*224b0*/  IMAD.WIDE.U32 R4, R6, R9, R4 ;  /* 0x0000000906047225 */ /* 0x000fc800078e0004 */
[----:B------:R-:W-:Y:S01]  /*224c0*/  IMAD.IADD R0, R5, 0x1, R11 ;  /* 0x0000000105007824 */ /* 0x000fe200078e020b */
[----:B-1----:R-:W-:Y:S01]  /*224d0*/  LEA R2, P0, R4, R2, 0x2 ;  /* 0x0000000204027211 */ /* 0x002fe200078010ff */
[----:B------:R-:W-:-:S03]  /*224e0*/  IMAD.MOV.U32 R5, RZ, RZ, -0x800000 ;  /* 0xff800000ff057424 */ /* 0x000fc600078e00ff */
[----:B--2---:R-:W-:-:S05]  /*224f0*/  LEA.HI.X R3, R4, R3, R0, 0x2, P0 ;  /* 0x0000000304037211 */ /* 0x004fca00000f1400 */
[----:B------:R1:W-:Y:S04]  /*22500*/  STG.E desc[UR54][R2.64], R5 ;  /* 0x0000000502007986 */ /* 0x0003e8000c101936 */
.L_x_517:
[----:B------:R-:W-:Y:S05]  /*22510*/  BSYNC B1 ;  /* 0x0000000000017941 */ /* 0x000fea0003800000 */
.L_x_516:
[----:B------:R-:W-:Y:S05]  /*22520*/  @P2 BRA `(.L_x_510) ;  /* 0x0000000400d82947 */ /* 0x000fea0003800000 */
[----:B------:R-:W3:Y:S01]  /*22530*/  LDC R21, c[0x0][0xbe8] ;  /* 0x0002fa00ff157b82 */ /* 0x000ee20000000800 */
[----:B------:R-:W-:Y:S01]  /*22540*/  ULDC.64 UR4, c[0x0][0xaa0] ;  /* 0x0002a80000047ab9 */ /* 0x000fe20000000a00 */
[----:B------:R-:W-:Y:S01]  /*22550*/  ULDC.64 UR6, c[0x0][0xaf0] ;  /* 0x0002bc0000067ab9 */ /* 0x000fe20000000a00 */
[----:B------:R-:W-:Y:S02]  /*22560*/  IMAD R0, R14, UR4, RZ ;  /* 0x000000040e007c24 */ /* 0x000fe4000f8e02ff */
[----:B-1----:R-:W-:-:S04]  /*22570*/  IMAD.WIDE.U32 R2, R15, UR4, RZ ;  /* 0x000000040f027c25 */ /* 0x002fc8000f8e00ff */
[----:B------:R-:W-:Y:S01]  /*22580*/  IMAD R5, R15, UR5, R0 ;  /* 0x000000050f057c24 */ /* 0x000fe2000f8e0200 */
[----:B------:R-:W-:Y:S01]  /*22590*/  ULDC.64 UR4, c[0x0][0xae8] ;  /* 0x0002ba0000047ab9 */ /* 0x000fe20000000a00 */
[----:B------:R-:W-:-:S03]  /*225a0*/  IMAD R0, R210, 0x20, R237 ;  /* 0x00000020d2007824 */ /* 0x000fc600078e02ed */
[----:B------:R-:W-:Y:S01]  /*225b0*/  IADD3 R3, R3, R5, RZ ;  /* 0x0000000503037210 */ /* 0x000fe20007ffe0ff */
[----:B------:R-:W-:Y:S02]  /*225c0*/  IMAD R9, R215, 0x80, R0 ;  /* 0x00000080d7097824 */ /* 0x000fe400078e0200 */
[----:B------:R-:W-:-:S04]  /*225d0*/  IMAD.WIDE.U32 R2, R204, UR4, R2 ;  /* 0x00000004cc027c25 */ /* 0x000fc8000f8e0002 */
[----:B------:R-:W-:Y:S01]  /*225e0*/  IMAD.MOV.U32 R5, RZ, RZ, R9 ;  /* 0x000000ffff057224 */ /* 0x000fe200078e0009 */
[----:B---3--:R-:W-:Y:S01]  /*225f0*/  ISETP.NE.AND P0, PT, R21, 0x1, PT ;  /* 0x000000011500780c */ /* 0x008fe20003f05270 */
[----:B------:R-:W-:Y:S01]  /*22600*/  IMAD R3, R204, UR5, R3 ;  /* 0x00000005cc037c24 */ /* 0x000fe2000f8e0203 */
[----:B------:R-:W-:Y:S01]  /*22610*/  ULDC.64 UR4, c[0x0][0xae0] ;  /* 0x0002b80000047ab9 */ /* 0x000fe20000000a00 */
[----:B------:R-:W-:-:S10]  /*22620*/  IMAD.WIDE.U32 R2, R25, UR6, R2 ;  /* 0x0000000619027c25 */ /* 0x000fd4000f8e0002 */
[----:B------:R-:W1:Y:S08]  /*22630*/  @P0 LDC R4, c[0x0][0xbec] ;  /* 0x0002fb00ff040b82 */ /* 0x000e700000000800 */
[----:B------:R-:W3:Y:S01]  /*22640*/  @P0 LDC R7, c[0x0][0xbf0] ;  /* 0x0002fc00ff070b82 */ /* 0x000ee20000000800 */
[----:B-1----:R-:W-:-:S04]  /*22650*/  @P0 IMAD.HI.U32 R0, R9, R4, RZ ;  /* 0x0000000409000227 */ /* 0x002fc800078e00ff */
[----:B------:R-:W-:Y:S01]  /*22660*/  IMAD R4, R214, UR6, RZ ;  /* 0x00000006d6047c24 */ /* 0x000fe2000f8e02ff */
[----:B---3--:R-:W-:-:S03]  /*22670*/  @P0 SHF.R.U32.HI R5, RZ, R7, R0 ;  /* 0x00000007ff050219 */ /* 0x008fc60000011600 */
[----:B------:R-:W-:Y:S01]  /*22680*/  IMAD R7, R25, UR7, R4 ;  /* 0x0000000719077c24 */ /* 0x000fe2000f8e0204 */
[--C-:B------:R-:W-:Y:S01]  /*22690*/  SHF.R.S32.HI R0, RZ, 0x1f, R5.reuse ;  /* 0x0000001fff007819 */ /* 0x100fe20000011405 */
[----:B------:R-:W-:Y:S02]  /*226a0*/  IMAD.MOV R4, RZ, RZ, -R5 ;  /* 0x000000ffff047224 */ /* 0x000fe400078e0a05 */
[----:B------:R-:W-:Y:S02]  /*226b0*/  IMAD.IADD R3, R3, 0x1, R7 ;  /* 0x0000000103037824 */ /* 0x000fe400078e0207 */
[----:B------:R-:W-:Y:S02]  /*226c0*/  IMAD R0, R0, UR4, RZ ;  /* 0x0000000400007c24 */ /* 0x000fe4000f8e02ff */
[----:B------:R-:W-:Y:S02]  /*226d0*/  IMAD R7, R21, R4, R9 ;  /* 0x0000000415077224 */ /* 0x000fe400078e0209 */
[----:B------:R-:W-:-:S02]  /*226e0*/  IMAD R9, R5, UR5, R0 ;  /* 0x0000000505097c24 */ /* 0x000fc4000f8e0200 */
[----:B------:R-:W-:Y:S01]  /*226f0*/  IMAD.WIDE.U32 R2, R5, UR4, R2 ;  /* 0x0000000405027c25 */ /* 0x000fe2000f8e0002 */
[----:B------:R-:W-:Y:S01]  /*22700*/  SHF.R.S32.HI R0, RZ, 0x1f, R7 ;  /* 0x0000001fff007819 */ /* 0x000fe20000011407 */
[----:B------:R-:W-:-:S03]  /*22710*/  ULDC.64 UR4, c[0x0][0xad8] ;  /* 0x0002b60000047ab9 */ /* 0x000fc60000000a00 */
[----:B------:R-:W-:Y:S01]  /*22720*/  IADD3 R3, R3, R9, RZ ;  /* 0x0000000903037210 */ /* 0x000fe20007ffe0ff */
        /* <DEDUP_REMOVED lines=8> */
[----:B------:R-:W-:Y:S06]  /*227b0*/  BRA.DIV UR4, `(.L_x_518) ;  /* 0x000000a204407947 */ /* 0x000fec000b800000 */
[----:B------:R1:W3:Y:S04]  /*227c0*/  SHFL.IDX PT, R0, R3, RZ, 0x181f ;  /* 0x00181fff03007589 */ /* 0x0002e800000e0000 */
[----:B------:R1:W4:Y:S02]  /*227d0*/  SHFL.IDX PT, R14, R2, RZ, 0x181f ;  /* 0x00181fff020e7589 */ /* 0x00032400000e0000 */
.L_x_773:
[----:B------:R-:W-:Y:S01]  /*227e0*/  IMAD R21, R20, R21, RZ ;  /* 0x0000001514157224 */ /* 0x000fe200078e02ff */
[----:B------:R-:W-:Y:S01]  /*227f0*/  BSSY B1, `(.L_x_519) ;  /* 0x000000f000017945 */ /* 0x000fe20003800000 */
[----:B------:R-:W-:-:S05]  /*22800*/  IMAD R6, R215, 0x80, R237 ;  /* 0x00000080d7067824 */ /* 0x000fca00078e02ed */
[----:B------:R-:W-:-:S13]  /*22810*/  ISETP.GE.AND P0, PT, R6, R21, PT ;  /* 0x000000150600720c */ /* 0x000fda0003f06270 */
[----:B------:R-:W-:Y:S05]  /*22820*/  @P0 BRA `(.L_x_520) ;  /* 0x00000000002c0947 */ /* 0x000fea0003800000 */
[----:B------:R-:W-:Y:S01]  /*22830*/  ULDC UR4, c[0x0][0xac8] ;  /* 0x0002b20000047ab9 */ /* 0x000fe20000000800 */
[----:B------:R-:W-:Y:S02]  /*22840*/  SHF.R.S32.HI R8, RZ, 0x1f, R203 ;  /* 0x0000001fff087819 */ /* 0x000fe400000114cb */
[----:B------:R-:W-:Y:S02]  /*22850*/  ISETP.GE.AND P2, PT, R203, UR4, PT ;  /* 0x00000004cb007c0c */ /* 0x000fe4000bf46270 */
[----:B------:R-:W-:Y:S02]  /*22860*/  ISETP.GE.AND P3, PT, R209, UR4, PT ;  /* 0x00000004d1007c0c */ /* 0x000fe4000bf66270 */
[----:B------:R-:W-:-:S09]  /*22870*/  SHF.R.S32.HI R7, RZ, 0x1f, R209 ;  /* 0x0000001fff077819 */ /* 0x000fd200000114d1 */
[-C--:B----4-:R-:W-:Y:S02]  /*22880*/  @!P2 LEA R4, P0, R203, R14.reuse, 0x1 ;  /* 0x0000000ecb04a211 */ /* 0x090fe400078008ff */
[----:B------:R-:W-:Y:S02]  /*22890*/  @!P3 LEA R14, P1, R209, R14, 0x1 ;  /* 0x0000000ed10eb211 */ /* 0x000fe400078208ff */
[-C--:B---3--:R-:W-:Y:S02]  /*228a0*/  @!P2 LEA.HI.X R5, R203, R0.reuse, R8, 0x1, P0 ;  /* 0x00000000cb05a211 */ /* 0x088fe400000f0c08 */
[----:B------:R-:W-:-:S03]  /*228b0*/  @!P3 LEA.HI.X R15, R209, R0, R7, 0x1, P1 ;  /* 0x00000000d10fb211 */ /* 0x000fc600008f0c07 */
[----:B------:R3:W-:Y:S04]  /*228c0*/  @!P2 ST.E.128 desc[UR54][R4.64], RZ ;  /* 0x000000ff0400a985 */ /* 0x0007e8000c101d36 */
[----:B------:R3:W-:Y:S02]  /*228d0*/  @!P3 ST.E.128 desc[UR54][R14.64], RZ ;  /* 0x000000ff0e00b985 */ /* 0x0007e4000c101d36 */
.L_x_520:
[----:B------:R-:W-:Y:S05]  /*228e0*/  BSYNC B1 ;  /* 0x0000000000017941 */ /* 0x000fea0003800000 */
.L_x_519:
[----:B------:R-:W-:-:S03]  /*228f0*/  UMOV UR4, 0xffffffff ;  /* 0xffffffff00047882 */ /* 0x000fc60000000000 */
[----:B------:R-:W-:Y:S05]  /*22900*/  BRA.DIV UR4, `(.L_x_521) ;  /* 0x000000a204207947 */ /* 0x000fea000b800000 */
[----:B---3--:R3:W0:Y:S04]  /*22910*/  SHFL.IDX PT, R0, R3, 0x1, 0x181f ;  /* 0x00381f0003007f89 */ /* 0x00862800000e0000 */
[----:B----4-:R3:W4:Y:S02]  /*22920*/  SHFL.IDX PT, R14, R2, 0x1, 0x181f ;  /* 0x00381f00020e7f89 */ /* 0x01072400000e0000 */
.L_x_777:
        /* <DEDUP_REMOVED lines=11> */
[-C--:B0-----:R-:W-:Y:S02]  /*229e0*/  @!P2 LEA.HI.X R5, R203, R0.reuse, R8, 0x1, P0 ;  /* 0x00000000cb05a211 */ /* 0x081fe400000f0c08 */
[----:B------:R-:W-:-:S03]  /*229f0*/  @!P3 LEA.HI.X R15, R209, R0, R7, 0x1, P1 ;  /* 0x00000000d10fb211 */ /* 0x000fc600008f0c07 */
[----:B------:R0:W-:Y:S04]  /*22a00*/  @!P2 ST.E.128 desc[UR54][R4.64], RZ ;  /* 0x000000ff0400a985 */ /* 0x0001e8000c101d36 */
[----:B------:R0:W-:Y:S02]  /*22a10*/  @!P3 ST.E.128 desc[UR54][R14.64], RZ ;  /* 0x000000ff0e00b985 */ /* 0x0001e4000c101d36 */
.L_x_523:
[----:B------:R-:W-:Y:S05]  /*22a20*/  BSYNC B1 ;  /* 0x0000000000017941 */ /* 0x000fea0003800000 */
.L_x_522:
[----:B------:R-:W-:-:S03]  /*22a30*/  UMOV UR4, 0xffffffff ;  /* 0xffffffff00047882 */ /* 0x000fc60000000000 */
[----:B------:R-:W-:Y:S05]  /*22a40*/  BRA.DIV UR4, `(.L_x_524) ;  /* 0x000000a204187947 */ /* 0x000fea000b800000 */
[----:B0-----:R0:W0:Y:S04]  /*22a50*/  SHFL.IDX PT, R0, R3, 0x2, 0x181f ;  /* 0x00581f0003007f89 */ /* 0x00102800000e0000 */
[----:B----4-:R4:W0:Y:S02]  /*22a60*/  SHFL.IDX PT, R14, R2, 0x2, 0x181f ;  /* 0x00581f00020e7f89 */ /* 0x01082400000e0000 */
.L_x_781:
        /* <DEDUP_REMOVED lines=9> */
[-C--:B0-----:R-:W-:Y:S02]  /*22b00*/  @!P2 LEA R4, P0, R203, R14.reuse, 0x1 ;  /* 0x0000000ecb04a211 */ /* 0x081fe400078008ff */
[----:B------:R-:W-:Y:S02]  /*22b10*/  @!P3 LEA R14, P1, R209, R14, 0x1 ;  /* 0x0000000ed10eb211 */ /* 0x000fe400078208ff */
[-C--:B------:R-:W-:Y:S02]  /*22b20*/  @!P2 LEA.HI.X R5, R203, R0.reuse, R8, 0x1, P0 ;  /* 0x00000000cb05a211 */ /* 0x080fe400000f0c08 */
[----:B------:R-:W-:-:S03]  /*22b30*/  @!P3 LEA.HI.X R15, R209, R0, R7, 0x1, P1 ;  /* 0x00000000d10fb211 */ /* 0x000fc600008f0c07 */
[----:B------:R0:W-:Y:S04]  /*22b40*/  @!P2 ST.E.128 desc[UR54][R4.64], RZ ;  /* 0x000000ff0400a985 */ /* 0x0001e8000c101d36 */
[----:B------:R0:W-:Y:S02]  /*22b50*/  @!P3 ST.E.128 desc[UR54][R14.64], RZ ;  /* 0x000000ff0e00b985 */ /* 0x0001e4000c101d36 */
.L_x_526:
[----:B------:R-:W-:Y:S05]  /*22b60*/  BSYNC B1 ;  /* 0x0000000000017941 */ /* 0x000fea0003800000 */
.L_x_525:
[----:B------:R-:W-:-:S03]  /*22b70*/  UMOV UR4, 0xffffffff ;  /* 0xffffffff00047882 */ /* 0x000fc60000000000 */
[----:B------:R-:W-:Y:S05]  /*22b80*/  BRA.DIV UR4, `(.L_x_527) ;  /* 0x000000a204107947 */ /* 0x000fea000b800000 */
[----:B0-----:R0:W0:Y:S04]  /*22b90*/  SHFL.IDX PT, R0, R3, 0x3, 0x181f ;  /* 0x00781f0003007f89 */ /* 0x00102800000e0000 */
[----:B------:R0:W0:Y:S02]  /*22ba0*/  SHFL.IDX PT, R14, R2, 0x3, 0x181f ;  /* 0x00781f00020e7f89 */ /* 0x00002400000e0000 */
.L_x_785:
[----:B01-34-:R-:W-:-:S04]  /*22bb0*/  IADD3 R2, R6, 0x60, RZ ;  /* 0x0000006006027810 */ /* 0x01bfc80007ffe0ff */
[----:B------:R-:W-:-:S13]  /*22bc0*/  ISETP.GE.AND P0, PT, R2, R21, PT ;  /* 0x000000150200720c */ /* 0x000fda0003f06270 */
[----:B------:R-:W-:Y:S05]  /*22bd0*/  @P0 BRA `(.L_x_510) ;  /* 0x00000000002c0947 */ /* 0x000fea0003800000 */
[----:B------:R-:W-:Y:S01]  /*22be0*/  ULDC UR4, c[0x0][0xac8] ;  /* 0x0002b20000047ab9 */ /* 0x000fe20000000800 */
[----:B------:R-:W-:Y:S02]  /*22bf0*/  SHF.R.S32.HI R5, RZ, 0x1f, R203 ;  /* 0x0000001fff057819 */ /* 0x000fe400000114cb */
[----:B------:R-:W-:Y:S02]  /*22c00*/  ISETP.GE.AND P2, PT, R203, UR4, PT ;  /* 0x00000004cb007c0c */ /* 0x000fe4000bf46270 */
[----:B------:R-:W-:Y:S02]  /*22c10*/  ISETP.GE.AND P3, PT, R209, UR4, PT ;  /* 0x00000004d1007c0c */ /* 0x000fe4000bf66270 */
[----:B------:R-:W-:-:S09]  /*22c20*/  SHF.R.S32.HI R4, RZ, 0x1f, R209 ;  /* 0x0000001fff047819 */ /* 0x000fd200000114d1 */
[-C--:B------:R-:W-:Y:S02]  /*22c30*/  @!P2 LEA R2, P0, R203, R14.reuse, 0x1 ;  /* 0x0000000ecb02a211 */ /* 0x080fe400078008ff */
[----:B------:R-:W-:Y:S02]  /*22c40*/  @!P3 LEA R14, P1, R209, R14, 0x1 ;  /* 0x0000000ed10eb211 */ /* 0x000fe400078208ff */
[-C--:B------:R-:W-:Y:S02]  /*22c50*/  @!P2 LEA.HI.X R3, R203, R0.reuse, R5, 0x1, P0 ;  /* 0x00000000cb03a211 */ /* 0x080fe400000f0c05 */
[----:B------:R-:W-:-:S03]  /*22c60*/  @!P3 LEA.HI.X R15, R209, R0, R4, 0x1, P1 ;  /* 0x00000000d10fb211 */ /* 0x000fc600008f0c04 */
[----:B------:R3:W-:Y:S04]  /*22c70*/  @!P2 ST.E.128 desc[UR54][R2.64], RZ ;  /* 0x000000ff0200a985 */ /* 0x0007e8000c101d36 */
[----:B------:R3:W-:Y:S02]  /*22c80*/  @!P3 ST.E.128 desc[UR54][R14.64], RZ ;  /* 0x000000ff0e00b985 */ /* 0x0007e4000c101d36 */
.L_x_510:
[----:B------:R-:W-:Y:S05]  /*22c90*/  BSYNC B0 ;  /* 0x0000000000007941 */ /* 0x000fea0003800000 */
.L_x_495:
[----:B------:R-:W-:Y:S02]  /*22ca0*/  ULDC UR4, c[0x0][0xc3c] ;  /* 0x00030f0000047ab9 */ /* 0x000fe40000000800 */
[----:B--2---:R-:W-:-:S13]  /*22cb0*/  ISETP.GE.AND P0, PT, R147, UR4, PT ;  /* 0x0000000493007c0c */ /* 0x004fda000bf06270 */
[----:B------:R-:W-:Y:S05]  /*22cc0*/  @!P0 BRA `(.L_x_528) ;  /* 0xfffffde800648947 */ /* 0x000fea000383ffff */
[----:B------:R-:W-:Y:S05]  /*22cd0*/  BRA `(.L_x_324) ;  /* 0x0000007000107947 */ /* 0x000fea0003800000 */
.L_x_322:
        /* <DEDUP_REMOVED lines=16> */
[----:B-1----:R2:W-:Y:S04]  /*22de0*/  STL.64 [R1], R4 ;  /* 0x0000000401007387 */ /* 0x0025e80000100a00 */
[----:B------:R2:W-:Y:S01]  /*22df0*/  STL.64 [R1+0x8], R6 ;  /* 0x0000080601007387 */ /* 0x0005e20000100a00 */
[----:B------:R-:W-:Y:S06]  /*22e00*/  BAR.ARV 0x4, 0x180 ;  /* 0x0106000000007b1d */ /* 0x000fec0000002000 */
[----:B------:R-:W-:Y:S05]  /*22e10*/  BRA `(.L_x_530) ;  /* 0x0000000800a87947 */ /* 0x000fea0003800000 */
.L_x_529:
[----:B------:R-:W1:Y:S01]  /*22e20*/  S2R R0, SR_TID.X ;  /* 0x0000000000007919 */ /* 0x000e620000002100 */
[----:B------:R-:W-:Y:S01]  /*22e30*/  ULDC UR4, c[0x0][0xc3c] ;  /* 0x00030f0000047ab9 */ /* 0x000fe20000000800 */
[----:B------:R-:W-:Y:S01]  /*22e40*/  IMAD.MOV.U32 R9, RZ, RZ, RZ ;  /* 0x000000ffff097224 */ /* 0x000fe200078e00ff */
[----:B------:R-:W2:Y:S01]  /*22e50*/  S2UR UR6, SR_CTAID.X ;  /* 0x00000000000679c3 */ /* 0x000ea20000002500 */
[----:B------:R-:W-:Y:S01]  /*22e60*/  ULDC UR5, c[0x0][0xc38] ;  /* 0x00030e0000057ab9 */ /* 0x000fe20000000800 */
[----:B-1----:R-:W-:-:S04]  /*22e70*/  LOP3.LUT R0, R0, 0x1f, RZ, 0xc0, !PT ;  /* 0x0000001f00007812 */ /* 0x002fc800078ec0ff */
[----:B------:R-:W-:-:S04]  /*22e80*/  ISETP.NE.AND P0, PT, R0, 0x1f, PT ;  /* 0x0000001f0000780c */ /* 0x000fc80003f05270 */
[----:B------:R-:W-:-:S13]  /*22e90*/  ISETP.GE.OR P1, PT, R0, UR4, !P0 ;  /* 0x0000000400007c0c */ /* 0x000fda000c726670 */
[----:B0-----:R-:W0:Y:S08]  /*22ea0*/  @!P1 LDC.64 R2, c[0x0][0xc80] ;  /* 0x00032000ff029b82 */ /* 0x001e300000000a00 */
[----:B------:R-:W1:Y:S01]  /*22eb0*/  @!P1 LDC.64 R4, c[0x0][0xc78] ;  /* 0x00031e00ff049b82 */ /* 0x000e620000000a00 */
[----:B0-----:R-:W-:-:S05]  /*22ec0*/  @!P1 IMAD.WIDE.U32 R2, R0, 0x4, R2 ;  /* 0x0000000400029825 */ /* 0x001fca00078e0002 */
[----:B------:R1:W3:Y:S02]  /*22ed0*/  @!P1 LDG.E R6, desc[UR54][R2.64] ;  /* 0x0000003602069981 */ /* 0x0002e4000c1e1900 */
[----:B-1----:R-:W-:-:S05]  /*22ee0*/  @!P1 IMAD.WIDE.U32 R2, R0, 0x4, R4 ;  /* 0x0000000400029825 */ /* 0x002fca00078e0004 */
[----:B------:R-:W3:Y:S01]  /*22ef0*/  @!P1 LDG.E R9, desc[UR54][R2.64] ;  /* 0x0000003602099981 */ /* 0x000ee2000c1e1900 */
[C---:B------:R-:W-:Y:S01]  /*22f00*/  ISETP.NE.AND P1, PT, R0.reuse, RZ, PT ;  /* 0x000000ff0000720c */ /* 0x040fe20003f25270 */
[----:B------:R-:W-:Y:S01]  /*22f10*/  UMOV UR4, URZ ;  /* 0x0000003f00047c82 */ /* 0x000fe20008000000 */
[C---:B------:R-:W-:Y:S02]  /*22f20*/  ISETP.GE.U32.AND P2, PT, R0.reuse, 0x2, PT ;  /* 0x000000020000780c */ /* 0x040fe40003f46070 */
[C---:B------:R-:W-:Y:S02]  /*22f30*/  ISETP.GE.U32.AND P3, PT, R0.reuse, 0x4, PT ;  /* 0x000000040000780c */ /* 0x040fe40003f66070 */
[C---:B------:R-:W-:Y:S02]  /*22f40*/  ISETP.GE.U32.AND P4, PT, R0.reuse, 0x8, PT ;  /* 0x000000080000780c */ /* 0x040fe40003f86070 */
[----:B------:R-:W-:Y:S01]  /*22f50*/  ISETP.GE.U32.AND P5, PT, R0, 0x10, PT ;  /* 0x000000100000780c */ /* 0x000fe20003fa6070 */
[----:B---3--:R-:W-:-:S05]  /*22f60*/  IMAD R4, R6, R9, RZ ;  /* 0x0000000906047224 */ /* 0x008fca00078e02ff */
[----:B------:R-:W0:Y:S02]  /*22f70*/  SHFL.UP PT, R5, R4, 0x1, RZ ;  /* 0x0420000004057989 */ /* 0x000e2400000e00ff */
[----:B0-----:R-:W-:-:S05]  /*22f80*/  SEL R5, R5, RZ, P1 ;  /* 0x000000ff05057207 */ /* 0x001fca0000800000 */
[----:B------:R-:W-:-:S05]  /*22f90*/  IMAD.IADD R5, R4, 0x1, R5 ;  /* 0x0000000104057824 */ /* 0x000fca00078e0205 */
[----:B------:R-:W0:Y:S02]  /*22fa0*/  SHFL.UP PT, R7, R5, 0x2, RZ ;  /* 0x0440000005077989 */ /* 0x000e2400000e00ff */
[----:B0-----:R-:W-:-:S05]  /*22fb0*/  SEL R8, R7, RZ, P2 ;  /* 0x000000ff07087207 */ /* 0x001fca0001000000 */
[----:B------:R-:W-:-:S05]  /*22fc0*/  IMAD.IADD R8, R5, 0x1, R8 ;  /* 0x0000000105087824 */ /* 0x000fca00078e0208 */
[----:B------:R-:W0:Y:S02]  /*22fd0*/  SHFL.UP PT, R7, R8, 0x4, RZ ;  /* 0x0480000008077989 */ /* 0x000e2400000e00ff */
[----:B0-----:R-:W-:-:S04]  /*22fe0*/  SEL R7, R7, RZ, P3 ;  /* 0x000000ff07077207 */ /* 0x001fc80001800000 */
[----:B------:R-:W-:-:S05]  /*22ff0*/  IADD3 R7, R8, R7, RZ ;  /* 0x0000000708077210 */ /* 0x000fca0007ffe0ff */
[----:B------:R-:W0:Y:S02]  /*23000*/  SHFL.UP PT, R2, R7, 0x8, RZ ;  /* 0x0500000007027989 */ /* 0x000e2400000e00ff */
[----:B0-----:R-:W-:-:S05]  /*23010*/  SEL R2, R2, RZ, P4 ;  /* 0x000000ff02027207 */ /* 0x001fca0002000000 */
[----:B------:R-:W-:-:S05]  /*23020*/  IMAD.IADD R3, R7, 0x1, R2 ;  /* 0x0000000107037824 */ /* 0x000fca00078e0202 */
[----:B------:R-:W0:Y:S02]  /*23030*/  SHFL.UP PT, R2, R3, 0x10, RZ ;  /* 0x0600000003027989 */ /* 0x000e2400000e00ff */
[----:B0-----:R-:W-:-:S05]  /*23040*/  SEL R2, R2, RZ, P5 ;  /* 0x000000ff02027207 */ /* 0x001fca0002800000 */
[----:B------:R-:W-:-:S05]  /*23050*/  IMAD.IADD R2, R3, 0x1, R2 ;  /* 0x0000000103027824 */ /* 0x000fca00078e0202 */
[----:B------:R-:W0:Y:S02]  /*23060*/  SHFL.IDX PT, R4, R2, 0x1f, 0x1f ;  /* 0x03e01f0002047f89 */ /* 0x000e2400000e0000 */
[----:B0-----:R-:W-:-:S04]  /*23070*/  IMAD R7, R4, UR5, RZ ;  /* 0x0000000504077c24 */ /* 0x001fc8000f8e02ff */
[----:B------:R-:W-:Y:S01]  /*23080*/  IMAD.MOV.U32 R4, RZ, RZ, R7 ;  /* 0x000000ffff047224 */ /* 0x000fe200078e0007 */
[----:B--2---:R-:W-:-:S13]  /*23090*/  ISETP.GT.AND P6, PT, R7, UR6, PT ;  /* 0x0000000607007c0c */ /* 0x004fda000bfc4270 */
[----:B------:R-:W-:Y:S05]  /*230a0*/  @P6 BRA `(.L_x_531) ;  /* 0x0000000000a46947 */ /* 0x000fea0003800000 */
[----:B------:R-:W-:Y:S01]  /*230b0*/  IMAD.MOV.U32 R7, RZ, RZ, R4 ;  /* 0x000000ffff077224 */ /* 0x000fe200078e0004 */
[----:B------:R-:W-:Y:S01]  /*230c0*/  UMOV UR4, URZ ;  /* 0x0000003f00047c82 */ /* 0x000fe20008000000 */
[----:B------:R-:W-:-:S05]  /*230d0*/  ULDC UR5, c[0x0][0xc38] ;  /* 0x00030e0000057ab9 */ /* 0x000fca0000000800 */
.L_x_533:
[----:B------:R-:W0:Y:S01]  /*230e0*/  LDC R2, c[0x0][0xc3c] ;  /* 0x00030f00ff027b82 */ /* 0x000e220000000800 */
[----:B------:R-:W-:Y:S01]  /*230f0*/  ULDC UR7, c[0x0][0xc3c] ;  /* 0x00030f0000077ab9 */ /* 0x000fe20000000800 */
[----:B------:R-:W-:Y:S01]  /*23100*/  UIADD3 UR4, UR4, 0x1f, URZ ;  /* 0x0000001f04047890 */ /* 0x000fe2000fffe03f */
[----:B------:R-:W-:-:S05]  /*23110*/  MOV R3, UR7 ;  /* 0x0000000700037c02 */ /* 0x000fca0008000f00 */
[----:B------:R1:W-:Y:S01]  /*23120*/  STL [R1+0xc], R3 ;  /* 0x00000c0301007387 */ /* 0x0003e20000100800 */
[----:B0-----:R-:W-:-:S13]  /*23130*/  ISETP.LE.AND P6, PT, R2, UR4, PT ;  /* 0x0000000402007c0c */ /* 0x001fda000bfc3270 */
[----:B-1----:R-:W-:Y:S05]  /*23140*/  @P6 BRA `(.L_x_532) ;  /* 0x0000000400a46947 */ /* 0x002fea0003800000 */
[----:B------:R-:W-:Y:S02]  /*23150*/  VIADD R9, R0, UR4 ;  /* 0x0000000400097c36 */ /* 0x000fe40008000000 */
[----:B------:R-:W-:-:S03]  /*23160*/  IMAD.MOV.U32 R6, RZ, RZ, RZ ;  /* 0x000000ffff067224 */ /* 0x000fc600078e00ff */
[----:B------:R-:W-:-:S13]  /*23170*/  ISETP.GE.OR P6, PT, R9, R2, !P0 ;  /* 0x000000020900720c */ /* 0x000fda00047c6670 */
        /* <DEDUP_REMOVED lines=25> */
[----:B------:R-:W-:-:S05]  /*23310*/  IMAD.IADD R7, R4, 0x1, R7 ;  /* 0x0000000104077824 */ /* 0x000fca00078e0207 */
[----:B------:R-:W-:-:S13]  /*23320*/  ISETP.GT.AND P6, PT, R7, UR6, PT ;  /* 0x0000000607007c0c */ /* 0x000fda000bfc4270 */
[----:B------:R-:W-:Y:S05]  /*23330*/  @!P6 BRA `(.L_x_533) ;  /* 0xfffffffc0068e947 */ /* 0x000fea000383ffff */
.L_x_531:
[----:B------:R-:W-:-:S05]  /*23340*/  IADD3 R11, -R4, R7, RZ ;  /* 0x00000007040b7210 */ /* 0x000fca0007ffe1ff */
[----:B------:R-:W-:-:S05]  /*23350*/  IMAD R3, R2, UR5, R11 ;  /* 0x0000000502037c24 */ /* 0x000fca000f8e020b */
[----:B------:R-:W-:-:S13]  /*23360*/  ISETP.GT.AND P0, PT, R3, UR6, PT ;  /* 0x0000000603007c0c */ /* 0x000fda000bf04270 */
[----:B------:R-:W-:-:S04]  /*23370*/  VOTE.ANY R10, PT, !P0 ;  /* 0x00000000000a7806 */ /* 0x000fc800040e0100 */
[----:B------:R0:W1:Y:S01]  /*23380*/  POPC R5, R10 ;  /* 0x0000000a00057309 */ /* 0x0000620000000000 */
[----:B------:R-:W-:Y:S01]  /*23390*/  ISETP.NE.AND P0, PT, R10, RZ, PT ;  /* 0x000000ff0a00720c */ /* 0x000fe20003f05270 */
[----:B0-----:R-:W-:Y:S01]  /*233a0*/  IMAD.MOV.U32 R10, RZ, RZ, RZ ;  /* 0x000000ffff0a7224 */ /* 0x001fe200078e00ff */
[----:B-1----:R-:W0:Y:S04]  /*233b0*/  SHFL.IDX PT, R6, R6, R5, 0x1f ;  /* 0x00001f0506067589 */ /* 0x002e2800000e0000 */
[----:B------:R-:W1:Y:S01]  /*233c0*/  SHFL.IDX PT, R8, R9, R5, 0x1f ;  /* 0x00001f0509087589 */ /* 0x000e6200000e0000 */
[----:B0-----:R-:W-:-:S04]  /*233d0*/  IABS R4, R6 ;  /* 0x0000000600047213 */ /* 0x001fc80000000000 */
[----:B------:R-:W0:Y:S01]  /*233e0*/  I2F.RP R13, R4 ;  /* 0x00000004000d7306 */ /* 0x000e220000209400 */
[----:B-1----:R-:W-:-:S07]  /*233f0*/  IABS R7, R8 ;  /* 0x0000000800077213 */ /* 0x002fce0000000000 */
[----:B------:R-:W-:Y:S08]  /*23400*/  I2F.RP R12, R7 ;  /* 0x00000007000c7306 */ /* 0x000ff00000209400 */
[----:B0-----:R-:W0:Y:S02]  /*23410*/  MUFU.RCP R13, R13 ;  /* 0x0000000d000d7308 */ /* 0x001e240000001000 */
[----:B0-----:R-:W-:-:S06]  /*23420*/  VIADD R3, R13, 0xffffffe ;  /* 0x0ffffffe0d037836 */ /* 0x001fcc0000000000 */
[----:B------:R-:W0:Y:S02]  /*23430*/  F2I.FTZ.U32.TRUNC.NTZ R3, R3 ;  /* 0x0000000300037305 */ /* 0x000e24000021f000 */
[----:B0-----:R-:W-:Y:S01]  /*23440*/  IMAD.MOV R15, RZ, RZ, -R3 ;  /* 0x000000ffff0f7224 */ /* 0x001fe200078e0a03 */
[----:B------:R-:W-:Y:S06]  /*23450*/  @!P0 BRA `(.L_x_534) ;  /* 0x0000000000088947 */ /* 0x000fec0003800000 */
[----:B------:R-:W-:-:S05]  /*23460*/  VIADD R9, R5, 0xffffffff ;  /* 0xffffffff05097836 */ /* 0x000fca0000000000 */
[----:B------:R0:W1:Y:S02]  /*23470*/  SHFL.IDX PT, R10, R2, R9, 0x1f ;  /* 0x00001f09020a7589 */ /* 0x00006400000e0000 */
.L_x_534:
[----:B0-----:R-:W-:Y:S01]  /*23480*/  MOV R2, RZ ;  /* 0x000000ff00027202 */ /* 0x001fe20000000f00 */
[----:B-1----:R-:W-:Y:S01]  /*23490*/  IMAD R10, R10, UR5, R11 ;  /* 0x000000050a0a7c24 */ /* 0x002fe2000f8e020b */
[----:B------:R-:W0:Y:S01]  /*234a0*/  MUFU.RCP R12, R12 ;  /* 0x0000000c000c7308 */ /* 0x000e220000001000 */
[----:B------:R-:W-:-:S03]  /*234b0*/  IMAD R9, R15, R4, RZ ;  /* 0x000000040f097224 */ /* 0x000fc600078e02ff */
[----:B------:R1:W-:Y:S01]  /*234c0*/  STL [R1], R10 ;  /* 0x0000000a01007387 */ /* 0x0003e20000100800 */
[----:B------:R-:W-:Y:S01]  /*234d0*/  IMAD.HI.U32 R2, R3, R9, R2 ;  /* 0x0000000903027227 */ /* 0x000fe200078e0002 */
[----:B------:R-:W-:Y:S02]  /*234e0*/  IADD3 R9, -R10, UR6, RZ ;  /* 0x000000060a097c10 */ /* 0x000fe4000fffe1ff */
[----:B------:R-:W-:Y:S02]  /*234f0*/  IABS R3, R6 ;  /* 0x0000000600037213 */ /* 0x000fe40000000000 */
[----:B------:R-:W-:-:S03]  /*23500*/  IABS R11, R9 ;  /* 0x00000009000b7213 */ /* 0x000fc60000000000 */
[----:B------:R-:W-:Y:S02]  /*23510*/  IMAD.MOV R3, RZ, RZ, -R3 ;  /* 0x000000ffff037224 */ /* 0x000fe400078e0a03 */
[----:B-1----:R-:W-:-:S04]  /*23520*/  IMAD.HI.U32 R10, R2, R11, RZ ;  /* 0x0000000b020a7227 */ /* 0x002fc800078e00ff */
[----:B------:R-:W-:Y:S02]  /*23530*/  IMAD R11, R10, R3, R11 ;  /* 0x000000030a0b7224 */ /* 0x000fe400078e020b */
[----:B0-----:R-:W-:-:S03]  /*23540*/  VIADD R3, R12, 0xffffffe ;  /* 0x0ffffffe0c037836 */ /* 0x001fc60000000000 */
[----:B------:R-:W-:-:S03]  /*23550*/  ISETP.GT.U32.AND P1, PT, R4, R11, PT ;  /* 0x0000000b0400720c */ /* 0x000fc60003f24070 */
[----:B------:R-:W0:Y:S10]  /*23560*/  F2I.FTZ.U32.TRUNC.NTZ R3, R3 ;  /* 0x0000000300037305 */ /* 0x000e34000021f000 */
[----:B------:R-:W-:-:S02]  /*23570*/  @!P1 IMAD.IADD R11, R11, 0x1, -R4 ;  /* 0x000000010b0b9824 */ /* 0x000fc400078e0a04 */
[----:B------:R-:W-:Y:S01]  /*23580*/  @!P1 VIADD R10, R10, 0x1 ;  /* 0x000000010a0a9836 */ /* 0x000fe20000000000 */
[----:B------:R-:W-:Y:S01]  /*23590*/  ISETP.NE.AND P1, PT, R6, RZ, PT ;  /* 0x000000ff0600720c */ /* 0x000fe20003f25270 */
[----:B0-----:R-:W-:Y:S01]  /*235a0*/  IMAD.MOV R2, RZ, RZ, -R3 ;  /* 0x000000ffff027224 */ /* 0x001fe200078e0a03 */
[----:B------:R-:W-:-:S03]  /*235b0*/  ISETP.GE.U32.AND P0, PT, R11, R4, PT ;  /* 0x000000040b00720c */ /* 0x000fc60003f06070 */
[----:B------:R-:W-:Y:S01]  /*235c0*/  IMAD R11, R2, R7, RZ ;  /* 0x00000007020b7224 */ /* 0x000fe200078e02ff */
[----:B------:R-:W-:-:S05]  /*235d0*/  MOV R2, RZ ;  /* 0x000000ff00027202 */ /* 0x000fca0000000f00 */
[----:B------:R-:W-:Y:S01]  /*235e0*/  IMAD.HI.U32 R4, R3, R11, R2 ;  /* 0x0000000b03047227 */ /* 0x000fe200078e0002 */
[----:B------:R-:W-:-:S03]  /*235f0*/  LOP3.LUT R2, R9, R6, RZ, 0x3c, !PT ;  /* 0x0000000609027212 */ /* 0x000fc600078e3cff */
[----:B------:R-:W-:Y:S01]  /*23600*/  @P0 VIADD R10, R10, 0x1 ;  /* 0x000000010a0a0836 */ /* 0x000fe20000000000 */
        /* <DEDUP_REMOVED lines=8> */
[----:B------:R-:W-:-:S05]  /*23690*/  IMAD R2, R4, R2, R3 ;  /* 0x0000000204027224 */ /* 0x000fca00078e0203 */
[----:B------:R-:W-:-:S13]  /*236a0*/  ISETP.GT.U32.AND P1, PT, R7, R2, PT ;  /* 0x000000020700720c */ /* 0x000fda0003f24070 */
[-C--:B------:R-:W-:Y:S01]  /*236b0*/  @!P1 IADD3 R2, R2, -R7.reuse, RZ ;  /* 0x8000000702029210 */ /* 0x080fe20007ffe0ff */
[----:B------:R-:W-:Y:S01]  /*236c0*/  @!P1 VIADD R4, R4, 0x1 ;  /* 0x0000000104049836 */ /* 0x000fe20000000000 */
[----:B------:R-:W-:Y:S02]  /*236d0*/  ISETP.NE.AND P1, PT, R8, RZ, PT ;  /* 0x000000ff0800720c */ /* 0x000fe40003f25270 */
[----:B------:R-:W-:Y:S02]  /*236e0*/  ISETP.GE.U32.AND P0, PT, R2, R7, PT ;  /* 0x000000070200720c */ /* 0x000fe40003f06070 */
[----:B------:R-:W-:-:S04]  /*236f0*/  LOP3.LUT R2, R10, R8, RZ, 0x3c, !PT ;  /* 0x000000080a027212 */ /* 0x000fc800078e3cff */
[----:B------:R-:W-:Y:S01]  /*23700*/  ISETP.GE.AND P2, PT, R2, RZ, PT ;  /* 0x000000ff0200720c */ /* 0x000fe20003f46270 */
[----:B------:R-:W-:-:S06]  /*23710*/  VIADD R2, R5, UR4 ;  /* 0x0000000405027c36 */ /* 0x000fcc0008000000 */
[----:B------:R-:W-:-:S06]  /*23720*/  @P0 VIADD R4, R4, 0x1 ;  /* 0x0000000104040836 */ /* 0x000fcc0000000000 */
[----:B------:R-:W-:Y:S01]  /*23730*/  @!P2 IMAD.MOV R4, RZ, RZ, -R4 ;  /* 0x000000ffff04a224 */ /* 0x000fe200078e0a04 */
[----:B------:R-:W-:-:S05]  /*23740*/  @!P1 LOP3.LUT R4, RZ, R8, RZ, 0x33, !PT ;  /* 0x00000008ff049212 */ /* 0x000fca00078e33ff */
[----:B------:R-:W-:-:S04]  /*23750*/  IMAD.MOV R3, RZ, RZ, -R4 ;  /* 0x000000ffff037224 */ /* 0x000fc800078e0a04 */
[C---:B------:R-:W-:Y:S01]  /*23760*/  IMAD R10, R8.reuse, R3, R10 ;  /* 0x00000003080a7224 */ /* 0x040fe200078e020a */
[----:B------:R-:W-:Y:S01]  /*23770*/  LEA R3, R8, R4, 0x18 ;  /* 0x0000000408037211 */ /* 0x000fe200078ec0ff */
[----:B------:R-:W-:-:S04]  /*23780*/  IMAD.IADD R4, R9, 0x1, -R6 ;  /* 0x0000000109047824 */ /* 0x000fc800078e0a06 */
[----:B------:R-:W-:Y:S01]  /*23790*/  IMAD R3, R10, 0x10000, R3 ;  /* 0x000100000a037824 */ /* 0x000fe200078e0203 */
[----:B------:R1:W-:Y:S04]  /*237a0*/  STL [R1+0x4], R4 ;  /* 0x0000040401007387 */ /* 0x0003e80000100800 */
[----:B------:R1:W-:Y:S04]  /*237b0*/  STL [R1+0xc], R2 ;  /* 0x00000c0201007387 */ /* 0x0003e80000100800 */
[----:B------:R1:W-:Y:S01]  /*237c0*/  STL [R1+0x8], R3 ;  /* 0x0000080301007387 */ /* 0x0003e20000100800 */
[----:B------:R-:W-:Y:S05]  /*237d0*/  BRA `(.L_x_535) ;  /* 0x0000000000107947 */ /* 0x000fea0003800000 */
.L_x_532:
[----:B------:R-:W-:Y:S01]  /*237e0*/  IMAD.U32 R2, RZ, RZ, UR6 ;  /* 0x00000006ff027e24 */ /* 0x000fe2000f8e00ff */
[----:B------:R0:W-:Y:S04]  /*237f0*/  STL [R1+0x4], RZ ;  /* 0x000004ff01007387 */ /* 0x0001e80000100800 */
[----:B------:R0:W-:Y:S04]  /*23800*/  STL [R1+0x8], RZ ;  /* 0x000008ff01007387 */ /* 0x0001e80000100800 */
[----:B------:R0:W-:Y:S02]  /*23810*/  STL [R1], R2 ;  /* 0x0000000201007387 */ /* 0x0001e40000100800 */
.L_x_535:
[----:B-1----:R-:W2:Y:S04]  /*23820*/  LDL R4, [R1] ;  /* 0x0000000001047983 */ /* 0x002ea80000100800 */
[----:B------:R-:W2:Y:S04]  /*23830*/  LDL R5, [R1+0x4] ;  /* 0x0000040001057983 */ /* 0x000ea80000100800 */
[----:B------:R-:W2:Y:S04]  /*23840*/  LDL R6, [R1+0x8] ;  /* 0x0000080001067983 */ /* 0x000ea80000100800 */
[----:B------:R-:W2:Y:S01]  /*23850*/  LDL R7, [R1+0xc] ;  /* 0x00000c0001077983 */ /* 0x000ea20000100800 */
[----:B------:R-:W-:-:S13]  /*23860*/  ISETP.NE.AND P0, PT, R0, RZ, PT ;  /* 0x000000ff0000720c */ /* 0x000fda0003f05270 */
[----:B------:R-:W1:Y:S01]  /*23870*/  @!P0 S2R R3, SR_CgaCtaId ;  /* 0x0000000000038919 */ /* 0x000e620000008800 */
[----:B------:R-:W-:-:S04]  /*23880*/  @!P0 MOV R0, 0x400 ;  /* 0x0000040000008802 */ /* 0x000fc80000000f00 */
[----:B-1----:R-:W-:-:S05]  /*23890*/  @!P0 LEA R0, R3, R0, 0x18 ;  /* 0x0000000003008211 */ /* 0x002fca00078ec0ff */
[----:B--2---:R1:W-:Y:S01]  /*238a0*/  @!P0 STS.128 [R0+0x298d0], R4 ;  /* 0x0298d00400008388 */ /* 0x0043e20000000c00 */
[----:B------:R-:W-:Y:S06]  /*238b0*/  BAR.ARV 0x5, 0x180 ;  /* 0x0146000000007b1d */ /* 0x000fec0000002000 */
.L_x_530:
[----:B-1----:R-:W3:Y:S01]  /*238c0*/  LDL R0, [R1+0xc] ;  /* 0x00000c0001007983 */ /* 0x002ee20000100800 */
[----:B------:R-:W-:Y:S01]  /*238d0*/  ULDC UR4, c[0x0][0xc3c] ;  /* 0x00030f0000047ab9 */ /* 0x000fe20000000800 */
[----:B------:R-:W-:Y:S01]  /*238e0*/  IMAD.MOV.U32 R19, RZ, RZ, RZ ;  /* 0x000000ffff137224 */ /* 0x000fe200078e00ff */
[----:B---3--:R-:W-:Y:S02]  /*238f0*/  ISETP.GE.AND P0, PT, R0, UR4, PT ;  /* 0x0000000400007c0c */ /* 0x008fe4000bf06270 */
[----:B------:R-:W-:-:S05]  /*23900*/  MOV R0, 0x1 ;  /* 0x0000000100007802 */ /* 0x000fca0000000f00 */
[----:B------:R1:W-:Y:S04]  /*23910*/  STL [R1+0x18], R0 ;  /* 0x0000180001007387 */ /* 0x0003e80000100800 */
[----:B------:R1:W-:Y:S02]  /*23920*/  STL [R1+0x5c], RZ ;  /* 0x00005cff01007387 */ /* 0x0003e40000100800 */
[----:B------:R-:W-:Y:S05]  /*23930*/  @P0 BRA `(.L_x_536) ;  /* 0x0000005c00fc0947 */ /* 0x000fea0003800000 */
[----:B------:R-:W3:Y:S01]  /*23940*/  S2R R10, SR_TID.X ;  /* 0x00000000000a7919 */ /* 0x000ee20000002100 */
[----:B------:R-:W4:Y:S01]  /*23950*/  S2UR UR5, SR_CgaCtaId ;  /* 0x00000000000579c3 */ /* 0x000f220000008800 */
[----:B------:R-:W-:Y:S01]  /*23960*/  UMOV UR4, 0x400 ;  /* 0x0000040000047882 */ /* 0x000fe20000000000 */
[----:B------:R-:W-:Y:S01]  /*23970*/  BSSY B7, `(.L_x_536) ;  /* 0x00005fb000077945 */ /* 0x000fe20003800000 */
[----:B------:R-:W-:Y:S01]  /*23980*/  IMAD.MOV.U32 R19, RZ, RZ, RZ ;  /* 0x000000ffff137224 */ /* 0x000fe200078e00ff */
[----:B------:R-:W-:Y:S01]  /*23990*/  ULDC.64 UR40, c[0x0][0x198] ;  /* 0x0000660000287ab9 */ /* 0x000fe20000000a00 */
[----:B------:R-:W-:Y:S02]  /*239a0*/  ULOP3.LUT UR37, UR36, 0x1, URZ, 0xfc, !UPT ;  /* 0x0000000124257892 */ /* 0x000fe4000f8efc3f */
[----:B------:R-:W-:Y:S01]  /*239b0*/  ULOP3.LUT UR39, UR36, 0x2, URZ, 0xfc, !UPT ;  /* 0x0000000224277892 */ /* 0x000fe2000f8efc3f */
[----:B------:R-:W-:Y:S01]  /*239c0*/  ULDC UR38, c[0x0][0xc] ;  /* 0x0000030000267ab9 */ /* 0x000fe20000000800 */
[----:B----4-:R-:W-:-:S06]  /*239d0*/  ULEA UR4, UR5, UR4, 0x18 ;  /* 0x0000000405047291 */ /* 0x010fcc000f8ec03f */
[----:B------:R-:W-:Y:S01]  /*239e0*/  IMAD.U32 R18, RZ, RZ, UR4 ;  /* 0x00000004ff127e24 */ /* 0x000fe2000f8e00ff */
[C---:B---3--:R-:W-:Y:S01]  /*239f0*/  LOP3.LUT R8, R10.reuse, 0x7f, RZ, 0xc0, !PT ;  /* 0x0000007f0a087812 */ /* 0x048fe200078ec0ff */
[C---:B--2---:R-:W-:Y:S01]  /*23a00*/  IMAD.SHL.U32 R4, R10.reuse, 0x80, RZ ;  /* 0x000000800a047824 */ /* 0x044fe200078e00ff */
[----:B-1----:R-:W-:Y:S01]  /*23a10*/  SHF.R.U32.HI R0, RZ, 0x1, R10 ;  /* 0x00000001ff007819 */ /* 0x002fe2000001160a */
[C---:B0-----:R-:W-:Y:S01]  /*23a20*/  IMAD.SHL.U32 R2, R10.reuse, 0x10, RZ ;  /* 0x000000100a027824 */ /* 0x041fe200078e00ff */
[C---:B------:R-:W-:Y:S01]  /*23a30*/  SHF.L.U32 R3, R10.reuse, 0x1, RZ ;  /* 0x000000010a037819 */ /* 0x040fe200000006ff */
[----:B------:R-:W-:Y:S01]  /*23a40*/  IMAD.SHL.U32 R9, R10, 0x4, RZ ;  /* 0x000000040a097824 */ /* 0x000fe200078e00ff */
[----:B------:R-:W-:Y:S02]  /*23a50*/  LOP3.LUT R5, R4, 0x380, RZ, 0xc0, !PT ;  /* 0x0000038004057812 */ /* 0x000fe400078ec0ff */
[----:B------:R-:W-:Y:S02]  /*23a60*/  LOP3.LUT P0, RZ, R10, 0x4, RZ, 0xc0, !PT ;  /* 0x000000040aff7812 */ /* 0x000fe4000780c0ff */
[----:B------:R-:W-:Y:S01]  /*23a70*/  LOP3.LUT R5, R5, 0x30, R0, 0xf8, !PT ;  /* 0x0000003005057812 */ /* 0x000fe200078ef800 */
[----:B------:R-:W-:-:S03]  /*23a80*/  IMAD.SHL.U32 R0, R8, 0x10, RZ ;  /* 0x0000001008007824 */ /* 0x000fc600078e00ff */
[----:B------:R-:W-:Y:S02]  /*23a90*/  LOP3.LUT R5, R5, 0x70, R2, 0x78, !PT ;  /* 0x0000007005057812 */ /* 0x000fe400078e7802 */
[----:B------:R-:W-:Y:S02]  /*23aa0*/  LOP3.LUT R7, R0, 0x600, RZ, 0xc0, !PT ;  /* 0x0000060000077812 */ /* 0x000fe400078ec0ff */
[----:B------:R-:W-:Y:S02]  /*23ab0*/  LOP3.LUT R0, R2, 0x1b0, RZ, 0xc0, !PT ;  /* 0x000001b002007812 */ /* 0x000fe400078ec0ff */
[----:B------:R-:W-:Y:S02]  /*23ac0*/  LOP3.LUT R5, R5, 0xc00, R4, 0xf8, !PT ;  /* 0x00000c0005057812 */ /* 0x000fe400078ef804 */
[----:B------:R-:W-:Y:S02]  /*23ad0*/  LOP3.LUT R3, R0, 0x30, R3, 0x78, !PT ;  /* 0x0000003000037812 */ /* 0x000fe400078e7803 */
[----:B------:R-:W-:Y:S01]  /*23ae0*/  LOP3.LUT R0, R7, 0x40, R2, 0xf8, !PT ;  /* 0x0000004007007812 */ /* 0x000fe200078ef802 */
[----:B------:R0:W-:Y:S03]  /*23af0*/  STL [R1+0x30], R5 ;  /* 0x0000300501007387 */ /* 0x0001e60000100800 */
[----:B------:R-:W-:Y:S01]  /*23b00*/  LOP3.LUT R3, R0, R3, RZ, 0xfc, !PT ;  /* 0x0000000300037212 */ /* 0x000fe200078efcff */
[----:B------:R-:W-:-:S05]  /*23b10*/  IMAD.SHL.U32 R0, R10, 0x20, RZ ;  /* 0x000000200a007824 */ /* 0x000fca00078e00ff */
[----:B------:R-:W-:Y:S02]  /*23b20*/  LOP3.LUT R6, R0, 0x80, RZ, 0xc0, !PT ;  /* 0x0000008000067812 */ /* 0x000fe400078ec0ff */
[----:B------:R-:W-:Y:S02]  /*23b30*/  LOP3.LUT R7, R7, 0x60, R0, 0xf8, !PT ;  /* 0x0000006007077812 */ /* 0x000fe400078ef800 */
[----:B------:R-:W-:Y:S02]  /*23b40*/  LOP3.LUT R6, R6, 0x10, R10, 0xf8, !PT ;  /* 0x0000001006067812 */ /* 0x000fe400078ef80a */
[----:B------:R-:W-:Y:S02]  /*23b50*/  LOP3.LUT R7, R7, 0x100, R0, 0xf8, !PT ;  /* 0x0000010007077812 */ /* 0x000fe400078ef800 */
[----:B------:R-:W-:Y:S02]  /*23b60*/  LOP3.LUT R6, R6, 0x10, R9, 0x78, !PT ;  /* 0x0000001006067812 */ /* 0x000fe400078e7809 */
[----:B0-----:R-:W-:-:S02]  /*23b70*/  SHF.R.U32.HI R5, RZ, 0x2, R8 ;  /* 0x00000002ff057819 */ /* 0x001fc40000011608 */
[----:B------:R-:W-:Y:S02]  /*23b80*/  LOP3.LUT R4, R7, R6, RZ, 0xfc, !PT ;  /* 0x0000000607047212 */ /* 0x000fe400078efcff */
[----:B------:R-:W-:Y:S01]  /*23b90*/  LOP3.LUT R5, R5, 0x60, R0, 0xf8, !PT ;  /* 0x0000006005057812 */ /* 0x000fe200078ef800 */
[----:B------:R-:W-:Y:S02]  /*23ba0*/  IMAD.MOV.U32 R0, RZ, RZ, 0x1 ;  /* 0x00000001ff007424 */ /* 0x000fe400078e00ff */
[----:B------:R0:W-:Y:S02]  /*23bb0*/  STL [R1+0x2c], R4 ;  /* 0x00002c0401007387 */ /* 0x0001e40000100800 */
[----:B0-----:R-:W-:Y:S01]  /*23bc0*/  LOP3.LUT R4, R2, 0x30, RZ, 0xc0, !PT ;  /* 0x0000003002047812 */ /* 0x001fe200078ec0ff */
[----:B------:R-:W-:-:S05]  /*23bd0*/  IMAD.MOV.U32 R2, RZ, RZ, 0x40 ;  /* 0x00000040ff027424 */ /* 0x000fca00078e00ff */
[----:B------:R-:W-:Y:S02]  /*23be0*/  SEL R6, R2, 0xffffffc0, !P0 ;  /* 0xffffffc002067807 */ /* 0x000fe40004000000 */
[----:B------:R-:W-:Y:S01]  /*23bf0*/  IADD3 R2, R18, R3, RZ ;  /* 0x0000000312027210 */ /* 0x000fe20007ffe0ff */
[----:B------:R-:W-:Y:S02]  /*23c00*/  IMAD.MOV.U32 R3, RZ, RZ, 0x1 ;  /* 0x00000001ff037424 */ /* 0x000fe400078e00ff */
[----:B------:R-:W-:Y:S04]  /*23c10*/  STL [R1+0x34], R6 ;  /* 0x0000340601007387 */ /* 0x000fe80000100800 */
[----:B------:R0:W-:Y:S04]  /*23c20*/  STL [R1+0x40], R2 ;  /* 0x0000400201007387 */ /* 0x0001e80000100800 */
[----:B------:R-:W-:Y:S04]  /*23c30*/  STL [R1+0x5c], RZ ;  /* 0x00005cff01007387 */ /* 0x000fe80000100800 */
[----:B------:R1:W-:Y:S01]  /*23c40*/  STL [R1+0x1c], R0 ;  /* 0x00001c0001007387 */ /* 0x0003e20000100800 */
[----:B0-----:R-:W-:-:S03]  /*23c50*/  LOP3.LUT R2, R4, 0x40, RZ, 0xfc, !PT ;  /* 0x0000004004027812 */ /* 0x001fc600078efcff */
[----:B------:R0:W-:Y:S04]  /*23c60*/  STL [R1+0x14], RZ ;  /* 0x000014ff01007387 */ /* 0x0001e80000100800 */
[----:B------:R0:W-:Y:S01]  /*23c70*/  STL [R1+0x18], R3 ;  /* 0x0000180301007387 */ /* 0x0001e20000100800 */
[----:B-1----:R-:W-:-:S07]  /*23c80*/  LOP3.LUT R0, R4, 0x80, RZ, 0xfc, !PT ;  /* 0x0000008004007812 */ /* 0x002fce00078efcff */
.L_x_648:
[----:B------:R-:W2:Y:S01]  /*23c90*/  LDL R0, [R1+0xc] ;  /* 0x00000c0001007983 */ /* 0x000ea20000100800 */
[----:B0-----:R-:W2:Y:S01]  /*23ca0*/  LDC.64 R2, c[0x0][0xc88] ;  /* 0x00032200ff027b82 */ /* 0x001ea20000000a00 */
[----:B------:R-:W-:Y:S05]  /*23cb0*/  YIELD ;  /* 0x0000000000007946 */ /* 0x000fea0003800000 */
[----:B------:R-:W-:Y:S01]  /*23cc0*/  ULDC.64 UR4, c[0x0][0xa28] ;  /* 0x00028a0000047ab9 */ /* 0x000fe20000000a00 */
[----:B------:R-:W-:Y:S02]  /*23cd0*/  CS2R R8, SRZ ;  /* 0x0000000000087805 */ /* 0x000fe4000001ff00 */
[----:B------:R-:W-:Y:S01]  /*23ce0*/  ISETP.NE.U32.AND P0, PT, RZ, UR4, PT ;  /* 0x00000004ff007c0c */ /* 0x000fe2000bf05070 */
[----:B------:R-:W-:Y:S01]  /*23cf0*/  ULDC.64 UR10, c[0x0][0xa18] ;  /* 0x00028600000a7ab9 */ /* 0x000fe20000000a00 */
[----:B------:R-:W-:Y:S01]  /*23d00*/  ULDC.64 UR8, c[0x0][0xa10] ;  /* 0x0002840000087ab9 */ /* 0x000fe20000000a00 */
[----:B------:R-:W-:Y:S01]  /*23d10*/  ULDC.64 UR6, c[0x0][0xa08] ;  /* 0x0002820000067ab9 */ /* 0x000fe20000000a00 */
[----:B--2---:R-:W-:-:S05]  /*23d20*/  IMAD.WIDE R2, R0, 0x4, R2 ;  /* 0x0000000400027825 */ /* 0x004fca00078e0202 */
[----:B------:R-:W2:Y:S01]  /*23d30*/  LDG.E R15, desc[UR54][R2.64] ;  /* 0x00000036020f7981 */ /* 0x000ea2000c1e1900 */
[----:B------:R-:W-:Y:S02]  /*23d40*/  ISETP.NE.AND.EX P0, PT, RZ, UR5, PT, P0 ;  /* 0x00000005ff007c0c */ /* 0x000fe4000bf05300 */
[----:B--2---:R-:W-:Y:S01]  /*23d50*/  SHF.R.S32.HI R0, RZ, 0x1f, R15 ;  /* 0x0000001fff007819 */ /* 0x004fe2000001140f */
[----:B------:R-:W-:-:S10]  /*23d60*/  IMAD.SHL.U32 R14, R15, 0x4, RZ ;  /* 0x000000040f0e7824 */ /* 0x000fd400078e00ff */
[C---:B------:R-:W-:Y:S01]  /*23d70*/  @P0 LEA R2, P1, R15.reuse, UR4, 0x2 ;  /* 0x000000040f020c11 */ /* 0x040fe2000f8210ff */
[----:B------:R-:W-:Y:S03]  /*23d80*/  STL [R1+0x38], R15 ;  /* 0x0000380f01007387 */ /* 0x000fe60000100800 */
[C-C-:B------:R-:W-:Y:S01]  /*23d90*/  @P0 LEA.HI.X R3, R15.reuse, UR5, R0.reuse, 0x2, P1 ;  /* 0x000000050f030c11 */ /* 0x140fe200088f1400 */
[----:B------:R-:W-:Y:S01]  /*23da0*/  ULDC.64 UR4, c[0x0][0xa00] ;  /* 0x0002800000047ab9 */ /* 0x000fe20000000a00 */
[----:B------:R-:W-:Y:S01]  /*23db0*/  SHF.L.U64.HI R13, R15, 0x2, R0 ;  /* 0x000000020f0d7819 */ /* 0x000fe20000010200 */
[----:B------:R0:W-:Y:S01]  /*23dc0*/  STL [R1+0x4c], R0 ;  /* 0x00004c0001007387 */ /* 0x0001e20000100800 */
[----:B------:R-:W-:-:S03]  /*23dd0*/  ISETP.NE.U32.AND P1, PT, RZ, UR4, PT ;  /* 0x00000004ff007c0c */ /* 0x000fc6000bf25070 */
[----:B-1----:R1:W5:Y:S01]  /*23de0*/  @P0 LDG.E R8, desc[UR54][R2.64] ;  /* 0x0000003602080981 */ /* 0x002362000c1e1900 */
[----:B------:R-:W-:Y:S02]  /*23df0*/  ISETP.NE.AND.EX P1, PT, RZ, UR5, PT, P1 ;  /* 0x00000005ff007c0c */ /* 0x000fe4000bf25310 */
[----:B------:R-:W-:Y:S01]  /*23e00*/  ISETP.NE.U32.AND P3, PT, RZ, UR10, PT ;  /* 0x0000000aff007c0c */ /* 0x000fe2000bf65070 */
[----:B------:R-:W-:Y:S01]  /*23e10*/  STL [R1+0x24], R14 ;  /* 0x0000240e01007387 */ /* 0x000fe20000100800 */
[----:B------:R-:W-:Y:S01]  /*23e20*/  ISETP.NE.U32.AND P0, PT, RZ, UR6, PT ;  /* 0x00000006ff007c0c */ /* 0x000fe2000bf05070 */
[----:B0-----:R-:W-:Y:S01]  /*23e30*/  IMAD.MOV.U32 R0, RZ, RZ, RZ ;  /* 0x000000ffff007224 */ /* 0x001fe200078e00ff */
[----:B------:R-:W-:Y:S01]  /*23e40*/  ISETP.NE.U32.AND P2, PT, RZ, UR8, PT ;  /* 0x00000008ff007c0c */ /* 0x000fe2000bf45070 */
[----:B------:R-:W-:Y:S01]  /*23e50*/  STL [R1+0x3c], R13 ;  /* 0x00003c0d01007387 */ /* 0x000fe20000100800 */
[C---:B------:R-:W-:Y:S02]  /*23e60*/  IADD3 R6, P5, R14.reuse, UR6, RZ ;  /* 0x000000060e067c10 */ /* 0x040fe4000ffbe0ff */
[----:B-1----:R-:W-:-:S02]  /*23e70*/  IADD3 R2, P4, R14, UR4, RZ ;  /* 0x000000040e027c10 */ /* 0x002fc4000ff9e0ff */
[----:B------:R-:W-:Y:S02]  /*23e80*/  ISETP.NE.AND.EX P3, PT, RZ, UR11, PT, P3 ;  /* 0x0000000bff007c0c */ /* 0x000fe4000bf65330 */
[C---:B------:R-:W-:Y:S02]  /*23e90*/  IADD3.X R3, R13.reuse, UR5, RZ, P4, !PT ;  /* 0x000000050d037c10 */ /* 0x040fe4000a7fe4ff */
[----:B------:R-:W-:Y:S02]  /*23ea0*/  IADD3 R4, P4, R14, UR8, RZ ;  /* 0x000000080e047c10 */ /* 0x000fe4000ff9e0ff */
[----:B------:R-:W-:Y:S01]  /*23eb0*/  ISETP.NE.AND.EX P0, PT, RZ, UR7, PT, P0 ;  /* 0x00000007ff007c0c */ /* 0x000fe2000bf05300 */
[----:B------:R-:W2:Y:S01]  /*23ec0*/  @P1 LDG.E R9, desc[UR54][R2.64] ;  /* 0x0000003602091981 */ /* 0x000ea2000c1e1900 */
[----:B------:R-:W-:Y:S01]  /*23ed0*/  IADD3.X R5, R13, UR9, RZ, P4, !PT ;  /* 0x000000090d057c10 */ /* 0x000fe2000a7fe4ff */
[----:B------:R-:W-:Y:S01]  /*23ee0*/  ULDC UR4, c[0x0][0x288] ;  /* 0x0000a20000047ab9 */ /* 0x000fe20000000800 */
[----:B------:R-:W-:-:S02]  /*23ef0*/  ISETP.NE.AND.EX P2, PT, RZ, UR9, PT, P2 ;  /* 0x00000009ff007c0c */ /* 0x000fc4000bf45320 */
[----:B---3--:R-:W-:Y:S02]  /*23f00*/  MOV R12, RZ ;  /* 0x000000ff000c7202 */ /* 0x008fe40000000f00 */
[----:B------:R-:W-:Y:S02]  /*23f10*/  @P3 IADD3 R10, P4, R14, UR10, RZ ;  /* 0x0000000a0e0a3c10 */ /* 0x000fe4000ff9e0ff */
[C---:B------:R-:W-:Y:S02]  /*23f20*/  IADD3.X R7, R13.reuse, UR7, RZ, P5, !PT ;  /* 0x000000070d077c10 */ /* 0x040fe4000affe4ff */
[----:B------:R-:W-:-:S03]  /*23f30*/  @P3 IADD3.X R11, R13, UR11, RZ, P4, !PT ;  /* 0x0000000b0d0b3c10 */ /* 0x000fc6000a7fe4ff */
[----:B------:R-:W5:Y:S04]  /*23f40*/  @P0 LDG.E R12, desc[UR54][R6.64] ;  /* 0x00000036060c0981 */ /* 0x000f68000c1e1900 */
[----:B------:R-:W5:Y:S04]  /*23f50*/  @P2 LDG.E R0, desc[UR54][R4.64] ;  /* 0x0000003604002981 */ /* 0x000f68000c1e1900 */
[----:B--2---:R0:W-:Y:S02]  /*23f60*/  STL [R1+0x44], R9 ;  /* 0x0000440901007387 */ /* 0x0041e40000100800 */
[----:B0-----:R-:W-:Y:S01]  /*23f70*/  IMAD.U32 R9, RZ, RZ, UR4 ;  /* 0x00000004ff097e24 */ /* 0x001fe2000f8e00ff */
[----:B------:R-:W-:-:S05]  /*23f80*/  ULDC.64 UR4, c[0x0][0x418] ;  /* 0x0001060000047ab9 */ /* 0x000fca0000000a00 */
[----:B------:R0:W2:Y:S01]  /*23f90*/  @P3 LDG.E R9, desc[UR54][R10.64] ;  /* 0x000000360a093981 */ /* 0x0000a2000c1e1900 */
[----:B------:R-:W-:-:S03]  /*23fa0*/  UISETP.NE.U32.AND UP0, UPT, UR4, URZ, UPT ;  /* 0x0000003f0400728c */ /* 0x000fc6000bf05070 */
[----:B------:R-:W-:Y:S01]  /*23fb0*/  ULDC UR4, c[0x0][0x424] ;  /* 0x0001090000047ab9 */ /* 0x000fe20000000800 */
[----:B------:R-:W-:-:S03]  /*23fc0*/  UISETP.NE.AND.EX UP0, UPT, UR5, URZ, UPT, UP0 ;  /* 0x0000003f0500728c */ /* 0x000fc6000bf05300 */
[----:B------:R-:W-:Y:S01]  /*23fd0*/  ULDC UR5, c[0x0][0x2f0] ;  /* 0x0000bc0000057ab9 */ /* 0x000fe20000000800 */
[----:B------:R-:W-:-:S04]  /*23fe0*/  USEL UR4, UR4, 0x1, UP0 ;  /* 0x0000000104047887 */ /* 0x000fc80008000000 */
[----:B------:R-:W-:-:S03]  /*23ff0*/  UIMAD UR4, UR4, UR5, URZ ;  /* 0x00000005040472a4 */ /* 0x000fc6000f8e023f */
[----:B------:R-:W-:Y:S02]  /*24000*/  ULDC UR5, c[0x0][0x348] ;  /* 0x0000d20000057ab9 */ /* 0x000fe40000000800 */
[----:B0-----:R-:W-:Y:S01]  /*24010*/  IMAD.U32 R10, RZ, RZ, UR5 ;  /* 0x00000005ff0a7e24 */ /* 0x001fe2000f8e00ff */
[----:B--2---:R0:W-:Y:S02]  /*24020*/  STL [R1+0x58], R9 ;  /* 0x0000580901007387 */ /* 0x0041e40000100800 */
[----:B0-----:R-:W-:Y:S01]  /*24030*/  IMAD.U32 R9, RZ, RZ, UR4 ;  /* 0x00000004ff097e24 */ /* 0x001fe2000f8e00ff */
[----:B------:R-:W-:Y:S06]  /*24040*/  @P3 BRA `(.L_x_537) ;  /* 0x0000000000143947 */ /* 0x000fec0003800000 */
[----:B------:R-:W-:Y:S05]  /*24050*/  @!P1 BRA `(.L_x_537) ;  /* 0x0000000000109947 */ /* 0x000fea0003800000 */
[----:B------:R-:W2:Y:S04]  /*24060*/  LDG.E R11, desc[UR54][R2.64] ;  /* 0x00000036020b7981 */ /* 0x000ea8000c1e1900 */
[----:B------:R-:W2:Y:S02]  /*24070*/  LDG.E R2, desc[UR54][R2.64+0x4] ;  /* 0x0000043602027981 */ /* 0x000ea4000c1e1900 */
[----:B--2---:R-:W-:-:S05]  /*24080*/  IADD3 R2, -R11, R2, RZ ;  /* 0x000000020b027210 */ /* 0x004fca0007ffe1ff */
[----:B------:R0:W-:Y:S02]  /*24090*/  STL [R1+0x58], R2 ;  /* 0x0000580201007387 */ /* 0x0001e40000100800 */
.L_x_537:
[----:B------:R-:W2:Y:S01]  /*240a0*/  LDL.LU R3, [R1+0x8] ;  /* 0x0000080001037983 */ /* 0x000ea20000300800 */
[----:B------:R-:W-:Y:S01]  /*240b0*/  IMAD.MOV.U32 R11, RZ, RZ, R15 ;  /* 0x000000ffff0b7224 */ /* 0x000fe200078e000f */
[----:B------:R-:W-:Y:S02]  /*240c0*/  ULDC.64 UR4, c[0x0][0xa20] ;  /* 0x0002880000047ab9 */ /* 0x000fe40000000a00 */
[----:B------:R-:W-:Y:S02]  /*240d0*/  ISETP.NE.U32.AND P1, PT, RZ, UR4, PT ;  /* 0x00000004ff007c0c */ /* 0x000fe4000bf25070 */
[----:B------:R1:W-:Y:S02]  /*240e0*/  STL [R1+0x8], R11 ;  /* 0x0000080b01007387 */ /* 0x0003e40000100800 */
[----:B------:R-:W-:Y:S02]  /*240f0*/  ISETP.NE.AND.EX P1, PT, RZ, UR5, PT, P1 ;  /* 0x00000005ff007c0c */ /* 0x000fe4000bf25310 */
[----:B--2---:R-:W-:-:S02]  /*24100*/  LOP3.LUT R17, R3, 0xff000000, RZ, 0xc0, !PT ;  /* 0xff00000003117812 */ /* 0x004fc400078ec0ff */
[C---:B0-----:R-:W-:Y:S02]  /*24110*/  LOP3.LUT R2, R3.reuse, 0xff0000, RZ, 0xc0, !PT ;  /* 0x00ff000003027812 */ /* 0x041fe400078ec0ff */
[----:B------:R-:W-:Y:S02]  /*24120*/  SHF.R.U32.HI R17, RZ, 0x8, R17 ;  /* 0x00000008ff117819 */ /* 0x000fe40000011611 */
[----:B------:R-:W-:Y:S02]  /*24130*/  LOP3.LUT R16, R3, 0xffff, RZ, 0xc0, !PT ;  /* 0x0000ffff03107812 */ /* 0x000fe400078ec0ff */
[----:B------:R-:W-:Y:S01]  /*24140*/  LEA.HI R17, R2, R17, RZ, 0x10 ;  /* 0x0000001102117211 */ /* 0x000fe200078f80ff */
[----:B-----5:R-:W-:-:S05]  /*24150*/  IMAD.IADD R2, R12, 0x1, R8 ;  /* 0x000000010c027824 */ /* 0x020fca00078e0208 */
[----:B------:R1:W-:Y:S01]  /*24160*/  STL [R1+0x28], R2 ;  /* 0x0000280201007387 */ /* 0x0003e20000100800 */
[----:B------:R-:W-:Y:S05]  /*24170*/  @!P1 BRA `(.L_x_538) ;  /* 0x0000000000109947 */ /* 0x000fea0003800000 */
[----:B-1----:R-:W-:-:S04]  /*24180*/  IADD3 R2, P0, R14, UR4, RZ ;  /* 0x000000040e027c10 */ /* 0x002fc8000ff1e0ff */
[----:B------:R-:W-:-:S05]  /*24190*/  IADD3.X R3, R13, UR5, RZ, P0, !PT ;  /* 0x000000050d037c10 */ /* 0x000fca00087fe4ff */
[----:B------:R0:W5:Y:S01]  /*241a0*/  LDG.E R9, desc[UR54][R2.64] ;  /* 0x0000003602097981 */ /* 0x000162000c1e1900 */
[----:B------:R-:W-:Y:S05]  /*241b0*/  BRA `(.L_x_539) ;  /* 0x0000000000107947 */ /* 0x000fea0003800000 */
.L_x_538:
[----:B------:R-:W-:Y:S05]  /*241c0*/  @!P0 BRA `(.L_x_539) ;  /* 0x00000000000c8947 */ /* 0x000fea0003800000 */
[----:B------:R-:W2:Y:S04]  /*241d0*/  LDG.E R9, desc[UR54][R6.64] ;  /* 0x0000003606097981 */ /* 0x000ea8000c1e1900 */
[----:B------:R-:W2:Y:S02]  /*241e0*/  LDG.E R6, desc[UR54][R6.64+0x4] ;  /* 0x0000043606067981 */ /* 0x000ea4000c1e1900 */
[----:B--2---:R-:W-:-:S07]  /*241f0*/  IMAD.IADD R9, R6, 0x1, -R9 ;  /* 0x0000000106097824 */ /* 0x004fce00078e0a09 */
.L_x_539:
[----:B01----:R-:W2:Y:S01]  /*24200*/  @P2 LDG.E R2, desc[UR54][R4.64] ;  /* 0x0000003604022981 */ /* 0x003ea2000c1e1900 */
[----:B-----5:R-:W-:-:S03]  /*24210*/  IMAD.IADD R8, R9, 0x1, -R8 ;  /* 0x0000000109087824 */ /* 0x020fc600078e0a08 */
[----:B------:R-:W2:Y:S01]  /*24220*/  @P2 LDG.E R4, desc[UR54][R4.64+0x4] ;  /* 0x0000043604042981 */ /* 0x000ea2000c1e1900 */
[----:B------:R-:W-:Y:S01]  /*24230*/  BSSY B0, `(.L_x_540) ;  /* 0x0000029000007945 */ /* 0x000fe20003800000 */
[----:B------:R-:W-:Y:S02]  /*24240*/  LOP3.LUT R21, R17, 0xff, RZ, 0xc0, !PT ;  /* 0x000000ff11157812 */ /* 0x000fe400078ec0ff */
[----:B------:R-:W-:Y:S02]  /*24250*/  SHF.R.U32.HI R17, RZ, 0x10, R17 ;  /* 0x00000010ff117819 */ /* 0x000fe40000011611 */
[----:B--2---:R-:W-:-:S05]  /*24260*/  @P2 IADD3 R10, -R2, R4, RZ ;  /* 0x00000004020a2210 */ /* 0x004fca0007ffe1ff */
[----:B------:R-:W-:-:S04]  /*24270*/  IMAD.IADD R2, R8, 0x1, R10 ;  /* 0x0000000108027824 */ /* 0x000fc800078e020a */
[C---:B------:R-:W-:Y:S01]  /*24280*/  VIADD R20, R2.reuse, 0x9f ;  /* 0x0000009f02147836 */ /* 0x040fe20000000000 */
[----:B------:R-:W-:-:S03]  /*24290*/  ISETP.GE.AND P1, PT, R2, 0x1, PT ;  /* 0x000000010200780c */ /* 0x000fc60003f26270 */
[----:B------:R-:W-:-:S05]  /*242a0*/  IMAD.HI R20, R20, 0x66666667, RZ ;  /* 0x6666666714147827 */ /* 0x000fca00078e02ff */
[----:B------:R-:W-:-:S04]  /*242b0*/  SHF.R.U32.HI R2, RZ, 0x1f, R20 ;  /* 0x0000001fff027819 */ /* 0x000fc80000011614 */
[----:B------:R-:W-:Y:S01]  /*242c0*/  LEA.HI.SX32 R20, R20, R2, 0x1a ;  /* 0x0000000214147211 */ /* 0x000fe200078fd2ff */
[----:B------:R-:W-:Y:S01]  /*242d0*/  IMAD.MOV.U32 R2, RZ, RZ, RZ ;  /* 0x000000ffff027224 */ /* 0x000fe200078e00ff */
[----:B------:R-:W-:Y:S06]  /*242e0*/  @!P1 BRA `(.L_x_541) ;  /* 0x0000000000749947 */ /* 0x000fec0003800000 */
[----:B------:R-:W-:Y:S01]  /*242f0*/  ISETP.NE.AND P0, PT, R17, RZ, PT ;  /* 0x000000ff1100720c */ /* 0x000fe20003f05270 */
[----:B------:R-:W-:-:S03]  /*24300*/  ULDC UR4, c[0x0][0x9f0] ;  /* 0x00027c0000047ab9 */ /* 0x000fc60000000800 */
[----:B------:R-:W-:-:S04]  /*24310*/  SEL R3, R17, UR4, P0 ;  /* 0x0000000411037c07 */ /* 0x000fc80008000000 */
[-C--:B------:R-:W-:Y:S02]  /*24320*/  IABS R4, R3.reuse ;  /* 0x0000000300047213 */ /* 0x080fe40000000000 */
[----:B------:R-:W-:Y:S02]  /*24330*/  IADD3 R2, R3, -0x1, R20 ;  /* 0xffffffff03027810 */ /* 0x000fe40007ffe014 */
[----:B------:R-:W0:Y:S02]  /*24340*/  I2F.RP R6, R4 ;  /* 0x0000000400067306 */ /* 0x000e240000209400 */
[----:B------:R-:W-:-:S04]  /*24350*/  LOP3.LUT R5, R2, R3, RZ, 0x3c, !PT ;  /* 0x0000000302057212 */ /* 0x000fc800078e3cff */
[----:B------:R-:W-:Y:S02]  /*24360*/  ISETP.GE.AND P4, PT, R5, RZ, PT ;  /* 0x000000ff0500720c */ /* 0x000fe40003f86270 */
[----:B0-----:R-:W0:Y:S02]  /*24370*/  MUFU.RCP R6, R6 ;  /* 0x0000000600067308 */ /* 0x001e240000001000 */
[----:B0-----:R-:W-:-:S06]  /*24380*/  VIADD R6, R6, 0xffffffe ;  /* 0x0ffffffe06067836 */ /* 0x001fcc0000000000 */
[----:B------:R0:W1:Y:S02]  /*24390*/  F2I.FTZ.U32.TRUNC.NTZ R7, R6 ;  /* 0x0000000600077305 */ /* 0x000064000021f000 */
[----:B0-----:R-:W-:Y:S01]  /*243a0*/  IMAD.MOV.U32 R6, RZ, RZ, RZ ;  /* 0x000000ffff067224 */ /* 0x001fe200078e00ff */
[----:B-1----:R-:W-:-:S05]  /*243b0*/  IADD3 R5, RZ, -R7, RZ ;  /* 0x80000007ff057210 */ /* 0x002fca0007ffe0ff */
[----:B------:R-:W-:-:S04]  /*243c0*/  IMAD R5, R5, R4, RZ ;  /* 0x0000000405057224 */ /* 0x000fc800078e02ff */
[----:B------:R-:W-:Y:S01]  /*243d0*/  IMAD.HI.U32 R7, R7, R5, R6 ;  /* 0x0000000507077227 */ /* 0x000fe200078e0006 */
[----:B------:R-:W-:Y:S02]  /*243e0*/  IABS R5, R2 ;  /* 0x0000000200057213 */ /* 0x000fe40000000000 */
[----:B------:R-:W-:-:S05]  /*243f0*/  IABS R2, R3 ;  /* 0x0000000300027213 */ /* 0x000fca0000000000 */
[----:B------:R-:W-:-:S04]  /*24400*/  IMAD.MOV R2, RZ, RZ, -R2 ;  /* 0x000000ffff027224 */ /* 0x000fc800078e0a02 */
[----:B------:R-:W-:Y:S02]  /*24410*/  IMAD.MOV.U32 R6, RZ, RZ, R2 ;  /* 0x000000ffff067224 */ /* 0x000fe400078e0002 */
[----:B------:R-:W-:-:S04]  /*24420*/  IMAD.HI.U32 R2, R7, R5, RZ ;  /* 0x0000000507027227 */ /* 0x000fc800078e00ff */
[----:B------:R-:W-:-:S05]  /*24430*/  IMAD R5, R2, R6, R5 ;  /* 0x0000000602057224 */ /* 0x000fca00078e0205 */
[----:B------:R-:W-:-:S13]  /*24440*/  ISETP.GT.U32.AND P3, PT, R4, R5, PT ;  /* 0x000000050400720c */ /* 0x000fda0003f64070 */
[----:B------:R-:W-:Y:S01]  /*24450*/  @!P3 IMAD.IADD R5, R5, 0x1, -R4 ;  /* 0x000000010505b824 */ /* 0x000fe200078e0a04 */
[----:B------:R-:W-:Y:S02]  /*24460*/  @!P3 IADD3 R2, R2, 0x1, RZ ;  /* 0x000000010202b810 */ /* 0x000fe40007ffe0ff */
[----:B------:R-:W-:Y:S02]  /*24470*/  ISETP.NE.AND P3, PT, R3, RZ, PT ;  /* 0x000000ff0300720c */ /* 0x000fe40003f65270 */
[----:B------:R-:W-:-:S13]  /*24480*/  ISETP.GE.U32.AND P0, PT, R5, R4, PT ;  /* 0x000000040500720c */ /* 0x000fda0003f06070 */
[----:B------:R-:W-:-:S04]  /*24490*/  @P0 VIADD R2, R2, 0x1 ;  /* 0x0000000102020836 */ /* 0x000fc80000000000 */
[----:B------:R-:W-:Y:S01]  /*244a0*/  @!P4 IMAD.MOV R2, RZ, RZ, -R2 ;  /* 0x000000ffff02c224 */ /* 0x000fe200078e0a02 */
[----:B------:R-:W-:-:S07]  /*244b0*/  @!P3 LOP3.LUT R2, RZ, R3, RZ, 0x33, !PT ;  /* 0x00000003ff02b212 */ /* 0x000fce00078e33ff */
.L_x_541:
[----:B------:R-:W-:Y:S05]  /*244c0*/  BSYNC B0 ;  /* 0x0000000000007941 */ /* 0x000fea0003800000 */
.L_x_540:
[-C--:B------:R-:W-:Y:S01]  /*244d0*/  IMAD R3, R21, R2.reuse, RZ ;  /* 0x0000000215037224 */ /* 0x080fe200078e02ff */
[----:B------:R-:W-:Y:S04]  /*244e0*/  BSSY B0, `(.L_x_542) ;  /* 0x0000123000007945 */ /* 0x000fe80003800000 */
[C---:B------:R-:W-:Y:S01]  /*244f0*/  VIADDMNMX R2, R3.reuse, R2, R20, PT ;  /* 0x0000000203027246 */ /* 0x040fe20003800114 */
[----:B------:R-:W-:-:S04]  /*24500*/  IMAD R3, R3, 0xa0, -R8 ;  /* 0x000000a003037824 */ /* 0x000fc800078e0a08 */
[----:B------:R-:W-:Y:S01]  /*24510*/  IMAD R8, R2, 0xa0, -R8 ;  /* 0x000000a002087824 */ /* 0x000fe200078e0a08 */
[----:B------:R-:W-:-:S04]  /*24520*/  VIMNMX R2, RZ, R3, !PT ;  /* 0x00000003ff027248 */ /* 0x000fc80007fe0100 */
[----:B------:R-:W-:-:S04]  /*24530*/  VIMNMX R10, R8, R10, PT ;  /* 0x0000000a080a7248 */ /* 0x000fc80003fe0100 */
[----:B------:R-:W-:Y:S01]  /*24540*/  ISETP.GT.AND P0, PT, R10, R2, PT ;  /* 0x000000020a00720c */ /* 0x000fe20003f04270 */
[----:B------:R-:W-:-:S05]  /*24550*/  IMAD.WIDE.U32 R2, R2, -0x33333333, RZ ;  /* 0xcccccccd02027825 */ /* 0x000fca00078e00ff */
[----:B------:R-:W-:-:S05]  /*24560*/  SHF.R.U32.HI R3, RZ, 0x7, R3 ;  /* 0x00000007ff037819 */ /* 0x000fca0000011603 */
[----:B------:R-:W-:Y:S02]  /*24570*/  IMAD.MOV.U32 R8, RZ, RZ, R3 ;  /* 0x000000ffff087224 */ /* 0x000fe400078e0003 */
[----:B------:R-:W-:-:S04]  /*24580*/  @P0 VIADD R10, R10, 0x9f ;  /* 0x0000009f0a0a0836 */ /* 0x000fc80000000000 */
[----:B------:R-:W-:-:S05]  /*24590*/  @P0 IMAD.HI R2, R10, 0x66666667, RZ ;  /* 0x666666670a020827 */ /* 0x000fca00078e02ff */
[----:B------:R-:W-:-:S04]  /*245a0*/  @P0 SHF.R.U32.HI R4, RZ, 0x1f, R2 ;  /* 0x0000001fff040819 */ /* 0x000fc80000011602 */
[----:B------:R-:W-:Y:S02]  /*245b0*/  @P0 LEA.HI.SX32 R8, R2, R4, 0x1a ;  /* 0x0000000402080211 */ /* 0x000fe400078fd2ff */
[----:B------:R-:W-:Y:S02]  /*245c0*/  PLOP3.LUT P0, PT, PT, PT, PT, 0x80, 0x0 ;  /* 0x000000000000781c */ /* 0x000fe40003f0f070 */
[----:B------:R-:W-:-:S13]  /*245d0*/  ISETP.GT.AND P3, PT, R8, R3, PT ;  /* 0x000000030800720c */ /* 0x000fda0003f64270 */
[----:B------:R-:W-:Y:S05]  /*245e0*/  @!P3 BRA `(.L_x_543) ;  /* 0x000000100048b947 */ /* 0x000fea0003800000 */
[----:B------:R-:W-:Y:S01]  /*245f0*/  UMOV UR4, 0xffffffff ;  /* 0xffffffff00047882 */ /* 0x000fe20000000000 */
[----:B------:R-:W-:Y:S02]  /*24600*/  SEL R2, R11, RZ, !P2 ;  /* 0x000000ff0b027207 */ /* 0x000fe40005000000 */
[----:B------:R-:W-:Y:S05]  /*24610*/  BRA.DIV UR4, `(.L_x_544) ;  /* 0x0000008604b47947 */ /* 0x000fea000b800000 */
[----:B------:R-:W0:Y:S02]  /*24620*/  S2R R4, SR_TID.X ;  /* 0x0000000000047919 */ /* 0x000e240000002100 */
[----:B0-----:R-:W-:-:S04]  /*24630*/  SHF.R.U32.HI R4, RZ, 0x5, R4 ;  /* 0x00000005ff047819 */ /* 0x001fc80000011604 */
[----:B------:R-:W-:-:S05]  /*24640*/  LOP3.LUT R4, R4, 0x3, RZ, 0xc0, !PT ;  /* 0x0000000304047812 */ /* 0x000fca00078ec0ff */
[----:B------:R0:W1:Y:S02]  /*24650*/  SHFL.IDX PT, R14, R4, RZ, 0x1f ;  /* 0x00001fff040e7589 */ /* 0x00006400000e0000 */
.L_x_788:
[----:B-1----:R-:W-:Y:S02]  /*24660*/  ISETP.NE.AND P0, PT, R14, RZ, PT ;  /* 0x000000ff0e00720c */ /* 0x002fe40003f05270 */
[----:B------:R-:W-:-:S11]  /*24670*/  PLOP3.LUT P6, PT, PT, PT, PT, 0x8, 0x0 ;  /* 0x000000000000781c */ /* 0x000fd60003fce170 */
[----:B------:R-:W-:Y:S05]  /*24680*/  @P0 BRA `(.L_x_545) ;  /* 0x00000000000c0947 */ /* 0x000fea0003800000 */
[----:B------:R-:W-:-:S03]  /*24690*/  UMOV UR4, 0xffffffff ;  /* 0xffffffff00047882 */ /* 0x000fc60000000000 */
[----:B------:R-:W-:Y:S05]  /*246a0*/  BRA.DIV UR4, `(.L_x_546) ;  /* 0x0000008604c47947 */ /* 0x000fea000b800000 */
[----:B------:R-:W-:-:S13]  /*246b0*/  ELECT P6, URZ, PT ;  /* 0x00000000003f782f */ /* 0x000fda00038c0000 */
.L_x_545:
[----:B0-----:R-:W2:Y:S01]  /*246c0*/  LDL R4, [R1+0x5c] ;  /* 0x00005c0001047983 */ /* 0x001ea20000100800 */
[----:B------:R-:W-:Y:S01]  /*246d0*/  BSSY B1, `(.L_x_547) ;  /* 0x0000008000017945 */ /* 0x000fe20003800000 */
[----:B--2---:R-:W-:-:S04]  /*246e0*/  IADD3 R4, R4, 0x1, RZ ;  /* 0x0000000104047810 */ /* 0x004fc80007ffe0ff */
[----:B------:R-:W-:-:S04]  /*246f0*/  LEA.HI R5, R4, R4, RZ, 0x1 ;  /* 0x0000000404057211 */ /* 0x000fc800078f08ff */
[----:B------:R-:W-:-:S05]  /*24700*/  LOP3.LUT R5, R5, 0xfffffffe, RZ, 0xc0, !PT ;  /* 0xfffffffe05057812 */ /* 0x000fca00078ec0ff */
[----:B------:R-:W-:-:S05]  /*24710*/  IMAD.IADD R4, R4, 0x1, -R5 ;  /* 0x0000000104047824 */ /* 0x000fca00078e0a05 */
[----:B------:R-:W-:-:S04]  /*24720*/  SHF.L.U32 R4, R4, 0x1f, RZ ;  /* 0x0000001f04047819 */ /* 0x000fc800000006ff */
[----:B------:R-:W0:Y:S02]  /*24730*/  SYNCS.PHASECHK.TRANS64.TRYWAIT P0, [R18+URZ+0x29820], R4 ;  /* 0x02982004120075a7 */ /* 0x000e24000800017f */
[----:B0-----:R-:W-:Y:S05]  /*24740*/  @!P0 BRA `(.L_x_548) ;  /* 0x0000008400bc8947 */ /* 0x001fea0003800000 */
.L_x_791:
[----:B------:R-:W-:Y:S05]  /*24750*/  BSYNC B1 ;  /* 0x0000000000017941 */ /* 0x000fea0003800000 */
.L_x_547:
[----:B------:R-:W-:Y:S04]  /*24760*/  BSSY B1, `(.L_x_549) ;  /* 0x0000070000017945 */ /* 0x000fe80003800000 */
[----:B------:R-:W-:Y:S05]  /*24770*/  @!P6 BRA `(.L_x_550) ;  /* 0x0000000400b8e947 */ /* 0x000fea0003800000 */
[----:B------:R-:W2:Y:S04]  /*24780*/  LDL R7, [R1+0x14] ;  /* 0x0000140001077983 */ /* 0x000ea80000100800 */
[----:B------:R-:W3:Y:S01]  /*24790*/  LDL R6, [R1+0x1c] ;  /* 0x00001c0001067983 */ /* 0x000ee20000100800 */
[----:B------:R-:W1:Y:S01]  /*247a0*/  S2R R5, SR_TID.X ;  /* 0x0000000000057919 */ /* 0x000e620000002100 */
[----:B------:R-:W-:Y:S01]  /*247b0*/  BSSY B2, `(.L_x_551) ;  /* 0x0000007000027945 */ /* 0x000fe20003800000 */
[----:B-1----:R-:W-:-:S04]  /*247c0*/  LOP3.LUT R5, R5, 0x7f, RZ, 0xc0, !PT ;  /* 0x0000007f05057812 */ /* 0x002fc800078ec0ff */
[----:B------:R-:W-:Y:S01]  /*247d0*/  ISETP.NE.AND P2, PT, R5, RZ, PT ;  /* 0x000000ff0500720c */ /* 0x000fe20003f45270 */
[----:B--2---:R-:W-:Y:S01]  /*247e0*/  IMAD R7, R7, 0x8, R18 ;  /* 0x0000000807077824 */ /* 0x004fe200078e0212 */
[----:B---3--:R-:W-:-:S04]  /*247f0*/  SHF.L.U32 R10, R6, 0x1f, RZ ;  /* 0x0000001f060a7819 */ /* 0x008fc800000006ff */
[----:B------:R-:W1:Y:S02]  /*24800*/  SYNCS.PHASECHK.TRANS64.TRYWAIT P0, [R7+URZ+0x298a0], R10 ;  /* 0x0298a00a070075a7 */ /* 0x000e64000800017f */
[----:B-1----:R-:W-:Y:S05]  /*24810*/  @!P0 BRA `(.L_x_552) ;  /* 0x00000084009c8947 */ /* 0x002fea0003800000 */
.L_x_792:
[----:B------:R-:W-:Y:S05]  /*24820*/  BSYNC B2 ;  /* 0x0000000000027941 */ /* 0x000fea0003800000 */
.L_x_551:
[----:B------:R-:W-:Y:S04]  /*24830*/  BSSY B2, `(.L_x_553) ;  /* 0x0000009000027945 */ /* 0x000fe80003800000 */
[----:B------:R-:W-:Y:S05]  /*24840*/  @P2 BRA `(.L_x_554) ;  /* 0x00000000001c2947 */ /* 0x000fea0003800000 */
[----:B0-----:R-:W0:Y:S02]  /*24850*/  S2R R4, SR_TID.X ;  /* 0x0000000000047919 */ /* 0x001e240000002100 */
[----:B0-----:R-:W-:Y:S01]  /*24860*/  LOP3.LUT R5, R4, 0x1f, RZ, 0xc0, !PT ;  /* 0x0000001f04057812 */ /* 0x001fe200078ec0ff */
[----:B------:R-:W-:-:S03]  /*24870*/  IMAD.MOV.U32 R4, RZ, RZ, 0x7800 ;  /* 0x00007800ff047424 */ /* 0x000fc600078e00ff */
[----:B------:R-:W-:Y:S01]  /*24880*/  ISETP.NE.AND P0, PT, R5, RZ, PT ;  /* 0x000000ff0500720c */ /* 0x000fe20003f05270 */
[----:B------:R2:W-:-:S12]  /*24890*/  SYNCS.ARRIVE.TRANS64 RZ, [R7+URZ+0x29890], R4 ;  /* 0x0298900407ff79a7 */ /* 0x0005d8000800003f */
[----:B--2---:R-:W-:Y:S05]  /*248a0*/  @!P0 BRA `(.L_x_554) ;  /* 0x0000000000048947 */ /* 0x004fea0003800000 */
[----:B------:R-:W-:Y:S01]  /*248b0*/  BPT.TRAP 0x1 ;  /* 0x000000040000795c */ /* 0x000fe20000300000 */
.L_x_554:
[----:B------:R-:W-:Y:S05]  /*248c0*/  BSYNC B2 ;  /* 0x0000000000027941 */ /* 0x000fea0003800000 */
.L_x_553:
[----:B0-----:R-:W2:Y:S01]  /*248d0*/  LDL R4, [R1+0x14] ;  /* 0x0000140001047983 */ /* 0x001ea20000100800 */
[----:B------:R-:W-:Y:S01]  /*248e0*/  IMAD.MOV.U32 R11, RZ, RZ, RZ ;  /* 0x000000ffff0b7224 */ /* 0x000fe200078e00ff */
[----:B------:R-:W-:Y:S01]  /*248f0*/  UIADD3 UR4, UP0, UR40, 0x570, URZ ;  /* 0x0000057028047890 */ /* 0x000fe2000ff1e03f */
[----:B------:R-:W-:Y:S01]  /*24900*/  IMAD R5, R8, 0xa0, R0 ;  /* 0x000000a008057824 */ /* 0x000fe200078e0200 */
[----:B------:R-:W-:Y:S01]  /*24910*/  PLOP3.LUT P0, PT, PT, PT, PT, 0x80, 0x0 ;  /* 0x000000000000781c */ /* 0x000fe20003f0f070 */
[----:B------:R-:W-:Y:S01]  /*24920*/  UMOV UR6, 0x0 ;  /* 0x0000000000067882 */ /* 0x000fe20000000000 */
[----:B------:R-:W-:Y:S01]  /*24930*/  R2UR UR10, R11 ;  /* 0x000000000b0a72ca */ /* 0x000fe200000e0000 */
[----:B------:R-:W-:Y:S01]  /*24940*/  UIADD3.X UR5, URZ, UR41, URZ, UP0, !UPT ;  /* 0x000000293f057290 */ /* 0x000fe200087fe43f */
[----:B------:R-:W-:Y:S01]  /*24950*/  IADD3 R5, R5, -0xa0, RZ ;  /* 0xffffff6005057810 */ /* 0x000fe20007ffe0ff */
[----:B------:R-:W-:Y:S01]  /*24960*/  UMOV UR7, 0x12f00000 ;  /* 0x12f0000000077882 */ /* 0x000fe20000000000 */
[----:B--2---:R-:W-:-:S02]  /*24970*/  IMAD R9, R4, 0x7800, R18 ;  /* 0x0000780004097824 */ /* 0x004fc400078e0212 */
[----:B------:R-:W-:Y:S02]  /*24980*/  VIADD R4, R7, 0x29890 ;  /* 0x0002989007047836 */ /* 0x000fe40000000000 */
[----:B------:R-:W-:-:S07]  /*24990*/  VIADD R6, R9, 0x1a400 ;  /* 0x0001a40009067836 */ /* 0x000fce0000000000 */
.L_x_555:
[----:B------:R-:W-:-:S13]  /*249a0*/  @P0 ELECT P3, URZ, PT ;  /* 0x00000000003f082f */ /* 0x000fda0003860000 */
[----:B------:R-:W-:Y:S02]  /*249b0*/  @P3 R2UR UR13, R2 ;  /* 0x00000000020d32ca */ /* 0x000fe400000e0000 */
[----:B------:R-:W-:Y:S02]  /*249c0*/  @P3 R2UR UR12, R16 ;  /* 0x00000000100c32ca */ /* 0x000fe400000e0000 */
[----:B------:R-:W-:Y:S02]  /*249d0*/  @P3 R2UR UR11, R5 ;  /* 0x00000000050b32ca */ /* 0x000fe400000e0000 */
[----:B------:R-:W-:Y:S02]  /*249e0*/  @P3 R2UR UR9, R4 ;  /* 0x00000000040932ca */ /* 0x000fe400000e0000 */
[----:B------:R-:W-:Y:S02]  /*249f0*/  @P3 R2UR UR8, R6 ;  /* 0x00000000060832ca */ /* 0x000fe400000e0000 */
[----:B------:R-:W-:-:S02]  /*24a00*/  @P3 PLOP3.LUT P0, PT, P3, PT, PT, 0x8, 0x0 ;  /* 0x000000000000381c */ /* 0x000fc40001f0e170 */
[----:B------:R-:W-:-:S09]  /*24a10*/  PLOP3.LUT P3, PT, PT, PT, PT, 0x8, 0x0 ;  /* 0x000000000000781c */ /* 0x000fd20003f6e170 */
[----:B------:R0:W-:Y:S02]  /*24a20*/  UTMALDG.4D [UR8], [UR4], desc[UR6] ;  /* 0x00000608040075b4 */ /* 0x0001e40008019000 */
[----:B0-----:R-:W-:Y:S05]  /*24a30*/  @P0 BRA.U.ANY `(.L_x_555) ;  /* 0xfffffffd00d80947 */ /* 0x001fea000393ffff */
[----:B------:R-:W-:Y:S01]  /*24a40*/  PLOP3.LUT P0, PT, PT, PT, PT, 0x80, 0x0 ;  /* 0x000000000000781c */ /* 0x000fe20003f0f070 */
[----:B------:R-:W-:Y:S01]  /*24a50*/  VIADD R6, R9, 0x1cc00 ;  /* 0x0001cc0009067836 */ /* 0x000fe20000000000 */
[----:B------:R-:W-:Y:S01]  /*24a60*/  UMOV UR6, 0x0 ;  /* 0x0000000000067882 */ /* 0x000fe20000000000 */
[----:B------:R-:W-:Y:S01]  /*24a70*/  UMOV UR7, 0x12f00000 ;  /* 0x12f0000000077882 */ /* 0x000fe20000000000 */
[----:B------:R-:W-:-:S09]  /*24a80*/  UMOV UR10, 0x40 ;  /* 0x00000040000a7882 */ /* 0x000fd20000000000 */
.L_x_556:
        /* <DEDUP_REMOVED lines=15> */
.L_x_557:
        /* <DEDUP_REMOVED lines=10> */
[----:B------:R-:W0:Y:S01]  /*24c20*/  SYNCS.PHASECHK.TRANS64.TRYWAIT P0, [R7+URZ+0x298c0], R10 ;  /* 0x0298c00a070075a7 */ /* 0x000e22000800017f */
[----:B------:R-:W-:Y:S04]  /*24c30*/  BSSY B2, `(.L_x_558) ;  /* 0x0000002000027945 */ /* 0x000fe80003800000 */
[----:B0-----:R-:W-:Y:S05]  /*24c40*/  @!P0 BRA `(.L_x_559) ;  /* 0x0000008000a48947 */ /* 0x001fea0003800000 */
.L_x_793:
[----:B------:R-:W-:Y:S05]  /*24c50*/  BSYNC B2 ;  /* 0x0000000000027941 */ /* 0x000fea0003800000 */
.L_x_558:
[----:B------:R-:W-:Y:S01]  /*24c60*/  BSSY B2, `(.L_x_560) ;  /* 0x000000b000027945 */ /* 0x000fe20003800000 */
[----:B------:R-:W-:Y:S01]  /*24c70*/  MOV R12, 0x0 ;  /* 0x00000000000c7802 */ /* 0x000fe20000000f00 */
[----:B------:R-:W-:Y:S02]  /*24c80*/  IMAD.MOV.U32 R13, RZ, RZ, 0x12f00000 ;  /* 0x12f00000ff0d7424 */ /* 0x000fe400078e00ff */
[----:B------:R-:W-:Y:S05]  /*24c90*/  @P2 BRA `(.L_x_561) ;  /* 0x00000000001c2947 */ /* 0x000fea0003800000 */
[----:B------:R-:W2:Y:S02]  /*24ca0*/  S2R R4, SR_TID.X ;  /* 0x0000000000047919 */ /* 0x000ea40000002100 */
[----:B--2---:R-:W-:Y:S01]  /*24cb0*/  LOP3.LUT R6, R4, 0x1f, RZ, 0xc0, !PT ;  /* 0x0000001f04067812 */ /* 0x004fe200078ec0ff */
[----:B------:R-:W-:-:S03]  /*24cc0*/  IMAD.MOV.U32 R4, RZ, RZ, 0x5000 ;  /* 0x00005000ff047424 */ /* 0x000fc600078e00ff */
[----:B------:R-:W-:Y:S01]  /*24cd0*/  ISETP.NE.AND P0, PT, R6, RZ, PT ;  /* 0x000000ff0600720c */ /* 0x000fe20003f05270 */
[----:B------:R2:W-:-:S12]  /*24ce0*/  SYNCS.ARRIVE.TRANS64 RZ, [R7+URZ+0x298b0], R4 ;  /* 0x0298b00407ff79a7 */ /* 0x0005d8000800003f */
[----:B--2---:R-:W-:Y:S05]  /*24cf0*/  @!P0 BRA `(.L_x_561) ;  /* 0x0000000000048947 */ /* 0x004fea0003800000 */
[----:B------:R-:W-:Y:S01]  /*24d00*/  BPT.TRAP 0x1 ;  /* 0x000000040000795c */ /* 0x000fe20000300000 */
.L_x_561:
[----:B------:R-:W-:Y:S05]  /*24d10*/  BSYNC B2 ;  /* 0x0000000000027941 */ /* 0x000fea0003800000 */
.L_x_560:
[----:B------:R-:W2:Y:S01]  /*24d20*/  LDL R4, [R1+0x14] ;  /* 0x0000140001047983 */ /* 0x000ea20000100800 */
[----:B------:R-:W-:Y:S01]  /*24d30*/  R2UR UR10, R11 ;  /* 0x000000000b0a72ca */ /* 0x000fe200000e0000 */
[----:B------:R-:W-:Y:S01]  /*24d40*/  UIADD3 UR4, UP0, UR40, 0x670, URZ ;  /* 0x0000067028047890 */ /* 0x000fe2000ff1e03f */
[----:B------:R-:W-:Y:S02]  /*24d50*/  R2UR UR6, R12 ;  /* 0x000000000c0672ca */ /* 0x000fe400000e0000 */
[----:B------:R-:W-:Y:S01]  /*24d60*/  R2UR UR7, R13 ;  /* 0x000000000d0772ca */ /* 0x000fe200000e0000 */
[----:B------:R-:W-:Y:S01]  /*24d70*/  UIADD3.X UR5, URZ, UR41, URZ, UP0, !UPT ;  /* 0x000000293f057290 */ /* 0x000fe200087fe43f */
[----:B------:R-:W-:Y:S01]  /*24d80*/  PLOP3.LUT P0, PT, PT, PT, PT, 0x80, 0x0 ;  /* 0x000000000000781c */ /* 0x000fe20003f0f070 */
[----:B--2---:R-:W-:Y:S02]  /*24d90*/  IMAD R6, R4, 0x5000, R18 ;  /* 0x0000500004067824 */ /* 0x004fe400078e0212 */
[----:B------:R-:W-:-:S02]  /*24da0*/  VIADD R4, R7, 0x298b0 ;  /* 0x000298b007047836 */ /* 0x000fc40000000000 */
[----:B------:R-:W-:-:S08]  /*24db0*/  VIADD R6, R6, 0xa400 ;  /* 0x0000a40006067836 */ /* 0x000fd00000000000 */
.L_x_562:
        /* <DEDUP_REMOVED lines=9> */
[----:B--2---:R-:W-:Y:S05]  /*24e50*/  @P0 BRA.U.ANY `(.L_x_562) ;  /* 0xfffffffd00d80947 */ /* 0x004fea000393ffff */
.L_x_550:
[----:B------:R-:W-:Y:S05]  /*24e60*/  BSYNC B1 ;  /* 0x0000000000017941 */ /* 0x000fea0003800000 */
.L_x_549:
[----:B------:R-:W2:Y:S04]  /*24e70*/  LDL.LU R9, [R1+0x14] ;  /* 0x0000140001097983 */ /* 0x000ea80000300800 */
[----:B01----:R-:W3:Y:S01]  /*24e80*/  LDL.LU R7, [R1+0x1c] ;  /* 0x00001c0001077983 */ /* 0x003ee20000300800 */
[----:B------:R-:W-:Y:S02]  /*24e90*/  PLOP3.LUT P0, PT, PT, PT, PT, 0x8, 0x0 ;  /* 0x000000000000781c */ /* 0x000fe40003f0e170 */
[----:B--2---:R-:W-:Y:S01]  /*24ea0*/  IADD3 R4, R9, 0x1, RZ ;  /* 0x0000000109047810 */ /* 0x004fe20007ffe0ff */
[----:B------:R-:W-:-:S03]  /*24eb0*/  VIADD R9, R8, 0xfffffffe ;  /* 0xfffffffe08097836 */ /* 0x000fc60000000000 */
[C---:B------:R-:W-:Y:S02]  /*24ec0*/  ISETP.NE.AND P2, PT, R4.reuse, 0x2, PT ;  /* 0x000000020400780c */ /* 0x040fe40003f45270 */
[----:B------:R-:W-:Y:S02]  /*24ed0*/  ISETP.GE.AND P3, PT, R9, R3, PT ;  /* 0x000000030900720c */ /* 0x000fe40003f66270 */
[----:B------:R-:W-:Y:S02]  /*24ee0*/  SEL R5, RZ, 0x1, P2 ;  /* 0x00000001ff057807 */ /* 0x000fe40001000000 */
[----:B------:R-:W-:Y:S02]  /*24ef0*/  SEL R4, R4, RZ, P2 ;  /* 0x000000ff04047207 */ /* 0x000fe40001000000 */
[----:B---3--:R-:W-:-:S03]  /*24f00*/  LOP3.LUT R7, R7, R5, RZ, 0x3c, !PT ;  /* 0x0000000507077212 */ /* 0x008fc600078e3cff */
[----:B------:R0:W-:Y:S04]  /*24f10*/  STL [R1+0x14], R4 ;  /* 0x0000140401007387 */ /* 0x0001e80000100800 */
[----:B------:R0:W-:Y:S01]  /*24f20*/  STL [R1+0x1c], R7 ;  /* 0x00001c0701007387 */ /* 0x0001e20000100800 */
[----:B------:R-:W-:Y:S05]  /*24f30*/  @!P3 BRA `(.L_x_543) ;  /* 0x0000000400f4b947 */ /* 0x000fea0003800000 */
.L_x_577:
[----:B------:R-:W-:Y:S05]  /*24f40*/  YIELD ;  /* 0x0000000000007946 */ /* 0x000fea0003800000 */
[----:B------:R-:W-:Y:S04]  /*24f50*/  BSSY B1, `(.L_x_563) ;  /* 0x000006f000017945 */ /* 0x000fe80003800000 */
[----:B-1----:R-:W-:Y:S05]  /*24f60*/  @!P6 BRA `(.L_x_564) ;  /* 0x0000000400b4e947 */ /* 0x002fea0003800000 */
[----:B------:R-:W2:Y:S04]  /*24f70*/  LDL R6, [R1+0x14] ;  /* 0x0000140001067983 */ /* 0x000ea80000100800 */
[----:B------:R-:W3:Y:S01]  /*24f80*/  LDL R5, [R1+0x1c] ;  /* 0x00001c0001057983 */ /* 0x000ee20000100800 */
[----:B0-----:R-:W0:Y:S01]  /*24f90*/  S2R R4, SR_TID.X ;  /* 0x0000000000047919 */ /* 0x001e220000002100 */
[----:B------:R-:W-:Y:S01]  /*24fa0*/  BSSY B2, `(.L_x_565) ;  /* 0x0000007000027945 */ /* 0x000fe20003800000 */
[----:B0-----:R-:W-:-:S04]  /*24fb0*/  LOP3.LUT R4, R4, 0x7f, RZ, 0xc0, !PT ;  /* 0x0000007f04047812 */ /* 0x001fc800078ec0ff */
[----:B------:R-:W-:Y:S01]  /*24fc0*/  ISETP.NE.AND P3, PT, R4, RZ, PT ;  /* 0x000000ff0400720c */ /* 0x000fe20003f65270 */
[----:B--2---:R-:W-:Y:S01]  /*24fd0*/  IMAD R8, R6, 0x8, R18 ;  /* 0x0000000806087824 */ /* 0x004fe200078e0212 */
[----:B---3--:R-:W-:-:S04]  /*24fe0*/  SHF.L.U32 R7, R5, 0x1f, RZ ;  /* 0x0000001f05077819 */ /* 0x008fc800000006ff */
[----:B------:R-:W0:Y:S02]  /*24ff0*/  SYNCS.PHASECHK.TRANS64.TRYWAIT P2, [R8+URZ+0x298a0], R7 ;  /* 0x0298a007080075a7 */ /* 0x000e24000804017f */
[----:B0-----:R-:W-:Y:S05]  /*25000*/  @!P2 BRA `(.L_x_566) ;  /* 0x0000007c00c8a947 */ /* 0x001fea0003800000 */
.L_x_794:
[----:B------:R-:W-:Y:S05]  /*25010*/  BSYNC B2 ;  /* 0x0000000000027941 */ /* 0x000fea0003800000 */
.L_x_565:
[----:B------:R-:W-:Y:S04]  /*25020*/  BSSY B2, `(.L_x_567) ;  /* 0x0000009000027945 */ /* 0x000fe80003800000 */
        /* <DEDUP_REMOVED lines=8> */
.L_x_568:
[----:B------:R-:W-:Y:S05]  /*250b0*/  BSYNC B2 ;  /* 0x0000000000027941 */ /* 0x000fea0003800000 */
.L_x_567:
[----:B------:R-:W2:Y:S01]  /*250c0*/  LDL R4, [R1+0x14] ;  /* 0x0000140001047983 */ /* 0x000ea20000100800 */
[----:B------:R-:W-:Y:S01]  /*250d0*/  IMAD.MOV.U32 R11, RZ, RZ, RZ ;  /* 0x000000ffff0b7224 */ /* 0x000fe200078e00ff */
[----:B------:R-:W-:Y:S01]  /*250e0*/  UIADD3 UR4, UP0, UR40, 0x570, URZ ;  /* 0x0000057028047890 */ /* 0x000fe2000ff1e03f */
[----:B------:R-:W-:Y:S01]  /*250f0*/  PLOP3.LUT P2, PT, PT, PT, PT, 0x80, 0x0 ;  /* 0x000000000000781c */ /* 0x000fe20003f4f070 */
[----:B------:R-:W-:Y:S01]  /*25100*/  IMAD R5, R9, 0xa0, R0 ;  /* 0x000000a009057824 */ /* 0x000fe200078e0200 */
[----:B------:R-:W-:Y:S01]  /*25110*/  UMOV UR6, 0x0 ;  /* 0x0000000000067882 */ /* 0x000fe20000000000 */
[----:B------:R-:W-:Y:S01]  /*25120*/  R2UR UR10, R11 ;  /* 0x000000000b0a72ca */ /* 0x000fe200000e0000 */
[----:B------:R-:W-:Y:S01]  /*25130*/  UIADD3.X UR5, URZ, UR41, URZ, UP0, !UPT ;  /* 0x000000293f057290 */ /* 0x000fe200087fe43f */
[----:B------:R-:W-:Y:S01]  /*25140*/  UMOV UR7, 0x12f00000 ;  /* 0x12f0000000077882 */ /* 0x000fe20000000000 */
[----:B--2---:R-:W-:Y:S01]  /*25150*/  IMAD R6, R4, 0x7800, R18 ;  /* 0x0000780004067824 */ /* 0x004fe200078e0212 */
[----:B------:R-:W-:-:S03]  /*25160*/  IADD3 R4, R8, 0x29890, RZ ;  /* 0x0002989008047810 */ /* 0x000fc60007ffe0ff */
[----:B------:R-:W-:-:S08]  /*25170*/  VIADD R10, R6, 0x1a400 ;  /* 0x0001a400060a7836 */ /* 0x000fd00000000000 */
.L_x_569:
        /* <DEDUP_REMOVED lines=9> */
[----:B-1----:R-:W-:Y:S05]  /*25210*/  @P2 BRA.U.ANY `(.L_x_569) ;  /* 0xfffffffd00d82947 */ /* 0x002fea000393ffff */
[----:B------:R-:W-:Y:S01]  /*25220*/  PLOP3.LUT P2, PT, PT, PT, PT, 0x80, 0x0 ;  /* 0x000000000000781c */ /* 0x000fe20003f4f070 */
[----:B------:R-:W-:Y:S01]  /*25230*/  VIADD R10, R6, 0x1cc00 ;  /* 0x0001cc00060a7836 */ /* 0x000fe20000000000 */
[----:B------:R-:W-:Y:S01]  /*25240*/  UMOV UR6, 0x0 ;  /* 0x0000000000067882 */ /* 0x000fe20000000000 */
[----:B------:R-:W-:Y:S01]  /*25250*/  UMOV UR7, 0x12f00000 ;  /* 0x12f0000000077882 */ /* 0x000fe20000000000 */
[----:B------:R-:W-:-:S09]  /*25260*/  UMOV UR10, 0x40 ;  /* 0x00000040000a7882 */ /* 0x000fd20000000000 */
.L_x_570:
        /* <DEDUP_REMOVED lines=15> */
.L_x_571:
        /* <DEDUP_REMOVED lines=10> */
[----:B------:R-:W1:Y:S01]  /*25400*/  SYNCS.PHASECHK.TRANS64.TRYWAIT P2, [R8+URZ+0x298c0], R7 ;  /* 0x0298c007080075a7 */ /* 0x000e62000804017f */
[----:B------:R-:W-:Y:S04]  /*25410*/  BSSY B2, `(.L_x_572) ;  /* 0x0000002000027945 */ /* 0x000fe80003800000 */
[----:B-1----:R-:W-:Y:S05]  /*25420*/  @!P2 BRA `(.L_x_573) ;  /* 0x0000007800d4a947 */ /* 0x002fea0003800000 */
.L_x_795:
[----:B------:R-:W-:Y:S05]  /*25430*/  BSYNC B2 ;  /* 0x0000000000027941 */ /* 0x000fea0003800000 */
.L_x_572:
[----:B------:R-:W-:Y:S01]  /*25440*/  BSSY B2, `(.L_x_574) ;  /* 0x000000b000027945 */ /* 0x000fe20003800000 */
[----:B------:R-:W-:Y:S01]  /*25450*/  IMAD.MOV.U32 R6, RZ, RZ, 0x0 ;  /* 0x00000000ff067424 */ /* 0x000fe200078e00ff */
[----:B01----:R-:W-:Y:S02]  /*25460*/  MOV R7, 0x12f00000 ;  /* 0x12f0000000077802 */ /* 0x003fe40000000f00 */
[----:B------:R-:W-:Y:S05]  /*25470*/  @P3 BRA `(.L_x_575) ;  /* 0x00000000001c3947 */ /* 0x000fea0003800000 */
[----:B------:R-:W0:Y:S02]  /*25480*/  S2R R4, SR_TID.X ;  /* 0x0000000000047919 */ /* 0x000e240000002100 */
[----:B0-----:R-:W-:Y:S01]  /*25490*/  LOP3.LUT R10, R4, 0x1f, RZ, 0xc0, !PT ;  /* 0x0000001f040a7812 */ /* 0x001fe200078ec0ff */
[----:B------:R-:W-:-:S03]  /*254a0*/  IMAD.MOV.U32 R4, RZ, RZ, 0x5000 ;  /* 0x00005000ff047424 */ /* 0x000fc600078e00ff */
[----:B------:R-:W-:Y:S01]  /*254b0*/  ISETP.NE.AND P2, PT, R10, RZ, PT ;  /* 0x000000ff0a00720c */ /* 0x000fe20003f45270 */
[----:B------:R0:W-:-:S12]  /*254c0*/  SYNCS.ARRIVE.TRANS64 RZ, [R8+URZ+0x298b0], R4 ;  /* 0x0298b00408ff79a7 */ /* 0x0001d8000800003f */
[----:B0-----:R-:W-:Y:S05]  /*254d0*/  @!P2 BRA `(.L_x_575) ;  /* 0x000000000004a947 */ /* 0x001fea0003800000 */
[----:B------:R-:W-:Y:S01]  /*254e0*/  BPT.TRAP 0x1 ;  /* 0x000000040000795c */ /* 0x000fe20000300000 */
.L_x_575:
[----:B------:R-:W-:Y:S05]  /*254f0*/  BSYNC B2 ;  /* 0x0000000000027941 */ /* 0x000fea0003800000 */
.L_x_574:
[----:B------:R-:W2:Y:S01]  /*25500*/  LDL R4, [R1+0x14] ;  /* 0x0000140001047983 */ /* 0x000ea20000100800 */
[----:B------:R-:W-:Y:S01]  /*25510*/  R2UR UR10, R11 ;  /* 0x000000000b0a72ca */ /* 0x000fe200000e0000 */
[----:B------:R-:W-:Y:S01]  /*25520*/  UIADD3 UR4, UP0, UR40, 0x670, URZ ;  /* 0x0000067028047890 */ /* 0x000fe2000ff1e03f */
[----:B------:R-:W-:Y:S01]  /*25530*/  R2UR UR6, R6 ;  /* 0x00000000060672ca */ /* 0x000fe200000e0000 */
[----:B------:R-:W-:Y:S01]  /*25540*/  VIADD R8, R8, 0x298b0 ;  /* 0x000298b008087836 */ /* 0x000fe20000000000 */
[----:B------:R-:W-:Y:S01]  /*25550*/  R2UR UR7, R7 ;  /* 0x00000000070772ca */ /* 0x000fe200000e0000 */
[----:B------:R-:W-:Y:S01]  /*25560*/  UIADD3.X UR5, URZ, UR41, URZ, UP0, !UPT ;  /* 0x000000293f057290 */ /* 0x000fe200087fe43f */
[----:B------:R-:W-:Y:S01]  /*25570*/  PLOP3.LUT P2, PT, PT, PT, PT, 0x80, 0x0 ;  /* 0x000000000000781c */ /* 0x000fe20003f4f070 */
[----:B--2---:R-:W-:-:S04]  /*25580*/  IMAD R4, R4, 0x5000, R18 ;  /* 0x0000500004047824 */ /* 0x004fc800078e0212 */
[----:B------:R-:W-:-:S08]  /*25590*/  VIADD R4, R4, 0xa400 ;  /* 0x0000a40004047836 */ /* 0x000fd00000000000 */
.L_x_576:
        /* <DEDUP_REMOVED lines=10> */
.L_x_564:
[----:B------:R-:W-:Y:S05]  /*25640*/  BSYNC B1 ;  /* 0x0000000000017941 */ /* 0x000fea0003800000 */
.L_x_563:
[----:B0-----:R-:W2:Y:S04]  /*25650*/  LDL.LU R7, [R1+0x14] ;  /* 0x0000140001077983 */ /* 0x001ea80000300800 */
[----:B------:R-:W3:Y:S01]  /*25660*/  LDL.LU R6, [R1+0x1c] ;  /* 0x00001c0001067983 */ /* 0x000ee20000300800 */
[C---:B------:R-:W-:Y:S02]  /*25670*/  ISETP.GT.AND P3, PT, R9.reuse, R3, PT ;  /* 0x000000030900720c */ /* 0x040fe40003f64270 */
[----:B------:R-:W-:Y:S01]  /*25680*/  IADD3 R9, R9, -0x1, RZ ;  /* 0xffffffff09097810 */ /* 0x000fe20007ffe0ff */
[----:B--2---:R-:W-:-:S05]  /*25690*/  VIADD R4, R7, 0x1 ;  /* 0x0000000107047836 */ /* 0x004fca0000000000 */
[----:B------:R-:W-:-:S04]  /*256a0*/  ISETP.NE.AND P2, PT, R4, 0x2, PT ;  /* 0x000000020400780c */ /* 0x000fc80003f45270 */
[----:B------:R-:W-:Y:S02]  /*256b0*/  SEL R5, RZ, 0x1, P2 ;  /* 0x00000001ff057807 */ /* 0x000fe40001000000 */
[----:B------:R-:W-:Y:S02]  /*256c0*/  SEL R4, R4, RZ, P2 ;  /* 0x000000ff04047207 */ /* 0x000fe40001000000 */
[----:B---3--:R-:W-:-:S05]  /*256d0*/  LOP3.LUT R6, R6, R5, RZ, 0x3c, !PT ;  /* 0x0000000506067212 */ /* 0x008fca00078e3cff */
[----:B------:R1:W-:Y:S04]  /*256e0*/  STL [R1+0x1c], R6 ;  /* 0x00001c0601007387 */ /* 0x0003e80000100800 */
[----:B------:R1:W-:Y:S01]  /*256f0*/  STL [R1+0x14], R4 ;  /* 0x0000140401007387 */ /* 0x0003e20000100800 */
[----:B------:R-:W-:Y:S05]  /*25700*/  @P3 BRA `(.L_x_577) ;  /* 0xfffffff8000c3947 */ /* 0x000fea000383ffff */
.L_x_543:
[----:B------:R-:W-:Y:S05]  /*25710*/  BSYNC B0 ;  /* 0x0000000000007941 */ /* 0x000fea0003800000 */
.L_x_542:
[----:B------:R-:W-:Y:S05]  /*25720*/  @!P0 WARPSYNC.ALL ;  /* 0x0000000000008948 */ /* 0x000fea0003800000 */
[----:B------:R-:W-:Y:S01]  /*25730*/  @!P0 BAR.SYNC.DEFER_BLOCKING 0xc, 0x180 ;  /* 0x0306000000008b1d */ /* 0x000fe20000010000 */
[----:B------:R-:W-:-:S05]  /*25740*/  IMAD.MOV.U32 R0, RZ, RZ, RZ ;  /* 0x000000ffff007224 */ /* 0x000fca00078e00ff */
[----:B------:R-:W-:Y:S04]  /*25750*/  BSSY B0, `(.L_x_578) ;  /* 0x000001e000007945 */ /* 0x000fe80003800000 */
[----:B------:R-:W-:Y:S05]  /*25760*/  @!P1 BRA `(.L_x_579) ;  /* 0x0000000000709947 */ /* 0x000fea0003800000 */
[----:B------:R-:W-:-:S13]  /*25770*/  ISETP.NE.AND P0, PT, R17, RZ, PT ;  /* 0x000000ff1100720c */ /* 0x000fda0003f05270 */
[----:B------:R-:W2:Y:S02]  /*25780*/  @!P0 LDC R17, c[0x0][0x9f0] ;  /* 0x00027c00ff118b82 */ /* 0x000ea40000000800 */
[----:B--2---:R-:W-:-:S04]  /*25790*/  IABS R2, R17 ;  /* 0x0000001100027213 */ /* 0x004fc80000000000 */
[----:B01----:R-:W0:Y:S08]  /*257a0*/  I2F.RP R4, R2 ;  /* 0x0000000200047306 */ /* 0x003e300000209400 */
[----:B0-----:R-:W0:Y:S02]  /*257b0*/  MUFU.RCP R4, R4 ;  /* 0x0000000400047308 */ /* 0x001e240000001000 */
[----:B0-----:R-:W-:-:S06]  /*257c0*/  VIADD R4, R4, 0xffffffe ;  /* 0x0ffffffe04047836 */ /* 0x001fcc0000000000 */
[----:B------:R0:W1:Y:S02]  /*257d0*/  F2I.FTZ.U32.TRUNC.NTZ R5, R4 ;  /* 0x0000000400057305 */ /* 0x000064000021f000 */
[----:B0-----:R-:W-:Y:S02]  /*257e0*/  IMAD.MOV.U32 R4, RZ, RZ, RZ ;  /* 0x000000ffff047224 */ /* 0x001fe400078e00ff */
[----:B-1----:R-:W-:-:S04]  /*257f0*/  IMAD.MOV R0, RZ, RZ, -R5 ;  /* 0x000000ffff007224 */ /* 0x002fc800078e0a05 */
[----:B------:R-:W-:-:S04]  /*25800*/  IMAD R0, R0, R2, RZ ;  /* 0x0000000200007224 */ /* 0x000fc800078e02ff */
[----:B------:R-:W-:Y:S01]  /*25810*/  IMAD.HI.U32 R6, R5, R0, R4 ;  /* 0x0000000005067227 */ /* 0x000fe200078e0004 */
[-C--:B------:R-:W-:Y:S02]  /*25820*/  IABS R0, R17.reuse ;  /* 0x0000001100007213 */ /* 0x080fe40000000000 */
[----:B------:R-:W-:Y:S02]  /*25830*/  IADD3 R4, R20, -0x1, R17 ;  /* 0xffffffff14047810 */ /* 0x000fe40007ffe011 */
[----:B------:R-:W-:Y:S02]  /*25840*/  IADD3 R0, RZ, -R0, RZ ;  /* 0x80000000ff007210 */ /* 0x000fe40007ffe0ff */
[----:B------:R-:W-:Y:S02]  /*25850*/  IABS R3, R4 ;  /* 0x0000000400037213 */ /* 0x000fe40000000000 */
[----:B------:R-:W-:Y:S01]  /*25860*/  LOP3.LUT R4, R4, R17, RZ, 0x3c, !PT ;  /* 0x0000001104047212 */ /* 0x000fe200078e3cff */
[----:B------:R-:W-:-:S02]  /*25870*/  IMAD.MOV.U32 R5, RZ, RZ, R0 ;  /* 0x000000ffff057224 */ /* 0x000fc400078e0000 */
[----:B------:R-:W-:Y:S01]  /*25880*/  IMAD.HI.U32 R0, R6, R3, RZ ;  /* 0x0000000306007227 */ /* 0x000fe200078e00ff */
[----:B------:R-:W-:-:S03]  /*25890*/  ISETP.GE.AND P2, PT, R4, RZ, PT ;  /* 0x000000ff0400720c */ /* 0x000fc60003f46270 */
[----:B------:R-:W-:-:S05]  /*258a0*/  IMAD R3, R0, R5, R3 ;  /* 0x0000000500037224 */ /* 0x000fca00078e0203 */
[----:B------:R-:W-:-:S13]  /*258b0*/  ISETP.GT.U32.AND P1, PT, R2, R3, PT ;  /* 0x000000030200720c */ /* 0x000fda0003f24070 */
[----:B------:R-:W-:Y:S02]  /*258c0*/  @!P1 IMAD.IADD R3, R3, 0x1, -R2 ;  /* 0x0000000103039824 */ /* 0x000fe400078e0a02 */
[----:B------:R-:W-:Y:S01]  /*258d0*/  @!P1 VIADD R0, R0, 0x1 ;  /* 0x0000000100009836 */ /* 0x000fe20000000000 */
[----:B------:R-:W-:Y:S02]  /*258e0*/  ISETP.NE.AND P1, PT, R17, RZ, PT ;  /* 0x000000ff1100720c */ /* 0x000fe40003f25270 */
[----:B------:R-:W-:-:S13]  /*258f0*/  ISETP.GE.U32.AND P0, PT, R3, R2, PT ;  /* 0x000000020300720c */ /* 0x000fda0003f06070 */
[----:B------:R-:W-:-:S05]  /*25900*/  @P0 VIADD R0, R0, 0x1 ;  /* 0x0000000100000836 */ /* 0x000fca0000000000 */
[----:B------:R-:W-:Y:S02]  /*25910*/  @!P2 IADD3 R0, -R0, RZ, RZ ;  /* 0x000000ff0000a210 */ /* 0x000fe40007ffe1ff */
[----:B------:R-:W-:-:S07]  /*25920*/  @!P1 LOP3.LUT R0, RZ, R17, RZ, 0x33, !PT ;  /* 0x00000011ff009212 */ /* 0x000fce00078e33ff */
.L_x_579:
[----:B------:R-:W-:Y:S05]  /*25930*/  BSYNC B0 ;  /* 0x0000000000007941 */ /* 0x000fea0003800000 */
.L_x_578:
[----:B------:R-:W-:-:S05]  /*25940*/  IMAD R3, R21, R0, RZ ;  /* 0x0000000015037224 */ /* 0x000fca00078e02ff */
[----:B------:R-:W-:Y:S01]  /*25950*/  VIADDMNMX R2, R3, R0, R20, PT ;  /* 0x0000000003027246 */ /* 0x000fe20003800114 */
[----:B------:R2:W-:Y:S03]  /*25960*/  STL [R1+0x20], R3 ;  /* 0x0000200301007387 */ /* 0x0005e60000100800 */
[----:B------:R-:W-:Y:S01]  /*25970*/  ISETP.GT.AND P0, PT, R2, R3, PT ;  /* 0x000000030200720c */ /* 0x000fe20003f04270 */
[----:B------:R2:W-:-:S12]  /*25980*/  STL [R1+0x48], R2 ;  /* 0x0000480201007387 */ /* 0x0005d80000100800 */
[----:B--2---:R-:W-:Y:S05]  /*25990*/  @P0 BRA `(.L_x_580) ;  /* 0x0000000000480947 */ /* 0x004fea0003800000 */
[----:B------:R-:W2:Y:S02]  /*259a0*/  S2R R2, SR_TID.X ;  /* 0x0000000000027919 */ /* 0x000ea40000002100 */
[----:B--2---:R-:W-:-:S04]  /*259b0*/  LOP3.LUT R2, R2, 0x7f, RZ, 0xc0, !PT ;  /* 0x0000007f02027812 */ /* 0x004fc800078ec0ff */
[----:B------:R-:W-:-:S13]  /*259c0*/  ISETP.NE.AND P0, PT, R2, RZ, PT ;  /* 0x000000ff0200720c */ /* 0x000fda0003f05270 */
[----:B------:R-:W-:Y:S05]  /*259d0*/  @P0 BRA `(.L_x_581) ;  /* 0x0000003000640947 */ /* 0x000fea0003800000 */
[----:B------:R-:W2:Y:S01]  /*259e0*/  S2R R2, SR_LANEID ;  /* 0x0000000000027919 */ /* 0x000ea20000000000 */
[----:B------:R-:W-:Y:S01]  /*259f0*/  VOTEU.ANY UR4, UPT, PT ;  /* 0x0000000000047886 */ /* 0x000fe200038e0100 */
[----:B01----:R-:W0:Y:S01]  /*25a00*/  LDC.64 R4, c[0x0][0xc60] ;  /* 0x00031800ff047b82 */ /* 0x003e220000000a00 */
[----:B------:R-:W2:Y:S02]  /*25a10*/  FLO.U32 R0, UR4 ;  /* 0x0000000400007d00 */ /* 0x000ea400080e0000 */
[----:B--2---:R-:W-:-:S06]  /*25a20*/  ISETP.EQ.U32.AND P0, PT, R0, R2, PT ;  /* 0x000000020000720c */ /* 0x004fcc0003f02070 */
[----:B------:R-:W0:Y:S07]  /*25a30*/  POPC R2, UR4 ;  /* 0x0000000400027d09 */ /* 0x000e2e0008000000 */
[----:B0-----:R-:W2:Y:S04]  /*25a40*/  @P0 ATOMG.E.ADD.STRONG.GPU PT, R2, desc[UR54][R4.64], R2 ;  /* 0x00000002040209a8 */ /* 0x001ea800081ee1f6 */
[----:B--2---:R0:W1:Y:S02]  /*25a50*/  SHFL.IDX PT, R2, R2, R0, 0x1f ;  /* 0x00001f0002027589 */ /* 0x00406400000e0000 */
[----:B0-----:R-:W0:Y:S02]  /*25a60*/  S2R R0, SR_LTMASK ;  /* 0x0000000000007919 */ /* 0x001e240000003900 */
[----:B0-----:R-:W-:-:S06]  /*25a70*/  LOP3.LUT R0, R0, UR4, RZ, 0xc0, !PT ;  /* 0x0000000400007c12 */ /* 0x001fcc000f8ec0ff */
[----:B------:R-:W1:Y:S02]  /*25a80*/  POPC R0, R0 ;  /* 0x0000000000007309 */ /* 0x000e640000000000 */
[----:B-1----:R-:W-:-:S05]  /*25a90*/  IADD3 R0, R2, UR38, R0 ;  /* 0x0000002602007c10 */ /* 0x002fca000fffe000 */
[----:B------:R2:W-:Y:S01]  /*25aa0*/  STL [R1], R0 ;  /* 0x0000000001007387 */ /* 0x0005e20000100800 */
[----:B------:R-:W-:Y:S05]  /*25ab0*/  BRA `(.L_x_581) ;  /* 0x00000030002c7947 */ /* 0x000fea0003800000 */
.L_x_580:
        /* <DEDUP_REMOVED lines=8> */
[----:B01----:R-:W-:Y:S01]  /*25b40*/  IMAD.U32 R4, RZ, RZ, UR6 ;  /* 0x00000006ff047e24 */ /* 0x003fe2000f8e00ff */
[----:B------:R-:W-:Y:S01]  /*25b50*/  MOV R7, UR9 ;  /* 0x0000000900077c02 */ /* 0x000fe20008000f00 */
[----:B------:R-:W0:Y:S01]  /*25b60*/  LDC.64 R2, c[0x4][R2] ;  /* 0x0100000002027b82 */ /* 0x000e220000000a00 */
[----:B------:R-:W-:Y:S01]  /*25b70*/  IMAD.U32 R5, RZ, RZ, UR7 ;  /* 0x00000007ff057e24 */ /* 0x000fe2000f8e00ff */
[----:B------:R-:W-:Y:S01]  /*25b80*/  MOV R13, RZ ;  /* 0x000000ff000d7202 */ /* 0x000fe20000000f00 */
[----:B------:R-:W-:Y:S02]  /*25b90*/  IMAD.U32 R6, RZ, RZ, UR8 ;  /* 0x00000008ff067e24 */ /* 0x000fe4000f8e00ff */
[----:B------:R-:W-:-:S02]  /*25ba0*/  IMAD.U32 R10, RZ, RZ, UR4 ;  /* 0x00000004ff0a7e24 */ /* 0x000fc4000f8e00ff */
[----:B------:R-:W-:Y:S02]  /*25bb0*/  IMAD.U32 R11, RZ, RZ, UR5 ;  /* 0x00000005ff0b7e24 */ /* 0x000fe4000f8e00ff */
[----:B------:R-:W-:Y:S02]  /*25bc0*/  IMAD.MOV.U32 R8, RZ, RZ, 0x70 ;  /* 0x00000070ff087424 */ /* 0x000fe400078e00ff */
[----:B------:R-:W-:-:S07]  /*25bd0*/  IMAD.MOV.U32 R12, RZ, RZ, 0x1 ;  /* 0x00000001ff0c7424 */ /* 0x000fce00078e00ff */
[----:B------:R-:W-:-:S07]  /*25be0*/  LEPC R20, `(.L_x_583) ;  /* 0x000000001014794e */ /* 0x000fce0000000000 */
[----:B0-----:R-:W-:Y:S05]  /*25bf0*/  CALL.ABS.NOINC R2 ;  /* 0x0000000002007343 */ /* 0x001fea0003c00000 */
.L_x_583:
[----:B------:R-:W-:Y:S05]  /*25c00*/  BSYNC B6 ;  /* 0x0000000000067941 */ /* 0x000fea0003800000 */
.L_x_582:
        /* <DEDUP_REMOVED lines=23> */
[----:B0-2---:R-:W-:Y:S05]  /*25d80*/  CALL.ABS.NOINC R2 ;  /* 0x0000000002007343 */ /* 0x005fea0003c00000 */
.L_x_585:
[----:B------:R-:W-:Y:S05]  /*25d90*/  BSYNC B6 ;  /* 0x0000000000067941 */ /* 0x000fea0003800000 */
.L_x_584:
        /* <DEDUP_REMOVED lines=20> */
.L_x_587:
[----:B------:R-:W-:Y:S05]  /*25ee0*/  BSYNC B6 ;  /* 0x0000000000067941 */ /* 0x000fea0003800000 */
.L_x_586:
[----:B------:R-:W-:Y:S01]  /*25ef0*/  LOP3.LUT P6, RZ, R17, 0x1, RZ, 0xc0, !PT ;  /* 0x0000000111ff7812 */ /* 0x000fe200078cc0ff */
[----:B------:R-:W-:-:S12]  /*25f00*/  BSSY B6, `(.L_x_588) ;  /* 0x0000012000067945 */ /* 0x000fd80003800000 */
        /* <DEDUP_REMOVED lines=8> */
[----:B------:R-:W-:Y:S02]  /*25f90*/  IMAD.U32 R5, RZ, RZ, UR5 ;  /* 0x00000005ff057e24 */ /* 0x000fe4000f8e00ff */
[----:B------:R-:W-:Y:S02]  /*25fa0*/  IMAD.U32 R6, RZ, RZ, UR6 ;  /* 0x00000006ff067e24 */ /* 0x000fe4000f8e00ff */
[----:B------:R-:W-:-:S02]  /*25fb0*/  IMAD.U32 R7, RZ, RZ, UR7 ;  /* 0x00000007ff077e24 */ /* 0x000fc4000f8e00ff */
[----:B------:R-:W-:Y:S02]  /*25fc0*/  IMAD.U32 R11, RZ, RZ, UR9 ;  /* 0x00000009ff0b7e24 */ /* 0x000fe4000f8e00ff */
[----:B------:R-:W-:Y:S02]  /*25fd0*/  IMAD.MOV.U32 R8, RZ, RZ, 0x70 ;  /* 0x00000070ff087424 */ /* 0x000fe400078e00ff */
[----:B------:R-:W-:Y:S02]  /*25fe0*/  IMAD.MOV.U32 R12, RZ, RZ, 0x1 ;  /* 0x00000001ff0c7424 */ /* 0x000fe400078e00ff */
[----:B------:R-:W-:-:S07]  /*25ff0*/  IMAD.MOV.U32 R13, RZ, RZ, RZ ;  /* 0x000000ffff0d7224 */ /* 0x000fce00078e00ff */
[----:B------:R-:W-:-:S07]  /*26000*/  LEPC R20, `(.L_x_589) ;  /* 0x000000001014794e */ /* 0x000fce0000000000 */
[----:B0-2---:R-:W-:Y:S05]  /*26010*/  CALL.ABS.NOINC R2 ;  /* 0x0000000002007343 */ /* 0x005fea0003c00000 */
.L_x_589:
[----:B------:R-:W-:Y:S05]  /*26020*/  BSYNC B6 ;  /* 0x0000000000067941 */ /* 0x000fea0003800000 */
.L_x_588:
[----:B------:R-:W3:Y:S01]  /*26030*/  LDL.LU R2, [R1+0x24] ;  /* 0x0000240001027983 */ /* 0x000ee20000300800 */
[----:B------:R-:W-:-:S03]  /*26040*/  ULDC.64 UR4, c[0x0][0x9f8] ;  /* 0x00027e0000047ab9 */ /* 0x000fc60000000a00 */
[----:B--2---:R-:W2:Y:S04]  /*26050*/  LDL.LU R17, [R1+0x3c] ;  /* 0x00003c0001117983 */ /* 0x004ea80000300800 */
[----:B------:R-:W4:Y:S01]  /*26060*/  LDL R8, [R1+0x8] ;  /* 0x0000080001087983 */ /* 0x000f220000100800 */
[----:B------:R-:W-:-:S04]  /*26070*/  ISETP.NE.U32.AND P0, PT, RZ, UR4, PT ;  /* 0x00000004ff007c0c */ /* 0x000fc8000bf05070 */
[----:B------:R-:W-:-:S13]  /*26080*/  ISETP.NE.AND.EX P0, PT, RZ, UR5, PT, P0 ;  /* 0x00000005ff007c0c */ /* 0x000fda000bf05300 */
[----:B---3--:R-:W-:-:S04]  /*26090*/  @P0 IADD3 R2, P1, R2, UR4, RZ ;  /* 0x0000000402020c10 */ /* 0x008fc8000ff3e0ff */
[----:B--2---:R-:W-:Y:S01]  /*260a0*/  @P0 IADD3.X R3, R17, UR5, RZ, P1, !PT ;  /* 0x0000000511030c10 */ /* 0x004fe20008ffe4ff */
[----:B------:R-:W-:-:S04]  /*260b0*/  ULDC.64 UR4, c[0x0][0xa08] ;  /* 0x0002820000047ab9 */ /* 0x000fc80000000a00 */
[----:B----4-:R2:W3:Y:S02]  /*260c0*/  @P0 LDG.E R8, desc[UR54][R2.64] ;  /* 0x0000003602080981 */ /* 0x0104e4000c1e1900 */
[----:B--2---:R-:W2:Y:S01]  /*260d0*/  LDC.64 R2, c[0x0][0x418] ;  /* 0x00010600ff027b82 */ /* 0x004ea20000000a00 */
[----:B---3--:R-:W-:Y:S01]  /*260e0*/  SHF.R.S32.HI R9, RZ, 0x1f, R8 ;  /* 0x0000001fff097819 */ /* 0x008fe20000011408 */
[----:B------:R3:W-:Y:S01]  /*260f0*/  @P0 STL [R1+0x8], R8 ;  /* 0x0000080801000387 */ /* 0x0007e20000100800 */
[----:B--2---:R-:W-:Y:S01]  /*26100*/  LOP3.LUT P0, RZ, R2, UR4, RZ, 0xfc, !PT ;  /* 0x0000000402ff7c12 */ /* 0x004fe2000f80fcff */
[----:B------:R-:W-:Y:S02]  /*26110*/  UMOV UR4, 0xffffffff ;  /* 0xffffffff00047882 */ /* 0x000fe40000000000 */
[----:B------:R3:W-:Y:S01]  /*26120*/  STL [R1+0x24], R9 ;  /* 0x0000240901007387 */ /* 0x0007e20000100800 */
[----:B------:R-:W-:-:S04]  /*26130*/  LOP3.LUT P0, RZ, R3, UR5, RZ, 0xfc, P0 ;  /* 0x0000000503ff7c12 */ /* 0x000fc8000800fcff */
[----:B------:R-:W-:Y:S01]  /*26140*/  SEL R17, R8, RZ, !P0 ;  /* 0x000000ff08117207 */ /* 0x000fe20004000000 */
[----:B------:R-:W-:Y:S08]  /*26150*/  BRA.DIV UR4, `(.L_x_590) ;  /* 0x0000006e049c7947 */ /* 0x000ff0000b800000 */
[----:B------:R-:W2:Y:S02]  /*26160*/  S2R R0, SR_TID.X ;  /* 0x0000000000007919 */ /* 0x000ea40000002100 */
[----:B--2---:R-:W-:-:S04]  /*26170*/  SHF.R.U32.HI R0, RZ, 0x5, R0 ;  /* 0x00000005ff007819 */ /* 0x004fc80000011600 */
[----:B------:R-:W-:-:S05]  /*26180*/  LOP3.LUT R0, R0, 0x3, RZ, 0xc0, !PT ;  /* 0x0000000300007812 */ /* 0x000fca00078ec0ff */
[----:B------:R2:W4:Y:S02]  /*26190*/  SHFL.IDX PT, R14, R0, RZ, 0x1f ;  /* 0x00001fff000e7589 */ /* 0x00052400000e0000 */
.L_x_798:
[----:B--2---:R-:W2:Y:S01]  /*261a0*/  LDL.LU R0, [R1+0x10] ;  /* 0x0000100001007983 */ /* 0x004ea20000300800 */
[----:B------:R-:W-:Y:S02]  /*261b0*/  PLOP3.LUT P1, PT, PT, PT, PT, 0x8, 0x0 ;  /* 0x000000000000781c */ /* 0x000fe40003f2e170 */
[----:B----4-:R-:W-:Y:S02]  /*261c0*/  ISETP.NE.AND P0, PT, R14, RZ, PT ;  /* 0x000000ff0e00720c */ /* 0x010fe40003f05270 */
[----:B--2---:R-:W-:-:S09]  /*261d0*/  LOP3.LUT R0, R0, 0xfffffffe, RZ, 0xc0, !PT ;  /* 0xfffffffe00007812 */ /* 0x004fd200078ec0ff */
[----:B------:R-:W-:-:S05]  /*261e0*/  @P1 LOP3.LUT R0, R0, 0x1, RZ, 0xfc, !PT ;  /* 0x0000000100001812 */ /* 0x000fca00078efcff */
[----:B------:R2:W-:Y:S01]  /*261f0*/  STL [R1+0x10], R0 ;  /* 0x0000100001007387 */ /* 0x0005e20000100800 */
[----:B------:R-:W-:Y:S05]  /*26200*/  @P0 BRA `(.L_x_591) ;  /* 0x00000004008c0947 */ /* 0x000fea0003800000 */
[----:B------:R-:W-:-:S03]  /*26210*/  UMOV UR4, 0xffffffff ;  /* 0xffffffff00047882 */ /* 0x000fc60000000000 */
[----:B------:R-:W-:Y:S05]  /*26220*/  BRA.DIV UR4, `(.L_x_592) ;  /* 0x0000006e049c7947 */ /* 0x000fea000b800000 */
[----:B------:R-:W-:-:S13]  /*26230*/  ELECT P6, URZ, PT ;  /* 0x00000000003f782f */ /* 0x000fda00038c0000 */
.L_x_801:
[----:B------:R-:W-:Y:S05]  /*26240*/  @!P6 BRA `(.L_x_591) ;  /* 0x00000004007ce947 */ /* 0x000fea0003800000 */
[----:B--2---:R-:W2:Y:S01]  /*26250*/  LDL R0, [R1+0x48] ;  /* 0x0000480001007983 */ /* 0x004ea20000100800 */
[----:B------:R-:W-:-:S04]  /*26260*/  ISETP.NE.U32.AND P0, PT, R2, RZ, PT ;  /* 0x000000ff0200720c */ /* 0x000fc80003f05070 */
[----:B------:R-:W-:Y:S02]  /*26270*/  ISETP.NE.AND.EX P0, PT, R3, RZ, PT, P0 ;  /* 0x000000ff0300720c */ /* 0x000fe40003f05300 */
[----:B--2---:R-:W-:-:S11]  /*26280*/  IADD3 R0, R0, -0x1, RZ ;  /* 0xffffffff00007810 */ /* 0x004fd60007ffe0ff */
[----:B------:R-:W-:Y:S05]  /*26290*/  @!P0 BRA `(.L_x_593) ;  /* 0x0000000000448947 */ /* 0x000fea0003800000 */
[----:B0-----:R-:W0:Y:S01]  /*262a0*/  LDC R7, c[0x0][0x43c] ;  /* 0x00010f00ff077b82 */ /* 0x001e220000000800 */
[----:B------:R-:W-:Y:S01]  /*262b0*/  ULDC.64 UR4, c[0x0][0x428] ;  /* 0x00010a0000047ab9 */ /* 0x000fe20000000a00 */
[----:B0-----:R-:W-:-:S13]  /*262c0*/  ISETP.NE.AND P0, PT, R7, 0x1, PT ;  /* 0x000000010700780c */ /* 0x001fda0003f05270 */
[----:B-1----:R-:W0:Y:S02]  /*262d0*/  @P0 LDC.64 R4, c[0x0][0x440] ;  /* 0x00011000ff040b82 */ /* 0x002e240000000a00 */
        /* <DEDUP_REMOVED lines=13> */
.L_x_593:
[----:B--2---:R-:W2:Y:S01]  /*263b0*/  LDL R3, [R1+0x18] ;  /* 0x0000180001037983 */ /* 0x004ea20000100800 */
[----:B------:R-:W-:Y:S01]  /*263c0*/  IMAD R2, R19, 0x8, R18 ;  /* 0x0000000813027824 */ /* 0x000fe200078e0212 */
[----:B---3--:R-:W3:Y:S02]  /*263d0*/  S2R R8, SR_TID.X ;  /* 0x0000000000087919 */ /* 0x008ee40000002100 */
[----:B---3--:R-:W-:-:S04]  /*263e0*/  LOP3.LUT R8, R8, 0x7f, RZ, 0xc0, !PT ;  /* 0x0000007f08087812 */ /* 0x008fc800078ec0ff */
[----:B------:R-:W-:Y:S02]  /*263f0*/  ISETP.NE.AND P1, PT, R8, RZ, PT ;  /* 0x000000ff0800720c */ /* 0x000fe40003f25270 */
[----:B--2---:R-:W-:-:S04]  /*26400*/  SHF.L.U32 R3, R3, 0x1f, RZ ;  /* 0x0000001f03037819 */ /* 0x004fc800000006ff */
[----:B------:R-:W2:Y:S02]  /*26410*/  SYNCS.PHASECHK.TRANS64.TRYWAIT P0, [R2+URZ+0x29880], R3 ;  /* 0x02988003020075a7 */ /* 0x000ea4000800017f */
[----:B--2---:R-:W-:Y:S05]  /*26420*/  @!P0 BRA `(.L_x_594) ;  /* 0x0000006c003c8947 */ /* 0x004fea0003800000 */
.L_x_802:
[----:B------:R-:W-:Y:S05]  /*26430*/  @P1 BRA `(.L_x_595) ;  /* 0x00000000001c1947 */ /* 0x000fea0003800000 */
[----:B01----:R-:W0:Y:S02]  /*26440*/  S2R R4, SR_TID.X ;  /* 0x0000000000047919 */ /* 0x003e240000002100 */
[----:B0-----:R-:W-:Y:S02]  /*26450*/  LOP3.LUT R5, R4, 0x1f, RZ, 0xc0, !PT ;  /* 0x0000001f04057812 */ /* 0x001fe400078ec0ff */
[----:B------:R-:W-:Y:S02]  /*26460*/  MOV R4, 0x5000 ;  /* 0x0000500000047802 */ /* 0x000fe40000000f00 */
[----:B------:R-:W-:Y:S02]  /*26470*/  ISETP.NE.AND P0, PT, R5, RZ, PT ;  /* 0x000000ff0500720c */ /* 0x000fe40003f05270 */
[----:B------:R3:W-:Y:S11]  /*26480*/  SYNCS.ARRIVE.TRANS64 RZ, [R2+URZ+0x29870], R4 ;  /* 0x0298700402ff79a7 */ /* 0x0007f6000800003f */
[----:B---3--:R-:W-:Y:S05]  /*26490*/  @!P0 BRA `(.L_x_595) ;  /* 0x0000000000048947 */ /* 0x008fea0003800000 */
[----:B------:R-:W-:Y:S01]  /*264a0*/  BPT.TRAP 0x1 ;  /* 0x000000040000795c */ /* 0x000fe20000300000 */
.L_x_595:
[----:B------:R-:W3:Y:S01]  /*264b0*/  LDL R5, [R1+0x28] ;  /* 0x0000280001057983 */ /* 0x000ee20000100800 */
[----:B01----:R-:W-:Y:S01]  /*264c0*/  IMAD R4, R19, 0x5000, R18 ;  /* 0x0000500013047824 */ /* 0x003fe200078e0212 */
[----:B------:R-:W-:Y:S01]  /*264d0*/  R2UR UR9, R2 ;  /* 0x00000000020972ca */ /* 0x000fe200000e0000 */
[----:B------:R-:W-:Y:S01]  /*264e0*/  UIADD3 UR4, UP0, UR40, 0x470, URZ ;  /* 0x0000047028047890 */ /* 0x000fe2000ff1e03f */
[----:B------:R-:W-:Y:S01]  /*264f0*/  R2UR UR12, R16 ;  /* 0x00000000100c72ca */ /* 0x000fe200000e0000 */
[----:B------:R-:W-:Y:S01]  /*26500*/  UMOV UR6, 0x0 ;  /* 0x0000000000067882 */ /* 0x000fe20000000000 */
[----:B------:R-:W-:Y:S01]  /*26510*/  R2UR UR8, R4 ;  /* 0x00000000040872ca */ /* 0x000fe200000e0000 */
[----:B------:R-:W-:Y:S01]  /*26520*/  UIADD3.X UR5, URZ, UR41, URZ, UP0, !UPT ;  /* 0x000000293f057290 */ /* 0x000fe200087fe43f */
[----:B-----5:R-:W-:Y:S01]  /*26530*/  R2UR UR13, R17 ;  /* 0x00000000110d72ca */ /* 0x020fe200000e0000 */
[----:B------:R-:W-:Y:S01]  /*26540*/  UMOV UR7, 0x14f00000 ;  /* 0x14f0000000077882 */ /* 0x000fe20000000000 */
[----:B------:R-:W-:-:S05]  /*26550*/  UMOV UR10, URZ ;  /* 0x0000003f000a7c82 */ /* 0x000fca0008000000 */
[----:B------:R-:W-:-:S04]  /*26560*/  UIADD3 UR9, UR9, 0x29870, URZ ;  /* 0x0002987009097890 */ /* 0x000fc8000fffe03f */
[----:B------:R-:W-:Y:S01]  /*26570*/  UIADD3 UR8, UR8, 0xa400, URZ ;  /* 0x0000a40008087890 */ /* 0x000fe2000fffe03f */
[----:B---3--:R-:W-:-:S05]  /*26580*/  IMAD R0, R0, 0xa0, R5 ;  /* 0x000000a000007824 */ /* 0x008fca00078e0205 */
[----:B------:R-:W-:-:S13]  /*26590*/  R2UR UR11, R0 ;  /* 0x00000000000b72ca */ /* 0x000fda00000e0000 */
[----:B------:R0:W-:Y:S01]  /*265a0*/  UTMALDG.4D [UR8], [UR4], desc[UR6] ;  /* 0x00000608040075b4 */ /* 0x0001e20008019000 */
[----:B------:R-:W1:Y:S02]  /*265b0*/  SYNCS.PHASECHK.TRANS64.TRYWAIT P0, [R2+URZ+0x29840], R3 ;  /* 0x02984003020075a7 */ /* 0x000e64000800017f */
[----:B01----:R-:W-:Y:S05]  /*265c0*/  @!P0 BRA `(.L_x_596) ;  /* 0x0000006800e88947 */ /* 0x003fea0003800000 */
.L_x_803:
[----:B------:R-:W-:Y:S05]  /*265d0*/  @P1 BRA `(.L_x_597) ;  /* 0x00000000001c1947 */ /* 0x000fea0003800000 */
[----:B------:R-:W1:Y:S01]  /*265e0*/  S2R R4, SR_TID.X ;  /* 0x0000000000047919 */ /* 0x000e620000002100 */
[----:B0-2---:R-:W-:-:S04]  /*265f0*/  IMAD.MOV.U32 R3, RZ, RZ, 0x7800 ;  /* 0x00007800ff037424 */ /* 0x005fc800078e00ff */
[----:B------:R3:W-:Y:S01]  /*26600*/  SYNCS.ARRIVE.TRANS64 RZ, [R2+URZ+0x29830], R3 ;  /* 0x0298300302ff79a7 */ /* 0x0007e2000800003f */
[----:B-1----:R-:W-:-:S04]  /*26610*/  LOP3.LUT R4, R4, 0x1f, RZ, 0xc0, !PT ;  /* 0x0000001f04047812 */ /* 0x002fc800078ec0ff */
[----:B------:R-:W-:-:S13]  /*26620*/  ISETP.NE.AND P0, PT, R4, RZ, PT ;  /* 0x000000ff0400720c */ /* 0x000fda0003f05270 */
[----:B---3--:R-:W-:Y:S05]  /*26630*/  @!P0 BRA `(.L_x_597) ;  /* 0x0000000000048947 */ /* 0x008fea0003800000 */
[----:B------:R-:W-:Y:S01]  /*26640*/  BPT.TRAP 0x1 ;  /* 0x000000040000795c */ /* 0x000fe20000300000 */
.L_x_597:
[----:B0-2---:R-:W2:Y:S01]  /*26650*/  LDL.LU R3, [R1+0x10] ;  /* 0x0000100001037983 */ /* 0x005ea20000300800 */
[----:B------:R-:W-:Y:S01]  /*26660*/  R2UR UR11, R0 ;  /* 0x00000000000b72ca */ /* 0x000fe200000e0000 */
[----:B------:R-:W-:Y:S01]  /*26670*/  IMAD R0, R19, 0x7800, R18 ;  /* 0x0000780013007824 */ /* 0x000fe200078e0212 */
[----:B------:R-:W-:Y:S01]  /*26680*/  R2UR UR9, R2 ;  /* 0x00000000020972ca */ /* 0x000fe200000e0000 */
[----:B------:R-:W-:Y:S01]  /*26690*/  UIADD3 UR4, UP0, UR40, 0x370, URZ ;  /* 0x0000037028047890 */ /* 0x000fe2000ff1e03f */
[----:B------:R-:W-:Y:S01]  /*266a0*/  R2UR UR12, R16 ;  /* 0x00000000100c72ca */ /* 0x000fe200000e0000 */
[----:B------:R-:W-:Y:S01]  /*266b0*/  UMOV UR10, URZ ;  /* 0x0000003f000a7c82 */ /* 0x000fe20008000000 */
[----:B------:R-:W-:Y:S01]  /*266c0*/  R2UR UR8, R0 ;  /* 0x00000000000872ca */ /* 0x000fe200000e0000 */
[----:B------:R-:W-:Y:S01]  /*266d0*/  UIADD3.X UR5, URZ, UR41, URZ, UP0, !UPT ;  /* 0x000000293f057290 */ /* 0x000fe200087fe43f */
[----:B------:R-:W-:Y:S01]  /*266e0*/  R2UR UR13, R17 ;  /* 0x00000000110d72ca */ /* 0x000fe200000e0000 */
[----:B------:R-:W-:Y:S01]  /*266f0*/  UMOV UR6, 0x0 ;  /* 0x0000000000067882 */ /* 0x000fe20000000000 */
[----:B------:R-:W-:Y:S01]  /*26700*/  PLOP3.LUT P0, PT, PT, PT, PT, 0x80, 0x0 ;  /* 0x000000000000781c */ /* 0x000fe20003f0f070 */
[----:B------:R-:W-:Y:S01]  /*26710*/  UMOV UR7, 0x14f00000 ;  /* 0x14f0000000077882 */ /* 0x000fe20000000000 */
[----:B------:R-:W-:-:S03]  /*26720*/  UMOV UR17, 0x40 ;  /* 0x0000004000117882 */ /* 0x000fc60000000000 */
[----:B------:R-:W-:-:S04]  /*26730*/  UIADD3 UR9, UR9, 0x29830, URZ ;  /* 0x0002983009097890 */ /* 0x000fc8000fffe03f */
[----:B------:R-:W-:Y:S02]  /*26740*/  UIADD3 UR14, UR8, 0x1a400, URZ ;  /* 0x0001a400080e7890 */ /* 0x000fe4000fffe03f */
[----:B------:R-:W-:Y:S02]  /*26750*/  UIADD3 UR15, UR8, 0x1cc00, URZ ;  /* 0x0001cc00080f7890 */ /* 0x000fe4000fffe03f */
[----:B------:R-:W-:-:S03]  /*26760*/  UIADD3 UR16, UR8, 0x1f400, URZ ;  /* 0x0001f40008107890 */ /* 0x000fc6000fffe03f */
[----:B------:R-:W-:Y:S01]  /*26770*/  UMOV UR8, UR14 ;  /* 0x0000000e00087c82 */ /* 0x000fe20008000000 */
[----:B------:R-:W-:Y:S01]  /*26780*/  UMOV UR14, 0x80 ;  /* 0x00000080000e7882 */ /* 0x000fe20000000000 */
[----:B------:R0:W-:Y:S02]  /*26790*/  UTMALDG.4D [UR8], [UR4], desc[UR6] ;  /* 0x00000608040075b4 */ /* 0x0001e40008019000 */
[----:B0-----:R-:W-:Y:S01]  /*267a0*/  UMOV UR8, UR15 ;  /* 0x0000000f00087c82 */ /* 0x001fe20008000000 */
[----:B------:R-:W-:Y:S02]  /*267b0*/  UMOV UR10, UR17 ;  /* 0x00000011000a7c82 */ /* 0x000fe40008000000 */
[----:B------:R0:W-:Y:S02]  /*267c0*/  UTMALDG.4D [UR8], [UR4], desc[UR6] ;  /* 0x00000608040075b4 */ /* 0x0001e40008019000 */
[----:B0-----:R-:W-:Y:S01]  /*267d0*/  UMOV UR8, UR16 ;  /* 0x0000001000087c82 */ /* 0x001fe20008000000 */
[----:B------:R-:W-:-:S02]  /*267e0*/  UMOV UR10, UR14 ;  /* 0x0000000e000a7c82 */ /* 0x000fc40008000000 */
[----:B------:R4:W-:Y:S01]  /*267f0*/  UTMALDG.4D [UR8], [UR4], desc[UR6] ;  /* 0x00000608040075b4 */ /* 0x0009e20008019000 */
[----:B--2---:R-:W-:-:S04]  /*26800*/  LOP3.LUT R3, R3, 0xfffffffe, RZ, 0xc0, !PT ;  /* 0xfffffffe03037812 */ /* 0x004fc800078ec0ff */
[----:B------:R-:W-:-:S05]  /*26810*/  @P0 LOP3.LUT R3, R3, 0x1, RZ, 0xfc, !PT ;  /* 0x0000000103030812 */ /* 0x000fca00078efcff */
[----:B------:R4:W-:Y:S01]  /*26820*/  STL [R1+0x10], R3 ;  /* 0x0000100301007387 */ /* 0x0009e20000100800 */
[----:B------:R-:W-:Y:S01]  /*26830*/  NOP ;  /* 0x0000000000007918 */ /* 0x000fe20000000000 */
.L_x_591:
[----:B----4-:R-:W2:Y:S04]  /*26840*/  LDL.LU R3, [R1+0x44] ;  /* 0x0000440001037983 */ /* 0x010ea80000300800 */
[----:B------:R-:W4:Y:S04]  /*26850*/  LDL.LU R5, [R1+0x38] ;  /* 0x0000380001057983 */ /* 0x000f280000300800 */
[----:B01----:R-:W5:Y:S01]  /*26860*/  LDL.LU R4, [R1+0x4c] ;  /* 0x00004c0001047983 */ /* 0x003f620000300800 */
[----:B------:R-:W-:Y:S05]  /*26870*/  WARPSYNC.ALL ;  /* 0x0000000000007948 */ /* 0x000fea0003800000 */
[----:B------:R-:W-:Y:S01]  /*26880*/  ULDC.64 UR6, c[0x0][0xa00] ;  /* 0x0002800000067ab9 */ /* 0x000fe20000000a00 */
[----:B------:R-:W-:Y:S01]  /*26890*/  ULDC.64 UR4, c[0x0][0x298] ;  /* 0x0000a60000047ab9 */ /* 0x000fe20000000a00 */
[----:B------:R-:W-:Y:S01]  /*268a0*/  BAR.SYNC.DEFER_BLOCKING 0x8, 0x180 ;  /* 0x0206000000007b1d */ /* 0x000fe20000010000 */
[----:B------:R-:W-:Y:S01]  /*268b0*/  ISETP.NE.U32.AND P0, PT, RZ, UR6, PT ;  /* 0x00000006ff007c0c */ /* 0x000fe2000bf05070 */
[----:B------:R-:W-:-:S03]  /*268c0*/  VIADD R2, R18, 0x14400 ;  /* 0x0001440012027836 */ /* 0x000fc60000000000 */
[----:B------:R-:W-:Y:S01]  /*268d0*/  ISETP.NE.AND.EX P0, PT, RZ, UR7, PT, P0 ;  /* 0x00000007ff007c0c */ /* 0x000fe2000bf05300 */
[----:B------:R-:W-:Y:S01]  /*268e0*/  BSSY B6, `(.L_x_598) ;  /* 0x000001e000067945 */ /* 0x000fe20003800000 */
[----:B------:R-:W-:Y:S02]  /*268f0*/  LOP3.LUT P1, RZ, R2, 0x1bf, RZ, 0xc0, !PT ;  /* 0x000001bf02ff7812 */ /* 0x000fe4000782c0ff */
[----:B--2---:R-:W-:Y:S02]  /*26900*/  SHF.R.S32.HI R0, RZ, 0x1f, R3 ;  /* 0x0000001fff007819 */ /* 0x004fe40000011403 */
[----:B----4-:R-:W-:-:S03]  /*26910*/  SEL R5, R5, RZ, !P0 ;  /* 0x000000ff05057207 */ /* 0x010fc60004000000 */
[----:B------:R-:W-:Y:S01]  /*26920*/  IMAD R0, R0, UR4, RZ ;  /* 0x0000000400007c24 */ /* 0x000fe2000f8e02ff */
[----:B-----5:R-:W-:-:S03]  /*26930*/  SEL R4, R4, RZ, !P0 ;  /* 0x000000ff04047207 */ /* 0x020fc60004000000 */
[C---:B------:R-:W-:Y:S02]  /*26940*/  IMAD R0, R3.reuse, UR5, R0 ;  /* 0x0000000503007c24 */ /* 0x040fe4000f8e0200 */
[----:B------:R-:W-:-:S04]  /*26950*/  IMAD.WIDE.U32 R2, R3, UR4, RZ ;  /* 0x0000000403027c25 */ /* 0x000fc8000f8e00ff */
[----:B------:R-:W-:Y:S01]  /*26960*/  IMAD.IADD R0, R3, 0x1, R0 ;  /* 0x0000000103007824 */ /* 0x000fe200078e0200 */
[----:B------:R0:W-:Y:S04]  /*26970*/  STL.64 [R1+0x50], R2 ;  /* 0x0000500201007387 */ /* 0x0001e80000100a00 */
[----:B------:R0:W-:Y:S04]  /*26980*/  STL [R1+0x38], R5 ;  /* 0x0000380501007387 */ /* 0x0001e80000100800 */
[----:B------:R0:W-:Y:S04]  /*26990*/  STL [R1+0x44], R4 ;  /* 0x0000440401007387 */ /* 0x0001e80000100800 */
[----:B------:R0:W-:Y:S01]  /*269a0*/  STL [R1+0x3c], R0 ;  /* 0x00003c0001007387 */ /* 0x0001e20000100800 */
[----:B------:R-:W-:Y:S05]  /*269b0*/  @!P1 BRA `(.L_x_599) ;  /* 0x0000000000409947 */ /* 0x000fea0003800000 */
[----:B0-----:R-:W-:Y:S01]  /*269c0*/  MOV R2, 0x0 ;  /* 0x0000000000027802 */ /* 0x001fe20000000f00 */
[----:B------:R-:W-:Y:S01]  /*269d0*/  ULDC.64 UR4, c[0x4][0xa0] ;  /* 0x0100280000047ab9 */ /* 0x000fe20000000a00 */
[----:B------:R-:W-:Y:S01]  /*269e0*/  ULDC.64 UR6, c[0x4][0xa8] ;  /* 0x01002a0000067ab9 */ /* 0x000fe20000000a00 */
[----:B------:R-:W-:Y:S01]  /*269f0*/  ULDC.64 UR8, c[0x4][0x28] ;  /* 0x01000a0000087ab9 */ /* 0x000fe20000000a00 */
[----:B------:R-:W-:Y:S01]  /*26a00*/  IMAD.U32 R4, RZ, RZ, UR4 ;  /* 0x00000004ff047e24 */ /* 0x000fe2000f8e00ff */
[----:B------:R-:W-:Y:S01]  /*26a10*/  MOV R5, UR5 ;  /* 0x0000000500057c02 */ /* 0x000fe20008000f00 */
[----:B------:R-:W0:Y:S01]  /*26a20*/  LDC.64 R2, c[0x4][R2] ;  /* 0x0100000002027b82 */ /* 0x000e220000000a00 */
[----:B------:R-:W-:Y:S01]  /*26a30*/  IMAD.U32 R6, RZ, RZ, UR6 ;  /* 0x00000006ff067e24 */ /* 0x000fe2000f8e00ff */
[----:B---3--:R-:W-:Y:S01]  /*26a40*/  MOV R8, 0x70 ;  /* 0x0000007000087802 */ /* 0x008fe20000000f00 */
[----:B------:R-:W-:Y:S02]  /*26a50*/  IMAD.U32 R7, RZ, RZ, UR7 ;  /* 0x00000007ff077e24 */ /* 0x000fe4000f8e00ff */
[----:B------:R-:W-:-:S02]  /*26a60*/  IMAD.U32 R10, RZ, RZ, UR8 ;  /* 0x00000008ff0a7e24 */ /* 0x000fc4000f8e00ff */
[----:B------:R-:W-:Y:S02]  /*26a70*/  IMAD.U32 R11, RZ, RZ, UR9 ;  /* 0x00000009ff0b7e24 */ /* 0x000fe4000f8e00ff */
[----:B------:R-:W-:Y:S02]  /*26a80*/  IMAD.MOV.U32 R12, RZ, RZ, 0x1 ;  /* 0x00000001ff0c7424 */ /* 0x000fe400078e00ff */
[----:B------:R-:W-:-:S07]  /*26a90*/  IMAD.MOV.U32 R13, RZ, RZ, RZ ;  /* 0x000000ffff0d7224 */ /* 0x000fce00078e00ff */
[----:B------:R-:W-:-:S07]  /*26aa0*/  LEPC R20, `(.L_x_599) ;  /* 0x000000001014794e */ /* 0x000fce0000000000 */
[----:B0-----:R-:W-:Y:S05]  /*26ab0*/  CALL.ABS.NOINC R2 ;  /* 0x0000000002007343 */ /* 0x001fea0003c00000 */
.L_x_599:
[----:B------:R-:W-:Y:S05]  /*26ac0*/  BSYNC B6 ;  /* 0x0000000000067941 */ /* 0x000fea0003800000 */
.L_x_598:
[----:B0-----:R-:W2:Y:S01]  /*26ad0*/  LDL.LU R0, [R1+0x44] ;  /* 0x0000440001007983 */ /* 0x001ea20000300800 */
[----:B---3--:R-:W0:Y:S01]  /*26ae0*/  LDC R8, c[0x0][0x448] ;  /* 0x00011200ff087b82 */ /* 0x008e220000000800 */
[----:B------:R-:W-:Y:S01]  /*26af0*/  ULDC.64 UR4, c[0x0][0x2d8] ;  /* 0x0000b60000047ab9 */ /* 0x000fe20000000a00 */
[----:B------:R-:W-:Y:S01]  /*26b00*/  ULDC.64 UR6, c[0x0][0x280] ;  /* 0x0000a00000067ab9 */ /* 0x000fe20000000a00 */
[----:B------:R-:W3:Y:S04]  /*26b10*/  LDL.LU R4, [R1+0x3c] ;  /* 0x00003c0001047983 */ /* 0x000ee80000300800 */
[----:B------:R-:W3:Y:S04]  /*26b20*/  LDL.LU.64 R2, [R1+0x50] ;  /* 0x0000500001027983 */ /* 0x000ee80000300a00 */
[----:B------:R-:W4:Y:S04]  /*26b30*/  LDL.LU R6, [R1+0x38] ;  /* 0x0000380001067983 */ /* 0x000f280000300800 */
[----:B------:R-:W4:Y:S01]  /*26b40*/  LDL.LU R5, [R1+0x4] ;  /* 0x0000040001057983 */ /* 0x000f220000300800 */
[----:B0-----:R-:W-:Y:S01]  /*26b50*/  ISETP.NE.AND P0, PT, R8, 0x1, PT ;  /* 0x000000010800780c */ /* 0x001fe20003f05270 */
[----:B------:R-:W0:-:S12]  /*26b60*/  S2R R9, SR_TID.X ;  /* 0x0000000000097919 */ /* 0x000e180000002100 */
[----:B------:R-:W1:Y:S01]  /*26b70*/  @P0 LDC R7, c[0x0][0x450] ;  /* 0x00011400ff070b82 */ /* 0x000e620000000800 */
[----:B0-----:R-:W-:-:S05]  /*26b80*/  IMAD.SHL.U32 R9, R9, 0x10, RZ ;  /* 0x0000001009097824 */ /* 0x001fca00078e00ff */
[----:B------:R-:W-:-:S04]  /*26b90*/  LOP3.LUT R9, R9, 0x30, RZ, 0xc0, !PT ;  /* 0x0000003009097812 */ /* 0x000fc800078ec0ff */
[C---:B------:R-:W-:Y:S02]  /*26ba0*/  LOP3.LUT R11, R9.reuse, 0x40, RZ, 0xfc, !PT ;  /* 0x00000040090b7812 */ /* 0x040fe400078efcff */
[----:B------:R-:W-:Y:S01]  /*26bb0*/  LOP3.LUT R9, R9, 0x80, RZ, 0xfc, !PT ;  /* 0x0000008009097812 */ /* 0x000fe200078efcff */
[----:B---3--:R-:W-:Y:S02]  /*26bc0*/  IMAD.MOV.U32 R3, RZ, RZ, R4 ;  /* 0x000000ffff037224 */ /* 0x008fe400078e0004 */
[----:B------:R-:W0:Y:S01]  /*26bd0*/  S2R R4, SR_TID.X ;  /* 0x0000000000047919 */ /* 0x000e220000002100 */
[----:B------:R-:W-:-:S04]  /*26be0*/  IMAD.WIDE.U32 R2, R16, UR4, R2 ;  /* 0x0000000410027c25 */ /* 0x000fc8000f8e0002 */
[----:B------:R-:W-:Y:S01]  /*26bf0*/  IMAD R3, R16, UR5, R3 ;  /* 0x0000000510037c24 */ /* 0x000fe2000f8e0203 */
[----:B------:R-:W-:Y:S02]  /*26c00*/  ULDC.64 UR4, c[0x0][0x2e0] ;  /* 0x0000b80000047ab9 */ /* 0x000fe40000000a00 */
[----:B--2---:R-:W-:Y:S02]  /*26c10*/  IMAD R0, R0, UR4, RZ ;  /* 0x0000000400007c24 */ /* 0x004fe4000f8e02ff */
[----:B----4-:R-:W-:-:S04]  /*26c20*/  IMAD.WIDE.U32 R2, R6, UR4, R2 ;  /* 0x0000000406027c25 */ /* 0x010fc8000f8e0002 */
[----:B------:R-:W-:Y:S01]  /*26c30*/  IMAD R0, R6, UR5, R0 ;  /* 0x0000000506007c24 */ /* 0x000fe2000f8e0200 */
[----:B------:R-:W-:Y:S01]  /*26c40*/  ULDC.64 UR4, c[0x0][0x2d0] ;  /* 0x0000b40000047ab9 */ /* 0x000fe20000000a00 */
[C---:B0-----:R-:W-:Y:S02]  /*26c50*/  LOP3.LUT R6, R4.reuse, 0x7f, RZ, 0xc0, !PT ;  /* 0x0000007f04067812 */ /* 0x041fe400078ec0ff */
[----:B------:R-:W-:Y:S02]  /*26c60*/  SHF.L.U32 R4, R4, 0x5, RZ ;  /* 0x0000000504047819 */ /* 0x000fe400000006ff */
[----:B------:R-:W-:-:S04]  /*26c70*/  SHF.R.U32.HI R6, RZ, 0x2, R6 ;  /* 0x00000002ff067819 */ /* 0x000fc80000011606 */
[----:B------:R-:W-:Y:S02]  /*26c80*/  LOP3.LUT R4, R6, 0x60, R4, 0xf8, !PT ;  /* 0x0000006006047812 */ /* 0x000fe400078ef804 */
[----:B------:R-:W0:Y:S01]  /*26c90*/  @P0 LDC R6, c[0x0][0x44c] ;  /* 0x00011300ff060b82 */ /* 0x000e220000000800 */
[----:B------:R-:W-:-:S05]  /*26ca0*/  IMAD.SHL.U32 R5, R5, 0x80, RZ ;  /* 0x0000008005057824 */ /* 0x000fca00078e00ff */
[----:B------:R-:W-:Y:S01]  /*26cb0*/  LOP3.LUT R4, R4, R5, RZ, 0xfc, !PT ;  /* 0x0000000504047212 */ /* 0x000fe200078efcff */
[----:B------:R-:W-:-:S04]  /*26cc0*/  IMAD.IADD R3, R3, 0x1, R0 ;  /* 0x0000000103037824 */ /* 0x000fc800078e0200 */
[----:B------:R-:W-:Y:S02]  /*26cd0*/  IMAD.MOV.U32 R0, RZ, RZ, R4 ;  /* 0x000000ffff007224 */ /* 0x000fe400078e0004 */
[----:B0-----:R-:W-:-:S05]  /*26ce0*/  @P0 IMAD.HI.U32 R6, R4, R6, RZ ;  /* 0x0000000604060227 */ /* 0x001fca00078e00ff */
[----:B-1----:R-:W-:-:S05]  /*26cf0*/  @P0 SHF.R.U32.HI R0, RZ, R7, R6 ;  /* 0x00000007ff000219 */ /* 0x002fca0000011606 */
[----:B------:R-:W-:-:S04]  /*26d00*/  IMAD.MOV R6, RZ, RZ, -R0 ;  /* 0x000000ffff067224 */ /* 0x000fc800078e0a00 */
[----:B------:R-:W-:Y:S01]  /*26d10*/  IMAD R4, R8, R6, R4 ;  /* 0x0000000608047224 */ /* 0x000fe200078e0204 */
[----:B------:R-:W-:Y:S01]  /*26d20*/  SHF.R.S32.HI R6, RZ, 0x1f, R0 ;  /* 0x0000001fff067819 */ /* 0x000fe20000011400 */
[----:B------:R-:W-:-:S04]  /*26d30*/  IMAD.WIDE.U32 R2, R0, UR4, R2 ;  /* 0x0000000400027c25 */ /* 0x000fc8000f8e0002 */
[----:B------:R-:W-:-:S04]  /*26d40*/  IMAD R6, R6, UR4, RZ ;  /* 0x0000000406067c24 */ /* 0x000fc8000f8e02ff */
[----:B------:R-:W-:Y:S01]  /*26d50*/  IMAD R0, R0, UR5, R6 ;  /* 0x0000000500007c24 */ /* 0x000fe2000f8e0206 */
[----:B------:R-:W-:-:S03]  /*26d60*/  ULDC.64 UR4, c[0x0][0x2c8] ;  /* 0x0000b20000047ab9 */ /* 0x000fc60000000a00 */
[----:B------:R-:W-:Y:S01]  /*26d70*/  IMAD.IADD R3, R3, 0x1, R0 ;  /* 0x0000000103037824 */ /* 0x000fe200078e0200 */
[----:B------:R-:W-:Y:S01]  /*26d80*/  SHF.R.S32.HI R0, RZ, 0x1f, R4 ;  /* 0x0000001fff007819 */ /* 0x000fe20000011404 */
[----:B------:R-:W-:-:S04]  /*26d90*/  IMAD.WIDE.U32 R2, R4, UR4, R2 ;  /* 0x0000000404027c25 */ /* 0x000fc8000f8e0002 */
[----:B------:R-:W-:Y:S01]  /*26da0*/  IMAD R0, R0, UR4, RZ ;  /* 0x0000000400007c24 */ /* 0x000fe2000f8e02ff */
[----:B------:R-:W-:Y:S02]  /*26db0*/  ULDC UR4, c[0x0][0x2b8] ;  /* 0x0000ae0000047ab9 */ /* 0x000fe40000000800 */
[----:B------:R-:W-:Y:S02]  /*26dc0*/  ISETP.GE.AND P2, PT, R9, UR4, PT ;  /* 0x0000000409007c0c */ /* 0x000fe4000bf46270 */
[----:B------:R0:W5:Y:S01]  /*26dd0*/  LDL R9, [R1+0x40] ;  /* 0x0000400001097983 */ /* 0x0001620000100800 */
[----:B------:R-:W1:Y:S01]  /*26de0*/  S2R R7, SR_TID.X ;  /* 0x0000000000077919 */ /* 0x000e620000002100 */
[----:B------:R-:W-:Y:S01]  /*26df0*/  IMAD R0, R4, UR5, R0 ;  /* 0x0000000504007c24 */ /* 0x000fe2000f8e0200 */
[----:B------:R-:W-:Y:S02]  /*26e00*/  IADD3 R4, P3, R2, UR6, RZ ;  /* 0x0000000602047c10 */ /* 0x000fe4000ff7e0ff */
[----:B------:R-:W-:-:S02]  /*26e10*/  ISETP.GE.AND P1, PT, R11, UR4, PT ;  /* 0x000000040b007c0c */ /* 0x000fc4000bf26270 */
[----:B------:R-:W-:Y:S02]  /*26e20*/  IADD3.X R3, R3, UR7, R0, P3, !PT ;  /* 0x0000000703037c10 */ /* 0x000fe40009ffe400 */
[----:B-1----:R-:W-:-:S04]  /*26e30*/  SHF.L.U32 R10, R7, 0x4, RZ ;  /* 0x00000004070a7819 */ /* 0x002fc800000006ff */
[----:B------:R-:W-:-:S04]  /*26e40*/  LOP3.LUT R10, R10, 0x30, RZ, 0xc0, !PT ;  /* 0x000000300a0a7812 */ /* 0x000fc800078ec0ff */
[----:B------:R-:W-:Y:S01]  /*26e50*/  ISETP.GE.AND P0, PT, R10, UR4, PT ;  /* 0x000000040a007c0c */ /* 0x000fe2000bf06270 */
[----:B------:R-:W-:-:S03]  /*26e60*/  UMOV UR4, 0xffffffff ;  /* 0xffffffff00047882 */ /* 0x000fc60000000000 */
[----:B0-----:R-:W-:Y:S09]  /*26e70*/  BRA.DIV UR4, `(.L_x_600) ;  /* 0x0000006204d07947 */ /* 0x001ff2000b800000 */
[----:B------:R-:W0:Y:S02]  /*26e80*/  S2R R6, SR_TID.X ;  /* 0x0000000000067919 */ /* 0x000e240000002100 */
[----:B0-----:R-:W-:Y:S02]  /*26e90*/  LOP3.LUT R7, R6, 0x7f, RZ, 0xc0, !PT ;  /* 0x0000007f06077812 */ /* 0x001fe400078ec0ff */
[----:B------:R-:W2:Y:S02]  /*26ea0*/  LDL.LU R6, [R1+0x58] ;  /* 0x0000580001067983 */ /* 0x000ea40000300800 */
[----:B------:R-:W-:Y:S02]  /*26eb0*/  SHF.R.U32.HI R11, RZ, 0x2, R7 ;  /* 0x00000002ff0b7819 */ /* 0x000fe40000011607 */
[----:B------:R-:W0:Y:S03]  /*26ec0*/  SHFL.IDX PT, R7, R4, RZ, 0x1c1f ;  /* 0x001c1fff04077589 */ /* 0x000e2600000e0000 */
[----:B------:R-:W-:-:S04]  /*26ed0*/  IMAD.IADD R0, R11, 0x1, R5 ;  /* 0x000000010b007824 */ /* 0x000fc800078e0205 */
[----:B------:R-:W-:Y:S02]  /*26ee0*/  VIADD R5, R0, 0x20 ;  /* 0x0000002000057836 */ /* 0x000fe40000000000 */
[----:B--2---:R-:W-:Y:S02]  /*26ef0*/  IMAD R2, R6, R8, RZ ;  /* 0x0000000806027224 */ /* 0x004fe400078e02ff */
[----:B------:R-:W1:Y:S03]  /*26f00*/  SHFL.IDX PT, R6, R3, RZ, 0x1c1f ;  /* 0x001c1fff03067589 */ /* 0x000e6600000e0000 */
[----:B------:R-:W-:-:S13]  /*26f10*/  ISETP.GE.AND P4, PT, R0, R2, PT ;  /* 0x000000020000720c */ /* 0x000fda0003f86270 */
[----:B0-----:R-:W-:-:S05]  /*26f20*/  @!P4 IADD3 R7, P3, R10, R7, RZ ;  /* 0x000000070a07c210 */ /* 0x001fca0007f7e0ff */
[----:B-1----:R-:W-:Y:S01]  /*26f30*/  @!P4 IMAD.X R6, RZ, RZ, R6, P3 ;  /* 0x000000ffff06c224 */ /* 0x002fe200018e0606 */
[----:B------:R-:W-:Y:S02]  /*26f40*/  ISETP.GE.AND P3, PT, R5, R2, PT ;  /* 0x000000020500720c */ /* 0x000fe40003f66270 */
[----:B------:R-:W0:Y:S02]  /*26f50*/  SHFL.IDX PT, R5, R4, 0x1, 0x1c1f ;  /* 0x003c1f0004057f89 */ /* 0x000e2400000e0000 */
[----:B------:R-:W-:-:S04]  /*26f60*/  @!P4 LOP3.LUT R7, R7, R6, RZ, 0x3c, !PT ;  /* 0x000000060707c212 */ /* 0x000fc800078e3cff */
[----:B------:R-:W-:-:S04]  /*26f70*/  @!P4 LOP3.LUT R6, R7, R6, RZ, 0x3c, !PT ;  /* 0x000000060706c212 */ /* 0x000fc800078e3cff */
[----:B------:R-:W-:-:S05]  /*26f80*/  @!P4 LOP3.LUT R7, R7, R6, RZ, 0x3c, !PT ;  /* 0x000000060707c212 */ /* 0x000fca00078e3cff */
[----:B-----5:R-:W-:Y:S04]  /*26f90*/  @!P4 LDGSTS.E.BYPASS.LTC128B.128 [R9+0x14400], desc[UR54][R6.64], !P0 ;  /* 0x144000000609cfae */ /* 0x020fe8000c101d76 */
[----:B------:R-:W-:Y:S04]  /*26fa0*/  @!P4 LDGSTS.E.BYPASS.LTC128B.128 [R9+0x16400], desc[UR54][R6.64+0x40], !P1 ;  /* 0x164000400609cfae */ /* 0x000fe8000c901d76 */
[----:B------:R1:W-:Y:S01]  /*26fb0*/  @!P4 LDGSTS.E.BYPASS.LTC128B.128 [R9+0x18400], desc[UR54][R6.64+0x80], !P2 ;  /* 0x184000800609cfae */ /* 0x0003e2000d101d76 */
[----:B0-----:R-:W-:-:S03]  /*26fc0*/  @!P3 IADD3 R5, P4, R10, R5, RZ ;  /* 0x000000050a05b210 */ /* 0x001fc60007f9e0ff */
[----:B-1----:R-:W0:Y:S02]  /*26fd0*/  SHFL.IDX PT, R6, R3, 0x1, 0x1c1f ;  /* 0x003c1f0003067f89 */ /* 0x002e2400000e0000 */
[----:B0-----:R-:W-:-:S05]  /*26fe0*/  @!P3 IADD3.X R6, RZ, R6, RZ, P4, !PT ;  /* 0x00000006ff06b210 */ /* 0x001fca00027fe4ff */
[----:B------:R-:W-:Y:S02]  /*26ff0*/  @!P3 IMAD.MOV.U32 R7, RZ, RZ, R6 ;  /* 0x000000ffff07b224 */ /* 0x000fe400078e0006 */
[----:B------:R-:W-:Y:S02]  /*27000*/  @!P3 IMAD.MOV.U32 R6, RZ, RZ, R5 ;  /* 0x000000ffff06b224 */ /* 0x000fe400078e0005 */
[----:B------:R-:W-:-:S03]  /*27010*/  VIADD R5, R0, 0x40 ;  /* 0x0000004000057836 */ /* 0x000fc60000000000 */
[----:B------:R-:W-:Y:S04]  /*27020*/  @!P3 LDGSTS.E.BYPASS.LTC128B.128 [R9+0x14c00], desc[UR54][R6.64], !P0 ;  /* 0x14c000000609bfae */ /* 0x000fe8000c101d76 */
[----:B------:R-:W-:Y:S04]  /*27030*/  @!P3 LDGSTS.E.BYPASS.LTC128B.128 [R9+0x16c00], desc[UR54][R6.64+0x40], !P1 ;  /* 0x16c000400609bfae */ /* 0x000fe8000c901d76 */
[----:B------:R0:W-:Y:S01]  /*27040*/  @!P3 LDGSTS.E.BYPASS.LTC128B.128 [R9+0x18c00], desc[UR54][R6.64+0x80], !P2 ;  /* 0x18c000800609bfae */ /* 0x0001e2000d101d76 */
[----:B------:R-:W-:-:S03]  /*27050*/  ISETP.GE.AND P3, PT, R5, R2, PT ;  /* 0x000000020500720c */ /* 0x000fc60003f66270 */
[----:B------:R-:W1:Y:S04]  /*27060*/  SHFL.IDX PT, R5, R4, 0x2, 0x1c1f ;  /* 0x005c1f0004057f89 */ /* 0x000e6800000e0000 */
[----:B0-----:R-:W0:Y:S06]  /*27070*/  SHFL.IDX PT, R6, R3, 0x2, 0x1c1f ;  /* 0x005c1f0003067f89 */ /* 0x001e2c00000e0000 */
[----:B-1----:R-:W-:-:S05]  /*27080*/  @!P3 IADD3 R5, P4, R10, R5, RZ ;  /* 0x000000050a05b210 */ /* 0x002fca0007f9e0ff */
[----:B0-----:R-:W-:-:S05]  /*27090*/  @!P3 IMAD.X R6, RZ, RZ, R6, P4 ;  /* 0x000000ffff06b224 */ /* 0x001fca00020e0606 */
[----:B------:R-:W-:Y:S01]  /*270a0*/  @!P3 MOV R7, R6 ;  /* 0x000000060007b202 */ /* 0x000fe20000000f00 */
[----:B------:R-:W-:Y:S02]  /*270b0*/  @!P3 IMAD.MOV.U32 R6, RZ, RZ, R5 ;  /* 0x000000ffff06b224 */ /* 0x000fe400078e0005 */
[----:B------:R1:W2:Y:S04]  /*270c0*/  SHFL.IDX PT, R5, R3, 0x3, 0x1c1f ;  /* 0x007c1f0003057f89 */ /* 0x0002a800000e0000 */
[----:B------:R1:W-:Y:S04]  /*270d0*/  @!P3 LDGSTS.E.BYPASS.LTC128B.128 [R9+0x15400], desc[UR54][R6.64], !P0 ;  /* 0x154000000609bfae */ /* 0x0003e8000c101d76 */
[----:B------:R1:W-:Y:S04]  /*270e0*/  @!P3 LDGSTS.E.BYPASS.LTC128B.128 [R9+0x17400], desc[UR54][R6.64+0x40], !P1 ;  /* 0x174000400609bfae */ /* 0x0003e8000c901d76 */
[----:B------:R1:W-:Y:S04]  /*270f0*/  @!P3 LDGSTS.E.BYPASS.LTC128B.128 [R9+0x19400], desc[UR54][R6.64+0x80], !P2 ;  /* 0x194000800609bfae */ /* 0x0003e8000d101d76 */
[----:B------:R1:W3:Y:S02]  /*27100*/  SHFL.IDX PT, R3, R4, 0x3, 0x1c1f ;  /* 0x007c1f0004037f89 */ /* 0x0002e400000e0000 */
.L_x_812:
[----:B------:R-:W-:Y:S01]  /*27110*/  VIADD R0, R0, 0x60 ;  /* 0x0000006000007836 */ /* 0x000fe20000000000 */
[----:B------:R-:W-:Y:S04]  /*27120*/  BSSY B0, `(.L_x_601) ;  /* 0x000000b000007945 */ /* 0x000fe80003800000 */
[----:B------:R-:W-:-:S13]  /*27130*/  ISETP.GE.AND P3, PT, R0, R2, PT ;  /* 0x000000020000720c */ /* 0x000fda0003f66270 */
[----:B------:R-:W-:Y:S05]  /*27140*/  @P3 BRA `(.L_x_602) ;  /* 0x0000000000203947 */ /* 0x000fea0003800000 */
[----:B---3--:R-:W-:-:S05]  /*27150*/  IADD3 R2, P3, R10, R3, RZ ;  /* 0x000000030a027210 */ /* 0x008fca0007f7e0ff */
[----:B-12---:R-:W-:-:S05]  /*27160*/  IMAD.X R3, RZ, RZ, R5, P3 ;  /* 0x000000ffff037224 */ /* 0x006fca00018e0605 */
[----:B------:R-:W-:Y:S01]  /*27170*/  @!PT LDS RZ, [RZ] ;  /* 0x00000000fffff984 */ /* 0x000fe20000000800 */
[----:B------:R-:W-:Y:S01]  /*27180*/  @!PT LDS RZ, [RZ] ;  /* 0x00000000fffff984 */ /* 0x000fe20000000800 */
[----:B------:R-:W-:Y:S01]  /*27190*/  @!PT LDS RZ, [RZ] ;  /* 0x00000000fffff984 */ /* 0x000fe20000000800 */
[----:B------:R4:W-:Y:S04]  /*271a0*/  LDGSTS.E.BYPASS.LTC128B.128 [R9+0x15c00], desc[UR54][R2.64], !P0 ;  /* 0x15c0000002097fae */ /* 0x0009e8000c101d76 */
[----:B------:R4:W-:Y:S04]  /*271b0*/  LDGSTS.E.BYPASS.LTC128B.128 [R9+0x17c00], desc[UR54][R2.64+0x40], !P1 ;  /* 0x17c0004002097fae */ /* 0x0009e8000c901d76 */
[----:B------:R4:W-:Y:S02]  /*271c0*/  LDGSTS.E.BYPASS.LTC128B.128 [R9+0x19c00], desc[UR54][R2.64+0x80], !P2 ;  /* 0x19c0008002097fae */ /* 0x0009e4000d101d76 */
.L_x_602:
[----:B------:R-:W-:Y:S05]  /*271d0*/  BSYNC B0 ;  /* 0x0000000000007941 */ /* 0x000fea0003800000 */
.L_x_601:
[----:B------:R-:W-:Y:S01]  /*271e0*/  NOP ;  /* 0x0000000000007918 */ /* 0x000fe20000000000 */
[----:B------:R-:W-:-:S13]  /*271f0*/  PLOP3.LUT P0, PT, PT, PT, PT, 0x80, 0x0 ;  /* 0x000000000000781c */ /* 0x000fda0003f0f070 */
.L_x_603:
[----:B------:R-:W-:Y:S02]  /*27200*/  PLOP3.LUT P1, PT, P1, P0, PT, 0xa2, 0x0 ;  /* 0x000000000000781c */ /* 0x000fe40000f21472 */
[----:B------:R-:W-:-:S08]  /*27210*/  @P0 R2UR P1, UR4, R18 ;  /* 0x00000000120402ca */ /* 0x000fd00000020000 */
[----:B------:R-:W-:-:S05]  /*27220*/  @P0 PLOP3.LUT P0, PT, P1, PT, PT, 0x80, 0x0 ;  /* 0x000000000000081c */ /* 0x000fca0000f0f070 */
[----:B------:R-:W-:Y:S01]  /*27230*/  @!P1 SYNCS.ARRIVE.TRANS64.RED.A0T1 RZ, [UR4+0x29800], RZ ;  /* 0x029800ffffff99a7 */ /* 0x000fe20008200404 */
[----:B------:R-:W-:Y:S07]  /*27240*/  @!P1 ARRIVES.LDGSTSBAR.64.TRANSCNT [UR4+0x29800] ;  /* 0x02980000ff0099b0 */ /* 0x000fee0008000a84 */
[----:B------:R-:W-:Y:S05]  /*27250*/  @P0 BRA.U.ANY `(.L_x_603) ;  /* 0xfffffffd00e80947 */ /* 0x000fea000393ffff */
[----:B----4-:R-:W4:Y:S02]  /*27260*/  LDL.LU R2, [R1+0x5c] ;  /* 0x00005c0001027983 */ /* 0x010f240000300800 */
[----:B----4-:R-:W-:-:S05]  /*27270*/  VIADD R2, R2, 0x1 ;  /* 0x0000000102027836 */ /* 0x010fca0000000000 */
[----:B------:R4:W-:Y:S01]  /*27280*/  STL [R1+0x5c], R2 ;  /* 0x00005c0201007387 */ /* 0x0009e20000100800 */
[----:B------:R-:W-:-:S04]  /*27290*/  LEA.HI R0, R2, R2, RZ, 0x1 ;  /* 0x0000000202007211 */ /* 0x000fc800078f08ff */
[----:B------:R-:W-:-:S04]  /*272a0*/  LOP3.LUT R0, R0, 0xfffffffe, RZ, 0xc0, !PT ;  /* 0xfffffffe00007812 */ /* 0x000fc800078ec0ff */
[----:B------:R-:W-:-:S04]  /*272b0*/  IADD3 R0, R2, -R0, RZ ;  /* 0x8000000002007210 */ /* 0x000fc80007ffe0ff */
[----:B------:R-:W-:Y:S01]  /*272c0*/  SHF.L.U32 R0, R0, 0x1f, RZ ;  /* 0x0000001f00007819 */ /* 0x000fe200000006ff */
[----:B------:R-:W-:Y:S01]  /*272d0*/  NOP ;  /* 0x0000000000007918 */ /* 0x000fe20000000000 */
[----:B------:R4:W-:Y:S01]  /*272e0*/  SYNCS.ARRIVE.TRANS64.A1T0 RZ, [R18+URZ+0x29800], RZ ;  /* 0x029800ff12ff79a7 */ /* 0x0009e2000810003f */
[----:B------:R-:W-:Y:S01]  /*272f0*/  BSSY B0, `(.L_x_604) ;  /* 0x0000003000007945 */ /* 0x000fe20003800000 */
[----:B------:R-:W5:Y:S03]  /*27300*/  SYNCS.PHASECHK.TRANS64.TRYWAIT P0, [R18+URZ+0x29820], R0 ;  /* 0x02982000120075a7 */ /* 0x000f66000800017f */
[----:B----45:R-:W-:Y:S05]  /*27310*/  @!P0 BRA `(.L_x_605) ;  /* 0x0000006400148947 */ /* 0x030fea0003800000 */
.L_x_813:
[----:B------:R-:W-:Y:S05]  /*27320*/  BSYNC B0 ;  /* 0x0000000000007941 */ /* 0x000fea0003800000 */
.L_x_604:
[----:B------:R-:W5:Y:S04]  /*27330*/  LDL.LU R2, [R1+0x48] ;  /* 0x0000480001027983 */ /* 0x000f680000300800 */
[----:B-1-3--:R-:W3:Y:S01]  /*27340*/  LDL R3, [R1+0x20] ;  /* 0x0000200001037983 */ /* 0x00aee20000100800 */
[----:B-----5:R-:W-:-:S05]  /*27350*/  VIADD R2, R2, 0xfffffffe ;  /* 0xfffffffe02027836 */ /* 0x020fca0000000000 */
[----:B---3--:R-:W-:-:S13]  /*27360*/  ISETP.GE.AND P0, PT, R2, R3, PT ;  /* 0x000000030200720c */ /* 0x008fda0003f06270 */
[----:B------:R-:W-:Y:S05]  /*27370*/  @!P0 BRA `(.L_x_606) ;  /* 0x0000000c00f88947 */ /* 0x000fea0003800000 */
[----:B------:R1:W5:Y:S01]  /*27380*/  LDL.LU R3, [R1+0x18] ;  /* 0x0000180001037983 */ /* 0x0003620000300800 */
[----:B----4-:R-:W-:-:S07]  /*27390*/  IMAD.MOV.U32 R0, RZ, RZ, R19 ;  /* 0x000000ffff007224 */ /* 0x010fce00078e0013 */
.L_x_628:
[----:B------:R-:W3:Y:S01]  /*273a0*/  LDL R4, [R1+0x10] ;  /* 0x0000100001047983 */ /* 0x000ee20000100800 */
[----:B------:R-:W-:Y:S01]  /*273b0*/  VIADD R19, R0, 0x1 ;  /* 0x0000000100137836 */ /* 0x000fe20000000000 */
[----:B------:R-:W-:Y:S05]  /*273c0*/  YIELD ;  /* 0x0000000000007946 */ /* 0x000fea0003800000 */
[C---:B------:R-:W-:Y:S01]  /*273d0*/  ISETP.NE.AND P0, PT, R19.reuse, 0x2, PT ;  /* 0x000000021300780c */ /* 0x040fe20003f05270 */
[----:B------:R-:W-:Y:S03]  /*273e0*/  BSSY B0, `(.L_x_607) ;  /* 0x0000089000007945 */ /* 0x000fe60003800000 */
[----:B------:R-:W-:-:S02]  /*273f0*/  SEL R19, R19, RZ, P0 ;  /* 0x000000ff13137207 */ /* 0x000fc40000000000 */
[----:B---3--:R-:W-:Y:S02]  /*27400*/  LOP3.LUT P1, RZ, R4, 0x1, RZ, 0xc0, !PT ;  /* 0x0000000104ff7812 */ /* 0x008fe4000782c0ff */
[----:B------:R-:W-:-:S04]  /*27410*/  SEL R4, RZ, 0x1, P0 ;  /* 0x00000001ff047807 */ /* 0x000fc80000000000 */
[----:B0-2--5:R-:W-:-:S05]  /*27420*/  LOP3.LUT R9, R3, R4, RZ, 0x3c, !PT ;  /* 0x0000000403097212 */ /* 0x025fca00078e3cff */
[----:B------:R0:W-:Y:S02]  /*27430*/  STL [R1+0x18], R9 ;  /* 0x0000180901007387 */ /* 0x0001e40000100800 */
[----:B------:R-:W-:Y:S05]  /*27440*/  @!P1 BRA `(.L_x_608) ;  /* 0x0000000800089947 */ /* 0x000fea0003800000 */
[----:B------:R-:W-:Y:S01]  /*27450*/  ULDC.64 UR4, c[0x0][0x418] ;  /* 0x0001060000047ab9 */ /* 0x000fe20000000a00 */
[----:B------:R-:W-:Y:S01]  /*27460*/  IMAD.MOV.U32 R8, RZ, RZ, R2 ;  /* 0x000000ffff087224 */ /* 0x000fe200078e0002 */
[----:B------:R-:W-:-:S04]  /*27470*/  ISETP.NE.U32.AND P0, PT, RZ, UR4, PT ;  /* 0x00000004ff007c0c */ /* 0x000fc8000bf05070 */
[----:B------:R-:W-:-:S13]  /*27480*/  ISETP.NE.AND.EX P0, PT, RZ, UR5, PT, P0 ;  /* 0x00000005ff007c0c */ /* 0x000fda000bf05300 */
[----:B------:R-:W-:Y:S05]  /*27490*/  @!P0 BRA `(.L_x_609) ;  /* 0x00000000004c8947 */ /* 0x000fea0003800000 */
[----:B------:R-:W3:Y:S01]  /*274a0*/  LDL R11, [R1+0x24] ;  /* 0x00002400010b7983 */ /* 0x000ee20000100800 */
[----:B------:R-:W4:Y:S01]  /*274b0*/  LDC R7, c[0x0][0x43c] ;  /* 0x00010f00ff077b82 */ /* 0x000f220000000800 */
[----:B------:R-:W-:Y:S02]  /*274c0*/  ULDC.64 UR6, c[0x0][0x428] ;  /* 0x00010a0000067ab9 */ /* 0x000fe40000000a00 */
[----:B------:R-:W3:Y:S01]  /*274d0*/  LDL R10, [R1+0x8] ;  /* 0x00000800010a7983 */ /* 0x000ee20000100800 */
[----:B----4-:R-:W-:-:S13]  /*274e0*/  ISETP.NE.AND P0, PT, R7, 0x1, PT ;  /* 0x000000010700780c */ /* 0x010fda0003f05270 */
[----:B--2---:R-:W2:Y:S02]  /*274f0*/  @P0 LDC.64 R4, c[0x0][0x440] ;  /* 0x00011000ff040b82 */ /* 0x004ea40000000a00 */
[----:B--2---:R-:W-:Y:S01]  /*27500*/  @P0 IMAD.HI.U32 R6, R2, R4, RZ ;  /* 0x0000000402060227 */ /* 0x004fe200078e00ff */
[----:B------:R-:W-:-:S04]  /*27510*/  MOV R4, R2 ;  /* 0x0000000200047202 */ /* 0x000fc80000000f00 */
[----:B------:R-:W-:-:S04]  /*27520*/  @P0 SHF.R.U32.HI R4, RZ, R5, R6 ;  /* 0x00000005ff040219 */ /* 0x000fc80000011606 */
[--C-:B------:R-:W-:Y:S01]  /*27530*/  SHF.R.S32.HI R5, RZ, 0x1f, R4.reuse ;  /* 0x0000001fff057819 */ /* 0x100fe20000011404 */
[----:B------:R-:W-:-:S04]  /*27540*/  IMAD.MOV R8, RZ, RZ, -R4 ;  /* 0x000000ffff087224 */ /* 0x000fc800078e0a04 */
[----:B------:R-:W-:Y:S02]  /*27550*/  IMAD R8, R7, R8, R2 ;  /* 0x0000000807087224 */ /* 0x000fe400078e0202 */
[----:B---3--:R-:W-:-:S04]  /*27560*/  IMAD R6, R11, UR6, RZ ;  /* 0x000000060b067c24 */ /* 0x008fc8000f8e02ff */
[C---:B------:R-:W-:Y:S02]  /*27570*/  IMAD R6, R10.reuse, UR7, R6 ;  /* 0x000000070a067c24 */ /* 0x040fe4000f8e0206 */
[----:B------:R-:W-:-:S04]  /*27580*/  IMAD.WIDE.U32 R4, R10, UR6, R4 ;  /* 0x000000060a047c25 */ /* 0x000fc8000f8e0004 */
[----:B------:R-:W-:Y:S01]  /*27590*/  IMAD.IADD R5, R6, 0x1, R5 ;  /* 0x0000000106057824 */ /* 0x000fe200078e0205 */
[----:B------:R-:W-:-:S04]  /*275a0*/  LEA R6, P0, R4, UR4, 0x2 ;  /* 0x0000000404067c11 */ /* 0x000fc8000f8010ff */
[----:B------:R-:W-:-:S05]  /*275b0*/  LEA.HI.X R7, R4, UR5, R5, 0x2, P0 ;  /* 0x0000000504077c11 */ /* 0x000fca00080f1405 */
[----:B------:R3:W5:Y:S04]  /*275c0*/  LDG.E R17, desc[UR54][R6.64] ;  /* 0x0000003606117981 */ /* 0x000768000c1e1900 */
.L_x_609:
[----:B------:R-:W3:Y:S01]  /*275d0*/  S2R R4, SR_TID.X ;  /* 0x0000000000047919 */ /* 0x000ee20000002100 */
[----:B--2---:R-:W-:Y:S01]  /*275e0*/  IMAD R5, R19, 0x8, R18 ;  /* 0x0000000813057824 */ /* 0x004fe200078e0212 */
[----:B------:R-:W-:Y:S01]  /*275f0*/  BSSY B1, `(.L_x_610) ;  /* 0x0000006000017945 */ /* 0x000fe20003800000 */
[----:B---3--:R-:W-:Y:S02]  /*27600*/  LOP3.LUT R6, R4, 0x7f, RZ, 0xc0, !PT ;  /* 0x0000007f04067812 */ /* 0x008fe400078ec0ff */
[----:B------:R-:W-:Y:S02]  /*27610*/  SHF.L.U32 R4, R9, 0x1f, RZ ;  /* 0x0000001f09047819 */ /* 0x000fe400000006ff */
[----:B------:R-:W-:Y:S02]  /*27620*/  ISETP.NE.AND P1, PT, R6, RZ, PT ;  /* 0x000000ff0600720c */ /* 0x000fe40003f25270 */
[----:B------:R-:W2:Y:S02]  /*27630*/  SYNCS.PHASECHK.TRANS64.TRYWAIT P0, [R5+URZ+0x29880], R4 ;  /* 0x02988004050075a7 */ /* 0x000ea4000800017f */
[----:B--2---:R-:W-:Y:S09]  /*27640*/  @!P0 BRA `(.L_x_611) ;  /* 0x00000060005c8947 */ /* 0x004ff20003800000 */
.L_x_814:
[----:B------:R-:W-:Y:S05]  /*27650*/  BSYNC B1 ;  /* 0x0000000000017941 */ /* 0x000fea0003800000 */
.L_x_610:
        /* <DEDUP_REMOVED lines=9> */
.L_x_613:
[----:B------:R-:W-:Y:S05]  /*276f0*/  BSYNC B1 ;  /* 0x0000000000017941 */ /* 0x000fea0003800000 */
.L_x_612:
[----:B------:R-:W3:Y:S01]  /*27700*/  LDL R6, [R1+0x28] ;  /* 0x0000280001067983 */ /* 0x000ee20000100800 */
[----:B------:R-:W-:Y:S01]  /*27710*/  MOV R10, RZ ;  /* 0x000000ff000a7202 */ /* 0x000fe20000000f00 */
[----:B------:R-:W-:Y:S01]  /*27720*/  IMAD R7, R19, 0x5000, R18 ;  /* 0x0000500013077824 */ /* 0x000fe200078e0212 */
[----:B------:R-:W-:Y:S01]  /*27730*/  UIADD3 UR4, UP0, UR40, 0x470, URZ ;  /* 0x0000047028047890 */ /* 0x000fe2000ff1e03f */
[----:B------:R-:W-:Y:S01]  /*27740*/  PLOP3.LUT P0, PT, PT, PT, PT, 0x80, 0x0 ;  /* 0x000000000000781c */ /* 0x000fe20003f0f070 */
[----:B------:R-:W-:Y:S01]  /*27750*/  UMOV UR6, 0x0 ;  /* 0x0000000000067882 */ /* 0x000fe20000000000 */
[----:B------:R-:W-:Y:S01]  /*27760*/  R2UR UR10, R10 ;  /* 0x000000000a0a72ca */ /* 0x000fe200000e0000 */
[----:B------:R-:W-:Y:S01]  /*27770*/  VIADD R7, R7, 0xa400 ;  /* 0x0000a40007077836 */ /* 0x000fe20000000000 */
[----:B------:R-:W-:Y:S01]  /*27780*/  UIADD3.X UR5, URZ, UR41, URZ, UP0, !UPT ;  /* 0x000000293f057290 */ /* 0x000fe200087fe43f */
[----:B------:R-:W-:Y:S01]  /*27790*/  UMOV UR7, 0x14f00000 ;  /* 0x14f0000000077882 */ /* 0x000fe20000000000 */
[----:B---3--:R-:W-:-:S02]  /*277a0*/  IMAD R6, R8, 0xa0, R6 ;  /* 0x000000a008067824 */ /* 0x008fc400078e0206 */
[----:B------:R-:W-:-:S09]  /*277b0*/  VIADD R8, R5, 0x29870 ;  /* 0x0002987005087836 */ /* 0x000fd20000000000 */
.L_x_614:
[----:B------:R-:W-:-:S13]  /*277c0*/  @P0 ELECT P2, URZ, PT ;  /* 0x00000000003f082f */ /* 0x000fda0003840000 */
[----:B-----5:R-:W-:Y:S02]  /*277d0*/  @P2 R2UR UR13, R17 ;  /* 0x00000000110d22ca */ /* 0x020fe400000e0000 */
[----:B------:R-:W-:Y:S02]  /*277e0*/  @P2 R2UR UR12, R16 ;  /* 0x00000000100c22ca */ /* 0x000fe400000e0000 */
[----:B------:R-:W-:Y:S02]  /*277f0*/  @P2 R2UR UR11, R6 ;  /* 0x00000000060b22ca */ /* 0x000fe400000e0000 */
[----:B------:R-:W-:Y:S02]  /*27800*/  @P2 R2UR UR9, R8 ;  /* 0x00000000080922ca */ /* 0x000fe400000e0000 */
[----:B------:R-:W-:Y:S02]  /*27810*/  @P2 R2UR UR8, R7 ;  /* 0x00000000070822ca */ /* 0x000fe400000e0000 */
[----:B------:R-:W-:-:S02]  /*27820*/  @P2 PLOP3.LUT P0, PT, P2, PT, PT, 0x8, 0x0 ;  /* 0x000000000000281c */ /* 0x000fc4000170e170 */
[----:B------:R-:W-:-:S09]  /*27830*/  PLOP3.LUT P2, PT, PT, PT, PT, 0x8, 0x0 ;  /* 0x000000000000781c */ /* 0x000fd20003f4e170 */
[----:B------:R3:W-:Y:S02]  /*27840*/  UTMALDG.4D [UR8], [UR4], desc[UR6] ;  /* 0x00000608040075b4 */ /* 0x0007e40008019000 */
[----:B---3--:R-:W-:Y:S05]  /*27850*/  @P0 BRA.U.ANY `(.L_x_614) ;  /* 0xfffffffd00d80947 */ /* 0x008fea000393ffff */
[----:B------:R-:W3:Y:S01]  /*27860*/  SYNCS.PHASECHK.TRANS64.TRYWAIT P0, [R5+URZ+0x29840], R4 ;  /* 0x02984004050075a7 */ /* 0x000ee2000800017f */
[----:B------:R-:W-:Y:S04]  /*27870*/  BSSY B1, `(.L_x_615) ;  /* 0x0000002000017945 */ /* 0x000fe80003800000 */
[----:B---3--:R-:W-:Y:S05]  /*27880*/  @!P0 BRA `(.L_x_616) ;  /* 0x0000005c00e08947 */ /* 0x008fea0003800000 */
.L_x_815:
[----:B------:R-:W-:Y:S05]  /*27890*/  BSYNC B1 ;  /* 0x0000000000017941 */ /* 0x000fea0003800000 */
.L_x_615:
[----:B------:R-:W-:Y:S01]  /*278a0*/  BSSY B1, `(.L_x_617) ;  /* 0x000000b000017945 */ /* 0x000fe20003800000 */
[----:B------:R-:W-:Y:S02]  /*278b0*/  IMAD.MOV.U32 R8, RZ, RZ, 0x0 ;  /* 0x00000000ff087424 */ /* 0x000fe400078e00ff */
[----:B0-----:R-:W-:Y:S01]  /*278c0*/  IMAD.MOV.U32 R9, RZ, RZ, 0x14f00000 ;  /* 0x14f00000ff097424 */ /* 0x001fe200078e00ff */
[----:B------:R-:W-:Y:S06]  /*278d0*/  @P1 BRA `(.L_x_618) ;  /* 0x00000000001c1947 */ /* 0x000fec0003800000 */
[----:B------:R-:W0:Y:S01]  /*278e0*/  S2R R7, SR_TID.X ;  /* 0x0000000000077919 */ /* 0x000e220000002100 */
[----:B--23--:R-:W-:-:S04]  /*278f0*/  MOV R4, 0x7800 ;  /* 0x0000780000047802 */ /* 0x00cfc80000000f00 */
[----:B------:R4:W-:Y:S01]  /*27900*/  SYNCS.ARRIVE.TRANS64 RZ, [R5+URZ+0x29830], R4 ;  /* 0x0298300405ff79a7 */ /* 0x0009e2000800003f */
[----:B0-----:R-:W-:-:S04]  /*27910*/  LOP3.LUT R7, R7, 0x1f, RZ, 0xc0, !PT ;  /* 0x0000001f07077812 */ /* 0x001fc800078ec0ff */
[----:B------:R-:W-:-:S13]  /*27920*/  ISETP.NE.AND P0, PT, R7, RZ, PT ;  /* 0x000000ff0700720c */ /* 0x000fda0003f05270 */
[----:B----4-:R-:W-:Y:S05]  /*27930*/  @!P0 BRA `(.L_x_618) ;  /* 0x0000000000048947 */ /* 0x010fea0003800000 */
[----:B------:R-:W-:Y:S01]  /*27940*/  BPT.TRAP 0x1 ;  /* 0x000000040000795c */ /* 0x000fe20000300000 */
.L_x_618:
[----:B------:R-:W-:Y:S05]  /*27950*/  BSYNC B1 ;  /* 0x0000000000017941 */ /* 0x000fea0003800000 */
.L_x_617:
        /* <DEDUP_REMOVED lines=9> */
.L_x_619:
        /* <DEDUP_REMOVED lines=15> */
.L_x_620:
        /* <DEDUP_REMOVED lines=15> */
.L_x_621:
        /* <DEDUP_REMOVED lines=10> */
.L_x_608:
[----:B------:R-:W-:Y:S05]  /*27c70*/  BSYNC B0 ;  /* 0x0000000000007941 */ /* 0x000fea0003800000 */
.L_x_607:
[----:B------:R-:W-:-:S06]  /*27c80*/  UISETP.NE.AND UP0, UPT, UR37, 0x3, UPT ;  /* 0x000000032500788c */ /* 0x000fcc000bf05270 */
[----:B------:R-:W-:-:S13]  /*27c90*/  PLOP3.LUT P0, PT, PT, PT, UP0, 0x80, 0x0 ;  /* 0x000000000000781c */ /* 0x000fda0003f0f008 */
[----:B------:R-:W-:Y:S05]  /*27ca0*/  @!P0 BRA `(.L_x_622) ;  /* 0x0000000000048947 */ /* 0x000fea0003800000 */
[----:B------:R-:W-:Y:S01]  /*27cb0*/  BPT.TRAP 0x1 ;  /* 0x000000040000795c */ /* 0x000fe20000300000 */
.L_x_622:
[----:B------:R-:W-:Y:S01]  /*27cc0*/  MOV R4, UR39 ;  /* 0x0000002700047c02 */ /* 0x000fe20008000f00 */
[----:B------:R-:W-:Y:S01]  /*27cd0*/  IMAD R20, R0, 0x8, R18 ;  /* 0x0000000800147824 */ /* 0x000fe200078e0212 */
[----:B------:R-:W-:Y:S02]  /*27ce0*/  BSSY B0, `(.L_x_623) ;  /* 0x0000006000007945 */ /* 0x000fe40003800000 */
[----:B------:R-:W-:Y:S02]  /*27cf0*/  ISETP.NE.AND P1, PT, R4, 0x3, PT ;  /* 0x000000030400780c */ /* 0x000fe40003f25270 */
[----:B------:R-:W-:-:S04]  /*27d00*/  LOP3.LUT R4, R3, 0x1, RZ, 0x3c, !PT ;  /* 0x0000000103047812 */ /* 0x000fc800078e3cff */
[----:B------:R-:W-:-:S04]  /*27d10*/  SHF.L.U32 R4, R4, 0x1f, RZ ;  /* 0x0000001f04047819 */ /* 0x000fc800000006ff */
[----:B------:R-:W3:Y:S02]  /*27d20*/  SYNCS.PHASECHK.TRANS64.TRYWAIT P0, [R20+URZ+0x29870], R4 ;  /* 0x02987004140075a7 */ /* 0x000ee4000800017f */
[----:B---3--:R-:W-:Y:S05]  /*27d30*/  @!P0 BRA `(.L_x_624) ;  /* 0x0000005800c88947 */ /* 0x008fea0003800000 */
.L_x_816:
[----:B------:R-:W-:Y:S05]  /*27d40*/  BSYNC B0 ;  /* 0x0000000000007941 */ /* 0x000fea0003800000 */
.L_x_623:
[----:B------:R-:W-:Y:S05]  /*27d50*/  @!P1 BRA `(.L_x_625) ;  /* 0x0000000000049947 */ /* 0x000fea0003800000 */
[----:B------:R-:W-:Y:S01]  /*27d60*/  BPT.TRAP 0x1 ;  /* 0x000000040000795c */ /* 0x000fe20000300000 */
.L_x_625:
[----:B------:R-:W-:Y:S01]  /*27d70*/  SHF.L.U32 R3, R3, 0x1f, RZ ;  /* 0x0000001f03037819 */ /* 0x000fe200000006ff */
[----:B------:R-:W-:-:S03]  /*27d80*/  IMAD R12, R0, 0x5000, RZ ;  /* 0x00005000000c7824 */ /* 0x000fc600078e02ff */
[----:B------:R-:W4:Y:S02]  /*27d90*/  SYNCS.PHASECHK.TRANS64.TRYWAIT P0, [R20+URZ+0x29860], R3 ;  /* 0x02986003140075a7 */ /* 0x000f24000800017f */
[----:B----4-:R-:W-:Y:S05]  /*27da0*/  @!P0 BRA `(.L_x_626) ;  /* 0x0000005800c08947 */ /* 0x010fea0003800000 */
.L_x_817:
[----:B------:R-:W5:Y:S04]  /*27db0*/  LDL R0, [R1+0x30] ;  /* 0x0000300001007983 */ /* 0x000f680000100800 */
[----:B------:R-:W4:Y:S04]  /*27dc0*/  LDL R14, [R1+0x34] ;  /* 0x00003400010e7983 */ /* 0x000f280000100800 */
[----:B------:R-:W2:Y:S01]  /*27dd0*/  LDL R13, [R1+0x2c] ;  /* 0x00002c00010d7983 */ /* 0x000ea20000100800 */
[----:B------:R-:W-:Y:S05]  /*27de0*/  WARPSYNC.ALL ;  /* 0x0000000000007948 */ /* 0x000fea0003800000 */
[----:B-----5:R-:W-:-:S05]  /*27df0*/  LOP3.LUT R0, R12, R0, RZ, 0xfc, !PT ;  /* 0x000000000c007212 */ /* 0x020fca00078efcff */
[----:B------:R-:W-:Y:S01]  /*27e00*/  IMAD.IADD R0, R18, 0x1, R0 ;  /* 0x0000000112007824 */ /* 0x000fe200078e0200 */
[----:B--2---:R-:W-:-:S03]  /*27e10*/  LOP3.LUT R21, R12, R13, RZ, 0xfc, !PT ;  /* 0x0000000d0c157212 */ /* 0x004fc600078efcff */
[----:B----4-:R-:W-:Y:S01]  /*27e20*/  IMAD.IADD R3, R14, 0x1, R0 ;  /* 0x000000010e037824 */ /* 0x010fe200078e0200 */
[----:B---3--:R-:W2:Y:S01]  /*27e30*/  LDSM.16.MT88.4 R4, [R0+0xa400] ;  /* 0x00a400000004783b */ /* 0x008ea20000004200 */
[----:B------:R-:W-:Y:S01]  /*27e40*/  IMAD.IADD R21, R18, 0x1, R21 ;  /* 0x0000000112157824 */ /* 0x000fe200078e0215 */
[C-C-:B--2---:R-:W-:Y:S02]  /*27e50*/  PRMT R8, R4.reuse, 0x6420, R5.reuse ;  /* 0x0000642004087816 */ /* 0x144fe40000000005 */
[----:B0-----:R-:W-:Y:S02]  /*27e60*/  PRMT R9, R4, 0x7531, R5 ;  /* 0x0000753104097816 */ /* 0x001fe40000000005 */
        /* <DEDUP_REMOVED lines=65> */
.L_x_627:
[----:B------:R-:W3:Y:S01]  /*28280*/  S2R R0, SR_TID.X ;  /* 0x0000000000007919 */ /* 0x000ee20000002100 */
[----:B0-----:R0:W-:Y:S01]  /*28290*/  SYNCS.ARRIVE.TRANS64.A1T0 RZ, [R20+URZ+0x29850], RZ ;  /* 0x029850ff14ff79a7 */ /* 0x0011e2000810003f */
[----:B---3--:R-:W-:Y:S02]  /*282a0*/  LOP3.LUT R3, R0, 0x7f, RZ, 0xc0, !PT ;  /* 0x0000007f00037812 */ /* 0x008fe400078ec0ff */
[----:B------:R-:W3:Y:S01]  /*282b0*/  LDL R0, [R1+0x20] ;  /* 0x0000200001007983 */ /* 0x000ee20000100800 */
[----:B------:R-:W-:Y:S01]  /*282c0*/  BAR.SYNC.DEFER_BLOCKING 0x2, 0x80 ;  /* 0x0082000000007b1d */ /* 0x000fe20000010000 */
[----:B------:R-:W-:-:S05]  /*282d0*/  ISETP.NE.AND P0, PT, R3, RZ, PT ;  /* 0x000000ff0300720c */ /* 0x000fca0003f05270 */
[----:B------:R4:W5:Y:S08]  /*282e0*/  LDL R3, [R1+0x18] ;  /* 0x0000180001037983 */ /* 0x0009700000100800 */
[----:B0-----:R-:W-:-:S04]  /*282f0*/  @!P0 IADD3 R20, R20, 0x29880, RZ ;  /* 0x0002988014148810 */ /* 0x001fc80007ffe0ff */
[----:B------:R-:W-:-:S04]  /*28300*/  @!P0 PRMT R20, RZ, 0x654, R20 ;  /* 0x00000654ff148816 */ /* 0x000fc80000000014 */
[----:B------:R4:W-:Y:S01]  /*28310*/  @!P0 SYNCS.ARRIVE.TRANS64.RED.A1T0 RZ, [R20+URZ], RZ ;  /* 0x000000ff14ff89a7 */ /* 0x0009e2000810043f */
[C---:B---3--:R-:W-:Y:S01]  /*28320*/  ISETP.GT.AND P0, PT, R2.reuse, R0, PT ;  /* 0x000000000200720c */ /* 0x048fe20003f04270 */
[----:B------:R-:W-:Y:S02]  /*28330*/  VIADD R2, R2, 0xffffffff ;  /* 0xffffffff02027836 */ /* 0x000fe40000000000 */
[----:B------:R-:W-:-:S10]  /*28340*/  IMAD.MOV.U32 R0, RZ, RZ, R19 ;  /* 0x000000ffff007224 */ /* 0x000fd400078e0013 */
[----:B----4-:R-:W-:Y:S05]  /*28350*/  @P0 BRA `(.L_x_628) ;  /* 0xfffffff000100947 */ /* 0x010fea000383ffff */
.L_x_606:
[----:B------:R-:W3:Y:S01]  /*28360*/  S2R R4, SR_TID.X ;  /* 0x0000000000047919 */ /* 0x000ee20000002100 */
[----:B------:R-:W-:Y:S01]  /*28370*/  BSSY B0, `(.L_x_629) ;  /* 0x0000011000007945 */ /* 0x000fe20003800000 */
[----:B---3--:R-:W-:-:S04]  /*28380*/  LOP3.LUT R4, R4, 0x7f, RZ, 0xc0, !PT ;  /* 0x0000007f04047812 */ /* 0x008fc800078ec0ff */
[----:B------:R-:W-:-:S13]  /*28390*/  ISETP.NE.AND P0, PT, R4, RZ, PT ;  /* 0x000000ff0400720c */ /* 0x000fda0003f05270 */
[----:B------:R-:W-:Y:S05]  /*283a0*/  @P0 BRA `(.L_x_630) ;  /* 0x0000000000340947 */ /* 0x000fea0003800000 */
[----:B------:R-:W3:Y:S01]  /*283b0*/  S2R R2, SR_LANEID ;  /* 0x0000000000027919 */ /* 0x000ee20000000000 */
[----:B------:R-:W-:Y:S01]  /*283c0*/  VOTEU.ANY UR4, UPT, PT ;  /* 0x0000000000047886 */ /* 0x000fe200038e0100 */
[----:B--2---:R-:W2:Y:S01]  /*283d0*/  LDC.64 R4, c[0x0][0xc60] ;  /* 0x00031800ff047b82 */ /* 0x004ea20000000a00 */
[----:B----4-:R-:W3:Y:S02]  /*283e0*/  FLO.U32 R0, UR4 ;  /* 0x0000000400007d00 */ /* 0x010ee400080e0000 */
[----:B---3--:R-:W-:-:S06]  /*283f0*/  ISETP.EQ.U32.AND P1, PT, R0, R2, PT ;  /* 0x000000020000720c */ /* 0x008fcc0003f22070 */
[----:B------:R-:W2:Y:S07]  /*28400*/  POPC R2, UR4 ;  /* 0x0000000400027d09 */ /* 0x000eae0008000000 */
[----:B--2---:R-:W2:Y:S04]  /*28410*/  @P1 ATOMG.E.ADD.STRONG.GPU PT, R2, desc[UR54][R4.64], R2 ;  /* 0x00000002040219a8 */ /* 0x004ea800081ee1f6 */
[----:B--2---:R2:W3:Y:S02]  /*28420*/  SHFL.IDX PT, R2, R2, R0, 0x1f ;  /* 0x00001f0002027589 */ /* 0x0044e400000e0000 */
[----:B--2---:R-:W2:Y:S02]  /*28430*/  S2R R0, SR_LTMASK ;  /* 0x0000000000007919 */ /* 0x004ea40000003900 */
[----:B--2---:R-:W-:-:S06]  /*28440*/  LOP3.LUT R0, R0, UR4, RZ, 0xc0, !PT ;  /* 0x0000000400007c12 */ /* 0x004fcc000f8ec0ff */
[----:B------:R-:W3:Y:S02]  /*28450*/  POPC R0, R0 ;  /* 0x0000000000007309 */ /* 0x000ee40000000000 */
[----:B---3--:R-:W-:-:S05]  /*28460*/  IADD3 R0, R2, UR38, R0 ;  /* 0x0000002602007c10 */ /* 0x008fca000fffe000 */
[----:B------:R3:W-:Y:S02]  /*28470*/  STL [R1], R0 ;  /* 0x0000000001007387 */ /* 0x0007e40000100800 */
.L_x_630:
[----:B------:R-:W-:Y:S05]  /*28480*/  BSYNC B0 ;  /* 0x0000000000007941 */ /* 0x000fea0003800000 */
.L_x_629:
[----:B------:R-:W-:-:S06]  /*28490*/  UISETP.NE.AND UP0, UPT, UR37, 0x3, UPT ;  /* 0x000000032500788c */ /* 0x000fcc000bf05270 */
[----:B------:R-:W-:-:S13]  /*284a0*/  PLOP3.LUT P1, PT, PT, PT, UP0, 0x80, 0x0 ;  /* 0x000000000000781c */ /* 0x000fda0003f2f008 */
[----:B------:R-:W-:Y:S05]  /*284b0*/  @!P1 BRA `(.L_x_631) ;  /* 0x0000000000049947 */ /* 0x000fea0003800000 */
[----:B------:R-:W-:Y:S01]  /*284c0*/  BPT.TRAP 0x1 ;  /* 0x000000040000795c */ /* 0x000fe20000300000 */
.L_x_631:
[----:B------:R-:W2:Y:S01]  /*284d0*/  LDL R2, [R1+0x18] ;  /* 0x0000180001027983 */ /* 0x000ea20000100800 */
[----:B---34-:R-:W-:Y:S01]  /*284e0*/  IMAD.U32 R0, RZ, RZ, UR39 ;  /* 0x00000027ff007e24 */ /* 0x018fe2000f8e00ff */
[----:B------:R-:W-:Y:S01]  /*284f0*/  BSSY B0, `(.L_x_632) ;  /* 0x0000007000007945 */ /* 0x000fe20003800000 */
[----:B------:R-:W-:-:S03]  /*28500*/  IMAD R16, R19, 0x8, R18 ;  /* 0x0000000813107824 */ /* 0x000fc600078e0212 */
[----:B------:R-:W-:Y:S02]  /*28510*/  ISETP.NE.AND P2, PT, R0, 0x3, PT ;  /* 0x000000030000780c */ /* 0x000fe40003f45270 */
[----:B--2---:R-:W-:-:S04]  /*28520*/  LOP3.LUT R0, R2, 0x1, RZ, 0x3c, !PT ;  /* 0x0000000102007812 */ /* 0x004fc800078e3cff */
[----:B------:R-:W-:-:S04]  /*28530*/  SHF.L.U32 R0, R0, 0x1f, RZ ;  /* 0x0000001f00007819 */ /* 0x000fc800000006ff */
[----:B------:R-:W2:Y:S02]  /*28540*/  SYNCS.PHASECHK.TRANS64.TRYWAIT P1, [R16+URZ+0x29870], R0 ;  /* 0x02987000100075a7 */ /* 0x000ea4000802017f */
[----:B--2---:R-:W-:Y:S05]  /*28550*/  @!P1 BRA `(.L_x_633) ;  /* 0x0000005000e89947 */ /* 0x004fea0003800000 */
.L_x_818:
[----:B------:R-:W-:Y:S05]  /*28560*/  BSYNC B0 ;  /* 0x0000000000007941 */ /* 0x000fea0003800000 */
.L_x_632:
[----:B------:R-:W-:Y:S05]  /*28570*/  @!P2 BRA `(.L_x_634) ;  /* 0x000000000004a947 */ /* 0x000fea0003800000 */
[----:B------:R-:W-:Y:S01]  /*28580*/  BPT.TRAP 0x1 ;  /* 0x000000040000795c */ /* 0x000fe20000300000 */
.L_x_634:
[----:B--2---:R-:W2:Y:S02]  /*28590*/  LDL R0, [R1+0x18] ;  /* 0x0000180001007983 */ /* 0x004ea40000100800 */
[----:B--2---:R-:W-:-:S04]  /*285a0*/  SHF.L.U32 R0, R0, 0x1f, RZ ;  /* 0x0000001f00007819 */ /* 0x004fc800000006ff */
[----:B------:R-:W2:Y:S02]  /*285b0*/  SYNCS.PHASECHK.TRANS64.TRYWAIT P1, [R16+URZ+0x29860], R0 ;  /* 0x02986000100075a7 */ /* 0x000ea4000802017f */
[----:B--2---:R-:W-:Y:S05]  /*285c0*/  @!P1 BRA `(.L_x_635) ;  /* 0x0000005000e09947 */ /* 0x004fea0003800000 */
.L_x_819:
[----:B------:R-:W3:Y:S04]  /*285d0*/  LDL R2, [R1+0x30] ;  /* 0x0000300001027983 */ /* 0x000ee80000100800 */
[----:B-----5:R-:W4:Y:S04]  /*285e0*/  LDL R3, [R1+0x34] ;  /* 0x0000340001037983 */ /* 0x020f280000100800 */
[----:B------:R-:W4:Y:S01]  /*285f0*/  LDL R12, [R1+0x2c] ;  /* 0x00002c00010c7983 */ /* 0x000f220000100800 */
[----:B--2---:R-:W-:Y:S01]  /*28600*/  IMAD R0, R19, 0x5000, RZ ;  /* 0x0000500013007824 */ /* 0x004fe200078e02ff */
[----:B------:R-:W-:Y:S05]  /*28610*/  WARPSYNC.ALL ;  /* 0x0000000000007948 */ /* 0x000fea0003800000 */
[----:B---3--:R-:W-:-:S04]  /*28620*/  LOP3.LUT R2, R0, R2, RZ, 0xfc, !PT ;  /* 0x0000000200027212 */ /* 0x008fc800078efcff */
[----:B------:R-:W-:Y:S02]  /*28630*/  IADD3 R2, R18, R2, RZ ;  /* 0x0000000212027210 */ /* 0x000fe40007ffe0ff */
[----:B----4-:R-:W-:-:S03]  /*28640*/  LOP3.LUT R0, R0, R12, RZ, 0xfc, !PT ;  /* 0x0000000c00007212 */ /* 0x010fc600078efcff */
[----:B0-----:R-:W0:Y:S01]  /*28650*/  LDSM.16.MT88.4 R4, [R2+0xa400] ;  /* 0x00a400000204783b */ /* 0x001e220000004200 */
[----:B------:R-:W-:Y:S02]  /*28660*/  IMAD.IADD R3, R3, 0x1, R2 ;  /* 0x0000000103037824 */ /* 0x000fe400078e0202 */
[----:B------:R-:W-:Y:S01]  /*28670*/  IMAD.IADD R0, R18, 0x1, R0 ;  /* 0x0000000112007824 */ /* 0x000fe200078e0200 */
[C-C-:B0-----:R-:W-:Y:S02]  /*28680*/  PRMT R8, R4.reuse, 0x6420, R5.reuse ;  /* 0x0000642004087816 */ /* 0x141fe40000000005 */
[----:B------:R-:W-:Y:S02]  /*28690*/  PRMT R9, R4, 0x7531, R5 ;  /* 0x0000753104097816 */ /* 0x000fe40000000005 */
[C-C-:B------:R-:W-:Y:S02]  /*286a0*/  PRMT R10, R6.reuse, 0x6420, R7.reuse ;  /* 0x00006420060a7816 */ /* 0x140fe40000000007 */
[----:B------:R-:W-:-:S02]  /*286b0*/  PRMT R11, R6, 0x7531, R7 ;  /* 0x00007531060b7816 */ /* 0x000fc40000000007 */
[----:B------:R-:W0:Y:S04]  /*286c0*/  LDSM.16.MT88.4 R4, [R3+0xa400] ;  /* 0x00a400000304783b */ /* 0x000e280000004200 */
[----:B------:R0:W-:Y:S02]  /*286d0*/  STSM.16.M88.4 [R0+0x400], R8 ;  /* 0x0004000800007844 */ /* 0x0001e40000000200 */
        /* <DEDUP_REMOVED lines=61> */
.L_x_636:
[----:B------:R-:W3:Y:S01]  /*28ab0*/  LDL.LU R2, [R1+0x18] ;  /* 0x0000180001027983 */ /* 0x000ee20000300800 */
[----:B0-----:R0:W-:Y:S01]  /*28ac0*/  SYNCS.ARRIVE.TRANS64.A1T0 RZ, [R16+URZ+0x29850], RZ ;  /* 0x029850ff10ff79a7 */ /* 0x0011e2000810003f */
[----:B------:R-:W-:Y:S02]  /*28ad0*/  VIADD R19, R19, 0x1 ;  /* 0x0000000113137836 */ /* 0x000fe40000000000 */
[----:B0-----:R-:W-:-:S05]  /*28ae0*/  @!P0 VIADD R16, R16, 0x29880 ;  /* 0x0002988010108836 */ /* 0x001fca0000000000 */
[----:B------:R-:W-:Y:S01]  /*28af0*/  @!P0 PRMT R16, RZ, 0x654, R16 ;  /* 0x00000654ff108816 */ /* 0x000fe20000000010 */
[----:B------:R-:W-:Y:S06]  /*28b00*/  BAR.SYNC.DEFER_BLOCKING 0x2, 0x80 ;  /* 0x0082000000007b1d */ /* 0x000fec0000010000 */
[----:B------:R0:W-:Y:S01]  /*28b10*/  @!P0 SYNCS.ARRIVE.TRANS64.RED.A1T0 RZ, [R16+URZ], RZ ;  /* 0x000000ff10ff89a7 */ /* 0x0001e2000810043f */
[----:B------:R-:W-:-:S04]  /*28b20*/  ISETP.NE.AND P0, PT, R19, 0x2, PT ;  /* 0x000000021300780c */ /* 0x000fc80003f05270 */
[----:B--2---:R-:W-:Y:S02]  /*28b30*/  SEL R0, RZ, 0x1, P0 ;  /* 0x00000001ff007807 */ /* 0x004fe40000000000 */
[----:B------:R-:W-:Y:S02]  /*28b40*/  SEL R19, R19, RZ, P0 ;  /* 0x000000ff13137207 */ /* 0x000fe40000000000 */
[----:B---3--:R-:W-:-:S05]  /*28b50*/  LOP3.LUT R2, R2, R0, RZ, 0x3c, !PT ;  /* 0x0000000002027212 */ /* 0x008fca00078e3cff */
[----:B------:R0:W-:Y:S02]  /*28b60*/  STL [R1+0x18], R2 ;  /* 0x0000180201007387 */ /* 0x0001e40000100800 */
.L_x_581:
[----:B--2---:R-:W2:Y:S02]  /*28b70*/  LDL R0, [R1+0x10] ;  /* 0x0000100001007983 */ /* 0x004ea40000100800 */
[----:B--2---:R-:W-:-:S13]  /*28b80*/  LOP3.LUT P0, RZ, R0, 0x2, RZ, 0xc0, !PT ;  /* 0x0000000200ff7812 */ /* 0x004fda000780c0ff */
[----:B------:R-:W-:Y:S05]  /*28b90*/  @!P0 BRA `(.L_x_637) ;  /* 0x00000000002c8947 */ /* 0x000fea0003800000 */
[----:B------:R-:W-:Y:S05]  /*28ba0*/  WARPSYNC.ALL ;  /* 0x0000000000007948 */ /* 0x000fea0003800000 */
[----:B------:R-:W2:Y:S08]  /*28bb0*/  S2UR UR5, SR_CgaCtaId ;  /* 0x00000000000579c3 */ /* 0x000eb00000008800 */
[----:B------:R-:W-:Y:S06]  /*28bc0*/  BAR.SYNC.DEFER_BLOCKING 0x5, 0x180 ;  /* 0x0146000000007b1d */ /* 0x000fec0000010000 */
[----:B------:R-:W-:-:S02]  /*28bd0*/  UMOV UR4, 0x400 ;  /* 0x0000040000047882 */ /* 0x000fc40000000000 */
[----:B--2---:R-:W-:-:S06]  /*28be0*/  ULEA UR4, UR5, UR4, 0x18 ;  /* 0x0000000405047291 */ /* 0x004fcc000f8ec03f */
[----:B------:R-:W-:-:S05]  /*28bf0*/  MOV R18, UR4 ;  /* 0x0000000400127c02 */ /* 0x000fca0008000f00 */
[----:B01----:R-:W0:Y:S04]  /*28c00*/  LDS.128 R4, [R18+0x298d0] ;  /* 0x0298d00012047984 */ /* 0x003e280000000c00 */
[----:B0-----:R1:W-:Y:S04]  /*28c10*/  STL.64 [R1], R4 ;  /* 0x0000000401007387 */ /* 0x0013e80000100a00 */
[----:B------:R1:W-:Y:S01]  /*28c20*/  STL.64 [R1+0x8], R6 ;  /* 0x0000080601007387 */ /* 0x0003e20000100a00 */
[----:B------:R-:W-:Y:S06]  /*28c30*/  BAR.ARV 0x4, 0x180 ;  /* 0x0106000000007b1d */ /* 0x000fec0000002000 */
[----:B------:R-:W-:Y:S05]  /*28c40*/  BRA `(.L_x_638) ;  /* 0x0000000c00247947 */ /* 0x000fea0003800000 */
.L_x_637:
[----:B------:R-:W0:Y:S01]  /*28c50*/  S2R R0, SR_TID.X ;  /* 0x0000000000007919 */ /* 0x000e220000002100 */
[----:B------:R-:W-:Y:S01]  /*28c60*/  UMOV UR4, 0xffffffff ;  /* 0xffffffff00047882 */ /* 0x000fe20000000000 */
[----:B0-----:R-:W-:-:S04]  /*28c70*/  LOP3.LUT R16, R0, 0x1f, RZ, 0xc0, !PT ;  /* 0x0000001f00107812 */ /* 0x001fc800078ec0ff */
[----:B------:R-:W-:Y:S01]  /*28c80*/  ISETP.NE.AND P0, PT, R16, 0x1f, PT ;  /* 0x0000001f1000780c */ /* 0x000fe20003f05270 */
[----:B------:R-:W-:-:S12]  /*28c90*/  BRA.DIV UR4, `(.L_x_639) ;  /* 0x0000004e04407947 */ /* 0x000fd8000b800000 */
[----:B------:R-:W2:Y:S01]  /*28ca0*/  LDL.LU R2, [R1] ;  /* 0x0000000001027983 */ /* 0x000ea20000300800 */
[----:B------:R-:W-:-:S03]  /*28cb0*/  ULDC UR4, c[0x0][0xc3c] ;  /* 0x00030f0000047ab9 */ /* 0x000fc60000000800 */
[----:B------:R-:W3:Y:S01]  /*28cc0*/  LDL R7, [R1+0xc] ;  /* 0x00000c0001077983 */ /* 0x000ee20000100800 */
[----:B--2---:R-:W-:Y:S02]  /*28cd0*/  IMAD.MOV.U32 R10, RZ, RZ, R2 ;  /* 0x000000ffff0a7224 */ /* 0x004fe400078e0002 */
[----:B---3--:R-:W-:-:S05]  /*28ce0*/  IMAD.IADD R0, R7, 0x1, R16 ;  /* 0x0000000107007824 */ /* 0x008fca00078e0210 */
[----:B------:R-:W-:-:S13]  /*28cf0*/  ISETP.GE.OR P1, PT, R0, UR4, !P0 ;  /* 0x0000000400007c0c */ /* 0x000fda000c726670 */
[----:B------:R-:W0:Y:S08]  /*28d00*/  @!P1 LDC.64 R2, c[0x0][0xc80] ;  /* 0x00032000ff029b82 */ /* 0x000e300000000a00 */
[----:B-1----:R-:W1:Y:S01]  /*28d10*/  @!P1 LDC.64 R6, c[0x0][0xc78] ;  /* 0x00031e00ff069b82 */ /* 0x002e620000000a00 */
[----:B0-----:R-:W-:-:S05]  /*28d20*/  @!P1 IMAD.WIDE R2, R0, 0x4, R2 ;  /* 0x0000000400029825 */ /* 0x001fca00078e0202 */
[----:B------:R1:W2:Y:S02]  /*28d30*/  @!P1 LDG.E R8, desc[UR54][R2.64] ;  /* 0x0000003602089981 */ /* 0x0002a4000c1e1900 */
[----:B-1----:R-:W-:-:S06]  /*28d40*/  @!P1 IMAD.WIDE R2, R0, 0x4, R6 ;  /* 0x0000000400029825 */ /* 0x002fcc00078e0206 */
[----:B------:R-:W3:Y:S01]  /*28d50*/  @!P1 LDG.E R2, desc[UR54][R2.64] ;  /* 0x0000003602029981 */ /* 0x000ee2000c1e1900 */
[----:B------:R-:W-:Y:S01]  /*28d60*/  IMAD.MOV.U32 R4, RZ, RZ, RZ ;  /* 0x000000ffff047224 */ /* 0x000fe200078e00ff */
[----:B------:R-:W-:Y:S02]  /*28d70*/  MOV R6, RZ ;  /* 0x000000ff00067202 */ /* 0x000fe40000000f00 */
[C---:B------:R-:W-:Y:S01]  /*28d80*/  ISETP.GE.U32.AND P2, PT, R16.reuse, 0x2, PT ;  /* 0x000000021000780c */ /* 0x040fe20003f46070 */
[----:B------:R-:W-:Y:S01]  /*28d90*/  SHFL.IDX PT, R5, R10, RZ, 0x1f ;  /* 0x00001fff0a057589 */ /* 0x000fe200000e0000 */
[C---:B------:R-:W-:Y:S02]  /*28da0*/  ISETP.GE.U32.AND P3, PT, R16.reuse, 0x4, PT ;  /* 0x000000041000780c */ /* 0x040fe40003f66070 */
[C---:B------:R-:W-:Y:S01]  /*28db0*/  ISETP.GE.U32.AND P4, PT, R16.reuse, 0x8, PT ;  /* 0x000000081000780c */ /* 0x040fe20003f86070 */
[----:B------:R-:W-:Y:S01]  /*28dc0*/  SHFL.IDX PT, R0, R10, 0x1, 0x1f ;  /* 0x00201f000a007f89 */ /* 0x000fe200000e0000 */
[----:B------:R-:W-:Y:S01]  /*28dd0*/  ISETP.GE.U32.AND P5, PT, R16, 0x10, PT ;  /* 0x000000101000780c */ /* 0x000fe20003fa6070 */
[----:B--2---:R-:W-:-:S02]  /*28de0*/  @!P1 IMAD.MOV.U32 R4, RZ, RZ, R8 ;  /* 0x000000ffff049224 */ /* 0x004fc400078e0008 */
[----:B------:R-:W-:Y:S02]  /*28df0*/  IMAD.MOV.U32 R8, RZ, RZ, RZ ;  /* 0x000000ffff087224 */ /* 0x000fe400078e00ff */
[----:B---3--:R-:W-:Y:S01]  /*28e00*/  @!P1 IMAD.MOV.U32 R6, RZ, RZ, R2 ;  /* 0x000000ffff069224 */ /* 0x008fe200078e0002 */
[----:B------:R-:W-:-:S03]  /*28e10*/  ISETP.NE.AND P1, PT, R16, RZ, PT ;  /* 0x000000ff1000720c */ /* 0x000fc60003f25270 */
[----:B------:R-:W-:-:S05]  /*28e20*/  IMAD R2, R6, R4, RZ ;  /* 0x0000000406027224 */ /* 0x000fca00078e02ff */
        /* <DEDUP_REMOVED lines=15> */
[----:B------:R0:W1:Y:S02]  /*28f20*/  SHFL.IDX PT, R9, R3, 0x1f, 0x1f ;  /* 0x03e01f0003097f89 */ /* 0x00006400000e0000 */
.L_x_829:
[----:B------:R-:W-:Y:S01]  /*28f30*/  ULDC UR4, c[0x0][0xc38] ;  /* 0x00030e0000047ab9 */ /* 0x000fe20000000800 */
[----:B------:R-:W-:Y:S01]  /*28f40*/  MOV R7, R3 ;  /* 0x0000000300077202 */ /* 0x000fe20000000f00 */
[----:B------:R-:W-:-:S04]  /*28f50*/  IMAD.U32 R2, RZ, RZ, UR4 ;  /* 0x00000004ff027e24 */ /* 0x000fc8000f8e00ff */
[----:B-1----:R-:W-:-:S04]  /*28f60*/  IMAD R9, R9, R2, RZ ;  /* 0x0000000209097224 */ /* 0x002fc800078e02ff */
[----:B------:R-:W-:-:S05]  /*28f70*/  IMAD.IADD R0, R0, 0x1, R9 ;  /* 0x0000000100007824 */ /* 0x000fca00078e0209 */
[----:B------:R-:W-:-:S13]  /*28f80*/  ISETP.GT.AND P6, PT, R0, R5, PT ;  /* 0x000000050000720c */ /* 0x000fda0003fc4270 */
[----:B------:R-:W-:Y:S05]  /*28f90*/  @P6 BRA `(.L_x_640) ;  /* 0x0000000000ac6947 */ /* 0x000fea0003800000 */
.L_x_643:
[----:B0-----:R-:W2:Y:S01]  /*28fa0*/  LDL.LU R3, [R1+0xc] ;  /* 0x00000c0001037983 */ /* 0x001ea20000300800 */
[----:B------:R-:W0:Y:S01]  /*28fb0*/  LDC R2, c[0x0][0xc3c] ;  /* 0x00030f00ff027b82 */ /* 0x000e220000000800 */
[----:B--2---:R-:W-:-:S05]  /*28fc0*/  VIADD R3, R3, 0x1f ;  /* 0x0000001f03037836 */ /* 0x004fca0000000000 */
[----:B0-----:R-:W-:-:S13]  /*28fd0*/  ISETP.GE.AND P6, PT, R3, R2, PT ;  /* 0x000000020300720c */ /* 0x001fda0003fc6270 */
[----:B------:R-:W-:Y:S05]  /*28fe0*/  @P6 BRA `(.L_x_641) ;  /* 0x0000000400d46947 */ /* 0x000fea0003800000 */
[----:B------:R-:W0:Y:S01]  /*28ff0*/  S2R R4, SR_TID.X ;  /* 0x0000000000047919 */ /* 0x000e220000002100 */
[----:B------:R1:W-:Y:S01]  /*29000*/  STL [R1+0xc], R3 ;  /* 0x00000c0301007387 */ /* 0x0003e20000100800 */
[----:B0-----:R-:W-:-:S05]  /*29010*/  LOP3.LUT R4, R4, 0x1f, RZ, 0xc0, !PT ;  /* 0x0000001f04047812 */ /* 0x001fca00078ec0ff */
[----:B------:R-:W-:Y:S02]  /*29020*/  IMAD.IADD R6, R3, 0x1, R4 ;  /* 0x0000000103067824 */ /* 0x000fe400078e0204 */
[----:B------:R-:W-:-:S03]  /*29030*/  IMAD.MOV.U32 R4, RZ, RZ, RZ ;  /* 0x000000ffff047224 */ /* 0x000fc600078e00ff */
[----:B------:R-:W-:-:S13]  /*29040*/  ISETP.GE.OR P6, PT, R6, R2, !P0 ;  /* 0x000000020600720c */ /* 0x000fda00047c6670 */
[----:B-1----:R-:W0:Y:S02]  /*29050*/  @!P6 LDC.64 R2, c[0x0][0xc80] ;  /* 0x00032000ff02eb82 */ /* 0x002e240000000a00 */
[----:B0-----:R-:W-:-:S05]  /*29060*/  @!P6 IMAD.WIDE R2, R6, 0x4, R2 ;  /* 0x000000040602e825 */ /* 0x001fca00078e0202 */
[----:B------:R0:W2:Y:S02]  /*29070*/  @!P6 LDG.E R4, desc[UR54][R2.64] ;  /* 0x000000360204e981 */ /* 0x0000a4000c1e1900 */
[----:B0-----:R-:W0:Y:S02]  /*29080*/  @!P6 LDC.64 R2, c[0x0][0xc78] ;  /* 0x00031e00ff02eb82 */ /* 0x001e240000000a00 */
[----:B0-----:R-:W-:-:S04]  /*29090*/  @!P6 IMAD.WIDE R2, R6, 0x4, R2 ;  /* 0x000000040602e825 */ /* 0x001fc800078e0202 */
[----:B------:R-:W-:-:S06]  /*290a0*/  IMAD.MOV.U32 R6, RZ, RZ, RZ ;  /* 0x000000ffff067224 */ /* 0x000fcc00078e00ff */
[----:B------:R-:W2:Y:S01]  /*290b0*/  @!P6 LDG.E R6, desc[UR54][R2.64] ;  /* 0x000000360206e981 */ /* 0x000ea2000c1e1900 */
[----:B------:R-:W-:Y:S01]  /*290c0*/  UMOV UR4, 0xffffffff ;  /* 0xffffffff00047882 */ /* 0x000fe20000000000 */
[----:B--2---:R-:W-:Y:S02]  /*290d0*/  IMAD R2, R6, R4, RZ ;  /* 0x0000000406027224 */ /* 0x004fe400078e02ff */
[----:B------:R-:W-:Y:S05]  /*290e0*/  BRA.DIV UR4, `(.L_x_642) ;  /* 0x0000004e048c7947 */ /* 0x000fea000b800000 */
        /* <DEDUP_REMOVED lines=15> */
[----:B------:R0:W1:Y:S02]  /*291e0*/  SHFL.IDX PT, R9, R7, 0x1f, 0x1f ;  /* 0x03e01f0007097f89 */ /* 0x00006400000e0000 */
.L_x_837:
[----:B------:R-:W-:Y:S02]  /*291f0*/  ULDC UR4, c[0x0][0xc38] ;  /* 0x00030e0000047ab9 */ /* 0x000fe40000000800 */
[----:B------:R-:W-:-:S05]  /*29200*/  MOV R2, UR4 ;  /* 0x0000000400027c02 */ /* 0x000fca0008000f00 */
[----:B-1----:R-:W-:-:S04]  /*29210*/  IMAD R9, R9, R2, RZ ;  /* 0x0000000209097224 */ /* 0x002fc800078e02ff */
[----:B------:R-:W-:-:S05]  /*29220*/  IMAD.IADD R0, R9, 0x1, R0 ;  /* 0x0000000109007824 */ /* 0x000fca00078e0200 */
[----:B------:R-:W-:-:S13]  /*29230*/  ISETP.GT.AND P6, PT, R0, R5, PT ;  /* 0x000000050000720c */ /* 0x000fda0003fc4270 */
[----:B------:R-:W-:Y:S05]  /*29240*/  @!P6 BRA `(.L_x_643) ;  /* 0xfffffffc0054e947 */ /* 0x000fea000383ffff */
.L_x_640:
[----:B------:R-:W-:Y:S01]  /*29250*/  IMAD.IADD R9, R0, 0x1, -R9 ;  /* 0x0000000100097824 */ /* 0x000fe200078e0a09 */
[----:B------:R-:W-:-:S03]  /*29260*/  UMOV UR4, 0xffffffff ;  /* 0xffffffff00047882 */ /* 0x000fc60000000000 */
[----:B------:R-:W-:-:S05]  /*29270*/  IMAD R0, R7, R2, R9 ;  /* 0x0000000207007224 */ /* 0x000fca00078e0209 */
[----:B------:R-:W-:Y:S01]  /*29280*/  ISETP.GT.AND P6, PT, R0, R5, PT ;  /* 0x000000050000720c */ /* 0x000fe20003fc4270 */
[----:B------:R-:W-:-:S12]  /*29290*/  BRA.DIV UR4, `(.L_x_644) ;  /* 0x0000004e04f87947 */ /* 0x000fd8000b800000 */
[----:B0-----:R-:W-:-:S04]  /*292a0*/  VOTE.ANY R3, PT, !P6 ;  /* 0x0000000000037806 */ /* 0x001fc800070e0100 */
[----:B------:R-:W0:Y:S02]  /*292b0*/  POPC R0, R3 ;  /* 0x0000000300007309 */ /* 0x000e240000000000 */
[----:B0-----:R0:W1:Y:S04]  /*292c0*/  SHFL.IDX PT, R4, R4, R0, 0x1f ;  /* 0x00001f0004047589 */ /* 0x00106800000e0000 */
[----:B------:R0:W2:Y:S02]  /*292d0*/  SHFL.IDX PT, R6, R6, R0, 0x1f ;  /* 0x00001f0006067589 */ /* 0x0000a400000e0000 */
.L_x_842:
[----:B------:R-:W-:-:S13]  /*292e0*/  ISETP.NE.AND P0, PT, R3, RZ, PT ;  /* 0x000000ff0300720c */ /* 0x000fda0003f05270 */
[----:B------:R-:W-:Y:S05]  /*292f0*/  @!P0 BRA `(.L_x_645) ;  /* 0x0000000000148947 */ /* 0x000fea0003800000 */
[----:B------:R-:W-:Y:S01]  /*29300*/  UMOV UR4, 0xffffffff ;  /* 0xffffffff00047882 */ /* 0x000fe20000000000 */
[----:B------:R-:W-:Y:S02]  /*29310*/  VIADD R12, R0, 0xffffffff ;  /* 0xffffffff000c7836 */ /* 0x000fe40000000000 */
[----:B------:R-:W-:Y:S05]  /*29320*/  BRA.DIV UR4, `(.L_x_646) ;  /* 0x0000005204307947 */ /* 0x000fea000b800000 */
[----:B------:R3:W4:Y:S02]  /*29330*/  SHFL.IDX PT, R7, R7, R12, 0x1f ;  /* 0x00001f0c07077589 */ /* 0x00072400000e0000 */
.L_x_845:
[----:B----4-:R-:W-:-:S07]  /*29340*/  IMAD.MOV.U32 R8, RZ, RZ, R7 ;  /* 0x000000ffff087224 */ /* 0x010fce00078e0007 */
.L_x_645:
[----:B------:R-:W4:Y:S01]  /*29350*/  LDL.LU R10, [R1+0xc] ;  /* 0x00000c00010a7983 */ /* 0x000f220000300800 */
[----:B-1----:R-:W-:Y:S01]  /*29360*/  IABS R7, R4 ;  /* 0x0000000400077213 */ /* 0x002fe20000000000 */
[----:B------:R-:W-:-:S03]  /*29370*/  IMAD R8, R8, R2, R9 ;  /* 0x0000000208087224 */ /* 0x000fc600078e0209 */
[----:B------:R-:W1:Y:S02]  /*29380*/  I2F.RP R2, R7 ;  /* 0x0000000700027306 */ /* 0x000e640000209400 */
[----:B------:R5:W-:Y:S02]  /*29390*/  STL [R1], R8 ;  /* 0x0000000801007387 */ /* 0x000be40000100800 */
[----:B-----5:R-:W-:-:S04]  /*293a0*/  IMAD.IADD R8, R5, 0x1, -R8 ;  /* 0x0000000105087824 */ /* 0x020fc800078e0a08 */
[----:B-1----:R-:W1:Y:S02]  /*293b0*/  MUFU.RCP R2, R2 ;  /* 0x0000000200027308 */ /* 0x002e640000001000 */
[----:B-1----:R-:W-:-:S06]  /*293c0*/  IADD3 R2, R2, 0xffffffe, RZ ;  /* 0x0ffffffe02027810 */ /* 0x002fcc0007ffe0ff */
[----:B------:R-:W1:Y:S02]  /*293d0*/  F2I.FTZ.U32.TRUNC.NTZ R3, R2 ;  /* 0x0000000200037305 */ /* 0x000e64000021f000 */
[----:B-1----:R-:W-:-:S04]  /*293e0*/  IMAD.MOV R2, RZ, RZ, -R3 ;  /* 0x000000ffff027224 */ /* 0x002fc800078e0a03 */
[----:B------:R-:W-:Y:S02]  /*293f0*/  IMAD R9, R2, R7, RZ ;  /* 0x0000000702097224 */ /* 0x000fe400078e02ff */
[----:B------:R-:W-:-:S04]  /*29400*/  IMAD.MOV.U32 R2, RZ, RZ, RZ ;  /* 0x000000ffff027224 */ /* 0x000fc800078e00ff */
[----:B------:R-:W-:Y:S01]  /*29410*/  IMAD.HI.U32 R9, R3, R9, R2 ;  /* 0x0000000903097227 */ /* 0x000fe200078e0002 */
[----:B------:R-:W-:Y:S02]  /*29420*/  IABS R3, R4 ;  /* 0x0000000400037213 */ /* 0x000fe40000000000 */
[----:B------:R-:W-:-:S03]  /*29430*/  IABS R2, R8 ;  /* 0x0000000800027213 */ /* 0x000fc60000000000 */
[----:B------:R-:W-:Y:S02]  /*29440*/  IMAD.MOV R3, RZ, RZ, -R3 ;  /* 0x000000ffff037224 */ /* 0x000fe400078e0a03 */
[----:B------:R-:W-:-:S04]  /*29450*/  IMAD.HI.U32 R5, R9, R2, RZ ;  /* 0x0000000209057227 */ /* 0x000fc800078e00ff */
[----:B------:R-:W-:-:S05]  /*29460*/  IMAD R2, R5, R3, R2 ;  /* 0x0000000305027224 */ /* 0x000fca00078e0202 */
[----:B------:R-:W-:-:S13]  /*29470*/  ISETP.GT.U32.AND P1, PT, R7, R2, PT ;  /* 0x000000020700720c */ /* 0x000fda0003f24070 */
[-C--:B------:R-:W-:Y:S01]  /*29480*/  @!P1 IADD3 R2, R2, -R7.reuse, RZ ;  /* 0x8000000702029210 */ /* 0x080fe20007ffe0ff */
[----:B------:R-:W-:Y:S01]  /*29490*/  @!P1 VIADD R5, R5, 0x1 ;  /* 0x0000000105059836 */ /* 0x000fe20000000000 */
[----:B------:R-:W-:Y:S02]  /*294a0*/  ISETP.NE.AND P1, PT, R4, RZ, PT ;  /* 0x000000ff0400720c */ /* 0x000fe40003f25270 */
[----:B------:R-:W-:Y:S02]  /*294b0*/  ISETP.GE.U32.AND P0, PT, R2, R7, PT ;  /* 0x000000070200720c */ /* 0x000fe40003f06070 */
[----:B--2---:R-:W-:-:S04]  /*294c0*/  IABS R7, R6 ;  /* 0x0000000600077213 */ /* 0x004fc80000000000 */
[----:B------:R-:W1:Y:S07]  /*294d0*/  I2F.RP R2, R7 ;  /* 0x0000000700027306 */ /* 0x000e6e0000209400 */
[----:B------:R-:W-:Y:S01]  /*294e0*/  @P0 IADD3 R5, R5, 0x1, RZ ;  /* 0x0000000105050810 */ /* 0x000fe20007ffe0ff */
[----:B-1----:R-:W1:Y:S02]  /*294f0*/  MUFU.RCP R2, R2 ;  /* 0x0000000200027308 */ /* 0x002e640000001000 */
[----:B-1----:R-:W-:-:S06]  /*29500*/  VIADD R2, R2, 0xffffffe ;  /* 0x0ffffffe02027836 */ /* 0x002fcc0000000000 */
[----:B------:R-:W1:Y:S02]  /*29510*/  F2I.FTZ.U32.TRUNC.NTZ R3, R2 ;  /* 0x0000000200037305 */ /* 0x000e64000021f000 */
[----:B-1----:R-:W-:-:S04]  /*29520*/  IMAD.MOV R2, RZ, RZ, -R3 ;  /* 0x000000ffff027224 */ /* 0x002fc800078e0a03 */
        /* <DEDUP_REMOVED lines=11> */
[----:B------:R-:W-:Y:S01]  /*295e0*/  IMAD.HI.U32 R2, R2, R3, RZ ;  /* 0x0000000302027227 */ /* 0x000fe200078e00ff */
[----:B------:R-:W-:-:S03]  /*295f0*/  IADD3 R4, R8, -R4, RZ ;  /* 0x8000000408047210 */ /* 0x000fc60007ffe0ff */
[----:B------:R-:W-:-:S05]  /*29600*/  IMAD R3, R2, R9, R3 ;  /* 0x0000000902037224 */ /* 0x000fca00078e0203 */
[----:B------:R-:W-:-:S13]  /*29610*/  ISETP.GT.U32.AND P1, PT, R7, R3, PT ;  /* 0x000000030700720c */ /* 0x000fda0003f24070 */
[----:B------:R-:W-:Y:S02]  /*29620*/  @!P1 IMAD.IADD R3, R3, 0x1, -R7 ;  /* 0x0000000103039824 */ /* 0x000fe400078e0a07 */
[----:B------:R-:W-:Y:S01]  /*29630*/  @!P1 VIADD R2, R2, 0x1 ;  /* 0x0000000102029836 */ /* 0x000fe20000000000 */
[----:B------:R-:W-:Y:S02]  /*29640*/  ISETP.NE.AND P1, PT, R6, RZ, PT ;  /* 0x000000ff0600720c */ /* 0x000fe40003f25270 */
[----:B------:R-:W-:Y:S02]  /*29650*/  ISETP.GE.U32.AND P0, PT, R3, R7, PT ;  /* 0x000000070300720c */ /* 0x000fe40003f06070 */
[----:B------:R-:W-:-:S04]  /*29660*/  LOP3.LUT R3, R5, R6, RZ, 0x3c, !PT ;  /* 0x0000000605037212 */ /* 0x000fc800078e3cff */
[----:B------:R-:W-:-:S07]  /*29670*/  ISETP.GE.AND P2, PT, R3, RZ, PT ;  /* 0x000000ff0300720c */ /* 0x000fce0003f46270 */
[----:B------:R-:W-:-:S06]  /*29680*/  @P0 IADD3 R2, R2, 0x1, RZ ;  /* 0x0000000102020810 */ /* 0x000fcc0007ffe0ff */
[----:B------:R-:W-:Y:S01]  /*29690*/  @!P2 IMAD.MOV R2, RZ, RZ, -R2 ;  /* 0x000000ffff02a224 */ /* 0x000fe200078e0a02 */
[----:B------:R-:W-:-:S05]  /*296a0*/  @!P1 LOP3.LUT R2, RZ, R6, RZ, 0x33, !PT ;  /* 0x00000006ff029212 */ /* 0x000fca00078e33ff */
[--C-:B------:R-:W-:Y:S02]  /*296b0*/  IMAD.MOV R3, RZ, RZ, -R2.reuse ;  /* 0x000000ffff037224 */ /* 0x100fe400078e0a02 */
[C---:B------:R-:W-:Y:S02]  /*296c0*/  IMAD R2, R6.reuse, 0x1000000, R2 ;  /* 0x0100000006027824 */ /* 0x040fe400078e0202 */
[----:B------:R-:W-:Y:S02]  /*296d0*/  IMAD R3, R6, R3, R5 ;  /* 0x0000000306037224 */ /* 0x000fe400078e0205 */
[----:B----4-:R-:W-:Y:S02]  /*296e0*/  IMAD.IADD R10, R0, 0x1, R10 ;  /* 0x00000001000a7824 */ /* 0x010fe400078e020a */
[----:B0-----:R-:W-:-:S05]  /*296f0*/  IMAD R0, R3, 0x10000, R2 ;  /* 0x0001000003007824 */ /* 0x001fca00078e0202 */
[----:B------:R1:W-:Y:S04]  /*29700*/  STL [R1+0x8], R0 ;  /* 0x0000080001007387 */ /* 0x0003e80000100800 */
[----:B------:R1:W-:Y:S04]  /*29710*/  STL [R1+0xc], R10 ;  /* 0x00000c0a01007387 */ /* 0x0003e80000100800 */
[----:B------:R1:W-:Y:S01]  /*29720*/  STL [R1+0x4], R4 ;  /* 0x0000040401007387 */ /* 0x0003e20000100800 */
[----:B------:R-:W-:Y:S05]  /*29730*/  BRA `(.L_x_647) ;  /* 0x0000000000287947 */ /* 0x000fea0003800000 */
.L_x_641:
[----:B------:R-:W-:Y:S01]  /*29740*/  UMOV UR4, URZ ;  /* 0x0000003f00047c82 */ /* 0x000fe20008000000 */
[----:B------:R-:W-:Y:S01]  /*29750*/  ULDC UR6, c[0x0][0xc3c] ;  /* 0x00030f0000067ab9 */ /* 0x000fe20000000800 */
[----:B------:R-:W-:Y:S01]  /*29760*/  UMOV UR5, URZ ;  /* 0x0000003f00057c82 */ /* 0x000fe20008000000 */
[----:B------:R-:W-:Y:S01]  /*29770*/  IMAD.U32 R3, RZ, RZ, UR4 ;  /* 0x00000004ff037e24 */ /* 0x000fe2000f8e00ff */
[----:B------:R0:W-:Y:S01]  /*29780*/  STL [R1], R5 ;  /* 0x0000000501007387 */ /* 0x0001e20000100800 */
[----:B------:R-:W-:Y:S02]  /*29790*/  IMAD.U32 R0, RZ, RZ, UR6 ;  /* 0x00000006ff007e24 */ /* 0x000fe4000f8e00ff */
[----:B------:R-:W-:Y:S01]  /*297a0*/  IMAD.U32 R2, RZ, RZ, UR5 ;  /* 0x00000005ff027e24 */ /* 0x000fe2000f8e00ff */
[----:B------:R0:W-:Y:S04]  /*297b0*/  STL [R1+0x4], R3 ;  /* 0x0000040301007387 */ /* 0x0001e80000100800 */
[----:B------:R0:W-:Y:S04]  /*297c0*/  STL [R1+0xc], R0 ;  /* 0x00000c0001007387 */ /* 0x0001e80000100800 */
[----:B------:R0:W-:Y:S02]  /*297d0*/  STL [R1+0x8], R2 ;  /* 0x0000080201007387 */ /* 0x0001e40000100800 */
.L_x_647:
[----:B0-----:R-:W2:Y:S04]  /*297e0*/  LDL R2, [R1+0xc] ;  /* 0x00000c0001027983 */ /* 0x001ea80000100800 */
[----:B------:R-:W4:Y:S04]  /*297f0*/  LDL R3, [R1+0x8] ;  /* 0x0000080001037983 */ /* 0x000f280000100800 */
[----:B-1----:R-:W5:Y:S04]  /*29800*/  LDL R4, [R1] ;  /* 0x0000000001047983 */ /* 0x002f680000100800 */
[----:B------:R-:W5:Y:S01]  /*29810*/  LDL R5, [R1+0x4] ;  /* 0x0000040001057983 */ /* 0x000f620000100800 */
[----:B------:R-:W0:Y:S01]  /*29820*/  S2R R0, SR_TID.X ;  /* 0x0000000000007919 */ /* 0x000e220000002100 */
[----:B------:R-:W-:Y:S05]  /*29830*/  WARPSYNC.ALL ;  /* 0x0000000000007948 */ /* 0x000fea0003800000 */
[----:B0-----:R-:W-:Y:S01]  /*29840*/  LOP3.LUT R0, R0, 0x1f, RZ, 0xc0, !PT ;  /* 0x0000001f00007812 */ /* 0x001fe200078ec0ff */
[----:B------:R-:W-:Y:S03]  /*29850*/  BAR.SYNC.DEFER_BLOCKING 0x4, 0x180 ;  /* 0x0106000000007b1d */ /* 0x000fe60000010000 */
[----:B------:R-:W-:-:S13]  /*29860*/  ISETP.NE.AND P0, PT, R0, RZ, PT ;  /* 0x000000ff0000720c */ /* 0x000fda0003f05270 */
[----:B------:R-:W0:Y:S01]  /*29870*/  @!P0 S2R R0, SR_CgaCtaId ;  /* 0x0000000000008919 */ /* 0x000e220000008800 */
[----:B--2---:R-:W-:Y:S01]  /*29880*/  IMAD.MOV.U32 R7, RZ, RZ, R2 ;  /* 0x000000ffff077224 */ /* 0x004fe200078e0002 */
[----:B------:R-:W-:Y:S02]  /*29890*/  @!P0 MOV R2, 0x400 ;  /* 0x0000040000028802 */ /* 0x000fe40000000f00 */
[----:B----4-:R-:W-:Y:S02]  /*298a0*/  MOV R6, R3 ;  /* 0x0000000300067202 */ /* 0x010fe40000000f00 */
[----:B0-----:R-:W-:-:S05]  /*298b0*/  @!P0 LEA R18, R0, R2, 0x18 ;  /* 0x0000000200128211 */ /* 0x001fca00078ec0ff */
[----:B-----5:R0:W-:Y:S01]  /*298c0*/  @!P0 STS.128 [R18+0x298d0], R4 ;  /* 0x0298d00412008388 */ /* 0x0201e20000000c00 */
[----:B------:R-:W-:Y:S06]  /*298d0*/  BAR.ARV 0x5, 0x180 ;  /* 0x0146000000007b1d */ /* 0x000fec0000002000 */
.L_x_638:
[----:B------:R-:W2:Y:S01]  /*298e0*/  LDL R0, [R1+0xc] ;  /* 0x00000c0001007983 */ /* 0x000ea20000100800 */
[----:B------:R-:W-:Y:S02]  /*298f0*/  ULDC UR4, c[0x0][0xc3c] ;  /* 0x00030f0000047ab9 */ /* 0x000fe40000000800 */
[----:B--2---:R-:W-:-:S13]  /*29900*/  ISETP.GE.AND P0, PT, R0, UR4, PT ;  /* 0x0000000400007c0c */ /* 0x004fda000bf06270 */
[----:B------:R-:W-:Y:S05]  /*29910*/  @!P0 BRA `(.L_x_648) ;  /* 0xffffffa000dc8947 */ /* 0x000fea000383ffff */
[----:B------:R-:W-:Y:S05]  /*29920*/  BSYNC B7 ;  /* 0x0000000000077941 */ /* 0x000fea0003800000 */
.L_x_536:
[----:B-1----:R-:W4:Y:S01]  /*29930*/  LDL.LU R0, [R1+0x5c] ;  /* 0x00005c0001007983 */ /* 0x002f220000300800 */
[----:B------:R-:W-:Y:S01]  /*29940*/  BSSY B0, `(.L_x_649) ;  /* 0x000000b000007945 */ /* 0x000fe20003800000 */
[----:B0-2---:R-:W0:Y:S01]  /*29950*/  S2R R5, SR_CgaCtaId ;  /* 0x0000000000057919 */ /* 0x005e220000008800 */
[----:B----4-:R-:W-:-:S05]  /*29960*/  VIADD R0, R0, 0x1 ;  /* 0x0000000100007836 */ /* 0x010fca0000000000 */
[----:B------:R-:W-:-:S04]  /*29970*/  LEA.HI R2, R0, R0, RZ, 0x1 ;  /* 0x0000000000027211 */ /* 0x000fc800078f08ff */
[----:B------:R-:W-:-:S05]  /*29980*/  LOP3.LUT R3, R2, 0xfffffffe, RZ, 0xc0, !PT ;  /* 0xfffffffe02037812 */ /* 0x000fca00078ec0ff */
[----:B------:R-:W-:Y:S01]  /*29990*/  IMAD.IADD R3, R0, 0x1, -R3 ;  /* 0x0000000100037824 */ /* 0x000fe200078e0a03 */
[----:B------:R-:W-:-:S04]  /*299a0*/  MOV R0, 0x400 ;  /* 0x0000040000007802 */ /* 0x000fc80000000f00 */
[----:B0-----:R-:W-:Y:S02]  /*299b0*/  LEA R0, R5, R0, 0x18 ;  /* 0x0000000005007211 */ /* 0x001fe400078ec0ff */
[----:B------:R-:W-:-:S04]  /*299c0*/  SHF.L.U32 R3, R3, 0x1f, RZ ;  /* 0x0000001f03037819 */ /* 0x000fc800000006ff */
[----:B------:R-:W0:Y:S02]  /*299d0*/  SYNCS.PHASECHK.TRANS64.TRYWAIT P0, [R0+URZ+0x29820], R3 ;  /* 0x02982003000075a7 */ /* 0x000e24000800017f */
[----:B0-----:R-:W-:Y:S05]  /*299e0*/  @!P0 BRA `(.L_x_650) ;  /* 0x0000004800a88947 */ /* 0x001fea0003800000 */
.L_x_846:
[----:B------:R-:W-:Y:S05]  /*299f0*/  BSYNC B0 ;  /* 0x0000000000007941 */ /* 0x000fea0003800000 */
.L_x_649:
[----:B------:R-:W-:-:S03]  /*29a00*/  UMOV UR4, 0xffffffff ;  /* 0xffffffff00047882 */ /* 0x000fc60000000000 */
[----:B------:R-:W-:Y:S05]  /*29a10*/  BRA.DIV UR4, `(.L_x_651) ;  /* 0x0000004a04b07947 */ /* 0x000fea000b800000 */
[----:B------:R-:W1:Y:S02]  /*29a20*/  S2R R2, SR_TID.X ;  /* 0x0000000000027919 */ /* 0x000e640000002100 */
[----:B-1----:R-:W-:-:S04]  /*29a30*/  SHF.R.U32.HI R2, RZ, 0x5, R2 ;  /* 0x00000005ff027819 */ /* 0x002fc80000011602 */
[----:B------:R-:W-:-:S05]  /*29a40*/  LOP3.LUT R2, R2, 0x3, RZ, 0xc0, !PT ;  /* 0x0000000302027812 */ /* 0x000fca00078ec0ff */
[----:B------:R1:W2:Y:S02]  /*29a50*/  SHFL.IDX PT, R14, R2, RZ, 0x1f ;  /* 0x00001fff020e7589 */ /* 0x0002a400000e0000 */
.L_x_849:
[----:B--2---:R-:W-:-:S13]  /*29a60*/  ISETP.NE.AND P0, PT, R14, RZ, PT ;  /* 0x000000ff0e00720c */ /* 0x004fda0003f05270 */
[----:B------:R-:W-:Y:S05]  /*29a70*/  @P0 BRA `(.L_x_324) ;  /* 0x0000000000a80947 */ /* 0x000fea0003800000 */
[----:B------:R-:W-:-:S03]  /*29a80*/  UMOV UR4, 0xffffffff ;  /* 0xffffffff00047882 */ /* 0x000fc60000000000 */
[----:B------:R-:W-:Y:S05]  /*29a90*/  BRA.DIV UR4, `(.L_x_652) ;  /* 0x0000004a04c47947 */ /* 0x000fea000b800000 */
[----:B------:R-:W-:-:S13]  /*29aa0*/  ELECT P6, URZ, PT ;  /* 0x00000000003f782f */ /* 0x000fda00038c0000 */
.L_x_852:
[----:B------:R-:W-:Y:S05]  /*29ab0*/  @!P6 BRA `(.L_x_324) ;  /* 0x000000000098e947 */ /* 0x000fea0003800000 */
[----:B------:R-:W-:-:S06]  /*29ac0*/  ULOP3.LUT UR4, UR36, 0x2, URZ, 0xfc, !UPT ;  /* 0x0000000224047892 */ /* 0x000fcc000f8efc3f */
[----:B-1----:R-:W-:-:S05]  /*29ad0*/  IMAD.U32 R2, RZ, RZ, UR4 ;  /* 0x00000004ff027e24 */ /* 0x002fca000f8e00ff */
[----:B------:R-:W-:-:S13]  /*29ae0*/  ISETP.NE.AND P0, PT, R2, 0x3, PT ;  /* 0x000000030200780c */ /* 0x000fda0003f05270 */
[----:B------:R-:W-:Y:S05]  /*29af0*/  @!P0 BRA `(.L_x_653) ;  /* 0x0000000000048947 */ /* 0x000fea0003800000 */
[----:B------:R-:W-:Y:S01]  /*29b00*/  BPT.TRAP 0x1 ;  /* 0x000000040000795c */ /* 0x000fe20000300000 */
.L_x_653:
[----:B------:R-:W2:Y:S01]  /*29b10*/  LDL.LU R7, [R1+0x18] ;  /* 0x0000180001077983 */ /* 0x000ea20000300800 */
[----:B------:R-:W-:Y:S01]  /*29b20*/  IADD3 R2, R0, 0x29840, RZ ;  /* 0x0002984000027810 */ /* 0x000fe20007ffe0ff */
[----:B0-----:R-:W-:-:S04]  /*29b30*/  VIADD R3, R19, 0x1 ;  /* 0x0000000113037836 */ /* 0x001fc80000000000 */
[----:B------:R-:W-:Y:S01]  /*29b40*/  IMAD R6, R19, 0x8, R2 ;  /* 0x0000000813067824 */ /* 0x000fe200078e0202 */
[----:B------:R-:W-:-:S04]  /*29b50*/  ISETP.NE.AND P2, PT, R3, 0x2, PT ;  /* 0x000000020300780c */ /* 0x000fc80003f45270 */
[----:B------:R-:W-:Y:S02]  /*29b60*/  SEL R4, RZ, 0x1, P2 ;  /* 0x00000001ff047807 */ /* 0x000fe40001000000 */
[----:B------:R-:W-:Y:S02]  /*29b70*/  SEL R3, R3, RZ, P2 ;  /* 0x000000ff03037207 */ /* 0x000fe40001000000 */
[C---:B--2---:R-:W-:Y:S02]  /*29b80*/  SHF.L.U32 R5, R7.reuse, 0x1f, RZ ;  /* 0x0000001f07057819 */ /* 0x044fe400000006ff */
[----:B------:R-:W-:Y:S01]  /*29b90*/  LOP3.LUT R4, R7, R4, RZ, 0x3c, !PT ;  /* 0x0000000407047212 */ /* 0x000fe200078e3cff */
[----:B------:R-:W-:Y:S01]  /*29ba0*/  IMAD R7, R3, 0x8, R2 ;  /* 0x0000000803077824 */ /* 0x000fe200078e0202 */
[----:B------:R-:W0:Y:S02]  /*29bb0*/  SYNCS.PHASECHK.TRANS64.TRYWAIT P1, [R6+URZ], R5 ;  /* 0x00000005060075a7 */ /* 0x000e24000802017f */
[----:B------:R-:W-:Y:S01]  /*29bc0*/  SHF.L.U32 R2, R4, 0x1f, RZ ;  /* 0x0000001f04027819 */ /* 0x000fe200000006ff */
[----:B0-----:R-:W-:Y:S06]  /*29bd0*/  @!P1 BRA `(.L_x_654) ;  /* 0x0000004800949947 */ /* 0x001fec0003800000 */
.L_x_853:
[----:B------:R-:W1:Y:S02]  /*29be0*/  SYNCS.PHASECHK.TRANS64.TRYWAIT P1, [R7+URZ], R2 ;  /* 0x00000002070075a7 */ /* 0x000e64000802017f */
[----:B-1----:R-:W-:Y:S05]  /*29bf0*/  @!P1 BRA `(.L_x_655) ;  /* 0x0000004800a09947 */ /* 0x002fea0003800000 */
.L_x_854:
[----:B------:R-:W-:Y:S05]  /*29c00*/  @!P0 BRA `(.L_x_656) ;  /* 0x0000000000048947 */ /* 0x000fea0003800000 */
[----:B------:R-:W-:Y:S01]  /*29c10*/  BPT.TRAP 0x1 ;  /* 0x000000040000795c */ /* 0x000fe20000300000 */
.L_x_656:
[----:B------:R-:W-:-:S04]  /*29c20*/  IMAD R4, R19, 0x8, R0 ;  /* 0x0000000813047824 */ /* 0x000fc800078e0200 */
[----:B------:R-:W2:Y:S02]  /*29c30*/  SYNCS.PHASECHK.TRANS64.TRYWAIT P1, [R4+URZ+0x29860], R5 ;  /* 0x02986005040075a7 */ /* 0x000ea4000802017f */
[----:B--2---:R-:W-:Y:S05]  /*29c40*/  @!P1 BRA `(.L_x_657) ;  /* 0x0000004800a09947 */ /* 0x004fea0003800000 */
.L_x_855:
[----:B------:R-:W-:Y:S05]  /*29c50*/  @!P0 BRA `(.L_x_658) ;  /* 0x0000000000048947 */ /* 0x000fea0003800000 */
[----:B------:R-:W-:Y:S01]  /*29c60*/  BPT.TRAP 0x1 ;  /* 0x000000040000795c */ /* 0x000fe20000300000 */
.L_x_658:
[----:B------:R-:W-:-:S04]  /*29c70*/  LEA R3, R3, R0, 0x3 ;  /* 0x0000000003037211 */ /* 0x000fc800078e18ff */
[----:B------:R-:W4:Y:S02]  /*29c80*/  SYNCS.PHASECHK.TRANS64.TRYWAIT P1, [R3+URZ+0x29860], R2 ;  /* 0x02986002030075a7 */ /* 0x000f24000802017f */
[----:B----4-:R-:W-:Y:S05]  /*29c90*/  @!P1 BRA `(.L_x_659) ;  /* 0x0000004800a09947 */ /* 0x010fea0003800000 */
.L_x_856:
[----:B------:R-:W-:Y:S05]  /*29ca0*/  @!P0 BRA `(.L_x_660) ;  /* 0x0000000000048947 */ /* 0x000fea0003800000 */
[----:B------:R-:W-:Y:S01]  /*29cb0*/  BPT.TRAP 0x1 ;  /* 0x000000040000795c */ /* 0x000fe20000300000 */
.L_x_660:
[----:B------:R-:W5:Y:S02]  /*29cc0*/  SYNCS.PHASECHK.TRANS64.TRYWAIT P0, [R4+URZ+0x29880], R5 ;  /* 0x02988005040075a7 */ /* 0x000f64000800017f */
[----:B-----5:R-:W-:Y:S05]  /*29cd0*/  @!P0 BRA `(.L_x_661) ;  /* 0x0000004800a48947 */ /* 0x020fea0003800000 */
.L_x_662:
[----:B------:R0:W0:Y:S02]  /*29ce0*/  SYNCS.PHASECHK.TRANS64.TRYWAIT P0, [R3+URZ+0x29880], R2 ;  /* 0x02988002030075a7 */ /* 0x000024000800017f */
[----:B0-----:R-:W-:Y:S05]  /*29cf0*/  @!P0 NANOSLEEP.SYNCS 0x989680 ;  /* 0x009896800000895d */ /* 0x001fea0003900000 */
[----:B------:R-:W0:Y:S02]  /*29d00*/  @!P0 SYNCS.PHASECHK.TRANS64 P0, [R3+URZ+0x29880], R2 ;  /* 0x02988002030085a7 */ /* 0x000e24000800007f */
[----:B0-----:R-:W-:Y:S05]  /*29d10*/  @!P0 BRA `(.L_x_662) ;  /* 0xfffffffc00f08947 */ /* 0x001fea000383ffff */
.L_x_324:
[----:B------:R-:W-:Y:S05]  /*29d20*/  BSYNC B8 ;  /* 0x0000000000087941 */ /* 0x000fea0003800000 */
.L_x_321:
[----:B------:R-:W-:Y:S05]  /*29d30*/  EXIT ;  /* 0x000000000000794d */ /* 0x000fea0003800000 */
.L_x_344:
[----:B---3--:R3:W4:Y:S02]  /*29d40*/  SYNCS.PHASECHK.TRANS64.TRYWAIT P5, [R97+URZ+0x29890], R98 ;  /* 0x02989062610075a7 */ /* 0x00872400080a017f */
[----:B----4-:R-:W-:Y:S05]  /*29d50*/  @!P5 NANOSLEEP.SYNCS 0x989680 ;  /* 0x009896800000d95d */ /* 0x010fea0003900000 */
[----:B------:R-:W4:Y:S02]  /*29d60*/  @!P5 SYNCS.PHASECHK.TRANS64 P5, [R97+URZ+0x29890], R98 ;  /* 0x029890626100d5a7 */ /* 0x000f2400080a007f */
[----:B----4-:R-:W-:Y:S05]  /*29d70*/  @!P5 BRA `(.L_x_344) ;  /* 0xfffffffc00f0d947 */ /* 0x010fea000383ffff */
[----:B------:R-:W-:Y:S05]  /*29d80*/  BRA `(.L_x_663) ;  /* 0xfffffd9800f47947 */ /* 0x000fea000383ffff */
.L_x_398:
[----:B--2---:R2:W3:Y:S02]  /*29d90*/  SYNCS.PHASECHK.TRANS64.TRYWAIT P5, [R97+URZ+0x29890], R98 ;  /* 0x02989062610075a7 */ /* 0x0044e400080a017f */
[----:B---3--:R-:W-:Y:S05]  /*29da0*/  @!P5 NANOSLEEP.SYNCS 0x989680 ;  /* 0x009896800000d95d */ /* 0x008fea0003900000 */
[----:B------:R-:W3:Y:S02]  /*29db0*/  @!P5 SYNCS.PHASECHK.TRANS64 P5, [R97+URZ+0x29890], R98 ;  /* 0x029890626100d5a7 */ /* 0x000ee400080a007f */
[----:B---3--:R-:W-:Y:S05]  /*29dc0*/  @!P5 BRA `(.L_x_398) ;  /* 0xfffffffc00f0d947 */ /* 0x008fea000383ffff */
[----:B------:R-:W-:Y:S05]  /*29dd0*/  BRA `(.L_x_664) ;  /* 0xfffffdf8004c7947 */ /* 0x000fea000383ffff */
.L_x_423:
[----:B-1----:R1:W2:Y:S02]  /*29de0*/  SYNCS.PHASECHK.TRANS64.TRYWAIT P3, [R97+URZ+0x29890], R98 ;  /* 0x02989062610075a7 */ /* 0x0022a4000806017f */
[----:B--2---:R-:W-:Y:S05]  /*29df0*/  @!P3 NANOSLEEP.SYNCS 0x989680 ;  /* 0x009896800000b95d */ /* 0x004fea0003900000 */
[----:B------:R-:W2:Y:S02]  /*29e00*/  @!P3 SYNCS.PHASECHK.TRANS64 P3, [R97+URZ+0x29890], R98 ;  /* 0x029890626100b5a7 */ /* 0x000ea4000806007f */
[----:B--2---:R-:W-:Y:S05]  /*29e10*/  @!P3 BRA `(.L_x_423) ;  /* 0xfffffffc00f0b947 */ /* 0x004fea000383ffff */
[----:B------:R-:W-:Y:S05]  /*29e20*/  BRA `(.L_x_665) ;  /* 0xfffffe58000c7947 */ /* 0x000fea000383ffff */
.L_x_429:
[----:B-1----:R1:W2:Y:S02]  /*29e30*/  SYNCS.PHASECHK.TRANS64.TRYWAIT P2, [R97+URZ+0x298b0], R98 ;  /* 0x0298b062610075a7 */ /* 0x0022a4000804017f */
[----:B--2---:R-:W-:Y:S05]  /*29e40*/  @!P2 NANOSLEEP.SYNCS 0x989680 ;  /* 0x009896800000a95d */ /* 0x004fea0003900000 */
[----:B------:R-:W2:Y:S02]  /*29e50*/  @!P2 SYNCS.PHASECHK.TRANS64 P2, [R97+URZ+0x298b0], R98 ;  /* 0x0298b0626100a5a7 */ /* 0x000ea4000804007f */
[----:B--2---:R-:W-:Y:S05]  /*29e60*/  @!P2 BRA `(.L_x_429) ;  /* 0xfffffffc00f0a947 */ /* 0x004fea000383ffff */
[----:B------:R-:W-:Y:S05]  /*29e70*/  BRA `(.L_x_666) ;  /* 0xfffffe5c00107947 */ /* 0x000fea000383ffff */
.L_x_439:
[----:B------:R-:W0:Y:S01]  /*29e80*/  S2R R3, SR_TID.X ;  /* 0x0000000000037919 */ /* 0x000e220000002100 */
[----:B------:R-:W-:Y:S01]  /*29e90*/  BSSY B0, `(.L_x_667) ;  /* 0x000000c000007945 */ /* 0x000fe20003800000 */
[----:B------:R-:W-:Y:S01]  /*29ea0*/  IMAD.MOV.U32 R12, RZ, RZ, RZ ;  /* 0x000000ffff0c7224 */ /* 0x000fe200078e00ff */
[----:B------:R-:W-:Y:S01]  /*29eb0*/  MOV R15, 0xffffffff ;  /* 0xffffffff000f7802 */ /* 0x000fe20000000f00 */
[----:B------:R-:W-:Y:S02]  /*29ec0*/  IMAD.MOV.U32 R11, RZ, RZ, 0x1f ;  /* 0x0000001fff0b7424 */ /* 0x000fe400078e00ff */
[----:B0-----:R-:W-:-:S05]  /*29ed0*/  VIADD R7, R3, 0xffffff80 ;  /* 0xffffff8003077836 */ /* 0x001fca0000000000 */
[----:B------:R-:W-:-:S04]  /*29ee0*/  SHF.R.S32.HI R3, RZ, 0x1f, R7 ;  /* 0x0000001fff037819 */ /* 0x000fc80000011407 */
[----:B------:R-:W-:-:S04]  /*29ef0*/  LEA.HI R3, R3, R7, RZ, 0x7 ;  /* 0x0000000703037211 */ /* 0x000fc800078f38ff */
[----:B------:R-:W-:-:S05]  /*29f00*/  SHF.R.S32.HI R3, RZ, 0x7, R3 ;  /* 0x00000007ff037819 */ /* 0x000fca0000011403 */
[----:B------:R-:W-:-:S07]  /*29f10*/  IMAD.MOV.U32 R13, RZ, RZ, R3 ;  /* 0x000000ffff0d7224 */ /* 0x000fce00078e0003 */
[----:B-----5:R-:W-:Y:S05]  /*29f20*/  WARPSYNC.COLLECTIVE R15, `(.L_x_668) ;  /* 0x000000000f087348 */ /* 0x020fea0003c00000 */
[----:B------:R0:W1:Y:S02]  /*29f30*/  SHFL.IDX P6, R14, R13, R12, R11 ;  /* 0x0000000c0d0e7389 */ /* 0x00006400000c000b */
[----:B01---5:R-:W-:Y:S01]  /*29f40*/  ENDCOLLECTIVE ;  /* 0x000000000000791b */ /* 0x023fe20003800000 */
.L_x_668:
[----:B------:R-:W-:Y:S05]  /*29f50*/  BSYNC B0 ;  /* 0x0000000000007941 */ /* 0x000fea0003800000 */
.L_x_667:
[----:B------:R-:W-:Y:S01]  /*29f60*/  IMAD.MOV.U32 R202, RZ, RZ, R14 ;  /* 0x000000ffffca7224 */ /* 0x000fe200078e000e */
[----:B------:R-:W-:Y:S06]  /*29f70*/  BRA `(.L_x_669) ;  /* 0xfffffe6800107947 */ /* 0x000fec000383ffff */
.L_x_449:
[----:B------:R-:W-:Y:S01]  /*29f80*/  BSSY B1, `(.L_x_670) ;  /* 0x0000008000017945 */ /* 0x000fe20003800000 */
[----:B------:R-:W-:Y:S01]  /*29f90*/  IMAD.MOV.U32 R13, RZ, RZ, R28 ;  /* 0x000000ffff0d7224 */ /* 0x000fe200078e001c */
[----:B------:R-:W-:Y:S01]  /*29fa0*/  MOV R15, 0xffffffff ;  /* 0xffffffff000f7802 */ /* 0x000fe20000000f00 */
[----:B------:R-:W-:Y:S02]  /*29fb0*/  IMAD.MOV.U32 R12, RZ, RZ, RZ ;  /* 0x000000ffff0c7224 */ /* 0x000fe400078e00ff */
[----:B------:R-:W-:-:S07]  /*29fc0*/  IMAD.MOV.U32 R11, RZ, RZ, 0x1e1f ;  /* 0x00001e1fff0b7424 */ /* 0x000fce00078e00ff */
[----:B------:R-:W-:Y:S05]  /*29fd0*/  WARPSYNC.COLLECTIVE R15, `(.L_x_671) ;  /* 0x000000000f087348 */ /* 0x000fea0003c00000 */
[----:B------:R0:W1:Y:S02]  /*29fe0*/  SHFL.IDX P6, R14, R13, R12, R11 ;  /* 0x0000000c0d0e7389 */ /* 0x00006400000c000b */
[----:B01----:R-:W-:Y:S01]  /*29ff0*/  ENDCOLLECTIVE ;  /* 0x000000000000791b */ /* 0x003fe20003800000 */
.L_x_671:
[----:B------:R-:W-:Y:S05]  /*2a000*/  BSYNC B1 ;  /* 0x0000000000017941 */ /* 0x000fea0003800000 */
.L_x_670:
[----:B------:R-:W-:Y:S01]  /*2a010*/  IMAD.MOV.U32 R13, RZ, RZ, R26 ;  /* 0x000000ffff0d7224 */ /* 0x000fe200078e001a */
[----:B------:R-:W-:Y:S01]  /*2a020*/  MOV R15, 0xffffffff ;  /* 0xffffffff000f7802 */ /* 0x000fe20000000f00 */
[----:B------:R-:W-:Y:S02]  /*2a030*/  IMAD.MOV.U32 R12, RZ, RZ, RZ ;  /* 0x000000ffff0c7224 */ /* 0x000fe400078e00ff */
[----:B------:R-:W-:Y:S02]  /*2a040*/  IMAD.MOV.U32 R11, RZ, RZ, 0x1e1f ;  /* 0x00001e1fff0b7424 */ /* 0x000fe400078e00ff */
[----:B------:R-:W-:-:S07]  /*2a050*/  IMAD.MOV.U32 R0, RZ, RZ, R14 ;  /* 0x000000ffff007224 */ /* 0x000fce00078e000e */
[----:B------:R-:W-:Y:S05]  /*2a060*/  WARPSYNC.COLLECTIVE R15, `(.L_x_672) ;  /* 0x000000000f087348 */ /* 0x000fea0003c00000 */
[----:B------:R0:W1:Y:S02]  /*2a070*/  SHFL.IDX P6, R14, R13, R12, R11 ;  /* 0x0000000c0d0e7389 */ /* 0x00006400000c000b */
[----:B01----:R-:W-:Y:S01]  /*2a080*/  ENDCOLLECTIVE ;  /* 0x000000000000791b */ /* 0x003fe20003800000 */
.L_x_672:
[----:B------:R-:W-:Y:S02]  /*2a090*/  IMAD.MOV.U32 R13, RZ, RZ, R29 ;  /* 0x000000ffff0d7224 */ /* 0x000fe400078e001d */
[----:B------:R-:W-:-:S07]  /*2a0a0*/  IMAD.MOV.U32 R27, RZ, RZ, R14 ;  /* 0x000000ffff1b7224 */ /* 0x000fce00078e000e */
[----:B------:R-:W-:Y:S05]  /*2a0b0*/  WARPSYNC.COLLECTIVE R15, `(.L_x_673) ;  /* 0x000000000f087348 */ /* 0x000fea0003c00000 */
[----:B------:R0:W1:Y:S02]  /*2a0c0*/  SHFL.IDX P6, R14, R13, R12, R11 ;  /* 0x0000000c0d0e7389 */ /* 0x00006400000c000b */
[----:B01----:R-:W-:Y:S01]  /*2a0d0*/  ENDCOLLECTIVE ;  /* 0x000000000000791b */ /* 0x003fe20003800000 */
.L_x_673:
[----:B------:R-:W-:Y:S02]  /*2a0e0*/  IMAD.MOV.U32 R13, RZ, RZ, R24 ;  /* 0x000000ffff0d7224 */ /* 0x000fe400078e0018 */
[----:B------:R-:W-:-:S07]  /*2a0f0*/  IMAD.MOV.U32 R3, RZ, RZ, R14 ;  /* 0x000000ffff037224 */ /* 0x000fce00078e000e */
[----:B------:R-:W-:Y:S05]  /*2a100*/  WARPSYNC.COLLECTIVE R15, `(.L_x_674) ;  /* 0x000000000f087348 */ /* 0x000fea0003c00000 */
[----:B------:R0:W1:Y:S02]  /*2a110*/  SHFL.IDX P6, R14, R13, R12, R11 ;  /* 0x0000000c0d0e7389 */ /* 0x00006400000c000b */
[----:B01----:R-:W-:Y:S01]  /*2a120*/  ENDCOLLECTIVE ;  /* 0x000000000000791b */ /* 0x003fe20003800000 */
.L_x_674:
[----:B------:R-:W-:Y:S05]  /*2a130*/  BRA `(.L_x_675) ;  /* 0xfffffe6800fc7947 */ /* 0x000fea000383ffff */
.L_x_453:
[----:B0-----:R0:W3:Y:S02]  /*2a140*/  SYNCS.PHASECHK.TRANS64.TRYWAIT P0, [R16+URZ+0x29800], R5 ;  /* 0x02980005100075a7 */ /* 0x0010e4000800017f */
[----:B---3--:R-:W-:Y:S05]  /*2a150*/  @!P0 NANOSLEEP.SYNCS 0x989680 ;  /* 0x009896800000895d */ /* 0x008fea0003900000 */
[----:B------:R-:W3:Y:S02]  /*2a160*/  @!P0 SYNCS.PHASECHK.TRANS64 P0, [R16+URZ+0x29800], R5 ;  /* 0x02980005100085a7 */ /* 0x000ee4000800007f */
[----:B---3--:R-:W-:Y:S05]  /*2a170*/  @!P0 BRA `(.L_x_453) ;  /* 0xfffffffc00f08947 */ /* 0x008fea000383ffff */
[----:B------:R-:W-:Y:S05]  /*2a180*/  BRA `(.L_x_676) ;  /* 0xfffffe7000507947 */ /* 0x000fea000383ffff */
.L_x_465:
[----:B------:R-:W-:Y:S01]  /*2a190*/  BSSY B1, `(.L_x_677) ;  /* 0x0000008000017945 */ /* 0x000fe20003800000 */
[----:B------:R-:W-:Y:S01]  /*2a1a0*/  MOV R13, R28 ;  /* 0x0000001c000d7202 */ /* 0x000fe20000000f00 */
[----:B------:R-:W-:Y:S02]  /*2a1b0*/  IMAD.MOV.U32 R12, RZ, RZ, RZ ;  /* 0x000000ffff0c7224 */ /* 0x000fe400078e00ff */
[----:B------:R-:W-:Y:S02]  /*2a1c0*/  IMAD.MOV.U32 R11, RZ, RZ, 0x1e1f ;  /* 0x00001e1fff0b7424 */ /* 0x000fe400078e00ff */
[----:B------:R-:W-:-:S07]  /*2a1d0*/  IMAD.MOV.U32 R15, RZ, RZ, -0x1 ;  /* 0xffffffffff0f7424 */ /* 0x000fce00078e00ff */
[----:B------:R-:W-:Y:S05]  /*2a1e0*/  WARPSYNC.COLLECTIVE R15, `(.L_x_678) ;  /* 0x000000000f087348 */ /* 0x000fea0003c00000 */
[----:B------:R0:W1:Y:S02]  /*2a1f0*/  SHFL.IDX P6, R14, R13, R12, R11 ;  /* 0x0000000c0d0e7389 */ /* 0x00006400000c000b */
[----:B01----:R-:W-:Y:S01]  /*2a200*/  ENDCOLLECTIVE ;  /* 0x000000000000791b */ /* 0x003fe20003800000 */
.L_x_678:
[----:B------:R-:W-:Y:S05]  /*2a210*/  BSYNC B1 ;  /* 0x0000000000017941 */ /* 0x000fea0003800000 */
.L_x_677:
[----:B------:R-:W-:Y:S01]  /*2a220*/  MOV R13, R26 ;  /* 0x0000001a000d7202 */ /* 0x000fe20000000f00 */
[----:B------:R-:W-:Y:S02]  /*2a230*/  IMAD.MOV.U32 R12, RZ, RZ, RZ ;  /* 0x000000ffff0c7224 */ /* 0x000fe400078e00ff */
[----:B------:R-:W-:Y:S02]  /*2a240*/  IMAD.MOV.U32 R11, RZ, RZ, 0x1e1f ;  /* 0x00001e1fff0b7424 */ /* 0x000fe400078e00ff */
[----:B------:R-:W-:Y:S02]  /*2a250*/  IMAD.MOV.U32 R15, RZ, RZ, -0x1 ;  /* 0xffffffffff0f7424 */ /* 0x000fe400078e00ff */
[----:B------:R-:W-:-:S07]  /*2a260*/  IMAD.MOV.U32 R0, RZ, RZ, R14 ;  /* 0x000000ffff007224 */ /* 0x000fce00078e000e */
[----:B------:R-:W-:Y:S05]  /*2a270*/  WARPSYNC.COLLECTIVE R15, `(.L_x_679) ;  /* 0x000000000f087348 */ /* 0x000fea0003c00000 */
[----:B------:R0:W1:Y:S02]  /*2a280*/  SHFL.IDX P6, R14, R13, R12, R11 ;  /* 0x0000000c0d0e7389 */ /* 0x00006400000c000b */
[----:B01----:R-:W-:Y:S01]  /*2a290*/  ENDCOLLECTIVE ;  /* 0x000000000000791b */ /* 0x003fe20003800000 */
.L_x_679:
[----:B------:R-:W-:Y:S01]  /*2a2a0*/  MOV R13, R29 ;  /* 0x0000001d000d7202 */ /* 0x000fe20000000f00 */
[----:B------:R-:W-:-:S07]  /*2a2b0*/  IMAD.MOV.U32 R3, RZ, RZ, R14 ;  /* 0x000000ffff037224 */ /* 0x000fce00078e000e */
[----:B------:R-:W-:Y:S05]  /*2a2c0*/  WARPSYNC.COLLECTIVE R15, `(.L_x_680) ;  /* 0x000000000f087348 */ /* 0x000fea0003c00000 */
[----:B------:R0:W1:Y:S02]  /*2a2d0*/  SHFL.IDX P6, R14, R13, R12, R11 ;  /* 0x0000000c0d0e7389 */ /* 0x00006400000c000b */
[----:B01----:R-:W-:Y:S01]  /*2a2e0*/  ENDCOLLECTIVE ;  /* 0x000000000000791b */ /* 0x003fe20003800000 */
.L_x_680:
[----:B------:R-:W-:Y:S02]  /*2a2f0*/  IMAD.MOV.U32 R13, RZ, RZ, R24 ;  /* 0x000000ffff0d7224 */ /* 0x000fe400078e0018 */
[----:B------:R-:W-:-:S07]  /*2a300*/  IMAD.MOV.U32 R20, RZ, RZ, R14 ;  /* 0x000000ffff147224 */ /* 0x000fce00078e000e */
[----:B------:R-:W-:Y:S05]  /*2a310*/  WARPSYNC.COLLECTIVE R15, `(.L_x_681) ;  /* 0x000000000f087348 */ /* 0x000fea0003c00000 */
[----:B------:R0:W1:Y:S02]  /*2a320*/  SHFL.IDX P6, R14, R13, R12, R11 ;  /* 0x0000000c0d0e7389 */ /* 0x00006400000c000b */
[----:B01----:R-:W-:Y:S01]  /*2a330*/  ENDCOLLECTIVE ;  /* 0x000000000000791b */ /* 0x003fe20003800000 */
.L_x_681:
[----:B------:R-:W-:Y:S01]  /*2a340*/  IMAD.MOV.U32 R21, RZ, RZ, R14 ;  /* 0x000000ffff157224 */ /* 0x000fe200078e000e */
[----:B------:R-:W-:Y:S06]  /*2a350*/  BRA `(.L_x_682) ;  /* 0xfffffe9c00a07947 */ /* 0x000fec000383ffff */
.L_x_469:
[----:B-1----:R1:W2:Y:S02]  /*2a360*/  SYNCS.PHASECHK.TRANS64.TRYWAIT P0, [R16+URZ+0x29800], R21 ;  /* 0x02980015100075a7 */ /* 0x0022a4000800017f */
[----:B--2---:R-:W-:Y:S05]  /*2a370*/  @!P0 NANOSLEEP.SYNCS 0x989680 ;  /* 0x009896800000895d */ /* 0x004fea0003900000 */
[----:B------:R-:W2:Y:S02]  /*2a380*/  @!P0 SYNCS.PHASECHK.TRANS64 P0, [R16+URZ+0x29800], R21 ;  /* 0x02980015100085a7 */ /* 0x000ea4000800007f */
[----:B--2---:R-:W-:Y:S05]  /*2a390*/  @!P0 BRA `(.L_x_469) ;  /* 0xfffffffc00f08947 */ /* 0x004fea000383ffff */
[----:B------:R-:W-:Y:S05]  /*2a3a0*/  BRA `(.L_x_683) ;  /* 0xfffffea000ac7947 */ /* 0x000fea000383ffff */
.L_x_477:
[----:B-1----:R1:W2:Y:S02]  /*2a3b0*/  SYNCS.PHASECHK.TRANS64.TRYWAIT P2, [R3+URZ+0x29830], R0 ;  /* 0x02983000030075a7 */ /* 0x0022a4000804017f */
[----:B--2---:R-:W-:Y:S05]  /*2a3c0*/  @!P2 NANOSLEEP.SYNCS 0x989680 ;  /* 0x009896800000a95d */ /* 0x004fea0003900000 */
[----:B------:R-:W2:Y:S02]  /*2a3d0*/  @!P2 SYNCS.PHASECHK.TRANS64 P2, [R3+URZ+0x29830], R0 ;  /* 0x029830000300a5a7 */ /* 0x000ea4000804007f */
[----:B--2---:R-:W-:Y:S05]  /*2a3e0*/  @!P2 BRA `(.L_x_477) ;  /* 0xfffffffc00f0a947 */ /* 0x004fea000383ffff */
[----:B------:R-:W-:Y:S05]  /*2a3f0*/  BRA `(.L_x_476) ;  /* 0xfffffed400087947 */ /* 0x000fea000383ffff */
.L_x_483:
[----:B-1----:R1:W2:Y:S02]  /*2a400*/  SYNCS.PHASECHK.TRANS64.TRYWAIT P2, [R11+URZ+0x29830], R10 ;  /* 0x0298300a0b0075a7 */ /* 0x0022a4000804017f */
[----:B--2---:R-:W-:Y:S05]  /*2a410*/  @!P2 NANOSLEEP.SYNCS 0x989680 ;  /* 0x009896800000a95d */ /* 0x004fea0003900000 */
[----:B------:R-:W2:Y:S02]  /*2a420*/  @!P2 SYNCS.PHASECHK.TRANS64 P2, [R11+URZ+0x29830], R10 ;  /* 0x0298300a0b00a5a7 */ /* 0x000ea4000804007f */
[----:B--2---:R-:W-:Y:S05]  /*2a430*/  @!P2 BRA `(.L_x_483) ;  /* 0xfffffffc00f0a947 */ /* 0x004fea000383ffff */
[----:B------:R-:W-:Y:S05]  /*2a440*/  BRA `(.L_x_482) ;  /* 0xffffff0800d47947 */ /* 0x000fea000383ffff */
.L_x_487:
[----:B-1----:R1:W2:Y:S02]  /*2a450*/  SYNCS.PHASECHK.TRANS64.TRYWAIT P1, [R11+URZ+0x29850], R8 ;  /* 0x029850080b0075a7 */ /* 0x0022a4000802017f */
[----:B--2---:R-:W-:Y:S05]  /*2a460*/  @!P1 NANOSLEEP.SYNCS 0x989680 ;  /* 0x009896800000995d */ /* 0x004fea0003900000 */
[----:B------:R-:W2:Y:S02]  /*2a470*/  @!P1 SYNCS.PHASECHK.TRANS64 P1, [R11+URZ+0x29850], R8 ;  /* 0x029850080b0095a7 */ /* 0x000ea4000802007f */
[----:B--2---:R-:W-:Y:S05]  /*2a480*/  @!P1 BRA `(.L_x_487) ;  /* 0xfffffffc00f09947 */ /* 0x004fea000383ffff */
[----:B------:R-:W-:Y:S05]  /*2a490*/  BRA `(.L_x_484) ;  /* 0xffffff1c00107947 */ /* 0x000fea000383ffff */
.L_x_493:
[----:B-1----:R1:W2:Y:S02]  /*2a4a0*/  SYNCS.PHASECHK.TRANS64.TRYWAIT P1, [R13+URZ+0x29850], R0 ;  /* 0x029850000d0075a7 */ /* 0x0022a4000802017f */
[----:B--2---:R-:W-:Y:S05]  /*2a4b0*/  @!P1 NANOSLEEP.SYNCS 0x989680 ;  /* 0x009896800000995d */ /* 0x004fea0003900000 */
[----:B------:R-:W2:Y:S02]  /*2a4c0*/  @!P1 SYNCS.PHASECHK.TRANS64 P1, [R13+URZ+0x29850], R0 ;  /* 0x029850000d0095a7 */ /* 0x000ea4000802007f */
[----:B--2---:R-:W-:Y:S05]  /*2a4d0*/  @!P1 BRA `(.L_x_493) ;  /* 0xfffffffc00f09947 */ /* 0x004fea000383ffff */
[----:B------:R-:W-:Y:S05]  /*2a4e0*/  BRA `(.L_x_492) ;  /* 0xffffff3c00247947 */ /* 0x000fea000383ffff */
.L_x_497:
[----:B------:R-:W-:Y:S01]  /*2a4f0*/  SEL R128, R65, R12, P0 ;  /* 0x0000000c41807207 */ /* 0x000fe20000000000 */
[----:B------:R-:W-:Y:S01]  /*2a500*/  IMAD.MOV.U32 R15, RZ, RZ, -0x1 ;  /* 0xffffffffff0f7424 */ /* 0x000fe200078e00ff */
[----:B------:R-:W-:Y:S01]  /*2a510*/  SEL R82, R12, R65, P0 ;  /* 0x000000410c527207 */ /* 0x000fe20000000000 */
[----:B-----5:R-:W-:Y:S01]  /*2a520*/  IMAD.MOV.U32 R12, RZ, RZ, R7 ;  /* 0x000000ffff0c7224 */ /* 0x020fe200078e0007 */
[----:B------:R-:W-:Y:S02]  /*2a530*/  MOV R11, 0x1c1f ;  /* 0x00001c1f000b7802 */ /* 0x000fe40000000f00 */
[----:B--2---:R-:W-:Y:S02]  /*2a540*/  SEL R144, R95, R40, P0 ;  /* 0x000000285f907207 */ /* 0x004fe40000000000 */
[----:B------:R-:W-:-:S07]  /*2a550*/  SEL R38, R40, R95, P0 ;  /* 0x0000005f28267207 */ /* 0x000fce0000000000 */
[----:B-1----:R-:W-:Y:S05]  /*2a560*/  WARPSYNC.COLLECTIVE R15, `(.L_x_684) ;  /* 0x000000000f087348 */ /* 0x002fea0003c00000 */
[----:B------:R0:W2:Y:S02]  /*2a570*/  SHFL.IDX P6, R14, R13, R12, R11 ;  /* 0x0000000c0d0e7389 */ /* 0x0000a400000c000b */
[----:B012---:R-:W-:Y:S01]  /*2a580*/  ENDCOLLECTIVE ;  /* 0x000000000000791b */ /* 0x007fe20003800000 */
.L_x_684:
[----:B------:R-:W-:Y:S02]  /*2a590*/  LOP3.LUT R5, R7, 0x2, RZ, 0x3c, !PT ;  /* 0x0000000207057812 */ /* 0x000fe400078e3cff */
[----:B------:R-:W-:Y:S02]  /*2a5a0*/  SEL R154, R97, R94, P0 ;  /* 0x0000005e619a7207 */ /* 0x000fe40000000000 */
[----:B------:R-:W-:Y:S02]  /*2a5b0*/  SEL R94, R94, R97, P0 ;  /* 0x000000615e5e7207 */ /* 0x000fe40000000000 */
[----:B------:R-:W-:Y:S02]  /*2a5c0*/  SEL R156, R109, R92, P0 ;  /* 0x0000005c6d9c7207 */ /* 0x000fe40000000000 */
[----:B------:R-:W-:Y:S02]  /*2a5d0*/  SEL R140, R93, R36, P0 ;  /* 0x000000245d8c7207 */ /* 0x000fe40000000000 */
[----:B------:R-:W-:-:S02]  /*2a5e0*/  SEL R70, R74, R63, P0 ;  /* 0x0000003f4a467207 */ /* 0x000fc40000000000 */
[----:B------:R-:W-:Y:S01]  /*2a5f0*/  SEL R30, R63, R74, P0 ;  /* 0x0000004a3f1e7207 */ /* 0x000fe20000000000 */
[----:B------:R-:W-:Y:S01]  /*2a600*/  IMAD.MOV.U32 R13, RZ, RZ, R96 ;  /* 0x000000ffff0d7224 */ /* 0x000fe200078e0060 */
[----:B------:R-:W-:Y:S02]  /*2a610*/  SEL R76, R92, R109, P0 ;  /* 0x0000006d5c4c7207 */ /* 0x000fe40000000000 */
[----:B------:R-:W-:Y:S02]  /*2a620*/  SEL R36, R36, R93, P0 ;  /* 0x0000005d24247207 */ /* 0x000fe40000000000 */
[----:B------:R-:W-:Y:S02]  /*2a630*/  SEL R124, R104, R49, P0 ;  /* 0x00000031687c7207 */ /* 0x000fe40000000000 */
[----:B------:R-:W-:Y:S02]  /*2a640*/  SEL R46, R49, R104, P0 ;  /* 0x00000068312e7207 */ /* 0x000fe40000000000 */
[----:B------:R-:W-:Y:S01]  /*2a650*/  SEL R138, R91, R64, P0 ;  /* 0x000000405b8a7207 */ /* 0x000fe20000000000 */
[----:B------:R-:W-:Y:S01]  /*2a660*/  IMAD.MOV.U32 R95, RZ, RZ, R14 ;  /* 0x000000ffff5f7224 */ /* 0x000fe200078e000e */
[----:B------:R-:W-:-:S07]  /*2a670*/  SEL R130, R61, R0, P0 ;  /* 0x000000003d827207 */ /* 0x000fce0000000000 */
[----:B------:R-:W-:Y:S05]  /*2a680*/  WARPSYNC.COLLECTIVE R15, `(.L_x_685) ;  /* 0x000000000f087348 */ /* 0x000fea0003c00000 */
[----:B------:R0:W1:Y:S02]  /*2a690*/  SHFL.IDX P6, R14, R13, R12, R11 ;  /* 0x0000000c0d0e7389 */ /* 0x00006400000c000b */
[----:B01----:R-:W-:Y:S01]  /*2a6a0*/  ENDCOLLECTIVE ;  /* 0x000000000000791b */ /* 0x003fe20003800000 */
.L_x_685:
[----:B------:R-:W-:Y:S02]  /*2a6b0*/  SEL R78, R0, R61, P0 ;  /* 0x0000003d004e7207 */ /* 0x000fe40000000000 */
[----:B------:R-:W-:Y:S02]  /*2a6c0*/  SEL R20, R64, R91, P0 ;  /* 0x0000005b40147207 */ /* 0x000fe40000000000 */
[----:B------:R-:W-:Y:S02]  /*2a6d0*/  SEL R64, R72, R55, P0 ;  /* 0x0000003748407207 */ /* 0x000fe40000000000 */
[----:B------:R-:W-:Y:S02]  /*2a6e0*/  SEL R26, R55, R72, P0 ;  /* 0x00000048371a7207 */ /* 0x000fe40000000000 */
[----:B------:R-:W-:Y:S02]  /*2a6f0*/  SEL R72, R33, R84, P0 ;  /* 0x0000005421487207 */ /* 0x000fe40000000000 */
[----:B------:R-:W-:-:S02]  /*2a700*/  SEL R28, R84, R33, P0 ;  /* 0x00000021541c7207 */ /* 0x000fc40000000000 */
[----:B------:R-:W-:Y:S01]  /*2a710*/  SEL R142, R120, R111, P0 ;  /* 0x0000006f788e7207 */ /* 0x000fe20000000000 */
[----:B------:R-:W-:Y:S01]  /*2a720*/  IMAD.MOV.U32 R12, RZ, RZ, R5 ;  /* 0x000000ffff0c7224 */ /* 0x000fe200078e0005 */
[----:B------:R-:W-:Y:S02]  /*2a730*/  MOV R13, R2 ;  /* 0x00000002000d7202 */ /* 0x000fe40000000f00 */
        /* <DEDUP_REMOVED lines=9> */
.L_x_686:
        /* <DEDUP_REMOVED lines=18> */
.L_x_687:
        /* <DEDUP_REMOVED lines=18> */
.L_x_688:
        /* <DEDUP_REMOVED lines=11> */
[----:B------:R-:W-:Y:S01]  /*2aac0*/  SEL R97, R44, R97, P0 ;  /* 0x000000612c617207 */ /* 0x000fe20000000000 */
[----:B------:R-:W-:-:S07]  /*2aad0*/  IMAD.MOV.U32 R74, RZ, RZ, R14 ;  /* 0x000000ffff4a7224 */ /* 0x000fce00078e000e */
[----:B------:R-:W-:Y:S05]  /*2aae0*/  WARPSYNC.COLLECTIVE R15, `(.L_x_689) ;  /* 0x000000000f087348 */ /* 0x000fea0003c00000 */
[----:B------:R0:W1:Y:S02]  /*2aaf0*/  SHFL.IDX P6, R14, R13, R12, R11 ;  /* 0x0000000c0d0e7389 */ /* 0x00006400000c000b */
[----:B01----:R-:W-:Y:S01]  /*2ab00*/  ENDCOLLECTIVE ;  /* 0x000000000000791b */ /* 0x003fe20003800000 */
.L_x_689:
[----:B------:R-:W-:Y:S01]  /*2ab10*/  MOV R13, R76 ;  /* 0x0000004c000d7202 */ /* 0x000fe20000000f00 */
[----:B------:R-:W-:Y:S02]  /*2ab20*/  IMAD.MOV.U32 R12, RZ, RZ, R5 ;  /* 0x000000ffff0c7224 */ /* 0x000fe400078e0005 */
[----:B------:R-:W-:-:S07]  /*2ab30*/  IMAD.MOV.U32 R75, RZ, RZ, R14 ;  /* 0x000000ffff4b7224 */ /* 0x000fce00078e000e */
[----:B------:R-:W-:Y:S05]  /*2ab40*/  WARPSYNC.COLLECTIVE R15, `(.L_x_690) ;  /* 0x000000000f087348 */ /* 0x000fea0003c00000 */
[----:B------:R0:W1:Y:S02]  /*2ab50*/  SHFL.IDX P6, R14, R13, R12, R11 ;  /* 0x0000000c0d0e7389 */ /* 0x00006400000c000b */
[----:B01----:R-:W-:Y:S01]  /*2ab60*/  ENDCOLLECTIVE ;  /* 0x000000000000791b */ /* 0x003fe20003800000 */
.L_x_690:
[----:B------:R-:W-:Y:S02]  /*2ab70*/  IMAD.MOV.U32 R13, RZ, RZ, R36 ;  /* 0x000000ffff0d7224 */ /* 0x000fe400078e0024 */
[----:B------:R-:W-:-:S07]  /*2ab80*/  IMAD.MOV.U32 R49, RZ, RZ, R14 ;  /* 0x000000ffff317224 */ /* 0x000fce00078e000e */
[----:B------:R-:W-:Y:S05]  /*2ab90*/  WARPSYNC.COLLECTIVE R15, `(.L_x_691) ;  /* 0x000000000f087348 */ /* 0x000fea0003c00000 */
[----:B------:R0:W1:Y:S02]  /*2aba0*/  SHFL.IDX P6, R14, R13, R12, R11 ;  /* 0x0000000c0d0e7389 */ /* 0x00006400000c000b */
[----:B01----:R-:W-:Y:S01]  /*2abb0*/  ENDCOLLECTIVE ;  /* 0x000000000000791b */ /* 0x003fe20003800000 */
.L_x_691:
[----:B------:R-:W-:Y:S02]  /*2abc0*/  SEL R93, R74, R49, P0 ;  /* 0x000000314a5d7207 */ /* 0x000fe40000000000 */
[----:B------:R-:W-:Y:S02]  /*2abd0*/  SEL R74, R49, R74, P0 ;  /* 0x0000004a314a7207 */ /* 0x000fe40000000000 */
[----:B------:R-:W-:Y:S01]  /*2abe0*/  MOV R13, R154 ;  /* 0x0000009a000d7202 */ /* 0x000fe20000000f00 */
[----:B------:R-:W-:Y:S02]  /*2abf0*/  IMAD.MOV.U32 R12, RZ, RZ, R7 ;  /* 0x000000ffff0c7224 */ /* 0x000fe400078e0007 */
[----:B------:R-:W-:-:S07]  /*2ac00*/  IMAD.MOV.U32 R36, RZ, RZ, R14 ;  /* 0x000000ffff247224 */ /* 0x000fce00078e000e */
[----:B------:R-:W-:Y:S05]  /*2ac10*/  WARPSYNC.COLLECTIVE R15, `(.L_x_692) ;  /* 0x000000000f087348 */ /* 0x000fea0003c00000 */
[----:B------:R0:W1:Y:S02]  /*2ac20*/  SHFL.IDX P6, R14, R13, R12, R11 ;  /* 0x0000000c0d0e7389 */ /* 0x00006400000c000b */
[----:B01----:R-:W-:Y:S01]  /*2ac30*/  ENDCOLLECTIVE ;  /* 0x000000000000791b */ /* 0x003fe20003800000 */
.L_x_692:
[----:B------:R-:W-:Y:S02]  /*2ac40*/  IMAD.MOV.U32 R13, RZ, RZ, R138 ;  /* 0x000000ffff0d7224 */ /* 0x000fe400078e008a */
[----:B------:R-:W-:-:S07]  /*2ac50*/  IMAD.MOV.U32 R0, RZ, RZ, R14 ;  /* 0x000000ffff007224 */ /* 0x000fce00078e000e */
[----:B------:R-:W-:Y:S05]  /*2ac60*/  WARPSYNC.COLLECTIVE R15, `(.L_x_693) ;  /* 0x000000000f087348 */ /* 0x000fea0003c00000 */
[----:B------:R0:W1:Y:S02]  /*2ac70*/  SHFL.IDX P6, R14, R13, R12, R11 ;  /* 0x0000000c0d0e7389 */ /* 0x00006400000c000b */
[----:B01----:R-:W-:Y:S01]  /*2ac80*/  ENDCOLLECTIVE ;  /* 0x000000000000791b */ /* 0x003fe20003800000 */
.L_x_693:
[----:B------:R-:W-:Y:S01]  /*2ac90*/  MOV R13, R94 ;  /* 0x0000005e000d7202 */ /* 0x000fe20000000f00 */
[----:B------:R-:W-:Y:S01]  /*2aca0*/  IMAD.MOV.U32 R12, RZ, RZ, R5 ;  /* 0x000000ffff0c7224 */ /* 0x000fe200078e0005 */
[----:B------:R-:W-:Y:S02]  /*2acb0*/  SEL R94, R75, R36, P0 ;  /* 0x000000244b5e7207 */ /* 0x000fe40000000000 */
[----:B------:R-:W-:Y:S01]  /*2acc0*/  SEL R75, R36, R75, P0 ;  /* 0x0000004b244b7207 */ /* 0x000fe20000000000 */
[----:B------:R-:W-:-:S07]  /*2acd0*/  IMAD.MOV.U32 R3, RZ, RZ, R14 ;  /* 0x000000ffff037224 */ /* 0x000fce00078e000e */
[----:B------:R-:W-:Y:S05]  /*2ace0*/  WARPSYNC.COLLECTIVE R15, `(.L_x_694) ;  /* 0x000000000f087348 */ /* 0x000fea0003c00000 */
[----:B------:R0:W1:Y:S02]  /*2acf0*/  SHFL.IDX P6, R14, R13, R12, R11 ;  /* 0x0000000c0d0e7389 */ /* 0x00006400000c000b */
[----:B01----:R-:W-:Y:S01]  /*2ad00*/  ENDCOLLECTIVE ;  /* 0x000000000000791b */ /* 0x003fe20003800000 */
.L_x_694:
[----:B------:R-:W-:Y:S02]  /*2ad10*/  IMAD.MOV.U32 R13, RZ, RZ, R20 ;  /* 0x000000ffff0d7224 */ /* 0x000fe400078e0014 */
[----:B------:R-:W-:-:S07]  /*2ad20*/  IMAD.MOV.U32 R33, RZ, RZ, R14 ;  /* 0x000000ffff217224 */ /* 0x000fce00078e000e */
[----:B------:R-:W-:Y:S05]  /*2ad30*/  WARPSYNC.COLLECTIVE R15, `(.L_x_695) ;  /* 0x000000000f087348 */ /* 0x000fea0003c00000 */
[----:B------:R0:W1:Y:S02]  /*2ad40*/  SHFL.IDX P6, R14, R13, R12, R11 ;  /* 0x0000000c0d0e7389 */ /* 0x00006400000c000b */
[----:B01----:R-:W-:Y:S01]  /*2ad50*/  ENDCOLLECTIVE ;  /* 0x000000000000791b */ /* 0x003fe20003800000 */
.L_x_695:
        /* <DEDUP_REMOVED lines=8> */
.L_x_696:
[----:B------:R-:W-:Y:S02]  /*2ade0*/  SEL R2, R3, R20, P0 ;  /* 0x0000001403027207 */ /* 0x000fe40000000000 */
[----:B------:R-:W-:Y:S01]  /*2adf0*/  SEL R3, R20, R3, P0 ;  /* 0x0000000314037207 */ /* 0x000fe20000000000 */
[----:B------:R-:W-:Y:S02]  /*2ae00*/  IMAD.MOV.U32 R13, RZ, RZ, R142 ;  /* 0x000000ffff0d7224 */ /* 0x000fe400078e008e */
[----:B------:R-:W-:-:S07]  /*2ae10*/  IMAD.MOV.U32 R21, RZ, RZ, R14 ;  /* 0x000000ffff157224 */ /* 0x000fce00078e000e */
[----:B------:R-:W-:Y:S05]  /*2ae20*/  WARPSYNC.COLLECTIVE R15, `(.L_x_697) ;  /* 0x000000000f087348 */ /* 0x000fea0003c00000 */
[----:B------:R0:W1:Y:S02]  /*2ae30*/  SHFL.IDX P6, R14, R13, R12, R11 ;  /* 0x0000000c0d0e7389 */ /* 0x00006400000c000b */
[----:B01----:R-:W-:Y:S01]  /*2ae40*/  ENDCOLLECTIVE ;  /* 0x000000000000791b */ /* 0x003fe20003800000 */
.L_x_697:
[----:B------:R-:W-:Y:S01]  /*2ae50*/  MOV R13, R38 ;  /* 0x00000026000d7202 */ /* 0x000fe20000000f00 */
[----:B------:R-:W-:Y:S02]  /*2ae60*/  IMAD.MOV.U32 R12, RZ, RZ, R5 ;  /* 0x000000ffff0c7224 */ /* 0x000fe400078e0005 */
[----:B------:R-:W-:-:S07]  /*2ae70*/  IMAD.MOV.U32 R37, RZ, RZ, R14 ;  /* 0x000000ffff257224 */ /* 0x000fce00078e000e */
[----:B------:R-:W-:Y:S05]  /*2ae80*/  WARPSYNC.COLLECTIVE R15, `(.L_x_698) ;  /* 0x000000000f087348 */ /* 0x000fea0003c00000 */
[----:B------:R0:W1:Y:S02]  /*2ae90*/  SHFL.IDX P6, R14, R13, R12, R11 ;  /* 0x0000000c0d0e7389 */ /* 0x00006400000c000b */
[----:B01----:R-:W-:Y:S01]  /*2aea0*/  ENDCOLLECTIVE ;  /* 0x000000000000791b */ /* 0x003fe20003800000 */
.L_x_698:
[----:B------:R-:W-:Y:S02]  /*2aeb0*/  IMAD.MOV.U32 R13, RZ, RZ, R120 ;  /* 0x000000ffff0d7224 */ /* 0x000fe400078e0078 */
[----:B------:R-:W-:-:S07]  /*2aec0*/  IMAD.MOV.U32 R38, RZ, RZ, R14 ;  /* 0x000000ffff267224 */ /* 0x000fce00078e000e */
[----:B------:R-:W-:Y:S05]  /*2aed0*/  WARPSYNC.COLLECTIVE R15, `(.L_x_699) ;  /* 0x000000000f087348 */ /* 0x000fea0003c00000 */
[----:B------:R0:W1:Y:S02]  /*2aee0*/  SHFL.IDX P6, R14, R13, R12, R11 ;  /* 0x0000000c0d0e7389 */ /* 0x00006400000c000b */
[----:B01----:R-:W-:Y:S01]  /*2aef0*/  ENDCOLLECTIVE ;  /* 0x000000000000791b */ /* 0x003fe20003800000 */
.L_x_699:
        /* <DEDUP_REMOVED lines=8> */
.L_x_700:
[----:B------:R-:W-:Y:S02]  /*2af80*/  SEL R36, R37, R120, P0 ;  /* 0x0000007825247207 */ /* 0x000fe40000000000 */
[----:B------:R-:W-:Y:S01]  /*2af90*/  SEL R37, R120, R37, P0 ;  /* 0x0000002578257207 */ /* 0x000fe20000000000 */
[----:B------:R-:W-:Y:S02]  /*2afa0*/  IMAD.MOV.U32 R13, RZ, RZ, R134 ;  /* 0x000000ffff0d7224 */ /* 0x000fe400078e0086 */
[----:B------:R-:W-:-:S07]  /*2afb0*/  IMAD.MOV.U32 R39, RZ, RZ, R14 ;  /* 0x000000ffff277224 */ /* 0x000fce00078e000e */
[----:B------:R-:W-:Y:S05]  /*2afc0*/  WARPSYNC.COLLECTIVE R15, `(.L_x_701) ;  /* 0x000000000f087348 */ /* 0x000fea0003c00000 */
[----:B------:R0:W1:Y:S02]  /*2afd0*/  SHFL.IDX P6, R14, R13, R12, R11 ;  /* 0x0000000c0d0e7389 */ /* 0x00006400000c000b */
[----:B01----:R-:W-:Y:S01]  /*2afe0*/  ENDCOLLECTIVE ;  /* 0x000000000000791b */ /* 0x003fe20003800000 */
.L_x_701:
[----:B------:R-:W-:Y:S01]  /*2aff0*/  MOV R13, R118 ;  /* 0x00000076000d7202 */ /* 0x000fe20000000f00 */
[----:B------:R-:W-:Y:S02]  /*2b000*/  IMAD.MOV.U32 R12, RZ, RZ, R5 ;  /* 0x000000ffff0c7224 */ /* 0x000fe400078e0005 */
[----:B------:R-:W-:-:S07]  /*2b010*/  IMAD.MOV.U32 R41, RZ, RZ, R14 ;  /* 0x000000ffff297224 */ /* 0x000fce00078e000e */
[----:B------:R-:W-:Y:S05]  /*2b020*/  WARPSYNC.COLLECTIVE R15, `(.L_x_702) ;  /* 0x000000000f087348 */ /* 0x000fea0003c00000 */
[----:B------:R0:W1:Y:S02]  /*2b030*/  SHFL.IDX P6, R14, R13, R12, R11 ;  /* 0x0000000c0d0e7389 */ /* 0x00006400000c000b */
[----:B01----:R-:W-:Y:S01]  /*2b040*/  ENDCOLLECTIVE ;  /* 0x000000000000791b */ /* 0x003fe20003800000 */
.L_x_702:
[----:B------:R-:W-:Y:S02]  /*2b050*/  IMAD.MOV.U32 R13, RZ, RZ, R112 ;  /* 0x000000ffff0d7224 */ /* 0x000fe400078e0070 */
[----:B------:R-:W-:-:S07]  /*2b060*/  IMAD.MOV.U32 R118, RZ, RZ, R14 ;  /* 0x000000ffff767224 */ /* 0x000fce00078e000e */
[----:B------:R-:W-:Y:S05]  /*2b070*/  WARPSYNC.COLLECTIVE R15, `(.L_x_703) ;  /* 0x000000000f087348 */ /* 0x000fea0003c00000 */
[----:B------:R0:W1:Y:S02]  /*2b080*/  SHFL.IDX P6, R14, R13, R12, R11 ;  /* 0x0000000c0d0e7389 */ /* 0x00006400000c000b */
[----:B01----:R-:W-:Y:S01]  /*2b090*/  ENDCOLLECTIVE ;  /* 0x000000000000791b */ /* 0x003fe20003800000 */
.L_x_703:
        /* <DEDUP_REMOVED lines=8> */
.L_x_704:
[----:B------:R-:W-:Y:S02]  /*2b120*/  IMAD.MOV.U32 R13, RZ, RZ, R68 ;  /* 0x000000ffff0d7224 */ /* 0x000fe400078e0044 */
[----:B------:R-:W-:-:S07]  /*2b130*/  IMAD.MOV.U32 R43, RZ, RZ, R14 ;  /* 0x000000ffff2b7224 */ /* 0x000fce00078e000e */
[----:B------:R-:W-:Y:S05]  /*2b140*/  WARPSYNC.COLLECTIVE R15, `(.L_x_705) ;  /* 0x000000000f087348 */ /* 0x000fea0003c00000 */
[----:B------:R0:W1:Y:S02]  /*2b150*/  SHFL.IDX P6, R14, R13, R12, R11 ;  /* 0x0000000c0d0e7389 */ /* 0x00006400000c000b */
[----:B01----:R-:W-:Y:S01]  /*2b160*/  ENDCOLLECTIVE ;  /* 0x000000000000791b */ /* 0x003fe20003800000 */
.L_x_705:
[----:B------:R-:W-:Y:S01]  /*2b170*/  MOV R13, R110 ;  /* 0x0000006e000d7202 */ /* 0x000fe20000000f00 */
[----:B------:R-:W-:Y:S02]  /*2b180*/  IMAD.MOV.U32 R12, RZ, RZ, R5 ;  /* 0x000000ffff0c7224 */ /* 0x000fe400078e0005 */
[----:B------:R-:W-:-:S07]  /*2b190*/  IMAD.MOV.U32 R45, RZ, RZ, R14 ;  /* 0x000000ffff2d7224 */ /* 0x000fce00078e000e */
[----:B------:R-:W-:Y:S05]  /*2b1a0*/  WARPSYNC.COLLECTIVE R15, `(.L_x_706) ;  /* 0x000000000f087348 */ /* 0x000fea0003c00000 */
[----:B------:R0:W1:Y:S02]  /*2b1b0*/  SHFL.IDX P6, R14, R13, R12, R11 ;  /* 0x0000000c0d0e7389 */ /* 0x00006400000c000b */
[----:B01----:R-:W-:Y:S01]  /*2b1c0*/  ENDCOLLECTIVE ;  /* 0x000000000000791b */ /* 0x003fe20003800000 */
.L_x_706:
[----:B------:R-:W-:Y:S02]  /*2b1d0*/  IMAD.MOV.U32 R13, RZ, RZ, R108 ;  /* 0x000000ffff0d7224 */ /* 0x000fe400078e006c */
[----:B------:R-:W-:-:S07]  /*2b1e0*/  IMAD.MOV.U32 R110, RZ, RZ, R14 ;  /* 0x000000ffff6e7224 */ /* 0x000fce00078e000e */
[----:B------:R-:W-:Y:S05]  /*2b1f0*/  WARPSYNC.COLLECTIVE R15, `(.L_x_707) ;  /* 0x000000000f087348 */ /* 0x000fea0003c00000 */
[----:B------:R0:W1:Y:S02]  /*2b200*/  SHFL.IDX P6, R14, R13, R12, R11 ;  /* 0x0000000c0d0e7389 */ /* 0x00006400000c000b */
[----:B01----:R-:W-:Y:S01]  /*2b210*/  ENDCOLLECTIVE ;  /* 0x000000000000791b */ /* 0x003fe20003800000 */
.L_x_707:
[----:B------:R-:W-:Y:S01]  /*2b220*/  MOV R13, R128 ;  /* 0x00000080000d7202 */ /* 0x000fe20000000f00 */
[----:B------:R-:W-:Y:S02]  /*2b230*/  IMAD.MOV.U32 R12, RZ, RZ, R7 ;  /* 0x000000ffff0c7224 */ /* 0x000fe400078e0007 */
[----:B------:R-:W-:-:S07]  /*2b240*/  IMAD.MOV.U32 R108, RZ, RZ, R14 ;  /* 0x000000ffff6c7224 */ /* 0x000fce00078e000e */
[----:B------:R-:W-:Y:S05]  /*2b250*/  WARPSYNC.COLLECTIVE R15, `(.L_x_708) ;  /* 0x000000000f087348 */ /* 0x000fea0003c00000 */
[----:B------:R0:W1:Y:S02]  /*2b260*/  SHFL.IDX P6, R14, R13, R12, R11 ;  /* 0x0000000c0d0e7389 */ /* 0x00006400000c000b */
[----:B01----:R-:W-:Y:S01]  /*2b270*/  ENDCOLLECTIVE ;  /* 0x000000000000791b */ /* 0x003fe20003800000 */
.L_x_708:
[----:B------:R-:W-:Y:S02]  /*2b280*/  SEL R44, R45, R108, P0 ;  /* 0x0000006c2d2c7207 */ /* 0x000fe40000000000 */
[----:B------:R-:W-:Y:S01]  /*2b290*/  SEL R45, R108, R45, P0 ;  /* 0x0000002d6c2d7207 */ /* 0x000fe20000000000 */
[----:B------:R-:W-:Y:S02]  /*2b2a0*/  IMAD.MOV.U32 R13, RZ, RZ, R66 ;  /* 0x000000ffff0d7224 */ /* 0x000fe400078e0042 */
[----:B------:R-:W-:-:S07]  /*2b2b0*/  IMAD.MOV.U32 R47, RZ, RZ, R14 ;  /* 0x000000ffff2f7224 */ /* 0x000fce00078e000e */
[----:B------:R-:W-:Y:S05]  /*2b2c0*/  WARPSYNC.COLLECTIVE R15, `(.L_x_709) ;  /* 0x000000000f087348 */ /* 0x000fea0003c00000 */
[----:B------:R0:W1:Y:S02]  /*2b2d0*/  SHFL.IDX P6, R14, R13, R12, R11 ;  /* 0x0000000c0d0e7389 */ /* 0x00006400000c000b */
[----:B01----:R-:W-:Y:S01]  /*2b2e0*/  ENDCOLLECTIVE ;  /* 0x000000000000791b */ /* 0x003fe20003800000 */
.L_x_709:
[----:B------:R-:W-:Y:S01]  /*2b2f0*/  MOV R13, R82 ;  /* 0x00000052000d7202 */ /* 0x000fe20000000f00 */
[----:B------:R-:W-:Y:S02]  /*2b300*/  IMAD.MOV.U32 R12, RZ, RZ, R5 ;  /* 0x000000ffff0c7224 */ /* 0x000fe400078e0005 */
[----:B------:R-:W-:-:S07]  /*2b310*/  IMAD.MOV.U32 R77, RZ, RZ, R14 ;  /* 0x000000ffff4d7224 */ /* 0x000fce00078e000e */
[----:B------:R-:W-:Y:S05]  /*2b320*/  WARPSYNC.COLLECTIVE R15, `(.L_x_710) ;  /* 0x000000000f087348 */ /* 0x000fea0003c00000 */
[----:B------:R0:W1:Y:S02]  /*2b330*/  SHFL.IDX P6, R14, R13, R12, R11 ;  /* 0x0000000c0d0e7389 */ /* 0x00006400000c000b */
[----:B01----:R-:W-:Y:S01]  /*2b340*/  ENDCOLLECTIVE ;  /* 0x000000000000791b */ /* 0x003fe20003800000 */
.L_x_710:
[----:B------:R-:W-:Y:S02]  /*2b350*/  IMAD.MOV.U32 R13, RZ, RZ, R80 ;  /* 0x000000ffff0d7224 */ /* 0x000fe400078e0050 */
[----:B------:R-:W-:-:S07]  /*2b360*/  IMAD.MOV.U32 R82, RZ, RZ, R14 ;  /* 0x000000ffff527224 */ /* 0x000fce00078e000e */
[----:B------:R-:W-:Y:S05]  /*2b370*/  WARPSYNC.COLLECTIVE R15, `(.L_x_711) ;  /* 0x000000000f087348 */ /* 0x000fea0003c00000 */
[----:B------:R0:W1:Y:S02]  /*2b380*/  SHFL.IDX P6, R14, R13, R12, R11 ;  /* 0x0000000c0d0e7389 */ /* 0x00006400000c000b */
[----:B01----:R-:W-:Y:S01]  /*2b390*/  ENDCOLLECTIVE ;  /* 0x000000000000791b */ /* 0x003fe20003800000 */
.L_x_711:
[----:B------:R-:W-:Y:S01]  /*2b3a0*/  MOV R13, R130 ;  /* 0x00000082000d7202 */ /* 0x000fe20000000f00 */
[----:B------:R-:W-:Y:S02]  /*2b3b0*/  IMAD.MOV.U32 R12, RZ, RZ, R7 ;  /* 0x000000ffff0c7224 */ /* 0x000fe400078e0007 */
[----:B------:R-:W-:-:S07]  /*2b3c0*/  IMAD.MOV.U32 R80, RZ, RZ, R14 ;  /* 0x000000ffff507224 */ /* 0x000fce00078e000e */
[----:B------:R-:W-:Y:S05]  /*2b3d0*/  WARPSYNC.COLLECTIVE R15, `(.L_x_712) ;  /* 0x000000000f087348 */ /* 0x000fea0003c00000 */
[----:B------:R0:W1:Y:S02]  /*2b3e0*/  SHFL.IDX P6, R14, R13, R12, R11 ;  /* 0x0000000c0d0e7389 */ /* 0x00006400000c000b */
[----:B01----:R-:W-:Y:S01]  /*2b3f0*/  ENDCOLLECTIVE ;  /* 0x000000000000791b */ /* 0x003fe20003800000 */
.L_x_712:
[----:B------:R-:W-:Y:S02]  /*2b400*/  IMAD.MOV.U32 R13, RZ, RZ, R126 ;  /* 0x000000ffff0d7224 */ /* 0x000fe400078e007e */
[----:B------:R-:W-:-:S07]  /*2b410*/  IMAD.MOV.U32 R79, RZ, RZ, R14 ;  /* 0x000000ffff4f7224 */ /* 0x000fce00078e000e */
[----:B------:R-:W-:Y:S05]  /*2b420*/  WARPSYNC.COLLECTIVE R15, `(.L_x_713) ;  /* 0x000000000f087348 */ /* 0x000fea0003c00000 */
[----:B------:R0:W1:Y:S02]  /*2b430*/  SHFL.IDX P6, R14, R13, R12, R11 ;  /* 0x0000000c0d0e7389 */ /* 0x00006400000c000b */
[----:B01----:R-:W-:Y:S01]  /*2b440*/  ENDCOLLECTIVE ;  /* 0x000000000000791b */ /* 0x003fe20003800000 */
.L_x_713:
[----:B------:R-:W-:Y:S01]  /*2b450*/  MOV R13, R78 ;  /* 0x0000004e000d7202 */ /* 0x000fe20000000f00 */
[----:B------:R-:W-:Y:S02]  /*2b460*/  IMAD.MOV.U32 R12, RZ, RZ, R5 ;  /* 0x000000ffff0c7224 */ /* 0x000fe400078e0005 */
[----:B------:R-:W-:-:S07]  /*2b470*/  IMAD.MOV.U32 R81, RZ, RZ, R14 ;  /* 0x000000ffff517224 */ /* 0x000fce00078e000e */
[----:B------:R-:W-:Y:S05]  /*2b480*/  WARPSYNC.COLLECTIVE R15, `(.L_x_714) ;  /* 0x000000000f087348 */ /* 0x000fea0003c00000 */
[----:B------:R0:W1:Y:S02]  /*2b490*/  SHFL.IDX P6, R14, R13, R12, R11 ;  /* 0x0000000c0d0e7389 */ /* 0x00006400000c000b */
[----:B01----:R-:W-:Y:S01]  /*2b4a0*/  ENDCOLLECTIVE ;  /* 0x000000000000791b */ /* 0x003fe20003800000 */
.L_x_714:
[----:B------:R-:W-:Y:S01]  /*2b4b0*/  IMAD.MOV.U32 R13, RZ, RZ, R48 ;  /* 0x000000ffff0d7224 */ /* 0x000fe200078e0030 */
[----:B------:R-:W-:Y:S02]  /*2b4c0*/  SEL R48, R77, R80, P0 ;  /* 0x000000504d307207 */ /* 0x000fe40000000000 */
[----:B------:R-:W-:Y:S01]  /*2b4d0*/  SEL R77, R80, R77, P0 ;  /* 0x0000004d504d7207 */ /* 0x000fe20000000000 */
[----:B------:R-:W-:-:S07]  /*2b4e0*/  IMAD.MOV.U32 R126, RZ, RZ, R14 ;  /* 0x000000ffff7e7224 */ /* 0x000fce00078e000e */
[----:B------:R-:W-:Y:S05]  /*2b4f0*/  WARPSYNC.COLLECTIVE R15, `(.L_x_715) ;  /* 0x000000000f087348 */ /* 0x000fea0003c00000 */
[----:B------:R0:W1:Y:S02]  /*2b500*/  SHFL.IDX P6, R14, R13, R12, R11 ;  /* 0x0000000c0d0e7389 */ /* 0x00006400000c000b */
[----:B01----:R-:W-:Y:S01]  /*2b510*/  ENDCOLLECTIVE ;  /* 0x000000000000791b */ /* 0x003fe20003800000 */
.L_x_715:
        /* <DEDUP_REMOVED lines=8> */
.L_x_716:
[----:B------:R-:W-:Y:S02]  /*2b5a0*/  SEL R80, R81, R128, P0 ;  /* 0x0000008051507207 */ /* 0x000fe40000000000 */
[----:B------:R-:W-:Y:S01]  /*2b5b0*/  SEL R81, R128, R81, P0 ;  /* 0x0000005180517207 */ /* 0x000fe20000000000 */
[----:B------:R-:W-:Y:S02]  /*2b5c0*/  IMAD.MOV.U32 R13, RZ, RZ, R122 ;  /* 0x000000ffff0d7224 */ /* 0x000fe400078e007a */
[----:B------:R-:W-:-:S07]  /*2b5d0*/  IMAD.MOV.U32 R83, RZ, RZ, R14 ;  /* 0x000000ffff537224 */ /* 0x000fce00078e000e */
[----:B------:R-:W-:Y:S05]  /*2b5e0*/  WARPSYNC.COLLECTIVE R15, `(.L_x_717) ;  /* 0x000000000f087348 */ /* 0x000fea0003c00000 */
[----:B------:R0:W1:Y:S02]  /*2b5f0*/  SHFL.IDX P6, R14, R13, R12, R11 ;  /* 0x0000000c0d0e7389 */ /* 0x00006400000c000b */
[----:B01----:R-:W-:Y:S01]  /*2b600*/  ENDCOLLECTIVE ;  /* 0x000000000000791b */ /* 0x003fe20003800000 */
.L_x_717:
        /* <DEDUP_REMOVED lines=8> */
.L_x_718:
[----:B------:R-:W-:Y:S01]  /*2b690*/  IMAD.MOV.U32 R13, RZ, RZ, R42 ;  /* 0x000000ffff0d7224 */ /* 0x000fe200078e002a */
[----:B------:R-:W-:Y:S02]  /*2b6a0*/  SEL R42, R43, R110, P0 ;  /* 0x0000006e2b2a7207 */ /* 0x000fe40000000000 */
[----:B------:R-:W-:Y:S01]  /*2b6b0*/  SEL R43, R110, R43, P0 ;  /* 0x0000002b6e2b7207 */ /* 0x000fe20000000000 */
[----:B------:R-:W-:-:S07]  /*2b6c0*/  IMAD.MOV.U32 R122, RZ, RZ, R14 ;  /* 0x000000ffff7a7224 */ /* 0x000fce00078e000e */
[----:B------:R-:W-:Y:S05]  /*2b6d0*/  WARPSYNC.COLLECTIVE R15, `(.L_x_719) ;  /* 0x000000000f087348 */ /* 0x000fea0003c00000 */
[----:B------:R0:W1:Y:S02]  /*2b6e0*/  SHFL.IDX P6, R14, R13, R12, R11 ;  /* 0x0000000c0d0e7389 */ /* 0x00006400000c000b */
[----:B01----:R-:W-:Y:S01]  /*2b6f0*/  ENDCOLLECTIVE ;  /* 0x000000000000791b */ /* 0x003fe20003800000 */
.L_x_719:
        /* <DEDUP_REMOVED lines=8> */
.L_x_720:
[----:B------:R-:W-:Y:S01]  /*2b780*/  SEL R49, R31, R124, P0 ;  /* 0x0000007c1f317207 */ /* 0x000fe20000000000 */
[----:B------:R-:W-:Y:S02]  /*2b790*/  IMAD.MOV.U32 R13, RZ, RZ, R114 ;  /* 0x000000ffff0d7224 */ /* 0x000fe400078e0072 */
[----:B------:R-:W-:-:S07]  /*2b7a0*/  IMAD.MOV.U32 R27, RZ, RZ, R14 ;  /* 0x000000ffff1b7224 */ /* 0x000fce00078e000e */
[----:B------:R-:W-:Y:S05]  /*2b7b0*/  WARPSYNC.COLLECTIVE R15, `(.L_x_721) ;  /* 0x000000000f087348 */ /* 0x000fea0003c00000 */
[----:B------:R0:W1:Y:S02]  /*2b7c0*/  SHFL.IDX P6, R14, R13, R12, R11 ;  /* 0x0000000c0d0e7389 */ /* 0x00006400000c000b */
[----:B01----:R-:W-:Y:S01]  /*2b7d0*/  ENDCOLLECTIVE ;  /* 0x000000000000791b */ /* 0x003fe20003800000 */
.L_x_721:
        /* <DEDUP_REMOVED lines=8> */
.L_x_722:
[----:B------:R-:W-:Y:S02]  /*2b860*/  IMAD.MOV.U32 R13, RZ, RZ, R52 ;  /* 0x000000ffff0d7224 */ /* 0x000fe400078e0034 */
[----:B------:R-:W-:-:S07]  /*2b870*/  IMAD.MOV.U32 R114, RZ, RZ, R14 ;  /* 0x000000ffff727224 */ /* 0x000fce00078e000e */
[----:B------:R-:W-:Y:S05]  /*2b880*/  WARPSYNC.COLLECTIVE R15, `(.L_x_723) ;  /* 0x000000000f087348 */ /* 0x000fea0003c00000 */
[----:B------:R0:W1:Y:S02]  /*2b890*/  SHFL.IDX P6, R14, R13, R12, R11 ;  /* 0x0000000c0d0e7389 */ /* 0x00006400000c000b */
[----:B01----:R-:W-:Y:S01]  /*2b8a0*/  ENDCOLLECTIVE ;  /* 0x000000000000791b */ /* 0x003fe20003800000 */
.L_x_723:
        /* <DEDUP_REMOVED lines=8> */
.L_x_724:
[----:B------:R-:W-:Y:S01]  /*2b930*/  SEL R53, R29, R116, P0 ;  /* 0x000000741d357207 */ /* 0x000fe20000000000 */
[----:B------:R-:W-:Y:S02]  /*2b940*/  IMAD.MOV.U32 R13, RZ, RZ, R104 ;  /* 0x000000ffff0d7224 */ /* 0x000fe400078e0068 */
[----:B------:R-:W-:-:S07]  /*2b950*/  IMAD.MOV.U32 R9, RZ, RZ, R14 ;  /* 0x000000ffff097224 */ /* 0x000fce00078e000e */
[----:B------:R-:W-:Y:S05]  /*2b960*/  WARPSYNC.COLLECTIVE R15, `(.L_x_725) ;  /* 0x000000000f087348 */ /* 0x000fea0003c00000 */
[----:B------:R0:W1:Y:S02]  /*2b970*/  SHFL.IDX P6, R14, R13, R12, R11 ;  /* 0x0000000c0d0e7389 */ /* 0x00006400000c000b */
[----:B01----:R-:W-:Y:S01]  /*2b980*/  ENDCOLLECTIVE ;  /* 0x000000000000791b */ /* 0x003fe20003800000 */
.L_x_725:
[----:B------:R-:W-:Y:S01]  /*2b990*/  MOV R13, R58 ;  /* 0x0000003a000d7202 */ /* 0x000fe20000000f00 */
[----:B------:R-:W-:Y:S02]  /*2b9a0*/  IMAD.MOV.U32 R12, RZ, RZ, R5 ;  /* 0x000000ffff0c7224 */ /* 0x000fe400078e0005 */
[----:B------:R-:W-:-:S07]  /*2b9b0*/  IMAD.MOV.U32 R25, RZ, RZ, R14 ;  /* 0x000000ffff197224 */ /* 0x000fce00078e000e */
[----:B------:R-:W-:Y:S05]  /*2b9c0*/  WARPSYNC.COLLECTIVE R15, `(.L_x_726) ;  /* 0x000000000f087348 */ /* 0x000fea0003c00000 */
[----:B------:R0:W1:Y:S02]  /*2b9d0*/  SHFL.IDX P6, R14, R13, R12, R11 ;  /* 0x0000000c0d0e7389 */ /* 0x00006400000c000b */
[----:B01----:R-:W-:Y:S01]  /*2b9e0*/  ENDCOLLECTIVE ;  /* 0x000000000000791b */ /* 0x003fe20003800000 */
.L_x_726:
[----:B------:R-:W-:Y:S01]  /*2b9f0*/  IMAD.MOV.U32 R13, RZ, RZ, R50 ;  /* 0x000000ffff0d7224 */ /* 0x000fe200078e0032 */
[----:B------:R-:W-:Y:S01]  /*2ba00*/  SEL R50, R124, R31, P0 ;  /* 0x0000001f7c327207 */ /* 0x000fe20000000000 */
[----:B------:R-:W-:-:S07]  /*2ba10*/  IMAD.MOV.U32 R58, RZ, RZ, R14 ;  /* 0x000000ffff3a7224 */ /* 0x000fce00078e000e */
[----:B------:R-:W-:Y:S05]  /*2ba20*/  WARPSYNC.COLLECTIVE R15, `(.L_x_727) ;  /* 0x000000000f087348 */ /* 0x000fea0003c00000 */
[----:B------:R0:W1:Y:S02]  /*2ba30*/  SHFL.IDX P6, R14, R13, R12, R11 ;  /* 0x0000000c0d0e7389 */ /* 0x00006400000c000b */
[----:B01----:R-:W-:Y:S01]  /*2ba40*/  ENDCOLLECTIVE ;  /* 0x000000000000791b */ /* 0x003fe20003800000 */
.L_x_727:
[----:B------:R-:W-:Y:S02]  /*2ba50*/  SEL R55, R9, R58, P0 ;  /* 0x0000003a09377207 */ /* 0x000fe40000000000 */
[----:B------:R-:W-:Y:S01]  /*2ba60*/  MOV R13, R64 ;  /* 0x00000040000d7202 */ /* 0x000fe20000000f00 */
[----:B------:R-:W-:Y:S02]  /*2ba70*/  IMAD.MOV.U32 R12, RZ, RZ, R7 ;  /* 0x000000ffff0c7224 */ /* 0x000fe400078e0007 */
[----:B------:R-:W-:-:S07]  /*2ba80*/  IMAD.MOV.U32 R98, RZ, RZ, R14 ;  /* 0x000000ffff627224 */ /* 0x000fce00078e000e */
[----:B------:R-:W-:Y:S05]  /*2ba90*/  WARPSYNC.COLLECTIVE R15, `(.L_x_728) ;  /* 0x000000000f087348 */ /* 0x000fea0003c00000 */
[----:B------:R0:W1:Y:S02]  /*2baa0*/  SHFL.IDX P6, R14, R13, R12, R11 ;  /* 0x0000000c0d0e7389 */ /* 0x00006400000c000b */
[----:B01----:R-:W-:Y:S01]  /*2bab0*/  ENDCOLLECTIVE ;  /* 0x000000000000791b */ /* 0x003fe20003800000 */
.L_x_728:
[----:B------:R-:W-:Y:S02]  /*2bac0*/  SEL R63, R25, R98, P0 ;  /* 0x00000062193f7207 */ /* 0x000fe40000000000 */
[----:B------:R-:W-:Y:S01]  /*2bad0*/  SEL R64, R98, R25, P0 ;  /* 0x0000001962407207 */ /* 0x000fe20000000000 */
[----:B------:R-:W-:Y:S02]  /*2bae0*/  IMAD.MOV.U32 R98, RZ, RZ, RZ ;  /* 0x000000ffff627224 */ /* 0x000fe400078e00ff */
[----:B------:R-:W-:Y:S01]  /*2baf0*/  IMAD.MOV.U32 R13, RZ, RZ, R62 ;  /* 0x000000ffff0d7224 */ /* 0x000fe200078e003e */
[----:B------:R-:W-:Y:S01]  /*2bb00*/  SEL R62, R58, R9, P0 ;  /* 0x000000093a3e7207 */ /* 0x000fe20000000000 */
[----:B------:R-:W-:-:S07]  /*2bb10*/  IMAD.MOV.U32 R66, RZ, RZ, R14 ;  /* 0x000000ffff427224 */ /* 0x000fce00078e000e */
[----:B------:R-:W-:Y:S05]  /*2bb20*/  WARPSYNC.COLLECTIVE R15, `(.L_x_729) ;  /* 0x000000000f087348 */ /* 0x000fea0003c00000 */
[----:B------:R0:W1:Y:S02]  /*2bb30*/  SHFL.IDX P6, R14, R13, R12, R11 ;  /* 0x0000000c0d0e7389 */ /* 0x00006400000c000b */
[----:B01----:R-:W-:Y:S01]  /*2bb40*/  ENDCOLLECTIVE ;  /* 0x000000000000791b */ /* 0x003fe20003800000 */
.L_x_729:
[----:B------:R-:W-:Y:S01]  /*2bb50*/  MOV R13, R26 ;  /* 0x0000001a000d7202 */ /* 0x000fe20000000f00 */
[----:B------:R-:W-:Y:S02]  /*2bb60*/  IMAD.MOV.U32 R12, RZ, RZ, R5 ;  /* 0x000000ffff0c7224 */ /* 0x000fe400078e0005 */
[----:B------:R-:W-:-:S07]  /*2bb70*/  IMAD.MOV.U32 R68, RZ, RZ, R14 ;  /* 0x000000ffff447224 */ /* 0x000fce00078e000e */
[----:B------:R-:W-:Y:S05]  /*2bb80*/  WARPSYNC.COLLECTIVE R15, `(.L_x_730) ;  /* 0x000000000f087348 */ /* 0x000fea0003c00000 */
[----:B------:R0:W1:Y:S02]  /*2bb90*/  SHFL.IDX P6, R14, R13, R12, R11 ;  /* 0x0000000c0d0e7389 */ /* 0x00006400000c000b */
[----:B01----:R-:W-:Y:S01]  /*2bba0*/  ENDCOLLECTIVE ;  /* 0x000000000000791b */ /* 0x003fe20003800000 */
.L_x_730:
[----:B------:R-:W-:Y:S02]  /*2bbb0*/  IMAD.MOV.U32 R13, RZ, RZ, R24 ;  /* 0x000000ffff0d7224 */ /* 0x000fe400078e0018 */
[----:B------:R-:W-:-:S07]  /*2bbc0*/  IMAD.MOV.U32 R59, RZ, RZ, R14 ;  /* 0x000000ffff3b7224 */ /* 0x000fce00078e000e */
[----:B------:R-:W-:Y:S05]  /*2bbd0*/  WARPSYNC.COLLECTIVE R15, `(.L_x_731) ;  /* 0x000000000f087348 */ /* 0x000fea0003c00000 */
[----:B------:R0:W1:Y:S02]  /*2bbe0*/  SHFL.IDX P6, R14, R13, R12, R11 ;  /* 0x0000000c0d0e7389 */ /* 0x00006400000c000b */
[----:B01----:R-:W-:Y:S01]  /*2bbf0*/  ENDCOLLECTIVE ;  /* 0x000000000000791b */ /* 0x003fe20003800000 */
.L_x_731:
        /* <DEDUP_REMOVED lines=8> */
.L_x_732:
[----:B------:R-:W-:Y:S02]  /*2bc80*/  SEL R67, R68, R61, P0 ;  /* 0x0000003d44437207 */ /* 0x000fe40000000000 */
[----:B------:R-:W-:Y:S01]  /*2bc90*/  SEL R68, R61, R68, P0 ;  /* 0x000000443d447207 */ /* 0x000fe20000000000 */
[----:B------:R-:W-:Y:S02]  /*2bca0*/  IMAD.MOV.U32 R13, RZ, RZ, R72 ;  /* 0x000000ffff0d7224 */ /* 0x000fe400078e0048 */
[----:B------:R-:W-:-:S07]  /*2bcb0*/  IMAD.MOV.U32 R70, RZ, RZ, R14 ;  /* 0x000000ffff467224 */ /* 0x000fce00078e000e */
[----:B------:R-:W-:Y:S05]  /*2bcc0*/  WARPSYNC.COLLECTIVE R15, `(.L_x_733) ;  /* 0x000000000f087348 */ /* 0x000fea0003c00000 */
[----:B------:R0:W1:Y:S02]  /*2bcd0*/  SHFL.IDX P6, R14, R13, R12, R11 ;  /* 0x0000000c0d0e7389 */ /* 0x00006400000c000b */
[----:B01----:R-:W-:Y:S01]  /*2bce0*/  ENDCOLLECTIVE ;  /* 0x000000000000791b */ /* 0x003fe20003800000 */
.L_x_733:
[----:B------:R-:W-:Y:S01]  /*2bcf0*/  MOV R13, R30 ;  /* 0x0000001e000d7202 */ /* 0x000fe20000000f00 */
[----:B------:R-:W-:Y:S02]  /*2bd00*/  IMAD.MOV.U32 R12, RZ, RZ, R5 ;  /* 0x000000ffff0c7224 */ /* 0x000fe400078e0005 */
[----:B------:R-:W-:-:S07]  /*2bd10*/  IMAD.MOV.U32 R72, RZ, RZ, R14 ;  /* 0x000000ffff487224 */ /* 0x000fce00078e000e */
[----:B------:R-:W-:Y:S05]  /*2bd20*/  WARPSYNC.COLLECTIVE R15, `(.L_x_734) ;  /* 0x000000000f087348 */ /* 0x000fea0003c00000 */
[----:B------:R0:W1:Y:S02]  /*2bd30*/  SHFL.IDX P6, R14, R13, R12, R11 ;  /* 0x0000000c0d0e7389 */ /* 0x00006400000c000b */
[----:B01----:R-:W-:Y:S01]  /*2bd40*/  ENDCOLLECTIVE ;  /* 0x000000000000791b */ /* 0x003fe20003800000 */
.L_x_734:
[----:B------:R-:W-:Y:S02]  /*2bd50*/  IMAD.MOV.U32 R13, RZ, RZ, R28 ;  /* 0x000000ffff0d7224 */ /* 0x000fe400078e001c */
[----:B------:R-:W-:-:S07]  /*2bd60*/  IMAD.MOV.U32 R73, RZ, RZ, R14 ;  /* 0x000000ffff497224 */ /* 0x000fce00078e000e */
[----:B------:R-:W-:Y:S05]  /*2bd70*/  WARPSYNC.COLLECTIVE R15, `(.L_x_735) ;  /* 0x000000000f087348 */ /* 0x000fea0003c00000 */
[----:B------:R0:W1:Y:S02]  /*2bd80*/  SHFL.IDX P6, R14, R13, R12, R11 ;  /* 0x0000000c0d0e7389 */ /* 0x00006400000c000b */
[----:B01----:R-:W-:Y:S01]  /*2bd90*/  ENDCOLLECTIVE ;  /* 0x000000000000791b */ /* 0x003fe20003800000 */
.L_x_735:
        /* <DEDUP_REMOVED lines=8> */
.L_x_736:
[----:B------:R-:W-:Y:S02]  /*2be20*/  SEL R71, R72, R85, P0 ;  /* 0x0000005548477207 */ /* 0x000fe40000000000 */
[----:B------:R-:W-:Y:S01]  /*2be30*/  SEL R72, R85, R72, P0 ;  /* 0x0000004855487207 */ /* 0x000fe20000000000 */
[----:B------:R-:W-:Y:S02]  /*2be40*/  IMAD.MOV.U32 R13, RZ, RZ, R86 ;  /* 0x000000ffff0d7224 */ /* 0x000fe400078e0056 */
[----:B------:R-:W-:-:S07]  /*2be50*/  IMAD.MOV.U32 R84, RZ, RZ, R14 ;  /* 0x000000ffff547224 */ /* 0x000fce00078e000e */
[----:B------:R-:W-:Y:S05]  /*2be60*/  WARPSYNC.COLLECTIVE R15, `(.L_x_737) ;  /* 0x000000000f087348 */ /* 0x000fea0003c00000 */
[----:B------:R0:W1:Y:S02]  /*2be70*/  SHFL.IDX P6, R14, R13, R12, R11 ;  /* 0x0000000c0d0e7389 */ /* 0x00006400000c000b */
[----:B01----:R-:W-:Y:S01]  /*2be80*/  ENDCOLLECTIVE ;  /* 0x000000000000791b */ /* 0x003fe20003800000 */
.L_x_737:
[----:B------:R-:W-:Y:S01]  /*2be90*/  MOV R13, R34 ;  /* 0x00000022000d7202 */ /* 0x000fe20000000f00 */
[----:B------:R-:W-:Y:S02]  /*2bea0*/  IMAD.MOV.U32 R12, RZ, RZ, R5 ;  /* 0x000000ffff0c7224 */ /* 0x000fe400078e0005 */
[----:B------:R-:W-:-:S07]  /*2beb0*/  IMAD.MOV.U32 R86, RZ, RZ, R14 ;  /* 0x000000ffff567224 */ /* 0x000fce00078e000e */
[----:B------:R-:W-:Y:S05]  /*2bec0*/  WARPSYNC.COLLECTIVE R15, `(.L_x_738) ;  /* 0x000000000f087348 */ /* 0x000fea0003c00000 */
[----:B------:R0:W1:Y:S02]  /*2bed0*/  SHFL.IDX P6, R14, R13, R12, R11 ;  /* 0x0000000c0d0e7389 */ /* 0x00006400000c000b */
[----:B01----:R-:W-:Y:S01]  /*2bee0*/  ENDCOLLECTIVE ;  /* 0x000000000000791b */ /* 0x003fe20003800000 */
.L_x_738:
[----:B------:R-:W-:Y:S02]  /*2bef0*/  IMAD.MOV.U32 R13, RZ, RZ, R32 ;  /* 0x000000ffff0d7224 */ /* 0x000fe400078e0020 */
[----:B------:R-:W-:-:S07]  /*2bf00*/  IMAD.MOV.U32 R87, RZ, RZ, R14 ;  /* 0x000000ffff577224 */ /* 0x000fce00078e000e */
[----:B------:R-:W-:Y:S05]  /*2bf10*/  WARPSYNC.COLLECTIVE R15, `(.L_x_739) ;  /* 0x000000000f087348 */ /* 0x000fea0003c00000 */
[----:B------:R0:W1:Y:S02]  /*2bf20*/  SHFL.IDX P6, R14, R13, R12, R11 ;  /* 0x0000000c0d0e7389 */ /* 0x00006400000c000b */
[----:B01----:R-:W-:Y:S01]  /*2bf30*/  ENDCOLLECTIVE ;  /* 0x000000000000791b */ /* 0x003fe20003800000 */
.L_x_739:
        /* <DEDUP_REMOVED lines=8> */
.L_x_740:
[----:B------:R-:W-:Y:S02]  /*2bfc0*/  SEL R85, R86, R91, P0 ;  /* 0x0000005b56557207 */ /* 0x000fe40000000000 */
[----:B------:R-:W-:Y:S01]  /*2bfd0*/  SEL R86, R91, R86, P0 ;  /* 0x000000565b567207 */ /* 0x000fe20000000000 */
[----:B------:R-:W-:Y:S02]  /*2bfe0*/  IMAD.MOV.U32 R13, RZ, RZ, R92 ;  /* 0x000000ffff0d7224 */ /* 0x000fe400078e005c */
[----:B------:R-:W-:-:S07]  /*2bff0*/  IMAD.MOV.U32 R90, RZ, RZ, R14 ;  /* 0x000000ffff5a7224 */ /* 0x000fce00078e000e */
[----:B------:R-:W-:Y:S05]  /*2c000*/  WARPSYNC.COLLECTIVE R15, `(.L_x_741) ;  /* 0x000000000f087348 */ /* 0x000fea0003c00000 */
[----:B------:R0:W1:Y:S02]  /*2c010*/  SHFL.IDX P6, R14, R13, R12, R11 ;  /* 0x0000000c0d0e7389 */ /* 0x00006400000c000b */
[----:B01----:R-:W-:Y:S01]  /*2c020*/  ENDCOLLECTIVE ;  /* 0x000000000000791b */ /* 0x003fe20003800000 */
.L_x_741:
[----:B------:R-:W-:Y:S01]  /*2c030*/  MOV R13, R54 ;  /* 0x00000036000d7202 */ /* 0x000fe20000000f00 */
[----:B------:R-:W-:Y:S01]  /*2c040*/  IMAD.MOV.U32 R12, RZ, RZ, R5 ;  /* 0x000000ffff0c7224 */ /* 0x000fe200078e0005 */
[----:B------:R-:W-:Y:S01]  /*2c050*/  SEL R54, R116, R29, P0 ;  /* 0x0000001d74367207 */ /* 0x000fe20000000000 */
[----:B------:R-:W-:-:S07]  /*2c060*/  IMAD.MOV.U32 R92, RZ, RZ, R14 ;  /* 0x000000ffff5c7224 */ /* 0x000fce00078e000e */
[----:B------:R-:W-:Y:S05]  /*2c070*/  WARPSYNC.COLLECTIVE R15, `(.L_x_742) ;  /* 0x000000000f087348 */ /* 0x000fea0003c00000 */
[----:B------:R0:W1:Y:S02]  /*2c080*/  SHFL.IDX P6, R14, R13, R12, R11 ;  /* 0x0000000c0d0e7389 */ /* 0x00006400000c000b */
[----:B01----:R-:W-:Y:S01]  /*2c090*/  ENDCOLLECTIVE ;  /* 0x000000000000791b */ /* 0x003fe20003800000 */
.L_x_742:
[----:B------:R-:W-:Y:S02]  /*2c0a0*/  IMAD.MOV.U32 R13, RZ, RZ, R10 ;  /* 0x000000ffff0d7224 */ /* 0x000fe400078e000a */
[----:B------:R-:W-:-:S07]  /*2c0b0*/  IMAD.MOV.U32 R109, RZ, RZ, R14 ;  /* 0x000000ffff6d7224 */ /* 0x000fce00078e000e */
[----:B------:R-:W-:Y:S05]  /*2c0c0*/  WARPSYNC.COLLECTIVE R15, `(.L_x_743) ;  /* 0x000000000f087348 */ /* 0x000fea0003c00000 */
[----:B------:R0:W1:Y:S02]  /*2c0d0*/  SHFL.IDX P6, R14, R13, R12, R11 ;  /* 0x0000000c0d0e7389 */ /* 0x00006400000c000b */
[----:B01----:R-:W-:Y:S01]  /*2c0e0*/  ENDCOLLECTIVE ;  /* 0x000000000000791b */ /* 0x003fe20003800000 */
.L_x_743:
        /* <DEDUP_REMOVED lines=8> */
.L_x_744:
[----:B------:R-:W-:Y:S02]  /*2c170*/  SEL R91, R92, R111, P0 ;  /* 0x0000006f5c5b7207 */ /* 0x000fe40000000000 */
[----:B------:R-:W-:Y:S01]  /*2c180*/  SEL R92, R111, R92, P0 ;  /* 0x0000005c6f5c7207 */ /* 0x000fe20000000000 */
[----:B------:R-:W-:Y:S02]  /*2c190*/  IMAD.MOV.U32 R13, RZ, RZ, R60 ;  /* 0x000000ffff0d7224 */ /* 0x000fe400078e003c */
[----:B------:R-:W-:-:S07]  /*2c1a0*/  IMAD.MOV.U32 R4, RZ, RZ, R14 ;  /* 0x000000ffff047224 */ /* 0x000fce00078e000e */
[----:B------:R-:W-:Y:S05]  /*2c1b0*/  WARPSYNC.COLLECTIVE R15, `(.L_x_745) ;  /* 0x000000000f087348 */ /* 0x000fea0003c00000 */
[----:B------:R0:W1:Y:S02]  /*2c1c0*/  SHFL.IDX P6, R14, R13, R12, R11 ;  /* 0x0000000c0d0e7389 */ /* 0x00006400000c000b */
[----:B01----:R-:W-:Y:S01]  /*2c1d0*/  ENDCOLLECTIVE ;  /* 0x000000000000791b */ /* 0x003fe20003800000 */
.L_x_745:
[----:B------:R-:W-:Y:S01]  /*2c1e0*/  MOV R13, R8 ;  /* 0x00000008000d7202 */ /* 0x000fe20000000f00 */
[----:B------:R-:W-:Y:S02]  /*2c1f0*/  IMAD.MOV.U32 R12, RZ, RZ, R5 ;  /* 0x000000ffff0c7224 */ /* 0x000fe400078e0005 */
[----:B------:R-:W-:-:S07]  /*2c200*/  IMAD.MOV.U32 R60, RZ, RZ, R14 ;  /* 0x000000ffff3c7224 */ /* 0x000fce00078e000e */
[----:B------:R-:W-:Y:S05]  /*2c210*/  WARPSYNC.COLLECTIVE R15, `(.L_x_746) ;  /* 0x000000000f087348 */ /* 0x000fea0003c00000 */
[----:B------:R0:W1:Y:S02]  /*2c220*/  SHFL.IDX P6, R14, R13, R12, R11 ;  /* 0x0000000c0d0e7389 */ /* 0x00006400000c000b */
[----:B01----:R-:W-:Y:S01]  /*2c230*/  ENDCOLLECTIVE ;  /* 0x000000000000791b */ /* 0x003fe20003800000 */
.L_x_746:
[----:B------:R-:W-:Y:S02]  /*2c240*/  IMAD.MOV.U32 R13, RZ, RZ, R6 ;  /* 0x000000ffff0d7224 */ /* 0x000fe400078e0006 */
[----:B------:R-:W-:-:S07]  /*2c250*/  IMAD.MOV.U32 R7, RZ, RZ, R14 ;  /* 0x000000ffff077224 */ /* 0x000fce00078e000e */
[----:B------:R-:W-:Y:S05]  /*2c260*/  WARPSYNC.COLLECTIVE R15, `(.L_x_747) ;  /* 0x000000000f087348 */ /* 0x000fea0003c00000 */
[----:B------:R0:W1:Y:S02]  /*2c270*/  SHFL.IDX P6, R14, R13, R12, R11 ;  /* 0x0000000c0d0e7389 */ /* 0x00006400000c000b */
[----:B01----:R-:W-:Y:S01]  /*2c280*/  ENDCOLLECTIVE ;  /* 0x000000000000791b */ /* 0x003fe20003800000 */
.L_x_747:
[----:B------:R-:W-:Y:S05]  /*2c290*/  BRA `(.L_x_748) ;  /* 0xffffff3800507947 */ /* 0x000fea000383ffff */
.L_x_500:
[----:B------:R-:W-:Y:S01]  /*2c2a0*/  MOV R13, R3 ;  /* 0x00000003000d7202 */ /* 0x000fe20000000f00 */
[----:B------:R-:W-:Y:S02]  /*2c2b0*/  IMAD.MOV.U32 R12, RZ, RZ, RZ ;  /* 0x000000ffff0c7224 */ /* 0x000fe400078e00ff */
[----:B------:R-:W-:Y:S02]  /*2c2c0*/  IMAD.MOV.U32 R11, RZ, RZ, 0x181f ;  /* 0x0000181fff0b7424 */ /* 0x000fe400078e00ff */
[----:B------:R-:W-:-:S07]  /*2c2d0*/  IMAD.MOV.U32 R15, RZ, RZ, -0x1 ;  /* 0xffffffffff0f7424 */ /* 0x000fce00078e00ff */
[----:B-----5:R-:W-:Y:S05]  /*2c2e0*/  WARPSYNC.COLLECTIVE R15, `(.L_x_749) ;  /* 0x000000000f087348 */ /* 0x020fea0003c00000 */
[----:B------:R0:W1:Y:S02]  /*2c2f0*/  SHFL.IDX P6, R14, R13, R12, R11 ;  /* 0x0000000c0d0e7389 */ /* 0x00006400000c000b */
[----:B01---5:R-:W-:Y:S01]  /*2c300*/  ENDCOLLECTIVE ;  /* 0x000000000000791b */ /* 0x023fe20003800000 */
.L_x_749:
[----:B------:R-:W-:Y:S01]  /*2c310*/  MOV R13, R2 ;  /* 0x00000002000d7202 */ /* 0x000fe20000000f00 */
[----:B------:R-:W-:-:S07]  /*2c320*/  IMAD.MOV.U32 R0, RZ, RZ, R14 ;  /* 0x000000ffff007224 */ /* 0x000fce00078e000e */
[----:B------:R-:W-:Y:S05]  /*2c330*/  WARPSYNC.COLLECTIVE R15, `(.L_x_750) ;  /* 0x000000000f087348 */ /* 0x000fea0003c00000 */
[----:B------:R0:W1:Y:S02]  /*2c340*/  SHFL.IDX P6, R14, R13, R12, R11 ;  /* 0x0000000c0d0e7389 */ /* 0x00006400000c000b */
[----:B01----:R-:W-:Y:S01]  /*2c350*/  ENDCOLLECTIVE ;  /* 0x000000000000791b */ /* 0x003fe20003800000 */
.L_x_750:
[----:B------:R-:W-:Y:S05]  /*2c360*/  BRA `(.L_x_751) ;  /* 0xffffff4400c47947 */ /* 0x000fea000383ffff */
.L_x_503:
[----:B------:R-:W-:Y:S01]  /*2c370*/  BSSY B1, `(.L_x_752) ;  /* 0x0000008000017945 */ /* 0x000fe20003800000 */
[----:B------:R-:W-:Y:S02]  /*2c380*/  IMAD.MOV.U32 R13, RZ, RZ, R3 ;  /* 0x000000ffff0d7224 */ /* 0x000fe400078e0003 */
[----:B------:R-:W-:Y:S02]  /*2c390*/  IMAD.MOV.U32 R12, RZ, RZ, 0x1 ;  /* 0x00000001ff0c7424 */ /* 0x000fe400078e00ff */
[----:B------:R-:W-:Y:S02]  /*2c3a0*/  IMAD.MOV.U32 R11, RZ, RZ, 0x181f ;  /* 0x0000181fff0b7424 */ /* 0x000fe400078e00ff */
[----:B---3--:R-:W-:-:S07]  /*2c3b0*/  IMAD.MOV.U32 R15, RZ, RZ, -0x1 ;  /* 0xffffffffff0f7424 */ /* 0x008fce00078e00ff */
[----:B012--5:R-:W-:Y:S05]  /*2c3c0*/  WARPSYNC.COLLECTIVE R15, `(.L_x_753) ;  /* 0x000000000f087348 */ /* 0x027fea0003c00000 */
[----:B--2---:R2:W3:Y:S02]  /*2c3d0*/  SHFL.IDX P6, R14, R13, R12, R11 ;  /* 0x0000000c0d0e7389 */ /* 0x0044e400000c000b */
[----:B0123-5:R-:W-:Y:S01]  /*2c3e0*/  ENDCOLLECTIVE ;  /* 0x000000000000791b */ /* 0x02ffe20003800000 */
.L_x_753:
[----:B------:R-:W-:Y:S05]  /*2c3f0*/  BSYNC B1 ;  /* 0x0000000000017941 */ /* 0x000fea0003800000 */
.L_x_752:
[----:B------:R-:W-:Y:S01]  /*2c400*/  IMAD.MOV.U32 R13, RZ, RZ, R2 ;  /* 0x000000ffff0d7224 */ /* 0x000fe200078e0002 */
[----:B------:R-:W-:Y:S01]  /*2c410*/  MOV R0, R14 ;  /* 0x0000000e00007202 */ /* 0x000fe20000000f00 */
[----:B------:R-:W-:Y:S02]  /*2c420*/  IMAD.MOV.U32 R12, RZ, RZ, 0x1 ;  /* 0x00000001ff0c7424 */ /* 0x000fe400078e00ff */
[----:B------:R-:W-:Y:S02]  /*2c430*/  IMAD.MOV.U32 R11, RZ, RZ, 0x181f ;  /* 0x0000181fff0b7424 */ /* 0x000fe400078e00ff */
[----:B------:R-:W-:-:S07]  /*2c440*/  IMAD.MOV.U32 R15, RZ, RZ, -0x1 ;  /* 0xffffffffff0f7424 */ /* 0x000fce00078e00ff */
[----:B------:R-:W-:Y:S05]  /*2c450*/  WARPSYNC.COLLECTIVE R15, `(.L_x_754) ;  /* 0x000000000f087348 */ /* 0x000fea0003c00000 */
[----:B------:R0:W1:Y:S02]  /*2c460*/  SHFL.IDX P6, R14, R13, R12, R11 ;  /* 0x0000000c0d0e7389 */ /* 0x00006400000c000b */
[----:B01----:R-:W-:Y:S01]  /*2c470*/  ENDCOLLECTIVE ;  /* 0x000000000000791b */ /* 0x003fe20003800000 */
.L_x_754:
[----:B------:R-:W-:Y:S05]  /*2c480*/  BRA `(.L_x_755) ;  /* 0xffffff4400cc7947 */ /* 0x000fea000383ffff */
.L_x_506:
[----:B------:R-:W-:Y:S01]  /*2c490*/  BSSY B1, `(.L_x_756) ;  /* 0x0000008000017945 */ /* 0x000fe20003800000 */
[----:B------:R-:W-:Y:S01]  /*2c4a0*/  MOV R13, R3 ;  /* 0x00000003000d7202 */ /* 0x000fe20000000f00 */
[----:B------:R-:W-:Y:S02]  /*2c4b0*/  IMAD.MOV.U32 R12, RZ, RZ, 0x2 ;  /* 0x00000002ff0c7424 */ /* 0x000fe400078e00ff */
[----:B------:R-:W-:Y:S02]  /*2c4c0*/  IMAD.MOV.U32 R11, RZ, RZ, 0x181f ;  /* 0x0000181fff0b7424 */ /* 0x000fe400078e00ff */
[----:B---3--:R-:W-:-:S07]  /*2c4d0*/  IMAD.MOV.U32 R15, RZ, RZ, -0x1 ;  /* 0xffffffffff0f7424 */ /* 0x008fce00078e00ff */
[----:B012-4-:R-:W-:Y:S05]  /*2c4e0*/  WARPSYNC.COLLECTIVE R15, `(.L_x_757) ;  /* 0x000000000f087348 */ /* 0x017fea0003c00000 */
[----:B--2---:R2:W3:Y:S02]  /*2c4f0*/  SHFL.IDX P6, R14, R13, R12, R11 ;  /* 0x0000000c0d0e7389 */ /* 0x0044e400000c000b */
[----:B01234-:R-:W-:Y:S01]  /*2c500*/  ENDCOLLECTIVE ;  /* 0x000000000000791b */ /* 0x01ffe20003800000 */
.L_x_757:
[----:B------:R-:W-:Y:S05]  /*2c510*/  BSYNC B1 ;  /* 0x0000000000017941 */ /* 0x000fea0003800000 */
.L_x_756:
[----:B------:R-:W-:Y:S01]  /*2c520*/  MOV R13, R2 ;  /* 0x00000002000d7202 */ /* 0x000fe20000000f00 */
[----:B------:R-:W-:Y:S02]  /*2c530*/  IMAD.MOV.U32 R12, RZ, RZ, 0x2 ;  /* 0x00000002ff0c7424 */ /* 0x000fe400078e00ff */
[----:B------:R-:W-:Y:S02]  /*2c540*/  IMAD.MOV.U32 R11, RZ, RZ, 0x181f ;  /* 0x0000181fff0b7424 */ /* 0x000fe400078e00ff */
[----:B------:R-:W-:Y:S02]  /*2c550*/  IMAD.MOV.U32 R15, RZ, RZ, -0x1 ;  /* 0xffffffffff0f7424 */ /* 0x000fe400078e00ff */
[----:B------:R-:W-:-:S07]  /*2c560*/  IMAD.MOV.U32 R0, RZ, RZ, R14 ;  /* 0x000000ffff007224 */ /* 0x000fce00078e000e */
[----:B------:R-:W-:Y:S05]  /*2c570*/  WARPSYNC.COLLECTIVE R15, `(.L_x_758) ;  /* 0x000000000f087348 */ /* 0x000fea0003c00000 */
[----:B------:R0:W1:Y:S02]  /*2c580*/  SHFL.IDX P6, R14, R13, R12, R11 ;  /* 0x0000000c0d0e7389 */ /* 0x00006400000c000b */
[----:B01----:R-:W-:Y:S01]  /*2c590*/  ENDCOLLECTIVE ;  /* 0x000000000000791b */ /* 0x003fe20003800000 */
.L_x_758:
[----:B------:R-:W-:Y:S05]  /*2c5a0*/  BRA `(.L_x_759) ;  /* 0xffffff4400d47947 */ /* 0x000fea000383ffff */
.L_x_509:
[----:B------:R-:W-:Y:S01]  /*2c5b0*/  BSSY B1, `(.L_x_760) ;  /* 0x0000008000017945 */ /* 0x000fe20003800000 */
[----:B------:R-:W-:Y:S01]  /*2c5c0*/  IMAD.MOV.U32 R13, RZ, RZ, R3 ;  /* 0x000000ffff0d7224 */ /* 0x000fe200078e0003 */
[----:B------:R-:W-:Y:S01]  /*2c5d0*/  MOV R12, 0x3 ;  /* 0x00000003000c7802 */ /* 0x000fe20000000f00 */
[----:B------:R-:W-:Y:S02]  /*2c5e0*/  IMAD.MOV.U32 R11, RZ, RZ, 0x181f ;  /* 0x0000181fff0b7424 */ /* 0x000fe400078e00ff */
[----:B---3--:R-:W-:-:S07]  /*2c5f0*/  IMAD.MOV.U32 R15, RZ, RZ, -0x1 ;  /* 0xffffffffff0f7424 */ /* 0x008fce00078e00ff */
[----:B012-4-:R-:W-:Y:S05]  /*2c600*/  WARPSYNC.COLLECTIVE R15, `(.L_x_761) ;  /* 0x000000000f087348 */ /* 0x017fea0003c00000 */
[----:B--2---:R2:W3:Y:S02]  /*2c610*/  SHFL.IDX P6, R14, R13, R12, R11 ;  /* 0x0000000c0d0e7389 */ /* 0x0044e400000c000b */
[----:B01234-:R-:W-:Y:S01]  /*2c620*/  ENDCOLLECTIVE ;  /* 0x000000000000791b */ /* 0x01ffe20003800000 */
.L_x_761:
[----:B------:R-:W-:Y:S05]  /*2c630*/  BSYNC B1 ;  /* 0x0000000000017941 */ /* 0x000fea0003800000 */
.L_x_760:
[----:B------:R-:W-:Y:S01]  /*2c640*/  IMAD.MOV.U32 R13, RZ, RZ, R2 ;  /* 0x000000ffff0d7224 */ /* 0x000fe200078e0002 */
[----:B------:R-:W-:Y:S01]  /*2c650*/  MOV R12, 0x3 ;  /* 0x00000003000c7802 */ /* 0x000fe20000000f00 */
[----:B------:R-:W-:Y:S02]  /*2c660*/  IMAD.MOV.U32 R11, RZ, RZ, 0x181f ;  /* 0x0000181fff0b7424 */ /* 0x000fe400078e00ff */
[----:B------:R-:W-:Y:S02]  /*2c670*/  IMAD.MOV.U32 R15, RZ, RZ, -0x1 ;  /* 0xffffffffff0f7424 */ /* 0x000fe400078e00ff */
[----:B------:R-:W-:-:S07]  /*2c680*/  IMAD.MOV.U32 R0, RZ, RZ, R14 ;  /* 0x000000ffff007224 */ /* 0x000fce00078e000e */
[----:B------:R-:W-:Y:S05]  /*2c690*/  WARPSYNC.COLLECTIVE R15, `(.L_x_762) ;  /* 0x000000000f087348 */ /* 0x000fea0003c00000 */
[----:B------:R0:W1:Y:S02]  /*2c6a0*/  SHFL.IDX P6, R14, R13, R12, R11 ;  /* 0x0000000c0d0e7389 */ /* 0x00006400000c000b */
[----:B01----:R-:W-:Y:S01]  /*2c6b0*/  ENDCOLLECTIVE ;  /* 0x000000000000791b */ /* 0x003fe20003800000 */
.L_x_762:
[----:B------:R-:W-:Y:S05]  /*2c6c0*/  BRA `(.L_x_763) ;  /* 0xffffff4400dc7947 */ /* 0x000fea000383ffff */
.L_x_511:
[----:B------:R-:W-:Y:S01]  /*2c6d0*/  IMAD.MOV.U32 R13, RZ, RZ, R27 ;  /* 0x000000ffff0d7224 */ /* 0x000fe200078e001b */
[----:B------:R-:W-:Y:S01]  /*2c6e0*/  MOV R11, 0x1c1f ;  /* 0x00001c1f000b7802 */ /* 0x000fe20000000f00 */
[----:B------:R-:W-:Y:S02]  /*2c6f0*/  IMAD.MOV.U32 R12, RZ, RZ, RZ ;  /* 0x000000ffff0c7224 */ /* 0x000fe400078e00ff */
[----:B------:R-:W-:-:S07]  /*2c700*/  IMAD.MOV.U32 R15, RZ, RZ, -0x1 ;  /* 0xffffffffff0f7424 */ /* 0x000fce00078e00ff */
[----:B------:R-:W-:Y:S05]  /*2c710*/  WARPSYNC.COLLECTIVE R15, `(.L_x_764) ;  /* 0x000000000f087348 */ /* 0x000fea0003c00000 */
[----:B------:R0:W1:Y:S02]  /*2c720*/  SHFL.IDX P6, R14, R13, R12, R11 ;  /* 0x0000000c0d0e7389 */ /* 0x00006400000c000b */
[----:B01----:R-:W-:Y:S01]  /*2c730*/  ENDCOLLECTIVE ;  /* 0x000000000000791b */ /* 0x003fe20003800000 */
.L_x_764:
[----:B------:R-:W-:Y:S02]  /*2c740*/  IMAD.MOV.U32 R13, RZ, RZ, R26 ;  /* 0x000000ffff0d7224 */ /* 0x000fe400078e001a */
[----:B------:R-:W-:-:S07]  /*2c750*/  IMAD.MOV.U32 R25, RZ, RZ, R14 ;  /* 0x000000ffff197224 */ /* 0x000fce00078e000e */
[----:B------:R-:W-:Y:S05]  /*2c760*/  WARPSYNC.COLLECTIVE R15, `(.L_x_765) ;  /* 0x000000000f087348 */ /* 0x000fea0003c00000 */
[----:B------:R0:W1:Y:S02]  /*2c770*/  SHFL.IDX P6, R14, R13, R12, R11 ;  /* 0x0000000c0d0e7389 */ /* 0x00006400000c000b */
[----:B01----:R-:W-:Y:S01]  /*2c780*/  ENDCOLLECTIVE ;  /* 0x000000000000791b */ /* 0x003fe20003800000 */
.L_x_765:
[----:B------:R-:W-:Y:S05]  /*2c790*/  BRA `(.L_x_766) ;  /* 0xffffff4800a47947 */ /* 0x000fea000383ffff */
.L_x_514:
[----:B------:R-:W-:Y:S01]  /*2c7a0*/  BSSY B1, `(.L_x_767) ;  /* 0x0000008000017945 */ /* 0x000fe20003800000 */
[----:B------:R-:W-:Y:S01]  /*2c7b0*/  IMAD.MOV.U32 R13, RZ, RZ, R27 ;  /* 0x000000ffff0d7224 */ /* 0x000fe200078e001b */
[----:B------:R-:W-:Y:S01]  /*2c7c0*/  MOV R12, 0x1 ;  /* 0x00000001000c7802 */ /* 0x000fe20000000f00 */
[----:B------:R-:W-:Y:S02]  /*2c7d0*/  IMAD.MOV.U32 R11, RZ, RZ, 0x1c1f ;  /* 0x00001c1fff0b7424 */ /* 0x000fe400078e00ff */
[----:B------:R-:W-:-:S07]  /*2c7e0*/  IMAD.MOV.U32 R15, RZ, RZ, -0x1 ;  /* 0xffffffffff0f7424 */ /* 0x000fce00078e00ff */
[----:B0123--:R-:W-:Y:S05]  /*2c7f0*/  WARPSYNC.COLLECTIVE R15, `(.L_x_768) ;  /* 0x000000000f087348 */ /* 0x00ffea0003c00000 */
[----:B--2---:R2:W4:Y:S02]  /*2c800*/  SHFL.IDX P6, R14, R13, R12, R11 ;  /* 0x0000000c0d0e7389 */ /* 0x00452400000c000b */
[----:B01234-:R-:W-:Y:S01]  /*2c810*/  ENDCOLLECTIVE ;  /* 0x000000000000791b */ /* 0x01ffe20003800000 */
.L_x_768:
[----:B------:R-:W-:Y:S05]  /*2c820*/  BSYNC B1 ;  /* 0x0000000000017941 */ /* 0x000fea0003800000 */
.L_x_767:
        /* <DEDUP_REMOVED lines=8> */
.L_x_769:
[----:B------:R-:W-:Y:S05]  /*2c8b0*/  BRA `(.L_x_770) ;  /* 0xffffff50003c7947 */ /* 0x000fea000383ffff */
.L_x_518:
[----:B------:R-:W-:Y:S01]  /*2c8c0*/  IMAD.MOV.U32 R13, RZ, RZ, R3 ;  /* 0x000000ffff0d7224 */ /* 0x000fe200078e0003 */
[----:B------:R-:W-:Y:S01]  /*2c8d0*/  MOV R11, 0x181f ;  /* 0x0000181f000b7802 */ /* 0x000fe20000000f00 */
[----:B------:R-:W-:Y:S02]  /*2c8e0*/  IMAD.MOV.U32 R12, RZ, RZ, RZ ;  /* 0x000000ffff0c7224 */ /* 0x000fe400078e00ff */
[----:B------:R-:W-:-:S07]  /*2c8f0*/  IMAD.MOV.U32 R15, RZ, RZ, -0x1 ;  /* 0xffffffffff0f7424 */ /* 0x000fce00078e00ff */
[----:B0-2---:R-:W-:Y:S05]  /*2c900*/  WARPSYNC.COLLECTIVE R15, `(.L_x_771) ;  /* 0x000000000f087348 */ /* 0x005fea0003c00000 */
[----:B------:R1:W3:Y:S02]  /*2c910*/  SHFL.IDX P6, R14, R13, R12, R11 ;  /* 0x0000000c0d0e7389 */ /* 0x0002e400000c000b */
[----:B0123--:R-:W-:Y:S01]  /*2c920*/  ENDCOLLECTIVE ;  /* 0x000000000000791b */ /* 0x00ffe20003800000 */
.L_x_771:
[----:B------:R-:W-:Y:S02]  /*2c930*/  IMAD.MOV.U32 R13, RZ, RZ, R2 ;  /* 0x000000ffff0d7224 */ /* 0x000fe400078e0002 */
[----:B------:R-:W-:-:S07]  /*2c940*/  IMAD.MOV.U32 R0, RZ, RZ, R14 ;  /* 0x000000ffff007224 */ /* 0x000fce00078e000e */
[----:B------:R-:W-:Y:S05]  /*2c950*/  WARPSYNC.COLLECTIVE R15, `(.L_x_772) ;  /* 0x000000000f087348 */ /* 0x000fea0003c00000 */
[----:B------:R0:W1:Y:S02]  /*2c960*/  SHFL.IDX P6, R14, R13, R12, R11 ;  /* 0x0000000c0d0e7389 */ /* 0x00006400000c000b */
[----:B01----:R-:W-:Y:S01]  /*2c970*/  ENDCOLLECTIVE ;  /* 0x000000000000791b */ /* 0x003fe20003800000 */
.L_x_772:
[----:B------:R-:W-:Y:S05]  /*2c980*/  BRA `(.L_x_773) ;  /* 0xffffff5c00947947 */ /* 0x000fea000383ffff */
.L_x_521:
[----:B------:R-:W-:Y:S01]  /*2c990*/  BSSY B1, `(.L_x_774) ;  /* 0x0000008000017945 */ /* 0x000fe20003800000 */
[----:B------:R-:W-:Y:S01]  /*2c9a0*/  IMAD.MOV.U32 R13, RZ, RZ, R3 ;  /* 0x000000ffff0d7224 */ /* 0x000fe200078e0003 */
[----:B------:R-:W-:Y:S01]  /*2c9b0*/  MOV R12, 0x1 ;  /* 0x00000001000c7802 */ /* 0x000fe20000000f00 */
[----:B------:R-:W-:Y:S02]  /*2c9c0*/  IMAD.MOV.U32 R11, RZ, RZ, 0x181f ;  /* 0x0000181fff0b7424 */ /* 0x000fe400078e00ff */
[----:B---3--:R-:W-:-:S07]  /*2c9d0*/  IMAD.MOV.U32 R15, RZ, RZ, -0x1 ;  /* 0xffffffffff0f7424 */ /* 0x008fce00078e00ff */
[----:B012-4-:R-:W-:Y:S05]  /*2c9e0*/  WARPSYNC.COLLECTIVE R15, `(.L_x_775) ;  /* 0x000000000f087348 */ /* 0x017fea0003c00000 */
[----:B----4-:R3:W4:Y:S02]  /*2c9f0*/  SHFL.IDX P6, R14, R13, R12, R11 ;  /* 0x0000000c0d0e7389 */ /* 0x01072400000c000b */
[----:B01234-:R-:W-:Y:S01]  /*2ca00*/  ENDCOLLECTIVE ;  /* 0x000000000000791b */ /* 0x01ffe20003800000 */
.L_x_775:
[----:B------:R-:W-:Y:S05]  /*2ca10*/  BSYNC B1 ;  /* 0x0000000000017941 */ /* 0x000fea0003800000 */
.L_x_774:
        /* <DEDUP_REMOVED lines=8> */
.L_x_776:
[----:B------:R-:W-:Y:S05]  /*2caa0*/  BRA `(.L_x_777) ;  /* 0xffffff5c00a07947 */ /* 0x000fea000383ffff */
.L_x_524:
[----:B------:R-:W-:Y:S01]  /*2cab0*/  BSSY B1, `(.L_x_778) ;  /* 0x0000008000017945 */ /* 0x000fe20003800000 */
[----:B------:R-:W-:Y:S01]  /*2cac0*/  IMAD.MOV.U32 R13, RZ, RZ, R3 ;  /* 0x000000ffff0d7224 */ /* 0x000fe200078e0003 */
[----:B------:R-:W-:Y:S01]  /*2cad0*/  MOV R11, 0x181f ;  /* 0x0000181f000b7802 */ /* 0x000fe20000000f00 */
[----:B------:R-:W-:Y:S02]  /*2cae0*/  IMAD.MOV.U32 R12, RZ, RZ, 0x2 ;  /* 0x00000002ff0c7424 */ /* 0x000fe400078e00ff */
[----:B0-----:R-:W-:-:S07]  /*2caf0*/  IMAD.MOV.U32 R15, RZ, RZ, -0x1 ;  /* 0xffffffffff0f7424 */ /* 0x001fce00078e00ff */
[----:B-1234-:R-:W-:Y:S05]  /*2cb00*/  WARPSYNC.COLLECTIVE R15, `(.L_x_779) ;  /* 0x000000000f087348 */ /* 0x01efea0003c00000 */
[----:B----4-:R0:W4:Y:S02]  /*2cb10*/  SHFL.IDX P6, R14, R13, R12, R11 ;  /* 0x0000000c0d0e7389 */ /* 0x01012400000c000b */
[----:B01234-:R-:W-:Y:S01]  /*2cb20*/  ENDCOLLECTIVE ;  /* 0x000000000000791b */ /* 0x01ffe20003800000 */
.L_x_779:
[----:B------:R-:W-:Y:S05]  /*2cb30*/  BSYNC B1 ;  /* 0x0000000000017941 */ /* 0x000fea0003800000 */
.L_x_778:
        /* <DEDUP_REMOVED lines=8> */
.L_x_780:
[----:B------:R-:W-:Y:S05]  /*2cbc0*/  BRA `(.L_x_781) ;  /* 0xffffff5c00a87947 */ /* 0x000fea000383ffff */
.L_x_527:
[----:B------:R-:W-:Y:S01]  /*2cbd0*/  BSSY B1, `(.L_x_782) ;  /* 0x0000008000017945 */ /* 0x000fe20003800000 */
[----:B------:R-:W-:Y:S01]  /*2cbe0*/  IMAD.MOV.U32 R13, RZ, RZ, R3 ;  /* 0x000000ffff0d7224 */ /* 0x000fe200078e0003 */
[----:B0-----:R-:W-:Y:S01]  /*2cbf0*/  MOV R15, 0xffffffff ;  /* 0xffffffff000f7802 */ /* 0x001fe20000000f00 */
[----:B------:R-:W-:Y:S02]  /*2cc00*/  IMAD.MOV.U32 R12, RZ, RZ, 0x3 ;  /* 0x00000003ff0c7424 */ /* 0x000fe400078e00ff */
[----:B------:R-:W-:-:S07]  /*2cc10*/  IMAD.MOV.U32 R11, RZ, RZ, 0x181f ;  /* 0x0000181fff0b7424 */ /* 0x000fce00078e00ff */
[----:B-1234-:R-:W-:Y:S05]  /*2cc20*/  WARPSYNC.COLLECTIVE R15, `(.L_x_783) ;  /* 0x000000000f087348 */ /* 0x01efea0003c00000 */
[----:B------:R0:W0:Y:S02]  /*2cc30*/  SHFL.IDX P6, R14, R13, R12, R11 ;  /* 0x0000000c0d0e7389 */ /* 0x00002400000c000b */
[----:B01234-:R-:W-:Y:S01]  /*2cc40*/  ENDCOLLECTIVE ;  /* 0x000000000000791b */ /* 0x01ffe20003800000 */
.L_x_783:
[----:B------:R-:W-:Y:S05]  /*2cc50*/  BSYNC B1 ;  /* 0x0000000000017941 */ /* 0x000fea0003800000 */
.L_x_782:
[----:B------:R-:W-:Y:S01]  /*2cc60*/  IMAD.MOV.U32 R13, RZ, RZ, R2 ;  /* 0x000000ffff0d7224 */ /* 0x000fe200078e0002 */
[----:B------:R-:W-:Y:S01]  /*2cc70*/  MOV R15, 0xffffffff ;  /* 0xffffffff000f7802 */ /* 0x000fe20000000f00 */
[----:B------:R-:W-:Y:S02]  /*2cc80*/  IMAD.MOV.U32 R12, RZ, RZ, 0x3 ;  /* 0x00000003ff0c7424 */ /* 0x000fe400078e00ff */
[----:B------:R-:W-:Y:S02]  /*2cc90*/  IMAD.MOV.U32 R11, RZ, RZ, 0x181f ;  /* 0x0000181fff0b7424 */ /* 0x000fe400078e00ff */
[----:B------:R-:W-:-:S07]  /*2cca0*/  IMAD.MOV.U32 R0, RZ, RZ, R14 ;  /* 0x000000ffff007224 */ /* 0x000fce00078e000e */
[----:B------:R-:W-:Y:S05]  /*2ccb0*/  WARPSYNC.COLLECTIVE R15, `(.L_x_784) ;  /* 0x000000000f087348 */ /* 0x000fea0003c00000 */
[----:B------:R0:W1:Y:S02]  /*2ccc0*/  SHFL.IDX P6, R14, R13, R12, R11 ;  /* 0x0000000c0d0e7389 */ /* 0x00006400000c000b */
[----:B01----:R-:W-:Y:S01]  /*2ccd0*/  ENDCOLLECTIVE ;  /* 0x000000000000791b */ /* 0x003fe20003800000 */
.L_x_784:
[----:B------:R-:W-:Y:S05]  /*2cce0*/  BRA `(.L_x_785) ;  /* 0xffffff5c00b07947 */ /* 0x000fea000383ffff */
.L_x_544:
[----:B------:R-:W0:Y:S01]  /*2ccf0*/  S2R R5, SR_TID.X ;  /* 0x0000000000057919 */ /* 0x000e220000002100 */
[----:B------:R-:W-:Y:S01]  /*2cd00*/  BSSY B1, `(.L_x_786) ;  /* 0x000000a000017945 */ /* 0x000fe20003800000 */
[----:B------:R-:W-:Y:S02]  /*2cd10*/  IMAD.MOV.U32 R12, RZ, RZ, RZ ;  /* 0x000000ffff0c7224 */ /* 0x000fe400078e00ff */
[----:B------:R-:W-:Y:S02]  /*2cd20*/  IMAD.MOV.U32 R11, RZ, RZ, 0x1f ;  /* 0x0000001fff0b7424 */ /* 0x000fe400078e00ff */
[----:B------:R-:W-:Y:S01]  /*2cd30*/  IMAD.MOV.U32 R15, RZ, RZ, -0x1 ;  /* 0xffffffffff0f7424 */ /* 0x000fe200078e00ff */
[----:B0-----:R-:W-:-:S04]  /*2cd40*/  SHF.R.U32.HI R5, RZ, 0x5, R5 ;  /* 0x00000005ff057819 */ /* 0x001fc80000011605 */
[----:B------:R-:W-:-:S05]  /*2cd50*/  LOP3.LUT R5, R5, 0x3, RZ, 0xc0, !PT ;  /* 0x0000000305057812 */ /* 0x000fca00078ec0ff */
[----:B------:R-:W-:-:S07]  /*2cd60*/  IMAD.MOV.U32 R13, RZ, RZ, R5 ;  /* 0x000000ffff0d7224 */ /* 0x000fce00078e0005 */
[----:B------:R-:W-:Y:S05]  /*2cd70*/  WARPSYNC.COLLECTIVE R15, `(.L_x_787) ;  /* 0x000000000f087348 */ /* 0x000fea0003c00000 */
[----:B------:R0:W1:Y:S02]  /*2cd80*/  SHFL.IDX P6, R14, R13, R12, R11 ;  /* 0x0000000c0d0e7389 */ /* 0x00006400000c000b */
[----:B01----:R-:W-:Y:S01]  /*2cd90*/  ENDCOLLECTIVE ;  /* 0x000000000000791b */ /* 0x003fe20003800000 */
.L_x_787:
[----:B------:R-:W-:Y:S05]  /*2cda0*/  BSYNC B1 ;  /* 0x0000000000017941 */ /* 0x000fea0003800000 */
.L_x_786:
[----:B------:R-:W-:Y:S05]  /*2cdb0*/  BRA `(.L_x_788) ;  /* 0xffffff7800287947 */ /* 0x000fea000383ffff */
.L_x_546:
[----:B------:R-:W-:Y:S01]  /*2cdc0*/  BSSY B1, `(.L_x_789) ;  /* 0x0000006000017945 */ /* 0x000fe20003800000 */
[----:B------:R-:W-:-:S07]  /*2cdd0*/  MOV R15, 0xffffffff ;  /* 0xffffffff000f7802 */ /* 0x000fce0000000f00 */
[----:B0-----:R-:W-:Y:S05]  /*2cde0*/  WARPSYNC.COLLECTIVE R15, `(.L_x_790) ;  /* 0x000000000f0c7348 */ /* 0x001fea0003c00000 */
[----:B------:R-:W-:Y:S02]  /*2cdf0*/  ELECT P6, UR62, PT ;  /* 0x00000000003e782f */ /* 0x000fe400038c0000 */
[----:B------:R-:W-:Y:S01]  /*2ce00*/  MOV R14, UR62 ;  /* 0x0000003e000e7c02 */ /* 0x000fe20008000f00 */
[----:B0-----:R-:W-:Y:S10]  /*2ce10*/  ENDCOLLECTIVE ;  /* 0x000000000000791b */ /* 0x001ff40003800000 */
.L_x_790:
[----:B------:R-:W-:Y:S05]  /*2ce20*/  BSYNC B1 ;  /* 0x0000000000017941 */ /* 0x000fea0003800000 */
.L_x_789:
[----:B------:R-:W-:Y:S05]  /*2ce30*/  BRA `(.L_x_545) ;  /* 0xffffff7800207947 */ /* 0x000fea000383ffff */
.L_x_548:
[----:B0-----:R0:W1:Y:S02]  /*2ce40*/  SYNCS.PHASECHK.TRANS64.TRYWAIT P0, [R18+URZ+0x29820], R4 ;  /* 0x02982004120075a7 */ /* 0x001064000800017f */
[----:B-1----:R-:W-:Y:S05]  /*2ce50*/  @!P0 NANOSLEEP.SYNCS 0x989680 ;  /* 0x009896800000895d */ /* 0x002fea0003900000 */
[----:B------:R-:W1:Y:S02]  /*2ce60*/  @!P0 SYNCS.PHASECHK.TRANS64 P0, [R18+URZ+0x29820], R4 ;  /* 0x02982004120085a7 */ /* 0x000e64000800007f */
[----:B-1----:R-:W-:Y:S05]  /*2ce70*/  @!P0 BRA `(.L_x_548) ;  /* 0xfffffffc00f08947 */ /* 0x002fea000383ffff */
[----:B------:R-:W-:Y:S05]  /*2ce80*/  BRA `(.L_x_791) ;  /* 0xffffff7800307947 */ /* 0x000fea000383ffff */
.L_x_552:
[----:B-1----:R1:W2:Y:S02]  /*2ce90*/  SYNCS.PHASECHK.TRANS64.TRYWAIT P0, [R7+URZ+0x298a0], R10 ;  /* 0x0298a00a070075a7 */ /* 0x0022a4000800017f */
[----:B--2---:R-:W-:Y:S05]  /*2cea0*/  @!P0 NANOSLEEP.SYNCS 0x989680 ;  /* 0x009896800000895d */ /* 0x004fea0003900000 */
[----:B------:R-:W2:Y:S02]  /*2ceb0*/  @!P0 SYNCS.PHASECHK.TRANS64 P0, [R7+URZ+0x298a0], R10 ;  /* 0x0298a00a070085a7 */ /* 0x000ea4000800007f */
[----:B--2---:R-:W-:Y:S05]  /*2cec0*/  @!P0 BRA `(.L_x_552) ;  /* 0xfffffffc00f08947 */ /* 0x004fea000383ffff */
[----:B------:R-:W-:Y:S05]  /*2ced0*/  BRA `(.L_x_792) ;  /* 0xffffff7800507947 */ /* 0x000fea000383ffff */
.L_x_559:
[----:B0-----:R0:W2:Y:S02]  /*2cee0*/  SYNCS.PHASECHK.TRANS64.TRYWAIT P0, [R7+URZ+0x298c0], R10 ;  /* 0x0298c00a070075a7 */ /* 0x0010a4000800017f */
[----:B--2---:R-:W-:Y:S05]  /*2cef0*/  @!P0 NANOSLEEP.SYNCS 0x989680 ;  /* 0x009896800000895d */ /* 0x004fea0003900000 */
[----:B------:R-:W2:Y:S02]  /*2cf00*/  @!P0 SYNCS.PHASECHK.TRANS64 P0, [R7+URZ+0x298c0], R10 ;  /* 0x0298c00a070085a7 */ /* 0x000ea4000800007f */
[----:B--2---:R-:W-:Y:S05]  /*2cf10*/  @!P0 BRA `(.L_x_559) ;  /* 0xfffffffc00f08947 */ /* 0x004fea000383ffff */
[----:B------:R-:W-:Y:S05]  /*2cf20*/  BRA `(.L_x_793) ;  /* 0xffffff7c00487947 */ /* 0x000fea000383ffff */
.L_x_566:
[----:B0-----:R0:W1:Y:S02]  /*2cf30*/  SYNCS.PHASECHK.TRANS64.TRYWAIT P2, [R8+URZ+0x298a0], R7 ;  /* 0x0298a007080075a7 */ /* 0x001064000804017f */
[----:B-1----:R-:W-:Y:S05]  /*2cf40*/  @!P2 NANOSLEEP.SYNCS 0x989680 ;  /* 0x009896800000a95d */ /* 0x002fea0003900000 */
[----:B------:R-:W1:Y:S02]  /*2cf50*/  @!P2 SYNCS.PHASECHK.TRANS64 P2, [R8+URZ+0x298a0], R7 ;  /* 0x0298a0070800a5a7 */ /* 0x000e64000804007f */
[----:B-1----:R-:W-:Y:S05]  /*2cf60*/  @!P2 BRA `(.L_x_566) ;  /* 0xfffffffc00f0a947 */ /* 0x002fea000383ffff */
[----:B------:R-:W-:Y:S05]  /*2cf70*/  BRA `(.L_x_794) ;  /* 0xffffff8000247947 */ /* 0x000fea000383ffff */
.L_x_573:
[----:B-1----:R1:W2:Y:S02]  /*2cf80*/  SYNCS.PHASECHK.TRANS64.TRYWAIT P2, [R8+URZ+0x298c0], R7 ;  /* 0x0298c007080075a7 */ /* 0x0022a4000804017f */
[----:B--2---:R-:W-:Y:S05]  /*2cf90*/  @!P2 NANOSLEEP.SYNCS 0x989680 ;  /* 0x009896800000a95d */ /* 0x004fea0003900000 */
[----:B------:R-:W2:Y:S02]  /*2cfa0*/  @!P2 SYNCS.PHASECHK.TRANS64 P2, [R8+URZ+0x298c0], R7 ;  /* 0x0298c0070800a5a7 */ /* 0x000ea4000804007f */
[----:B--2---:R-:W-:Y:S05]  /*2cfb0*/  @!P2 BRA `(.L_x_573) ;  /* 0xfffffffc00f0a947 */ /* 0x004fea000383ffff */
[----:B------:R-:W-:Y:S05]  /*2cfc0*/  BRA `(.L_x_795) ;  /* 0xffffff8400187947 */ /* 0x000fea000383ffff */
.L_x_590:
[----:B------:R-:W2:Y:S01]  /*2cfd0*/  S2R R0, SR_TID.X ;  /* 0x0000000000007919 */ /* 0x000ea20000002100 */
[----:B------:R-:W-:Y:S01]  /*2cfe0*/  BSSY B0, `(.L_x_796) ;  /* 0x000000a000007945 */ /* 0x000fe20003800000 */
[----:B------:R-:W-:Y:S02]  /*2cff0*/  IMAD.MOV.U32 R12, RZ, RZ, RZ ;  /* 0x000000ffff0c7224 */ /* 0x000fe400078e00ff */
[----:B------:R-:W-:Y:S02]  /*2d000*/  IMAD.MOV.U32 R11, RZ, RZ, 0x1f ;  /* 0x0000001fff0b7424 */ /* 0x000fe400078e00ff */
[----:B------:R-:W-:Y:S01]  /*2d010*/  IMAD.MOV.U32 R15, RZ, RZ, -0x1 ;  /* 0xffffffffff0f7424 */ /* 0x000fe200078e00ff */
[----:B--2---:R-:W-:-:S04]  /*2d020*/  SHF.R.U32.HI R0, RZ, 0x5, R0 ;  /* 0x00000005ff007819 */ /* 0x004fc80000011600 */
[----:B------:R-:W-:-:S05]  /*2d030*/  LOP3.LUT R0, R0, 0x3, RZ, 0xc0, !PT ;  /* 0x0000000300007812 */ /* 0x000fca00078ec0ff */
[----:B------:R-:W-:-:S07]  /*2d040*/  IMAD.MOV.U32 R13, RZ, RZ, R0 ;  /* 0x000000ffff0d7224 */ /* 0x000fce00078e0000 */
[----:B01-3--:R-:W-:Y:S05]  /*2d050*/  WARPSYNC.COLLECTIVE R15, `(.L_x_797) ;  /* 0x000000000f087348 */ /* 0x00bfea0003c00000 */
[----:B------:R2:W4:Y:S02]  /*2d060*/  SHFL.IDX P6, R14, R13, R12, R11 ;  /* 0x0000000c0d0e7389 */ /* 0x00052400000c000b */
[----:B01234-:R-:W-:Y:S01]  /*2d070*/  ENDCOLLECTIVE ;  /* 0x000000000000791b */ /* 0x01ffe20003800000 */
.L_x_797:
[----:B------:R-:W-:Y:S05]  /*2d080*/  BSYNC B0 ;  /* 0x0000000000007941 */ /* 0x000fea0003800000 */
.L_x_796:
[----:B------:R-:W-:Y:S05]  /*2d090*/  BRA `(.L_x_798) ;  /* 0xffffff9000407947 */ /* 0x000fea000383ffff */
.L_x_592:
[----:B------:R-:W-:Y:S01]  /*2d0a0*/  BSSY B0, `(.L_x_799) ;  /* 0x0000006000007945 */ /* 0x000fe20003800000 */
[----:B------:R-:W-:-:S07]  /*2d0b0*/  MOV R15, 0xffffffff ;  /* 0xffffffff000f7802 */ /* 0x000fce0000000f00 */
[----:B0123--:R-:W-:Y:S05]  /*2d0c0*/  WARPSYNC.COLLECTIVE R15, `(.L_x_800) ;  /* 0x000000000f0c7348 */ /* 0x00ffea0003c00000 */
[----:B------:R-:W-:Y:S02]  /*2d0d0*/  ELECT P6, UR62, PT ;  /* 0x00000000003e782f */ /* 0x000fe400038c0000 */
[----:B------:R-:W-:Y:S01]  /*2d0e0*/  MOV R14, UR62 ;  /* 0x0000003e000e7c02 */ /* 0x000fe20008000f00 */
[----:B0123--:R-:W-:Y:S10]  /*2d0f0*/  ENDCOLLECTIVE ;  /* 0x000000000000791b */ /* 0x00fff40003800000 */
.L_x_800:
[----:B------:R-:W-:Y:S05]  /*2d100*/  BSYNC B0 ;  /* 0x0000000000007941 */ /* 0x000fea0003800000 */
.L_x_799:
[----:B------:R-:W-:Y:S05]  /*2d110*/  BRA `(.L_x_801) ;  /* 0xffffff9000487947 */ /* 0x000fea000383ffff */
.L_x_594:
[----:B--2---:R2:W3:Y:S02]  /*2d120*/  SYNCS.PHASECHK.TRANS64.TRYWAIT P0, [R2+URZ+0x29880], R3 ;  /* 0x02988003020075a7 */ /* 0x0044e4000800017f */
[----:B---3--:R-:W-:Y:S05]  /*2d130*/  @!P0 NANOSLEEP.SYNCS 0x989680 ;  /* 0x009896800000895d */ /* 0x008fea0003900000 */
[----:B------:R-:W3:Y:S02]  /*2d140*/  @!P0 SYNCS.PHASECHK.TRANS64 P0, [R2+URZ+0x29880], R3 ;  /* 0x02988003020085a7 */ /* 0x000ee4000800007f */
[----:B---3--:R-:W-:Y:S05]  /*2d150*/  @!P0 BRA `(.L_x_594) ;  /* 0xfffffffc00f08947 */ /* 0x008fea000383ffff */
[----:B------:R-:W-:Y:S05]  /*2d160*/  BRA `(.L_x_802) ;  /* 0xffffff9000b07947 */ /* 0x000fea000383ffff */
.L_x_596:
[----:B0-----:R0:W1:Y:S02]  /*2d170*/  SYNCS.PHASECHK.TRANS64.TRYWAIT P0, [R2+URZ+0x29840], R3 ;  /* 0x02984003020075a7 */ /* 0x001064000800017f */
[----:B-1----:R-:W-:Y:S05]  /*2d180*/  @!P0 NANOSLEEP.SYNCS 0x989680 ;  /* 0x009896800000895d */ /* 0x002fea0003900000 */
[----:B------:R-:W1:Y:S02]  /*2d190*/  @!P0 SYNCS.PHASECHK.TRANS64 P0, [R2+URZ+0x29840], R3 ;  /* 0x02984003020085a7 */ /* 0x000e64000800007f */
[----:B-1----:R-:W-:Y:S05]  /*2d1a0*/  @!P0 BRA `(.L_x_596) ;  /* 0xfffffffc00f08947 */ /* 0x002fea000383ffff */
[----:B------:R-:W-:Y:S05]  /*2d1b0*/  BRA `(.L_x_803) ;  /* 0xffffff9400047947 */ /* 0x000fea000383ffff */
.L_x_600:
[----:B------:R-:W2:Y:S01]  /*2d1c0*/  LDL.LU R11, [R1+0x58] ;  /* 0x00005800010b7983 */ /* 0x000ea20000300800 */
[----:B------:R-:W-:Y:S01]  /*2d1d0*/  IMAD.MOV.U32 R13, RZ, RZ, R3 ;  /* 0x000000ffff0d7224 */ /* 0x000fe200078e0003 */
[----:B------:R-:W-:Y:S01]  /*2d1e0*/  LOP3.LUT R7, R7, 0x7f, RZ, 0xc0, !PT ;  /* 0x0000007f07077812 */ /* 0x000fe200078ec0ff */
[----:B------:R-:W-:Y:S02]  /*2d1f0*/  IMAD.MOV.U32 R12, RZ, RZ, RZ ;  /* 0x000000ffff0c7224 */ /* 0x000fe400078e00ff */
[----:B------:R-:W-:Y:S01]  /*2d200*/  IMAD.MOV.U32 R15, RZ, RZ, -0x1 ;  /* 0xffffffffff0f7424 */ /* 0x000fe200078e00ff */
[----:B------:R-:W-:-:S05]  /*2d210*/  SHF.R.U32.HI R0, RZ, 0x2, R7 ;  /* 0x00000002ff007819 */ /* 0x000fca0000011607 */
[----:B------:R-:W-:-:S05]  /*2d220*/  IMAD.IADD R0, R0, 0x1, R5 ;  /* 0x0000000100007824 */ /* 0x000fca00078e0205 */
[----:B------:R-:W-:Y:S01]  /*2d230*/  IADD3 R5, R0, 0x20, RZ ;  /* 0x0000002000057810 */ /* 0x000fe20007ffe0ff */
[----:B--2---:R-:W-:Y:S02]  /*2d240*/  IMAD R2, R11, R8, RZ ;  /* 0x000000080b027224 */ /* 0x004fe400078e02ff */
[----:B------:R-:W-:-:S03]  /*2d250*/  IMAD.MOV.U32 R11, RZ, RZ, 0x1c1f ;  /* 0x00001c1fff0b7424 */ /* 0x000fc600078e00ff */
[----:B------:R-:W-:-:S13]  /*2d260*/  ISETP.GE.AND P4, PT, R0, R2, PT ;  /* 0x000000020000720c */ /* 0x000fda0003f86270 */
[----:B-----5:R-:W-:Y:S05]  /*2d270*/  WARPSYNC.COLLECTIVE R15, `(.L_x_804) ;  /* 0x000000000f087348 */ /* 0x020fea0003c00000 */
[----:B------:R0:W1:Y:S02]  /*2d280*/  SHFL.IDX P6, R14, R13, R12, R11 ;  /* 0x0000000c0d0e7389 */ /* 0x00006400000c000b */
[----:B01---5:R-:W-:Y:S01]  /*2d290*/  ENDCOLLECTIVE ;  /* 0x000000000000791b */ /* 0x023fe20003800000 */
.L_x_804:
[----:B------:R-:W-:Y:S01]  /*2d2a0*/  IMAD.MOV.U32 R13, RZ, RZ, R4 ;  /* 0x000000ffff0d7224 */ /* 0x000fe200078e0004 */
[----:B------:R-:W-:-:S07]  /*2d2b0*/  MOV R6, R14 ;  /* 0x0000000e00067202 */ /* 0x000fce0000000f00 */
[----:B------:R-:W-:Y:S05]  /*2d2c0*/  WARPSYNC.COLLECTIVE R15, `(.L_x_805) ;  /* 0x000000000f087348 */ /* 0x000fea0003c00000 */
[----:B------:R0:W1:Y:S02]  /*2d2d0*/  SHFL.IDX P6, R14, R13, R12, R11 ;  /* 0x0000000c0d0e7389 */ /* 0x00006400000c000b */
[----:B01----:R-:W-:Y:S01]  /*2d2e0*/  ENDCOLLECTIVE ;  /* 0x000000000000791b */ /* 0x003fe20003800000 */
.L_x_805:
[----:B------:R-:W-:Y:S02]  /*2d2f0*/  IMAD.MOV.U32 R13, RZ, RZ, R3 ;  /* 0x000000ffff0d7224 */ /* 0x000fe400078e0003 */
[----:B------:R-:W-:Y:S02]  /*2d300*/  IMAD.MOV.U32 R12, RZ, RZ, 0x1 ;  /* 0x00000001ff0c7424 */ /* 0x000fe400078e00ff */
[----:B------:R-:W-:-:S07]  /*2d310*/  IMAD.MOV.U32 R7, RZ, RZ, R14 ;  /* 0x000000ffff077224 */ /* 0x000fce00078e000e */
[----:B------:R-:W-:Y:S05]  /*2d320*/  WARPSYNC.COLLECTIVE R15, `(.L_x_806) ;  /* 0x000000000f087348 */ /* 0x000fea0003c00000 */
[----:B------:R0:W1:Y:S02]  /*2d330*/  SHFL.IDX P6, R14, R13, R12, R11 ;  /* 0x0000000c0d0e7389 */ /* 0x00006400000c000b */
[----:B01----:R-:W-:Y:S01]  /*2d340*/  ENDCOLLECTIVE ;  /* 0x000000000000791b */ /* 0x003fe20003800000 */
.L_x_806:
[----:B------:R-:W-:-:S05]  /*2d350*/  @!P4 IADD3 R7, P3, R10, R7, RZ ;  /* 0x000000070a07c210 */ /* 0x000fca0007f7e0ff */
[----:B------:R-:W-:Y:S01]  /*2d360*/  @!P4 IMAD.X R6, RZ, RZ, R6, P3 ;  /* 0x000000ffff06c224 */ /* 0x000fe200018e0606 */
[----:B------:R-:W-:-:S04]  /*2d370*/  ISETP.GE.AND P3, PT, R5, R2, PT ;  /* 0x000000020500720c */ /* 0x000fc80003f66270 */
[----:B------:R-:W-:Y:S01]  /*2d380*/  @!P4 LOP3.LUT R7, R7, R6, RZ, 0x3c, !PT ;  /* 0x000000060707c212 */ /* 0x000fe200078e3cff */
[----:B------:R-:W-:-:S03]  /*2d390*/  IMAD.MOV.U32 R13, RZ, RZ, R4 ;  /* 0x000000ffff0d7224 */ /* 0x000fc600078e0004 */
[----:B------:R-:W-:-:S04]  /*2d3a0*/  @!P4 LOP3.LUT R6, R7, R6, RZ, 0x3c, !PT ;  /* 0x000000060706c212 */ /* 0x000fc800078e3cff */
[----:B------:R-:W-:-:S05]  /*2d3b0*/  @!P4 LOP3.LUT R7, R7, R6, RZ, 0x3c, !PT ;  /* 0x000000060707c212 */ /* 0x000fca00078e3cff */
[----:B------:R-:W-:Y:S01]  /*2d3c0*/  @!PT LDS RZ, [RZ] ;  /* 0x00000000fffff984 */ /* 0x000fe20000000800 */
[----:B------:R-:W-:Y:S01]  /*2d3d0*/  @!PT LDS RZ, [RZ] ;  /* 0x00000000fffff984 */ /* 0x000fe20000000800 */
[----:B------:R-:W-:Y:S01]  /*2d3e0*/  @!PT LDS RZ, [RZ] ;  /* 0x00000000fffff984 */ /* 0x000fe20000000800 */
[----:B------:R-:W-:Y:S04]  /*2d3f0*/  @!P4 LDGSTS.E.BYPASS.LTC128B.128 [R9+0x14400], desc[UR54][R6.64], !P0 ;  /* 0x144000000609cfae */ /* 0x000fe8000c101d76 */
[----:B------:R-:W-:Y:S04]  /*2d400*/  @!P4 LDGSTS.E.BYPASS.LTC128B.128 [R9+0x16400], desc[UR54][R6.64+0x40], !P1 ;  /* 0x164000400609cfae */ /* 0x000fe8000c901d76 */
[----:B------:R0:W-:Y:S02]  /*2d410*/  @!P4 LDGSTS.E.BYPASS.LTC128B.128 [R9+0x18400], desc[UR54][R6.64+0x80], !P2 ;  /* 0x184000800609cfae */ /* 0x0001e4000d101d76 */
[----:B0-----:R-:W-:-:S07]  /*2d420*/  IMAD.MOV.U32 R6, RZ, RZ, R14 ;  /* 0x000000ffff067224 */ /* 0x001fce00078e000e */
[----:B------:R-:W-:Y:S05]  /*2d430*/  WARPSYNC.COLLECTIVE R15, `(.L_x_807) ;  /* 0x000000000f087348 */ /* 0x000fea0003c00000 */
[----:B------:R0:W1:Y:S02]  /*2d440*/  SHFL.IDX P6, R14, R13, R12, R11 ;  /* 0x0000000c0d0e7389 */ /* 0x00006400000c000b */
[----:B01----:R-:W-:Y:S01]  /*2d450*/  ENDCOLLECTIVE ;  /* 0x000000000000791b */ /* 0x003fe20003800000 */
.L_x_807:
[----:B------:R-:W-:Y:S01]  /*2d460*/  MOV R13, R3 ;  /* 0x00000003000d7202 */ /* 0x000fe20000000f00 */
[----:B------:R-:W-:Y:S01]  /*2d470*/  IMAD.MOV.U32 R12, RZ, RZ, 0x2 ;  /* 0x00000002ff0c7424 */ /* 0x000fe200078e00ff */
[----:B------:R-:W-:-:S07]  /*2d480*/  MOV R5, R14 ;  /* 0x0000000e00057202 */ /* 0x000fce0000000f00 */
[----:B------:R-:W-:Y:S05]  /*2d490*/  WARPSYNC.COLLECTIVE R15, `(.L_x_808) ;  /* 0x000000000f087348 */ /* 0x000fea0003c00000 */
[----:B------:R0:W1:Y:S02]  /*2d4a0*/  SHFL.IDX P6, R14, R13, R12, R11 ;  /* 0x0000000c0d0e7389 */ /* 0x00006400000c000b */
[----:B01----:R-:W-:Y:S01]  /*2d4b0*/  ENDCOLLECTIVE ;  /* 0x000000000000791b */ /* 0x003fe20003800000 */
.L_x_808:
[----:B------:R-:W-:-:S05]  /*2d4c0*/  @!P3 IADD3 R5, P4, R10, R5, RZ ;  /* 0x000000050a05b210 */ /* 0x000fca0007f9e0ff */
[----:B------:R-:W-:-:S04]  /*2d4d0*/  @!P3 IMAD.X R6, RZ, RZ, R6, P4 ;  /* 0x000000ffff06b224 */ /* 0x000fc800020e0606 */
[----:B------:R-:W-:Y:S02]  /*2d4e0*/  @!P3 IMAD.MOV.U32 R7, RZ, RZ, R6 ;  /* 0x000000ffff07b224 */ /* 0x000fe400078e0006 */
[----:B------:R-:W-:Y:S02]  /*2d4f0*/  @!P3 IMAD.MOV.U32 R6, RZ, RZ, R5 ;  /* 0x000000ffff06b224 */ /* 0x000fe400078e0005 */
[----:B------:R-:W-:Y:S02]  /*2d500*/  IMAD.MOV.U32 R13, RZ, RZ, R4 ;  /* 0x000000ffff0d7224 */ /* 0x000fe400078e0004 */
[----:B------:R-:W-:Y:S01]  /*2d510*/  VIADD R5, R0, 0x40 ;  /* 0x0000004000057836 */ /* 0x000fe20000000000 */
        /* <DEDUP_REMOVED lines=11> */
.L_x_809:
[----:B------:R-:W-:Y:S02]  /*2d5d0*/  IMAD.MOV.U32 R13, RZ, RZ, R3 ;  /* 0x000000ffff0d7224 */ /* 0x000fe400078e0003 */
[----:B------:R-:W-:Y:S02]  /*2d5e0*/  IMAD.MOV.U32 R12, RZ, RZ, 0x3 ;  /* 0x00000003ff0c7424 */ /* 0x000fe400078e00ff */
[----:B------:R-:W-:-:S07]  /*2d5f0*/  IMAD.MOV.U32 R5, RZ, RZ, R14 ;  /* 0x000000ffff057224 */ /* 0x000fce00078e000e */
[----:B------:R-:W-:Y:S05]  /*2d600*/  WARPSYNC.COLLECTIVE R15, `(.L_x_810) ;  /* 0x000000000f087348 */ /* 0x000fea0003c00000 */
[----:B------:R0:W1:Y:S02]  /*2d610*/  SHFL.IDX P6, R14, R13, R12, R11 ;  /* 0x0000000c0d0e7389 */ /* 0x00006400000c000b */
[----:B01----:R-:W-:Y:S01]  /*2d620*/  ENDCOLLECTIVE ;  /* 0x000000000000791b */ /* 0x003fe20003800000 */
.L_x_810:
[----:B------:R-:W-:-:S04]  /*2d630*/  @!P3 IADD3 R5, P4, R10, R5, RZ ;  /* 0x000000050a05b210 */ /* 0x000fc80007f9e0ff */
[----:B------:R-:W-:-:S05]  /*2d640*/  @!P3 IADD3.X R6, RZ, R6, RZ, P4, !PT ;  /* 0x00000006ff06b210 */ /* 0x000fca00027fe4ff */
[----:B------:R-:W-:Y:S02]  /*2d650*/  @!P3 IMAD.MOV.U32 R7, RZ, RZ, R6 ;  /* 0x000000ffff07b224 */ /* 0x000fe400078e0006 */
[----:B------:R-:W-:Y:S02]  /*2d660*/  IMAD.MOV.U32 R13, RZ, RZ, R4 ;  /* 0x000000ffff0d7224 */ /* 0x000fe400078e0004 */
[----:B------:R-:W-:-:S05]  /*2d670*/  @!P3 IMAD.MOV.U32 R6, RZ, RZ, R5 ;  /* 0x000000ffff06b224 */ /* 0x000fca00078e0005 */
[----:B------:R-:W-:Y:S01]  /*2d680*/  @!PT LDS RZ, [RZ] ;  /* 0x00000000fffff984 */ /* 0x000fe20000000800 */
[----:B------:R-:W-:Y:S01]  /*2d690*/  @!PT LDS RZ, [RZ] ;  /* 0x00000000fffff984 */ /* 0x000fe20000000800 */
[----:B------:R-:W-:Y:S01]  /*2d6a0*/  @!PT LDS RZ, [RZ] ;  /* 0x00000000fffff984 */ /* 0x000fe20000000800 */
[----:B------:R0:W-:Y:S01]  /*2d6b0*/  @!P3 LDGSTS.E.BYPASS.LTC128B.128 [R9+0x15400], desc[UR54][R6.64], !P0 ;  /* 0x154000000609bfae */ /* 0x0001e2000c101d76 */
[----:B------:R-:W-:-:S03]  /*2d6c0*/  MOV R5, R14 ;  /* 0x0000000e00057202 */ /* 0x000fc60000000f00 */
[----:B------:R0:W-:Y:S04]  /*2d6d0*/  @!P3 LDGSTS.E.BYPASS.LTC128B.128 [R9+0x17400], desc[UR54][R6.64+0x40], !P1 ;  /* 0x174000400609bfae */ /* 0x0001e8000c901d76 */
[----:B0-----:R-:W-:Y:S05]  /*2d6e0*/  WARPSYNC.COLLECTIVE R15, `(.L_x_811) ;  /* 0x000000000f087348 */ /* 0x001fea0003c00000 */
[----:B------:R1:W2:Y:S02]  /*2d6f0*/  SHFL.IDX P6, R14, R13, R12, R11 ;  /* 0x0000000c0d0e7389 */ /* 0x0002a400000c000b */
[----:B012---:R-:W-:Y:S01]  /*2d700*/  ENDCOLLECTIVE ;  /* 0x000000000000791b */ /* 0x007fe20003800000 */
.L_x_811:
[----:B------:R-:W-:Y:S01]  /*2d710*/  @!PT LDS RZ, [RZ] ;  /* 0x00000000fffff984 */ /* 0x000fe20000000800 */
[----:B------:R-:W-:Y:S01]  /*2d720*/  @!PT LDS RZ, [RZ] ;  /* 0x00000000fffff984 */ /* 0x000fe20000000800 */
[----:B------:R-:W-:Y:S01]  /*2d730*/  @!PT LDS RZ, [RZ] ;  /* 0x00000000fffff984 */ /* 0x000fe20000000800 */
[----:B------:R0:W-:Y:S01]  /*2d740*/  @!P3 LDGSTS.E.BYPASS.LTC128B.128 [R9+0x19400], desc[UR54][R6.64+0x80], !P2 ;  /* 0x194000800609bfae */ /* 0x0001e2000d101d76 */
[----:B------:R-:W-:Y:S01]  /*2d750*/  IMAD.MOV.U32 R3, RZ, RZ, R14 ;  /* 0x000000ffff037224 */ /* 0x000fe200078e000e */
[----:B------:R-:W-:Y:S06]  /*2d760*/  BRA `(.L_x_812) ;  /* 0xffffff9800687947 */ /* 0x000fec000383ffff */
.L_x_605:
[----:B----4-:R4:W0:Y:S02]  /*2d770*/  SYNCS.PHASECHK.TRANS64.TRYWAIT P0, [R18+URZ+0x29820], R0 ;  /* 0x02982000120075a7 */ /* 0x010824000800017f */
[----:B0-----:R-:W-:Y:S05]  /*2d780*/  @!P0 NANOSLEEP.SYNCS 0x989680 ;  /* 0x009896800000895d */ /* 0x001fea0003900000 */
[----:B------:R-:W0:Y:S02]  /*2d790*/  @!P0 SYNCS.PHASECHK.TRANS64 P0, [R18+URZ+0x29820], R0 ;  /* 0x02982000120085a7 */ /* 0x000e24000800007f */
[----:B0-----:R-:W-:Y:S05]  /*2d7a0*/  @!P0 BRA `(.L_x_605) ;  /* 0xfffffffc00f08947 */ /* 0x001fea000383ffff */
[----:B------:R-:W-:Y:S05]  /*2d7b0*/  BRA `(.L_x_813) ;  /* 0xffffff9800d87947 */ /* 0x000fea000383ffff */
.L_x_611:
[----:B--2---:R2:W3:Y:S02]  /*2d7c0*/  SYNCS.PHASECHK.TRANS64.TRYWAIT P0, [R5+URZ+0x29880], R4 ;  /* 0x02988004050075a7 */ /* 0x0044e4000800017f */
[----:B---3--:R-:W-:Y:S05]  /*2d7d0*/  @!P0 NANOSLEEP.SYNCS 0x989680 ;  /* 0x009896800000895d */ /* 0x008fea0003900000 */
[----:B------:R-:W3:Y:S02]  /*2d7e0*/  @!P0 SYNCS.PHASECHK.TRANS64 P0, [R5+URZ+0x29880], R4 ;  /* 0x02988004050085a7 */ /* 0x000ee4000800007f */
[----:B---3--:R-:W-:Y:S05]  /*2d7f0*/  @!P0 BRA `(.L_x_611) ;  /* 0xfffffffc00f08947 */ /* 0x008fea000383ffff */
[----:B------:R-:W-:Y:S05]  /*2d800*/  BRA `(.L_x_814) ;  /* 0xffffff9c00907947 */ /* 0x000fea000383ffff */
.L_x_616:
[----:B---3--:R3:W4:Y:S02]  /*2d810*/  SYNCS.PHASECHK.TRANS64.TRYWAIT P0, [R5+URZ+0x29840], R4 ;  /* 0x02984004050075a7 */ /* 0x008724000800017f */
[----:B----4-:R-:W-:Y:S05]  /*2d820*/  @!P0 NANOSLEEP.SYNCS 0x989680 ;  /* 0x009896800000895d */ /* 0x010fea0003900000 */
[----:B------:R-:W4:Y:S02]  /*2d830*/  @!P0 SYNCS.PHASECHK.TRANS64 P0, [R5+URZ+0x29840], R4 ;  /* 0x02984004050085a7 */ /* 0x000f24000800007f */
[----:B----4-:R-:W-:Y:S05]  /*2d840*/  @!P0 BRA `(.L_x_616) ;  /* 0xfffffffc00f08947 */ /* 0x010fea000383ffff */
[----:B------:R-:W-:Y:S05]  /*2d850*/  BRA `(.L_x_815) ;  /* 0xffffffa0000c7947 */ /* 0x000fea000383ffff */
.L_x_624:
[----:B---3--:R3:W4:Y:S02]  /*2d860*/  SYNCS.PHASECHK.TRANS64.TRYWAIT P0, [R20+URZ+0x29870], R4 ;  /* 0x02987004140075a7 */ /* 0x008724000800017f */
[----:B----4-:R-:W-:Y:S05]  /*2d870*/  @!P0 NANOSLEEP.SYNCS 0x989680 ;  /* 0x009896800000895d */ /* 0x010fea0003900000 */
[----:B------:R-:W4:Y:S02]  /*2d880*/  @!P0 SYNCS.PHASECHK.TRANS64 P0, [R20+URZ+0x29870], R4 ;  /* 0x02987004140085a7 */ /* 0x000f24000800007f */
[----:B----4-:R-:W-:Y:S05]  /*2d890*/  @!P0 BRA `(.L_x_624) ;  /* 0xfffffffc00f08947 */ /* 0x010fea000383ffff */
[----:B------:R-:W-:Y:S05]  /*2d8a0*/  BRA `(.L_x_816) ;  /* 0xffffffa400247947 */ /* 0x000fea000383ffff */
.L_x_626:
[----:B----4-:R4:W0:Y:S02]  /*2d8b0*/  SYNCS.PHASECHK.TRANS64.TRYWAIT P0, [R20+URZ+0x29860], R3 ;  /* 0x02986003140075a7 */ /* 0x010824000800017f */
[----:B0-----:R-:W-:Y:S05]  /*2d8c0*/  @!P0 NANOSLEEP.SYNCS 0x989680 ;  /* 0x009896800000895d */ /* 0x001fea0003900000 */
[----:B------:R-:W0:Y:S02]  /*2d8d0*/  @!P0 SYNCS.PHASECHK.TRANS64 P0, [R20+URZ+0x29860], R3 ;  /* 0x02986003140085a7 */ /* 0x000e24000800007f */
[----:B0-----:R-:W-:Y:S05]  /*2d8e0*/  @!P0 BRA `(.L_x_626) ;  /* 0xfffffffc00f08947 */ /* 0x001fea000383ffff */
[----:B------:R-:W-:Y:S05]  /*2d8f0*/  BRA `(.L_x_817) ;  /* 0xffffffa4002c7947 */ /* 0x000fea000383ffff */
.L_x_633:
[----:B--2---:R2:W3:Y:S02]  /*2d900*/  SYNCS.PHASECHK.TRANS64.TRYWAIT P1, [R16+URZ+0x29870], R0 ;  /* 0x02987000100075a7 */ /* 0x0044e4000802017f */
[----:B---3--:R-:W-:Y:S05]  /*2d910*/  @!P1 NANOSLEEP.SYNCS 0x989680 ;  /* 0x009896800000995d */ /* 0x008fea0003900000 */
[----:B------:R-:W3:Y:S02]  /*2d920*/  @!P1 SYNCS.PHASECHK.TRANS64 P1, [R16+URZ+0x29870], R0 ;  /* 0x02987000100095a7 */ /* 0x000ee4000802007f */
[----:B---3--:R-:W-:Y:S05]  /*2d930*/  @!P1 BRA `(.L_x_633) ;  /* 0xfffffffc00f09947 */ /* 0x008fea000383ffff */
[----:B------:R-:W-:Y:S05]  /*2d940*/  BRA `(.L_x_818) ;  /* 0xffffffac00047947 */ /* 0x000fea000383ffff */
.L_x_635:
[----:B--2---:R2:W3:Y:S02]  /*2d950*/  SYNCS.PHASECHK.TRANS64.TRYWAIT P1, [R16+URZ+0x29860], R0 ;  /* 0x02986000100075a7 */ /* 0x0044e4000802017f */
[----:B---3--:R-:W-:Y:S05]  /*2d960*/  @!P1 NANOSLEEP.SYNCS 0x989680 ;  /* 0x009896800000995d */ /* 0x008fea0003900000 */
[----:B------:R-:W3:Y:S02]  /*2d970*/  @!P1 SYNCS.PHASECHK.TRANS64 P1, [R16+URZ+0x29860], R0 ;  /* 0x02986000100095a7 */ /* 0x000ee4000802007f */
[----:B---3--:R-:W-:Y:S05]  /*2d980*/  @!P1 BRA `(.L_x_635) ;  /* 0xfffffffc00f09947 */ /* 0x008fea000383ffff */
[----:B------:R-:W-:Y:S05]  /*2d990*/  BRA `(.L_x_819) ;  /* 0xffffffac000c7947 */ /* 0x000fea000383ffff */
.L_x_639:
[----:B------:R-:W2:Y:S01]  /*2d9a0*/  LDL R0, [R1] ;  /* 0x0000000001007983 */ /* 0x000ea20000100800 */
[----:B------:R-:W-:Y:S01]  /*2d9b0*/  BSSY B0, `(.L_x_820) ;  /* 0x0000008000007945 */ /* 0x000fe20003800000 */
[----:B------:R-:W-:Y:S01]  /*2d9c0*/  IMAD.MOV.U32 R12, RZ, RZ, RZ ;  /* 0x000000ffff0c7224 */ /* 0x000fe200078e00ff */
[----:B------:R-:W-:Y:S01]  /*2d9d0*/  MOV R11, 0x1f ;  /* 0x0000001f000b7802 */ /* 0x000fe20000000f00 */
[----:B------:R-:W-:Y:S02]  /*2d9e0*/  IMAD.MOV.U32 R15, RZ, RZ, -0x1 ;  /* 0xffffffffff0f7424 */ /* 0x000fe400078e00ff */
[----:B--2---:R-:W-:-:S07]  /*2d9f0*/  IMAD.MOV.U32 R13, RZ, RZ, R0 ;  /* 0x000000ffff0d7224 */ /* 0x004fce00078e0000 */
[----:B-1----:R-:W-:Y:S05]  /*2da00*/  WARPSYNC.COLLECTIVE R15, `(.L_x_821) ;  /* 0x000000000f087348 */ /* 0x002fea0003c00000 */
[----:B------:R0:W2:Y:S02]  /*2da10*/  SHFL.IDX P6, R14, R13, R12, R11 ;  /* 0x0000000c0d0e7389 */ /* 0x0000a400000c000b */
[----:B012---:R-:W-:Y:S01]  /*2da20*/  ENDCOLLECTIVE ;  /* 0x000000000000791b */ /* 0x007fe20003800000 */
.L_x_821:
[----:B------:R-:W-:Y:S05]  /*2da30*/  BSYNC B0 ;  /* 0x0000000000007941 */ /* 0x000fea0003800000 */
.L_x_820:
[----:B------:R0:W5:Y:S01]  /*2da40*/  LDL R2, [R1+0xc] ;  /* 0x00000c0001027983 */ /* 0x0001620000100800 */
[----:B------:R-:W-:Y:S01]  /*2da50*/  IMAD.MOV.U32 R13, RZ, RZ, R0 ;  /* 0x000000ffff0d7224 */ /* 0x000fe200078e0000 */
[----:B------:R-:W-:Y:S01]  /*2da60*/  MOV R11, 0x1f ;  /* 0x0000001f000b7802 */ /* 0x000fe20000000f00 */
[----:B------:R-:W-:Y:S02]  /*2da70*/  IMAD.MOV.U32 R12, RZ, RZ, 0x1 ;  /* 0x00000001ff0c7424 */ /* 0x000fe400078e00ff */
[----:B------:R-:W-:Y:S02]  /*2da80*/  IMAD.MOV.U32 R15, RZ, RZ, -0x1 ;  /* 0xffffffffff0f7424 */ /* 0x000fe400078e00ff */
[----:B------:R-:W-:-:S07]  /*2da90*/  IMAD.MOV.U32 R5, RZ, RZ, R14 ;  /* 0x000000ffff057224 */ /* 0x000fce00078e000e */
[----:B0----5:R-:W-:Y:S05]  /*2daa0*/  WARPSYNC.COLLECTIVE R15, `(.L_x_822) ;  /* 0x000000000f087348 */ /* 0x021fea0003c00000 */
[----:B------:R1:W2:Y:S02]  /*2dab0*/  SHFL.IDX P6, R14, R13, R12, R11 ;  /* 0x0000000c0d0e7389 */ /* 0x0002a400000c000b */
[----:B012--5:R-:W-:Y:S01]  /*2dac0*/  ENDCOLLECTIVE ;  /* 0x000000000000791b */ /* 0x027fe20003800000 */
.L_x_822:
[----:B------:R-:W-:Y:S01]  /*2dad0*/  ULDC UR4, c[0x0][0xc3c] ;  /* 0x00030f0000047ab9 */ /* 0x000fe20000000800 */
[----:B------:R-:W-:Y:S02]  /*2dae0*/  IMAD.IADD R4, R2, 0x1, R16 ;  /* 0x0000000102047824 */ /* 0x000fe400078e0210 */
[----:B------:R-:W-:Y:S02]  /*2daf0*/  IMAD.MOV.U32 R11, RZ, RZ, RZ ;  /* 0x000000ffff0b7224 */ /* 0x000fe400078e00ff */
[----:B------:R-:W-:Y:S01]  /*2db00*/  IMAD.MOV.U32 R0, RZ, RZ, R14 ;  /* 0x000000ffff007224 */ /* 0x000fe200078e000e */
[----:B------:R-:W-:-:S13]  /*2db10*/  ISETP.GE.OR P1, PT, R4, UR4, !P0 ;  /* 0x0000000404007c0c */ /* 0x000fda000c726670 */
[----:B------:R-:W0:Y:S08]  /*2db20*/  @!P1 LDC.64 R2, c[0x0][0xc80] ;  /* 0x00032000ff029b82 */ /* 0x000e300000000a00 */
[----:B------:R-:W1:Y:S01]  /*2db30*/  @!P1 LDC.64 R6, c[0x0][0xc78] ;  /* 0x00031e00ff069b82 */ /* 0x000e620000000a00 */
[----:B0-----:R-:W-:-:S05]  /*2db40*/  @!P1 IMAD.WIDE R2, R4, 0x4, R2 ;  /* 0x0000000404029825 */ /* 0x001fca00078e0202 */
[----:B------:R1:W2:Y:S02]  /*2db50*/  @!P1 LDG.E R8, desc[UR54][R2.64] ;  /* 0x0000003602089981 */ /* 0x0002a4000c1e1900 */
[----:B-1----:R-:W-:-:S06]  /*2db60*/  @!P1 IMAD.WIDE R2, R4, 0x4, R6 ;  /* 0x0000000404029825 */ /* 0x002fcc00078e0206 */
[----:B------:R-:W3:Y:S01]  /*2db70*/  @!P1 LDG.E R2, desc[UR54][R2.64] ;  /* 0x0000003602029981 */ /* 0x000ee2000c1e1900 */
[----:B------:R-:W-:Y:S01]  /*2db80*/  IMAD.MOV.U32 R4, RZ, RZ, RZ ;  /* 0x000000ffff047224 */ /* 0x000fe200078e00ff */
[C---:B------:R-:W-:Y:S01]  /*2db90*/  ISETP.GE.U32.AND P2, PT, R16.reuse, 0x2, PT ;  /* 0x000000021000780c */ /* 0x040fe20003f46070 */
[----:B------:R-:W-:Y:S01]  /*2dba0*/  IMAD.MOV.U32 R6, RZ, RZ, RZ ;  /* 0x000000ffff067224 */ /* 0x000fe200078e00ff */
[C---:B------:R-:W-:Y:S02]  /*2dbb0*/  ISETP.GE.U32.AND P3, PT, R16.reuse, 0x4, PT ;  /* 0x000000041000780c */ /* 0x040fe40003f66070 */
[C---:B------:R-:W-:Y:S02]  /*2dbc0*/  ISETP.GE.U32.AND P4, PT, R16.reuse, 0x8, PT ;  /* 0x000000081000780c */ /* 0x040fe40003f86070 */
[----:B------:R-:W-:Y:S02]  /*2dbd0*/  ISETP.GE.U32.AND P5, PT, R16, 0x10, PT ;  /* 0x000000101000780c */ /* 0x000fe40003fa6070 */
[----:B--2---:R-:W-:Y:S01]  /*2dbe0*/  @!P1 MOV R4, R8 ;  /* 0x0000000800049202 */ /* 0x004fe20000000f00 */
[----:B------:R-:W-:-:S02]  /*2dbf0*/  IMAD.MOV.U32 R8, RZ, RZ, RZ ;  /* 0x000000ffff087224 */ /* 0x000fc400078e00ff */
[----:B---3--:R-:W-:Y:S01]  /*2dc00*/  @!P1 IMAD.MOV.U32 R6, RZ, RZ, R2 ;  /* 0x000000ffff069224 */ /* 0x008fe200078e0002 */
[----:B------:R-:W-:-:S03]  /*2dc10*/  ISETP.NE.AND P1, PT, R16, RZ, PT ;  /* 0x000000ff1000720c */ /* 0x000fc60003f25270 */
[----:B------:R-:W-:-:S04]  /*2dc20*/  IMAD R2, R6, R4, RZ ;  /* 0x0000000406027224 */ /* 0x000fc800078e02ff */
[----:B------:R-:W-:-:S07]  /*2dc30*/  IMAD.MOV.U32 R13, RZ, RZ, R2 ;  /* 0x000000ffff0d7224 */ /* 0x000fce00078e0002 */
[----:B------:R-:W-:Y:S05]  /*2dc40*/  WARPSYNC.COLLECTIVE R15, `(.L_x_823) ;  /* 0x000000000f087348 */ /* 0x000fea0003c00000 */
[----:B------:R0:W1:Y:S02]  /*2dc50*/  SHFL.UP P6, R14, R13, R12, R11 ;  /* 0x0400000c0d0e7389 */ /* 0x00006400000c000b */
[----:B01----:R-:W-:Y:S01]  /*2dc60*/  ENDCOLLECTIVE ;  /* 0x000000000000791b */ /* 0x003fe20003800000 */
.L_x_823:
[----:B------:R-:W-:Y:S01]  /*2dc70*/  IMAD.MOV.U32 R12, RZ, RZ, 0x2 ;  /* 0x00000002ff0c7424 */ /* 0x000fe200078e00ff */
[----:B------:R-:W-:-:S04]  /*2dc80*/  MOV R3, R14 ;  /* 0x0000000e00037202 */ /* 0x000fc80000000f00 */
[----:B------:R-:W-:-:S05]  /*2dc90*/  SEL R3, R3, RZ, P1 ;  /* 0x000000ff03037207 */ /* 0x000fca0000800000 */
[----:B------:R-:W-:-:S04]  /*2dca0*/  IMAD.IADD R2, R2, 0x1, R3 ;  /* 0x0000000102027824 */ /* 0x000fc800078e0203 */
[----:B------:R-:W-:-:S07]  /*2dcb0*/  IMAD.MOV.U32 R13, RZ, RZ, R2 ;  /* 0x000000ffff0d7224 */ /* 0x000fce00078e0002 */
[----:B------:R-:W-:Y:S05]  /*2dcc0*/  WARPSYNC.COLLECTIVE R15, `(.L_x_824) ;  /* 0x000000000f087348 */ /* 0x000fea0003c00000 */
[----:B------:R0:W1:Y:S02]  /*2dcd0*/  SHFL.UP P6, R14, R13, R12, R11 ;  /* 0x0400000c0d0e7389 */ /* 0x00006400000c000b */
[----:B01----:R-:W-:Y:S01]  /*2dce0*/  ENDCOLLECTIVE ;  /* 0x000000000000791b */ /* 0x003fe20003800000 */
.L_x_824:
[----:B------:R-:W-:Y:S02]  /*2dcf0*/  IMAD.MOV.U32 R12, RZ, RZ, 0x4 ;  /* 0x00000004ff0c7424 */ /* 0x000fe400078e00ff */
[----:B------:R-:W-:-:S05]  /*2dd00*/  IMAD.MOV.U32 R3, RZ, RZ, R14 ;  /* 0x000000ffff037224 */ /* 0x000fca00078e000e */
[----:B------:R-:W-:-:S04]  /*2dd10*/  SEL R3, R3, RZ, P2 ;  /* 0x000000ff03037207 */ /* 0x000fc80001000000 */
[----:B------:R-:W-:-:S05]  /*2dd20*/  IADD3 R2, R2, R3, RZ ;  /* 0x0000000302027210 */ /* 0x000fca0007ffe0ff */
[----:B------:R-:W-:-:S07]  /*2dd30*/  IMAD.MOV.U32 R13, RZ, RZ, R2 ;  /* 0x000000ffff0d7224 */ /* 0x000fce00078e0002 */
[----:B------:R-:W-:Y:S05]  /*2dd40*/  WARPSYNC.COLLECTIVE R15, `(.L_x_825) ;  /* 0x000000000f087348 */ /* 0x000fea0003c00000 */
[----:B------:R0:W1:Y:S02]  /*2dd50*/  SHFL.UP P6, R14, R13, R12, R11 ;  /* 0x0400000c0d0e7389 */ /* 0x00006400000c000b */
[----:B01----:R-:W-:Y:S01]  /*2dd60*/  ENDCOLLECTIVE ;  /* 0x000000000000791b */ /* 0x003fe20003800000 */
.L_x_825:
[----:B------:R-:W-:Y:S02]  /*2dd70*/  IMAD.MOV.U32 R12, RZ, RZ, 0x8 ;  /* 0x00000008ff0c7424 */ /* 0x000fe400078e00ff */
[----:B------:R-:W-:-:S05]  /*2dd80*/  IMAD.MOV.U32 R3, RZ, RZ, R14 ;  /* 0x000000ffff037224 */ /* 0x000fca00078e000e */
[----:B------:R-:W-:-:S05]  /*2dd90*/  SEL R3, R3, RZ, P3 ;  /* 0x000000ff03037207 */ /* 0x000fca0001800000 */
[----:B------:R-:W-:-:S05]  /*2dda0*/  IMAD.IADD R2, R2, 0x1, R3 ;  /* 0x0000000102027824 */ /* 0x000fca00078e0203 */
[----:B------:R-:W-:-:S07]  /*2ddb0*/  MOV R13, R2 ;  /* 0x00000002000d7202 */ /* 0x000fce0000000f00 */
[----:B------:R-:W-:Y:S05]  /*2ddc0*/  WARPSYNC.COLLECTIVE R15, `(.L_x_826) ;  /* 0x000000000f087348 */ /* 0x000fea0003c00000 */
[----:B------:R0:W1:Y:S02]  /*2ddd0*/  SHFL.UP P6, R14, R13, R12, R11 ;  /* 0x0400000c0d0e7389 */ /* 0x00006400000c000b */
[----:B01----:R-:W-:Y:S01]  /*2dde0*/  ENDCOLLECTIVE ;  /* 0x000000000000791b */ /* 0x003fe20003800000 */
.L_x_826:
[----:B------:R-:W-:Y:S01]  /*2ddf0*/  MOV R12, 0x10 ;  /* 0x00000010000c7802 */ /* 0x000fe20000000f00 */
[----:B------:R-:W-:-:S05]  /*2de00*/  IMAD.MOV.U32 R3, RZ, RZ, R14 ;  /* 0x000000ffff037224 */ /* 0x000fca00078e000e */
[----:B------:R-:W-:-:S05]  /*2de10*/  SEL R3, R3, RZ, P4 ;  /* 0x000000ff03037207 */ /* 0x000fca0002000000 */
[----:B------:R-:W-:-:S04]  /*2de20*/  IMAD.IADD R2, R2, 0x1, R3 ;  /* 0x0000000102027824 */ /* 0x000fc800078e0203 */
[----:B------:R-:W-:-:S07]  /*2de30*/  IMAD.MOV.U32 R13, RZ, RZ, R2 ;  /* 0x000000ffff0d7224 */ /* 0x000fce00078e0002 */
[----:B------:R-:W-:Y:S05]  /*2de40*/  WARPSYNC.COLLECTIVE R15, `(.L_x_827) ;  /* 0x000000000f087348 */ /* 0x000fea0003c00000 */
[----:B------:R0:W1:Y:S02]  /*2de50*/  SHFL.UP P6, R14, R13, R12, R11 ;  /* 0x0400000c0d0e7389 */ /* 0x00006400000c000b */
[----:B01----:R-:W-:Y:S01]  /*2de60*/  ENDCOLLECTIVE ;  /* 0x000000000000791b */ /* 0x003fe20003800000 */
.L_x_827:
[----:B------:R-:W-:Y:S01]  /*2de70*/  IMAD.MOV.U32 R12, RZ, RZ, 0x1f ;  /* 0x0000001fff0c7424 */ /* 0x000fe200078e00ff */
[----:B------:R-:W-:Y:S01]  /*2de80*/  MOV R11, 0x1f ;  /* 0x0000001f000b7802 */ /* 0x000fe20000000f00 */
[----:B------:R-:W-:-:S05]  /*2de90*/  IMAD.MOV.U32 R3, RZ, RZ, R14 ;  /* 0x000000ffff037224 */ /* 0x000fca00078e000e */
[----:B------:R-:W-:-:S05]  /*2dea0*/  SEL R3, R3, RZ, P5 ;  /* 0x000000ff03037207 */ /* 0x000fca0002800000 */
[----:B------:R-:W-:-:S04]  /*2deb0*/  IMAD.IADD R3, R2, 0x1, R3 ;  /* 0x0000000102037824 */ /* 0x000fc800078e0203 */
[----:B------:R-:W-:-:S07]  /*2dec0*/  IMAD.MOV.U32 R13, RZ, RZ, R3 ;  /* 0x000000ffff0d7224 */ /* 0x000fce00078e0003 */
[----:B------:R-:W-:Y:S05]  /*2ded0*/  WARPSYNC.COLLECTIVE R15, `(.L_x_828) ;  /* 0x000000000f087348 */ /* 0x000fea0003c00000 */
[----:B------:R0:W1:Y:S02]  /*2dee0*/  SHFL.IDX P6, R14, R13, R12, R11 ;  /* 0x0000000c0d0e7389 */ /* 0x00006400000c000b */
[----:B01----:R-:W-:Y:S01]  /*2def0*/  ENDCOLLECTIVE ;  /* 0x000000000000791b */ /* 0x003fe20003800000 */
.L_x_828:
[----:B------:R-:W-:Y:S01]  /*2df00*/  IMAD.MOV.U32 R9, RZ, RZ, R14 ;  /* 0x000000ffff097224 */ /* 0x000fe200078e000e */
[----:B------:R-:W-:Y:S06]  /*2df10*/  BRA `(.L_x_829) ;  /* 0xffffffb000047947 */ /* 0x000fec000383ffff */
.L_x_642:
[----:B------:R-:W-:Y:S01]  /*2df20*/  BSSY B0, `(.L_x_830) ;  /* 0x0000008000007945 */ /* 0x000fe20003800000 */
[----:B------:R-:W-:Y:S01]  /*2df30*/  IMAD.MOV.U32 R13, RZ, RZ, R2 ;  /* 0x000000ffff0d7224 */ /* 0x000fe200078e0002 */
[----:B------:R-:W-:Y:S01]  /*2df40*/  MOV R11, RZ ;  /* 0x000000ff000b7202 */ /* 0x000fe20000000f00 */
[----:B------:R-:W-:Y:S02]  /*2df50*/  IMAD.MOV.U32 R12, RZ, RZ, 0x1 ;  /* 0x00000001ff0c7424 */ /* 0x000fe400078e00ff */
[----:B------:R-:W-:-:S07]  /*2df60*/  IMAD.MOV.U32 R15, RZ, RZ, -0x1 ;  /* 0xffffffffff0f7424 */ /* 0x000fce00078e00ff */
[----:B------:R-:W-:Y:S05]  /*2df70*/  WARPSYNC.COLLECTIVE R15, `(.L_x_831) ;  /* 0x000000000f087348 */ /* 0x000fea0003c00000 */
[----:B------:R0:W1:Y:S02]  /*2df80*/  SHFL.UP P6, R14, R13, R12, R11 ;  /* 0x0400000c0d0e7389 */ /* 0x00006400000c000b */
[----:B01----:R-:W-:Y:S01]  /*2df90*/  ENDCOLLECTIVE ;  /* 0x000000000000791b */ /* 0x003fe20003800000 */
.L_x_831:
[----:B------:R-:W-:Y:S05]  /*2dfa0*/  BSYNC B0 ;  /* 0x0000000000007941 */ /* 0x000fea0003800000 */
.L_x_830:
[----:B------:R-:W-:Y:S01]  /*2dfb0*/  IMAD.MOV.U32 R3, RZ, RZ, R14 ;  /* 0x000000ffff037224 */ /* 0x000fe200078e000e */
[----:B------:R-:W-:Y:S01]  /*2dfc0*/  MOV R12, 0x2 ;  /* 0x00000002000c7802 */ /* 0x000fe20000000f00 */
[----:B------:R-:W-:Y:S02]  /*2dfd0*/  IMAD.MOV.U32 R11, RZ, RZ, RZ ;  /* 0x000000ffff0b7224 */ /* 0x000fe400078e00ff */
[----:B------:R-:W-:Y:S01]  /*2dfe0*/  IMAD.MOV.U32 R15, RZ, RZ, -0x1 ;  /* 0xffffffffff0f7424 */ /* 0x000fe200078e00ff */
[----:B------:R-:W-:-:S05]  /*2dff0*/  SEL R3, R3, RZ, P1 ;  /* 0x000000ff03037207 */ /* 0x000fca0000800000 */
[----:B------:R-:W-:-:S04]  /*2e000*/  IMAD.IADD R2, R2, 0x1, R3 ;  /* 0x0000000102027824 */ /* 0x000fc800078e0203 */
[----:B------:R-:W-:-:S07]  /*2e010*/  IMAD.MOV.U32 R13, RZ, RZ, R2 ;  /* 0x000000ffff0d7224 */ /* 0x000fce00078e0002 */
[----:B------:R-:W-:Y:S05]  /*2e020*/  WARPSYNC.COLLECTIVE R15, `(.L_x_832) ;  /* 0x000000000f087348 */ /* 0x000fea0003c00000 */
[----:B------:R0:W1:Y:S02]  /*2e030*/  SHFL.UP P6, R14, R13, R12, R11 ;  /* 0x0400000c0d0e7389 */ /* 0x00006400000c000b */
[----:B01----:R-:W-:Y:S01]  /*2e040*/  ENDCOLLECTIVE ;  /* 0x000000000000791b */ /* 0x003fe20003800000 */
.L_x_832:
        /* <DEDUP_REMOVED lines=8> */
.L_x_833:
        /* <DEDUP_REMOVED lines=8> */
.L_x_834:
[----:B------:R-:W-:Y:S02]  /*2e150*/  IMAD.MOV.U32 R12, RZ, RZ, 0x10 ;  /* 0x00000010ff0c7424 */ /* 0x000fe400078e00ff */
[----:B------:R-:W-:-:S05]  /*2e160*/  IMAD.MOV.U32 R3, RZ, RZ, R14 ;  /* 0x000000ffff037224 */ /* 0x000fca00078e000e */
[----:B------:R-:W-:-:S05]  /*2e170*/  SEL R3, R3, RZ, P4 ;  /* 0x000000ff03037207 */ /* 0x000fca0002000000 */
[----:B------:R-:W-:-:S04]  /*2e180*/  IMAD.IADD R2, R2, 0x1, R3 ;  /* 0x0000000102027824 */ /* 0x000fc800078e0203 */
[----:B------:R-:W-:-:S07]  /*2e190*/  IMAD.MOV.U32 R13, RZ, RZ, R2 ;  /* 0x000000ffff0d7224 */ /* 0x000fce00078e0002 */
[----:B------:R-:W-:Y:S05]  /*2e1a0*/  WARPSYNC.COLLECTIVE R15, `(.L_x_835) ;  /* 0x000000000f087348 */ /* 0x000fea0003c00000 */
[----:B------:R0:W1:Y:S02]  /*2e1b0*/  SHFL.UP P6, R14, R13, R12, R11 ;  /* 0x0400000c0d0e7389 */ /* 0x00006400000c000b */
[----:B01----:R-:W-:Y:S01]  /*2e1c0*/  ENDCOLLECTIVE ;  /* 0x000000000000791b */ /* 0x003fe20003800000 */
.L_x_835:
[----:B------:R-:W-:Y:S02]  /*2e1d0*/  IMAD.MOV.U32 R12, RZ, RZ, 0x1f ;  /* 0x0000001fff0c7424 */ /* 0x000fe400078e00ff */
[----:B------:R-:W-:Y:S01]  /*2e1e0*/  IMAD.MOV.U32 R11, RZ, RZ, 0x1f ;  /* 0x0000001fff0b7424 */ /* 0x000fe200078e00ff */
[----:B------:R-:W-:-:S04]  /*2e1f0*/  MOV R3, R14 ;  /* 0x0000000e00037202 */ /* 0x000fc80000000f00 */
[----:B------:R-:W-:-:S05]  /*2e200*/  SEL R3, R3, RZ, P5 ;  /* 0x000000ff03037207 */ /* 0x000fca0002800000 */
[----:B------:R-:W-:-:S04]  /*2e210*/  IMAD.IADD R7, R2, 0x1, R3 ;  /* 0x0000000102077824 */ /* 0x000fc800078e0203 */
[----:B------:R-:W-:-:S07]  /*2e220*/  IMAD.MOV.U32 R13, RZ, RZ, R7 ;  /* 0x000000ffff0d7224 */ /* 0x000fce00078e0007 */
[----:B------:R-:W-:Y:S05]  /*2e230*/  WARPSYNC.COLLECTIVE R15, `(.L_x_836) ;  /* 0x000000000f087348 */ /* 0x000fea0003c00000 */
[----:B------:R0:W1:Y:S02]  /*2e240*/  SHFL.IDX P6, R14, R13, R12, R11 ;  /* 0x0000000c0d0e7389 */ /* 0x00006400000c000b */
[----:B01----:R-:W-:Y:S01]  /*2e250*/  ENDCOLLECTIVE ;  /* 0x000000000000791b */ /* 0x003fe20003800000 */
.L_x_836:
[----:B------:R-:W-:Y:S01]  /*2e260*/  MOV R9, R14 ;  /* 0x0000000e00097202 */ /* 0x000fe20000000f00 */
[----:B------:R-:W-:Y:S06]  /*2e270*/  BRA `(.L_x_837) ;  /* 0xffffffac00dc7947 */ /* 0x000fec000383ffff */
.L_x_644:
[----:B------:R-:W-:Y:S01]  /*2e280*/  BSSY B0, `(.L_x_838) ;  /* 0x0000006000007945 */ /* 0x000fe20003800000 */
[----:B------:R-:W-:Y:S01]  /*2e290*/  PLOP3.LUT P6, PT, P6, PT, PT, 0x8, 0x0 ;  /* 0x000000000000781c */ /* 0x000fe200037ce170 */
[----:B------:R-:W-:-:S12]  /*2e2a0*/  IMAD.MOV.U32 R15, RZ, RZ, -0x1 ;  /* 0xffffffffff0f7424 */ /* 0x000fd800078e00ff */
[----:B0-----:R-:W-:Y:S05]  /*2e2b0*/  WARPSYNC.COLLECTIVE R15, `(.L_x_839) ;  /* 0x000000000f087348 */ /* 0x001fea0003c00000 */
[----:B------:R-:W-:Y:S01]  /*2e2c0*/  VOTE.ANY R14, PT, P6 ;  /* 0x00000000000e7806 */ /* 0x000fe200030e0100 */
[----:B0-----:R-:W-:Y:S06]  /*2e2d0*/  ENDCOLLECTIVE ;  /* 0x000000000000791b */ /* 0x001fec0003800000 */
.L_x_839:
[----:B------:R-:W-:Y:S05]  /*2e2e0*/  BSYNC B0 ;  /* 0x0000000000007941 */ /* 0x000fea0003800000 */
.L_x_838:
[----:B------:R-:W-:Y:S01]  /*2e2f0*/  IMAD.MOV.U32 R3, RZ, RZ, R14 ;  /* 0x000000ffff037224 */ /* 0x000fe200078e000e */
[----:B------:R-:W-:Y:S01]  /*2e300*/  MOV R11, 0x1f ;  /* 0x0000001f000b7802 */ /* 0x000fe20000000f00 */
[----:B------:R-:W-:Y:S02]  /*2e310*/  IMAD.MOV.U32 R13, RZ, RZ, R4 ;  /* 0x000000ffff0d7224 */ /* 0x000fe400078e0004 */
[----:B------:R-:W0:Y:S01]  /*2e320*/  POPC R0, R3 ;  /* 0x0000000300007309 */ /* 0x000e220000000000 */
[----:B------:R-:W-:Y:S02]  /*2e330*/  IMAD.MOV.U32 R15, RZ, RZ, -0x1 ;  /* 0xffffffffff0f7424 */ /* 0x000fe400078e00ff */
[----:B0-----:R-:W-:-:S07]  /*2e340*/  IMAD.MOV.U32 R12, RZ, RZ, R0 ;  /* 0x000000ffff0c7224 */ /* 0x001fce00078e0000 */
[----:B------:R-:W-:Y:S05]  /*2e350*/  WARPSYNC.COLLECTIVE R15, `(.L_x_840) ;  /* 0x000000000f087348 */ /* 0x000fea0003c00000 */
[----:B------:R0:W1:Y:S02]  /*2e360*/  SHFL.IDX P6, R14, R13, R12, R11 ;  /* 0x0000000c0d0e7389 */ /* 0x00006400000c000b */
[----:B01----:R-:W-:Y:S01]  /*2e370*/  ENDCOLLECTIVE ;  /* 0x000000000000791b */ /* 0x003fe20003800000 */
.L_x_840:
[----:B------:R-:W-:Y:S02]  /*2e380*/  IMAD.MOV.U32 R13, RZ, RZ, R6 ;  /* 0x000000ffff0d7224 */ /* 0x000fe400078e0006 */
[----:B------:R-:W-:-:S07]  /*2e390*/  IMAD.MOV.U32 R4, RZ, RZ, R14 ;  /* 0x000000ffff047224 */ /* 0x000fce00078e000e */
[----:B------:R-:W-:Y:S05]  /*2e3a0*/  WARPSYNC.COLLECTIVE R15, `(.L_x_841) ;  /* 0x000000000f087348 */ /* 0x000fea0003c00000 */
[----:B------:R0:W1:Y:S02]  /*2e3b0*/  SHFL.IDX P6, R14, R13, R12, R11 ;  /* 0x0000000c0d0e7389 */ /* 0x00006400000c000b */
[----:B01----:R-:W-:Y:S01]  /*2e3c0*/  ENDCOLLECTIVE ;  /* 0x000000000000791b */ /* 0x003fe20003800000 */
.L_x_841:
[----:B------:R-:W-:Y:S01]  /*2e3d0*/  IMAD.MOV.U32 R6, RZ, RZ, R14 ;  /* 0x000000ffff067224 */ /* 0x000fe200078e000e */
[----:B------:R-:W-:Y:S06]  /*2e3e0*/  BRA `(.L_x_842) ;  /* 0xffffffac00bc7947 */ /* 0x000fec000383ffff */
.L_x_646:
[----:B------:R-:W-:Y:S01]  /*2e3f0*/  BSSY B0, `(.L_x_843) ;  /* 0x0000007000007945 */ /* 0x000fe20003800000 */
[----:B------:R-:W-:Y:S01]  /*2e400*/  MOV R13, R7 ;  /* 0x00000007000d7202 */ /* 0x000fe20000000f00 */
[----:B------:R-:W-:Y:S02]  /*2e410*/  IMAD.MOV.U32 R11, RZ, RZ, 0x1f ;  /* 0x0000001fff0b7424 */ /* 0x000fe400078e00ff */
[----:B------:R-:W-:-:S07]  /*2e420*/  IMAD.MOV.U32 R15, RZ, RZ, -0x1 ;  /* 0xffffffffff0f7424 */ /* 0x000fce00078e00ff */
[----:B012---:R-:W-:Y:S05]  /*2e430*/  WARPSYNC.COLLECTIVE R15, `(.L_x_844) ;  /* 0x000000000f087348 */ /* 0x007fea0003c00000 */
[----:B------:R3:W4:Y:S02]  /*2e440*/  SHFL.IDX P6, R14, R13, R12, R11 ;  /* 0x0000000c0d0e7389 */ /* 0x00072400000c000b */
[----:B01234-:R-:W-:Y:S01]  /*2e450*/  ENDCOLLECTIVE ;  /* 0x000000000000791b */ /* 0x01ffe20003800000 */
.L_x_844:
[----:B------:R-:W-:Y:S05]  /*2e460*/  BSYNC B0 ;  /* 0x0000000000007941 */ /* 0x000fea0003800000 */
.L_x_843:
[----:B------:R-:W-:Y:S01]  /*2e470*/  IMAD.MOV.U32 R7, RZ, RZ, R14 ;  /* 0x000000ffff077224 */ /* 0x000fe200078e000e */
[----:B------:R-:W-:Y:S06]  /*2e480*/  BRA `(.L_x_845) ;  /* 0xffffffac00ac7947 */ /* 0x000fec000383ffff */
.L_x_650:
[----:B0-----:R0:W1:Y:S02]  /*2e490*/  SYNCS.PHASECHK.TRANS64.TRYWAIT P0, [R0+URZ+0x29820], R3 ;  /* 0x02982003000075a7 */ /* 0x001064000800017f */
[----:B-1----:R-:W-:Y:S05]  /*2e4a0*/  @!P0 NANOSLEEP.SYNCS 0x989680 ;  /* 0x009896800000895d */ /* 0x002fea0003900000 */
[----:B------:R-:W1:Y:S02]  /*2e4b0*/  @!P0 SYNCS.PHASECHK.TRANS64 P0, [R0+URZ+0x29820], R3 ;  /* 0x02982003000085a7 */ /* 0x000e64000800007f */
[----:B-1----:R-:W-:Y:S05]  /*2e4c0*/  @!P0 BRA `(.L_x_650) ;  /* 0xfffffffc00f08947 */ /* 0x002fea000383ffff */
[----:B------:R-:W-:Y:S05]  /*2e4d0*/  BRA `(.L_x_846) ;  /* 0xffffffb400447947 */ /* 0x000fea000383ffff */
.L_x_651:
[----:B------:R-:W1:Y:S01]  /*2e4e0*/  S2R R2, SR_TID.X ;  /* 0x0000000000027919 */ /* 0x000e620000002100 */
[----:B------:R-:W-:Y:S01]  /*2e4f0*/  BSSY B0, `(.L_x_847) ;  /* 0x000000a000007945 */ /* 0x000fe20003800000 */
[----:B---3--:R-:W-:Y:S01]  /*2e500*/  MOV R12, RZ ;  /* 0x000000ff000c7202 */ /* 0x008fe20000000f00 */
        /* <DEDUP_REMOVED lines=8> */
.L_x_848:
[----:B------:R-:W-:Y:S05]  /*2e590*/  BSYNC B0 ;  /* 0x0000000000007941 */ /* 0x000fea0003800000 */
.L_x_847:
[----:B------:R-:W-:Y:S05]  /*2e5a0*/  BRA `(.L_x_849) ;  /* 0xffffffb4002c7947 */ /* 0x000fea000383ffff */
.L_x_652:
[----:B------:R-:W-:Y:S01]  /*2e5b0*/  BSSY B0, `(.L_x_850) ;  /* 0x0000006000007945 */ /* 0x000fe20003800000 */
[----:B------:R-:W-:-:S07]  /*2e5c0*/  IMAD.MOV.U32 R15, RZ, RZ, -0x1 ;  /* 0xffffffffff0f7424 */ /* 0x000fce00078e00ff */
[----:B01-3--:R-:W-:Y:S05]  /*2e5d0*/  WARPSYNC.COLLECTIVE R15, `(.L_x_851) ;  /* 0x000000000f0c7348 */ /* 0x00bfea0003c00000 */
[----:B------:R-:W-:Y:S02]  /*2e5e0*/  ELECT P6, UR62, PT ;  /* 0x00000000003e782f */ /* 0x000fe400038c0000 */
[----:B------:R-:W-:Y:S01]  /*2e5f0*/  MOV R14, UR62 ;  /* 0x0000003e000e7c02 */ /* 0x000fe20008000f00 */
[----:B01-3--:R-:W-:Y:S10]  /*2e600*/  ENDCOLLECTIVE ;  /* 0x000000000000791b */ /* 0x00bff40003800000 */
.L_x_851:
[----:B------:R-:W-:Y:S05]  /*2e610*/  BSYNC B0 ;  /* 0x0000000000007941 */ /* 0x000fea0003800000 */
.L_x_850:
[----:B------:R-:W-:Y:S05]  /*2e620*/  BRA `(.L_x_852) ;  /* 0xffffffb400207947 */ /* 0x000fea000383ffff */
.L_x_654:
[----:B0-----:R0:W1:Y:S02]  /*2e630*/  SYNCS.PHASECHK.TRANS64.TRYWAIT P1, [R6+URZ], R5 ;  /* 0x00000005060075a7 */ /* 0x001064000802017f */
[----:B-1----:R-:W-:Y:S05]  /*2e640*/  @!P1 NANOSLEEP.SYNCS 0x989680 ;  /* 0x009896800000995d */ /* 0x002fea0003900000 */
[----:B------:R-:W1:Y:S02]  /*2e650*/  @!P1 SYNCS.PHASECHK.TRANS64 P1, [R6+URZ], R5 ;  /* 0x00000005060095a7 */ /* 0x000e64000802007f */
[----:B-1----:R-:W-:Y:S05]  /*2e660*/  @!P1 BRA `(.L_x_654) ;  /* 0xfffffffc00f09947 */ /* 0x002fea000383ffff */
[----:B------:R-:W-:Y:S05]  /*2e670*/  BRA `(.L_x_853) ;  /* 0xffffffb400587947 */ /* 0x000fea000383ffff */
.L_x_655:
[----:B-1----:R1:W2:Y:S02]  /*2e680*/  SYNCS.PHASECHK.TRANS64.TRYWAIT P1, [R7+URZ], R2 ;  /* 0x00000002070075a7 */ /* 0x0022a4000802017f */
[----:B--2---:R-:W-:Y:S05]  /*2e690*/  @!P1 NANOSLEEP.SYNCS 0x989680 ;  /* 0x009896800000995d */ /* 0x004fea0003900000 */
[----:B------:R-:W2:Y:S02]  /*2e6a0*/  @!P1 SYNCS.PHASECHK.TRANS64 P1, [R7+URZ], R2 ;  /* 0x00000002070095a7 */ /* 0x000ea4000802007f */
[----:B--2---:R-:W-:Y:S05]  /*2e6b0*/  @!P1 BRA `(.L_x_655) ;  /* 0xfffffffc00f09947 */ /* 0x004fea000383ffff */
[----:B------:R-:W-:Y:S05]  /*2e6c0*/  BRA `(.L_x_854) ;  /* 0xffffffb4004c7947 */ /* 0x000fea000383ffff */
.L_x_657:
[----:B--2---:R2:W4:Y:S02]  /*2e6d0*/  SYNCS.PHASECHK.TRANS64.TRYWAIT P1, [R4+URZ+0x29860], R5 ;  /* 0x02986005040075a7 */ /* 0x004524000802017f */
[----:B----4-:R-:W-:Y:S05]  /*2e6e0*/  @!P1 NANOSLEEP.SYNCS 0x989680 ;  /* 0x009896800000995d */ /* 0x010fea0003900000 */
[----:B------:R-:W4:Y:S02]  /*2e6f0*/  @!P1 SYNCS.PHASECHK.TRANS64 P1, [R4+URZ+0x29860], R5 ;  /* 0x02986005040095a7 */ /* 0x000f24000802007f */
[----:B----4-:R-:W-:Y:S05]  /*2e700*/  @!P1 BRA `(.L_x_657) ;  /* 0xfffffffc00f09947 */ /* 0x010fea000383ffff */
[----:B------:R-:W-:Y:S05]  /*2e710*/  BRA `(.L_x_855) ;  /* 0xffffffb4004c7947 */ /* 0x000fea000383ffff */
.L_x_659:
[----:B----4-:R4:W0:Y:S02]  /*2e720*/  SYNCS.PHASECHK.TRANS64.TRYWAIT P1, [R3+URZ+0x29860], R2 ;  /* 0x02986002030075a7 */ /* 0x010824000802017f */
[----:B0-----:R-:W-:Y:S05]  /*2e730*/  @!P1 NANOSLEEP.SYNCS 0x989680 ;  /* 0x009896800000995d */ /* 0x001fea0003900000 */
[----:B------:R-:W0:Y:S02]  /*2e740*/  @!P1 SYNCS.PHASECHK.TRANS64 P1, [R3+URZ+0x29860], R2 ;  /* 0x02986002030095a7 */ /* 0x000e24000802007f */
[----:B0-----:R-:W-:Y:S05]  /*2e750*/  @!P1 BRA `(.L_x_659) ;  /* 0xfffffffc00f09947 */ /* 0x001fea000383ffff */
[----:B------:R-:W-:Y:S05]  /*2e760*/  BRA `(.L_x_856) ;  /* 0xffffffb4004c7947 */ /* 0x000fea000383ffff */
.L_x_661:
[----:B------:R0:W0:Y:S02]  /*2e770*/  SYNCS.PHASECHK.TRANS64.TRYWAIT P0, [R4+URZ+0x29880], R5 ;  /* 0x02988005040075a7 */ /* 0x000024000800017f */
[----:B0-----:R-:W-:Y:S05]  /*2e780*/  @!P0 NANOSLEEP.SYNCS 0x989680 ;  /* 0x009896800000895d */ /* 0x001fea0003900000 */
[----:B------:R-:W0:Y:S02]  /*2e790*/  @!P0 SYNCS.PHASECHK.TRANS64 P0, [R4+URZ+0x29880], R5 ;  /* 0x02988005040085a7 */ /* 0x000e24000800007f */
[----:B0-----:R-:W-:Y:S05]  /*2e7a0*/  @!P0 BRA `(.L_x_661) ;  /* 0xfffffffc00f08947 */ /* 0x001fea000383ffff */
[----:B------:R-:W-:Y:S05]  /*2e7b0*/  BRA `(.L_x_662) ;  /* 0xffffffb400487947 */ /* 0x000fea000383ffff */
.L_x_857:
        /* <DEDUP_REMOVED lines=12> */
.L_x_2846:


//--------------------- .text._ZN7cutlass13device_kernelIN5flash11enable_sm90INS1_16FlashAttnFwdSm90INS1_25CollectiveMainloopFwdSm90ILi2EN4cute5tupleIJNS5_1CILi1EEES8_S8_EEENS6_IJNS7_ILi128EEENS7_ILi160EEENS7_ILi192EEEEEELi128ENS_12float_e4m3_tEfNS_4arch4Sm90ELb0ELb1ELb0ELb0ELb0ELb0ELb0ELb1ELb1ELb1ELb1ELb0EEENS1_21CollectiveEpilogueFwdINS6_IJSA_SA_SB_EEES9_NS_10bfloat16_tESG_Li256ELb0ELb1ELb1ELb1EEENS1_19SingleTileSchedulerILb0ELb1ELb1ELi128EEEEEEEEEvNT_6ParamsE --------------------------
	.section	.text._ZN7cutlass13device_kernelIN5flash11enable_sm90INS1_16FlashAttnFwdSm90INS1_25CollectiveMainloopFwdSm90ILi2EN4cute5tupleIJNS5_1CILi1EEES8_S8_EEENS6_IJNS7_ILi128EEENS7_ILi160EEENS7_ILi192EEEEEELi128ENS_12float_e4m3_tEfNS_4arch4Sm90ELb0ELb1ELb0ELb0ELb0ELb0ELb0ELb1ELb1ELb1ELb1ELb0EEENS1_21CollectiveEpilogueFwdINS6_IJSA_SA_SB_EEES9_NS_10bfloat16_tESG_Li256ELb0ELb1ELb1ELb1EEENS1_19SingleTileSchedulerILb0ELb1ELb1ELi128EEEEEEEEEvNT_6ParamsE,"ax",@progbits
	.align	128
.text._ZN7cutlass13device_kernelIN5flash11enable_sm90INS1_16FlashAttnFwdSm90INS1_25CollectiveMainloopFwdSm90ILi2EN4cute5tupleIJNS5_1CILi1EEES8_S8_EEENS6_IJNS7_ILi128EEENS7_ILi160EEENS7_ILi192EEEEEELi128ENS_12float_e4m3_tEfNS_4arch4Sm90ELb0ELb1ELb0ELb0ELb0ELb0ELb0ELb1ELb1ELb1ELb1ELb0EEENS1_21CollectiveEpilogueFwdINS6_IJSA_SA_SB_EEES9_NS_10bfloat16_tESG_Li256ELb0ELb1ELb1ELb1EEENS1_19SingleTileSchedulerILb0ELb1ELb1ELi128EEEEEEEEEvNT_6ParamsE:
        .type           _ZN7cutlass13device_kernelIN5flash11enable_sm90INS1_16FlashAttnFwdSm90INS1_25CollectiveMainloopFwdSm90ILi2EN4cute5tupleIJNS5_1CILi1EEES8_S8_EEENS6_IJNS7_ILi128EEENS7_ILi160EEENS7_ILi192EEEEEELi128ENS_12float_e4m3_tEfNS_4arch4Sm90ELb0ELb1ELb0ELb0ELb0ELb0ELb0ELb1ELb1ELb1ELb1ELb0EEENS1_21CollectiveEpilogueFwdINS6_IJSA_SA_SB_EEES9_NS_10bfloat16_tESG_Li256ELb0ELb1ELb1ELb1EEENS1_19SingleTileSchedulerILb0ELb1ELb1ELi128EEEEEEEEEvNT_6ParamsE,@function
        .size           _ZN7cutlass13device_kernelIN5flash11enable_sm90INS1_16FlashAttnFwdSm90INS1_25CollectiveMainloopFwdSm90ILi2EN4cute5tupleIJNS5_1CILi1EEES8_S8_EEENS6_IJNS7_ILi128EEENS7_ILi160EEENS7_ILi192EEEEEELi128ENS_12float_e4m3_tEfNS_4arch4Sm90ELb0ELb1ELb0ELb0ELb0ELb0ELb0ELb1ELb1ELb1ELb1ELb0EEENS1_21CollectiveEpilogueFwdINS6_IJSA_SA_SB_EEES9_NS_10bfloat16_tESG_Li256ELb0ELb1ELb1ELb1EEENS1_19SingleTileSchedulerILb0ELb1ELb1ELi128EEEEEEEEEvNT_6ParamsE,(.L_x_2847 - _ZN7cutlass13device_kernelIN5flash11enable_sm90INS1_16FlashAttnFwdSm90INS1_25CollectiveMainloopFwdSm90ILi2EN4cute5tupleIJNS5_1CILi1EEES8_S8_EEENS6_IJNS7_ILi128EEENS7_ILi160EEENS7_ILi192EEEEEELi128ENS_12float_e4m3_tEfNS_4arch4Sm90ELb0ELb1ELb0ELb0ELb0ELb0ELb0ELb1ELb1ELb1ELb1ELb0EEENS1_21CollectiveEpilogueFwdINS6_IJSA_SA_SB_EEES9_NS_10bfloat16_tESG_Li256ELb0ELb1ELb1ELb1EEENS1_19SingleTileSchedulerILb0ELb1ELb1ELi128EEEEEEEEEvNT_6ParamsE)
        .other          _ZN7cutlass13device_kernelIN5flash11enable_sm90INS1_16FlashAttnFwdSm90INS1_25CollectiveMainloopFwdSm90ILi2EN4cute5tupleIJNS5_1CILi1EEES8_S8_EEENS6_IJNS7_ILi128EEENS7_ILi160EEENS7_ILi192EEEEEELi128ENS_12float_e4m3_tEfNS_4arch4Sm90ELb0ELb1ELb0ELb0ELb0ELb0ELb0ELb1ELb1ELb1ELb1ELb0EEENS1_21CollectiveEpilogueFwdINS6_IJSA_SA_SB_EEES9_NS_10bfloat16_tESG_Li256ELb0ELb1ELb1ELb1EEENS1_19SingleTileSchedulerILb0ELb1ELb1ELi128EEEEEEEEEvNT_6ParamsE,@"STO_CUDA_ENTRY STV_DEFAULT"
_ZN7cutlass13device_kernelIN5flash11enable_sm90INS1_16FlashAttnFwdSm90INS1_25CollectiveMainloopFwdSm90ILi2EN4cute5tupleIJNS5_1CILi1EEES8_S8_EEENS6_IJNS7_ILi128EEENS7_ILi160EEENS7_ILi192EEEEEELi128ENS_12float_e4m3_tEfNS_4arch4Sm90ELb0ELb1ELb0ELb0ELb0ELb0ELb0ELb1ELb1ELb1ELb1ELb0EEENS1_21CollectiveEpilogueFwdINS6_IJSA_SA_SB_EEES9_NS_10bfloat16_tESG_Li256ELb0ELb1ELb1ELb1EEENS1_19SingleTileSchedulerILb0ELb1ELb1ELi128EEEEEEEEEvNT_6ParamsE:
        /* <DEDUP_REMOVED lines=18> */
.L_x_859:
[----:B------:R-:W-:Y:S05]  /*0120*/  BSYNC B0 ;  /* 0x0000000000007941 */ /* 0x000fea0003800000 */
.L_x_858:
        /* <DEDUP_REMOVED lines=41> */
.L_x_860:
        /* <DEDUP_REMOVED lines=22> */
.L_x_861:
        /* <DEDUP_REMOVED lines=18> */
.L_x_862:
        /* <DEDUP_REMOVED lines=22> */
.L_x_863:
        /* <DEDUP_REMOVED lines=22> */
.L_x_864:
[----:B0-----:R-:W-:Y:S01]  /*0900*/  UMOV UR4, 0x1 ;  /* 0x0000000100047882 */ /* 0x001fe20000000000 */
[----:B------:R-:W-:Y:S01]  /*0910*/  PLOP3.LUT P0, PT, PT, PT, UP0, 0x80, 0x0 ;  /* 0x000000000000781c */ /* 0x000fe20003f0f008 */
[----:B------:R-:W-:Y:S01]  /*0920*/  USEL UR4, UR4, 0x2, !UP0 ;  /* 0x0000000204047887 */ /* 0x000fe2000c000000 */
[----:B------:R-:W-:Y:S01]  /*0930*/  NOP ;  /* 0x0000000000007918 */ /* 0x000fe20000000000 */
[----:B------:R-:W-:Y:S01]  /*0940*/  ULDC.64 UR58, c[0x0][0x208] ;  /* 0x00008200003a7ab9 */ /* 0x000fe20000000a00 */
[----:B------:R-:W-:Y:S03]  /*0950*/  BSSY B6, `(.L_x_865) ;  /* 0x0001877000067945 */ /* 0x000fe60003800000 */
[----:B------:R-:W-:-:S05]  /*0960*/  IMAD.U32 R2, RZ, RZ, UR4 ;  /* 0x00000004ff027e24 */ /* 0x000fca000f8e00ff */
[----:B------:R0:W-:Y:S01]  /*0970*/  STL [R1+0x18], R2 ;  /* 0x0000180201007387 */ /* 0x0001e20000100800 */
[----:B-12-4-:R-:W-:Y:S06]  /*0980*/  BAR.SYNC.DEFER_BLOCKING 0x0 ;  /* 0x0000000000007b1d */ /* 0x016fec0000010000 */
[----:B------:R-:W-:Y:S05]  /*0990*/  @!P0 BRA `(.L_x_866) ;  /* 0x0000014800cc8947 */ /* 0x000fea0003800000 */
.L_x_867:
[----:B------:R-:W-:-:S08]  /*09a0*/  NOP ;  /* 0x0000000000007918 */ /* 0x000fd00000000000 */
[----:B------:R-:W1:Y:S02]  /*09b0*/  USETMAXREG.TRY_ALLOC.CTAPOOL UP0, 0xf0 ;  /* 0x000000f0000079c8 */ /* 0x000e640008000600 */
[----:B-1----:R-:W-:-:S13]  /*09c0*/  PLOP3.LUT P0, PT, PT, PT, UP0, 0x80, 0x0 ;  /* 0x000000000000781c */ /* 0x002fda0003f0f008 */
[----:B------:R-:W-:Y:S05]  /*09d0*/  @!P0 BRA `(.L_x_867) ;  /* 0xfffffffc00f08947 */ /* 0x000fea000383ffff */
[----:B------:R-:W1:Y:S01]  /*09e0*/  S2R R6, SR_TID.X ;  /* 0x0000000000067919 */ /* 0x000e620000002100 */
[----:B------:R-:W2:Y:S01]  /*09f0*/  S2UR UR6, SR_CTAID.Y ;  /* 0x00000000000679c3 */ /* 0x000ea20000002600 */
[----:B------:R-:W-:Y:S02]  /*0a00*/  ULDC UR7, c[0x0][0xc50] ;  /* 0x0003140000077ab9 */ /* 0x000fe40000000800 */
[----:B------:R-:W-:-:S05]  /*0a10*/  UISETP.NE.AND UP0, UPT, UR7, 0x1, UPT ;  /* 0x000000010700788c */ /* 0x000fca000bf05270 */
[----:B------:R-:W3:Y:S06]  /*0a20*/  S2UR UR9, SR_CTAID.Z ;  /* 0x00000000000979c3 */ /* 0x000eec0000002700 */
[----:B------:R-:W-:Y:S01]  /*0a30*/  @UP0 ULDC UR4, c[0x0][0xc54] ;  /* 0x0003150000040ab9 */ /* 0x000fe20000000800 */
[----:B------:R-:W-:Y:S01]  /*0a40*/  @UP0 ULDC UR8, c[0x0][0xc58] ;  /* 0x0003160000080ab9 */ /* 0x000fe20000000800 */
[----:B--2---:R-:W-:Y:S02]  /*0a50*/  UIMAD.WIDE.U32 UR4, UR6, UR4, URZ ;  /* 0x00000004060472a5 */ /* 0x004fe4000f8e003f */
[----:B------:R-:W-:-:S02]  /*0a60*/  UMOV UR55, UR6 ;  /* 0x0000000600377c82 */ /* 0x000fc40008000000 */
[----:B------:R-:W-:Y:S01]  /*0a70*/  @UP0 USHF.R.U32.HI UR55, URZ, UR8, UR5 ;  /* 0x000000083f370299 */ /* 0x000fe20008011605 */
[----:B-1----:R-:W-:-:S03]  /*0a80*/  LOP3.LUT R0, R6, 0xffffff80, RZ, 0xc0, !PT ;  /* 0xffffff8006007812 */ /* 0x002fc600078ec0ff */
[----:B------:R-:W-:Y:S01]  /*0a90*/  UIADD3 UR4, -UR55, URZ, URZ ;  /* 0x0000003f37047290 */ /* 0x000fe2000fffe13f */
[----:B------:R-:W-:Y:S06]  /*0aa0*/  BAR.ARV 0x8, 0x180 ;  /* 0x0206000000007b1d */ /* 0x000fec0000002000 */
[----:B------:R-:W-:Y:S01]  /*0ab0*/  ISETP.NE.AND P0, PT, R0, 0x80, PT ;  /* 0x000000800000780c */ /* 0x000fe20003f05270 */
[----:B------:R-:W-:-:S12]  /*0ac0*/  UIMAD UR4, UR7, UR4, UR6 ;  /* 0x00000004070472a4 */ /* 0x000fd8000f8e0206 */
[----:B------:R-:W-:Y:S06]  /*0ad0*/  @!P0 BAR.ARV 0x9, 0x100 ;  /* 0x0244000000008b1d */ /* 0x000fec0000002000 */
[----:B---3--:R-:W-:-:S13]  /*0ae0*/  ISETP.LE.AND P0, PT, RZ, UR9, PT ;  /* 0x00000009ff007c0c */ /* 0x008fda000bf03270 */
[----:B------:R-:W-:Y:S05]  /*0af0*/  @!P0 BRA `(.L_x_868) ;  /* 0x0000018400708947 */ /* 0x000fea0003800000 */
[----:B------:R-:W1:Y:S01]  /*0b00*/  S2UR UR18, SR_CTAID.Z ;  /* 0x00000000001279c3 */ /* 0x000e620000002700 */
[----:B------:R-:W-:Y:S01]  /*0b10*/  ULDC.64 UR6, c[0x0][0x990] ;  /* 0x0002640000067ab9 */ /* 0x000fe20000000a00 */
[----:B------:R-:W-:Y:S01]  /*0b20*/  ULDC.64 UR8, c[0x0][0x998] ;  /* 0x0002660000087ab9 */ /* 0x000fe20000000a00 */
[----:B------:R-:W-:Y:S01]  /*0b30*/  UISETP.NE.U32.AND UP0, UPT, UR6, URZ, UPT ;  /* 0x0000003f0600728c */ /* 0x000fe2000bf05070 */
[----:B------:R-:W-:Y:S01]  /*0b40*/  IMAD.MOV.U32 R7, RZ, RZ, 0x3f800000 ;  /* 0x3f800000ff077424 */ /* 0x000fe200078e00ff */
[----:B------:R-:W-:Y:S01]  /*0b50*/  UISETP.NE.U32.AND UP1, UPT, UR8, URZ, UPT ;  /* 0x0000003f0800728c */ /* 0x000fe2000bf25070 */
[----:B------:R-:W-:Y:S01]  /*0b60*/  IMAD.MOV.U32 R0, RZ, RZ, 0x3f800000 ;  /* 0x3f800000ff007424 */ /* 0x000fe200078e00ff */
[----:B------:R-:W-:Y:S01]  /*0b70*/  UISETP.NE.AND.EX UP0, UPT, UR7, URZ, UPT, UP0 ;  /* 0x0000003f0700728c */ /* 0x000fe2000bf05300 */
[----:B------:R-:W2:Y:S01]  /*0b80*/  LDC.64 R8, c[0x0][0x418] ;  /* 0x00010600ff087b82 */ /* 0x000ea20000000a00 */
[----:B------:R-:W-:-:S04]  /*0b90*/  UISETP.NE.AND.EX UP1, UPT, UR9, URZ, UPT, UP1 ;  /* 0x0000003f0900728c */ /* 0x000fc8000bf25310 */
[----:B------:R-:W-:Y:S02]  /*0ba0*/  PLOP3.LUT P0, PT, PT, PT, UP0, 0x80, 0x0 ;  /* 0x000000000000781c */ /* 0x000fe40003f0f008 */
[----:B------:R-:W-:Y:S01]  /*0bb0*/  PLOP3.LUT P1, PT, PT, PT, UP1, 0x80, 0x0 ;  /* 0x000000000000781c */ /* 0x000fe20003f2f018 */
[----:B------:R-:W3:Y:S02]  /*0bc0*/  LDC R22, c[0x0][0x288] ;  /* 0x0000a200ff167b82 */ /* 0x000ee40000000800 */
[----:B------:R-:W-:Y:S02]  /*0bd0*/  @UP0 ULDC.64 UR12, c[0x0][0x9a8] ;  /* 0x00026a00000c0ab9 */ /* 0x000fe40000000a00 */
[----:B------:R-:W-:Y:S01]  /*0be0*/  @UP1 ULDC.64 UR16, c[0x0][0x9b8] ;  /* 0x00026e0000101ab9 */ /* 0x000fe20000000a00 */
[----:B------:R-:W-:Y:S02]  /*0bf0*/  @UP1 USHF.R.S32.HI UR20, URZ, 0x1f, UR55 ;  /* 0x0000001f3f141899 */ /* 0x000fe40008011437 */
[----:B-1----:R-:W-:Y:S01]  /*0c00*/  USHF.R.S32.HI UR14, URZ, 0x1f, UR18 ;  /* 0x0000001f3f0e7899 */ /* 0x002fe20008011412 */
[----:B------:R-:W1:Y:S01]  /*0c10*/  LDC R16, c[0x0][0x424] ;  /* 0x00010900ff107b82 */ /* 0x000e620000000800 */
[----:B------:R-:W-:-:S02]  /*0c20*/  @UP0 UIMAD.WIDE.U32 UR10, UR18, UR12, URZ ;  /* 0x0000000c120a02a5 */ /* 0x000fc4000f8e003f */
[----:B------:R-:W-:Y:S02]  /*0c30*/  @UP0 UIMAD UR5, UR14, UR12, URZ ;  /* 0x0000000c0e0502a4 */ /* 0x000fe4000f8e023f */
[----:B------:R-:W-:Y:S02]  /*0c40*/  @UP1 UIMAD UR15, UR14, UR16, URZ ;  /* 0x000000100e0f12a4 */ /* 0x000fe4000f8e023f */
[----:B------:R-:W-:Y:S01]  /*0c50*/  IMAD.U32 R19, RZ, RZ, UR14 ;  /* 0x0000000eff137e24 */ /* 0x000fe2000f8e00ff */
[----:B------:R-:W-:Y:S01]  /*0c60*/  @UP0 UIMAD UR14, UR18, UR13, UR5 ;  /* 0x0000000d120e02a4 */ /* 0x000fe2000f8e0205 */
[----:B------:R-:W4:Y:S01]  /*0c70*/  LDC R11, c[0x0][0x2f0] ;  /* 0x0000bc00ff0b7b82 */ /* 0x000f220000000800 */
[----:B------:R-:W-:Y:S02]  /*0c80*/  @UP0 USHF.R.S32.HI UR5, URZ, 0x1f, UR55 ;  /* 0x0000001f3f050899 */ /* 0x000fe40008011437 */
[----:B------:R-:W-:Y:S02]  /*0c90*/  @UP1 UIMAD.WIDE.U32 UR12, UR18, UR16, URZ ;  /* 0x00000010120c12a5 */ /* 0x000fe4000f8e003f */
[----:B------:R-:W-:-:S02]  /*0ca0*/  @UP1 UIMAD UR15, UR18, UR17, UR15 ;  /* 0x00000011120f12a4 */ /* 0x000fc4000f8e020f */
[----:B------:R-:W-:Y:S01]  /*0cb0*/  @UP0 UIADD3 UR11, UR11, UR14, URZ ;  /* 0x0000000e0b0b0290 */ /* 0x000fe2000fffe03f */
[----:B------:R-:W-:Y:S01]  /*0cc0*/  @UP0 ULDC.64 UR16, c[0x0][0x9b0] ;  /* 0x00026c0000100ab9 */ /* 0x000fe20000000a00 */
[----:B------:R-:W-:Y:S01]  /*0cd0*/  @UP1 ULDC.64 UR18, c[0x0][0x9c0] ;  /* 0x0002700000121ab9 */ /* 0x000fe20000000a00 */
[----:B------:R-:W-:Y:S02]  /*0ce0*/  @UP0 UIMAD UR5, UR5, UR16, URZ ;  /* 0x00000010050502a4 */ /* 0x000fe4000f8e023f */
[----:B------:R-:W-:Y:S02]  /*0cf0*/  @UP1 UIMAD UR14, UR20, UR18, URZ ;  /* 0x00000012140e12a4 */ /* 0x000fe4000f8e023f */
[----:B------:R-:W-:Y:S02]  /*0d00*/  @UP1 UIADD3 UR13, UR13, UR15, URZ ;  /* 0x0000000f0d0d1290 */ /* 0x000fe4000fffe03f */
[----:B------:R-:W-:Y:S02]  /*0d10*/  @UP0 UIMAD UR5, UR55, UR17, UR5 ;  /* 0x00000011370502a4 */ /* 0x000fe4000f8e0205 */
[----:B------:R-:W-:-:S02]  /*0d20*/  @UP0 UIMAD.WIDE.U32 UR10, UR55, UR16, UR10 ;  /* 0x00000010370a02a5 */ /* 0x000fc4000f8e000a */
[----:B------:R-:W-:Y:S02]  /*0d30*/  @UP1 UIMAD UR14, UR55, UR19, UR14 ;  /* 0x00000013370e12a4 */ /* 0x000fe4000f8e020e */
[----:B------:R-:W-:Y:S02]  /*0d40*/  @UP1 UIMAD.WIDE.U32 UR12, UR55, UR18, UR12 ;  /* 0x00000012370c12a5 */ /* 0x000fe4000f8e000c */
[----:B------:R-:W-:Y:S02]  /*0d50*/  @UP0 UIADD3 UR11, UR11, UR5, URZ ;  /* 0x000000050b0b0290 */ /* 0x000fe4000fffe03f */
[----:B------:R-:W-:Y:S02]  /*0d60*/  @UP0 ULEA UR6, UP2, UR10, UR6, 0x2 ;  /* 0x000000060a060291 */ /* 0x000fe4000f84103f */
[----:B------:R-:W-:Y:S02]  /*0d70*/  @UP1 UIADD3 UR5, UR13, UR14, URZ ;  /* 0x0000000e0d051290 */ /* 0x000fe4000fffe03f */
[----:B------:R-:W-:-:S02]  /*0d80*/  @UP1 ULEA UR8, UP3, UR12, UR8, 0x2 ;  /* 0x000000080c081291 */ /* 0x000fc4000f86103f */
[----:B------:R-:W-:Y:S01]  /*0d90*/  @UP0 ULEA.HI.X UR7, UR10, UR7, UR11, 0x2, UP2 ;  /* 0x000000070a070291 */ /* 0x000fe200090f140b */
[----:B0-----:R-:W-:Y:S01]  /*0da0*/  IMAD.U32 R2, RZ, RZ, UR6 ;  /* 0x00000006ff027e24 */ /* 0x001fe2000f8e00ff */
[----:B------:R-:W-:Y:S02]  /*0db0*/  @UP1 ULEA.HI.X UR9, UR12, UR9, UR5, 0x2, UP3 ;  /* 0x000000090c091291 */ /* 0x000fe400098f1405 */
[----:B------:R-:W-:Y:S01]  /*0dc0*/  IMAD.U32 R4, RZ, RZ, UR8 ;  /* 0x00000008ff047e24 */ /* 0x000fe2000f8e00ff */
[----:B------:R-:W0:Y:S01]  /*0dd0*/  S2UR UR40, SR_CTAID.X ;  /* 0x00000000002879c3 */ /* 0x000e220000002500 */
[----:B------:R-:W-:Y:S01]  /*0de0*/  IMAD.U32 R3, RZ, RZ, UR7 ;  /* 0x00000007ff037e24 */ /* 0x000fe2000f8e00ff */
[----:B------:R-:W-:Y:S01]  /*0df0*/  ULDC UR5, c[0x0][0x448] ;  /* 0x0001120000057ab9 */ /* 0x000fe20000000800 */
[----:B------:R-:W-:Y:S01]  /*0e00*/  IMAD.U32 R5, RZ, RZ, UR9 ;  /* 0x00000009ff057e24 */ /* 0x000fe2000f8e00ff */
[----:B------:R-:W-:Y:S01]  /*0e10*/  ULDC.64 UR6, c[0x0][0x9e0] ;  /* 0x0002780000067ab9 */ /* 0x000fe20000000a00 */
[----:B------:R-:W-:Y:S01]  /*0e20*/  ULDC UR11, c[0x0][0x988] ;  /* 0x00026200000b7ab9 */ /* 0x000fe20000000800 */
[----:B------:R3:W5:Y:S04]  /*0e30*/  @P0 LDG.E R7, desc[UR58][R2.64] ;  /* 0x0000003a02070981 */ /* 0x000768000c1e1900 */
[----:B------:R-:W5:Y:S01]  /*0e40*/  @P1 LDG.E R0, desc[UR58][R4.64] ;  /* 0x0000003a04001981 */ /* 0x000f62000c1e1900 */
[----:B--2---:R-:W-:Y:S01]  /*0e50*/  ISETP.NE.U32.AND P0, PT, R8, RZ, PT ;  /* 0x000000ff0800720c */ /* 0x004fe20003f05070 */
[----:B------:R-:W-:Y:S01]  /*0e60*/  UISETP.NE.AND UP1, UPT, UR5, 0x1, UPT ;  /* 0x000000010500788c */ /* 0x000fe2000bf25270 */
[----:B------:R-:W-:Y:S01]  /*0e70*/  VIADD R104, R6, 0xffffff80 ;  /* 0xffffff8006687836 */ /* 0x000fe20000000000 */
[----:B------:R-:W-:Y:S01]  /*0e80*/  UISETP.GE.AND UP0, UPT, UR7, 0x1, UPT ;  /* 0x000000010700788c */ /* 0x000fe2000bf06270 */
[----:B------:R-:W-:-:S02]  /*0e90*/  ISETP.NE.AND.EX P0, PT, R9, RZ, PT, P0 ;  /* 0x000000ff0900720c */ /* 0x000fc40003f05300 */
[----:B---3--:R-:W-:Y:S02]  /*0ea0*/  IADD3 R3, -R22, 0x1, RZ ;  /* 0x0000000116037810 */ /* 0x008fe40007ffe1ff */
[----:B-1----:R-:W-:Y:S02]  /*0eb0*/  SEL R16, R16, 0x1, P0 ;  /* 0x0000000110107807 */ /* 0x002fe40000000000 */
[----:B------:R-:W-:Y:S02]  /*0ec0*/  PLOP3.LUT P1, PT, PT, PT, UP0, 0x80, 0x0 ;  /* 0x000000000000781c */ /* 0x000fe40003f2f008 */
[----:B------:R-:W-:Y:S01]  /*0ed0*/  @UP1 ULDC UR9, c[0x0][0x44c] ;  /* 0x0001130000091ab9 */ /* 0x000fe20000000800 */
[CC--:B----4-:R-:W-:Y:S01]  /*0ee0*/  IMAD R3, R16.reuse, R11.reuse, R3 ;  /* 0x0000000b10037224 */ /* 0x0d0fe200078e0203 */
[----:B0-----:R-:W-:Y:S01]  /*0ef0*/  USHF.L.U32 UR40, UR40, 0x7, URZ ;  /* 0x0000000728287899 */ /* 0x001fe2000800063f */
[----:B------:R-:W-:Y:S01]  /*0f00*/  IMAD R18, R16, R11, RZ ;  /* 0x0000000b10127224 */ /* 0x000fe200078e02ff */
[----:B------:R-:W-:-:S02]  /*0f10*/  @UP1 ULDC UR12, c[0x0][0x450] ;  /* 0x00011400000c1ab9 */ /* 0x000fc40000000800 */
[----:B------:R-:W-:Y:S01]  /*0f20*/  R2UR UR10, R3 ;  /* 0x00000000030a72ca */ /* 0x000fe200000e0000 */
[----:B------:R-:W-:Y:S02]  /*0f30*/  @UP1 UIADD3 UR8, UR40, 0x7f, URZ ;  /* 0x0000007f28081890 */ /* 0x000fe4000fffe03f */
[----:B------:R-:W-:Y:S02]  /*0f40*/  UIADD3 UR5, UR40, 0x7f, URZ ;  /* 0x0000007f28057890 */ /* 0x000fe4000fffe03f */
[----:B------:R-:W-:-:S04]  /*0f50*/  UIMAD.WIDE.U32 UR8, UR8, UR9, URZ ;  /* 0x00000009080872a5 */ /* 0x000fc8000f8e003f */
[----:B------:R-:W-:-:S04]  /*0f60*/  @UP1 USHF.R.U32.HI UR5, URZ, UR12, UR9 ;  /* 0x0000000c3f051299 */ /* 0x000fc80008011609 */
[----:B------:R-:W-:-:S04]  /*0f70*/  UIADD3 UR8, UR10, UR5, URZ ;  /* 0x000000050a087290 */ /* 0x000fc8000fffe03f */
[----:B------:R-:W-:Y:S01]  /*0f80*/  UIADD3 UR6, UR8, UR6, URZ ;  /* 0x0000000608067290 */ /* 0x000fe2000fffe03f */
[----:B-----5:R-:W-:-:S04]  /*0f90*/  FMUL.FTZ R0, R7, R0 ;  /* 0x0000000007007220 */ /* 0x020fc80000410000 */
[----:B------:R-:W-:-:S05]  /*0fa0*/  FMUL.FTZ R0, R0, UR11 ;  /* 0x0000000b00007c20 */ /* 0x000fca0008410000 */
[----:B------:R-:W-:Y:S01]  /*0fb0*/  R2UR UR36, R0 ;  /* 0x00000000002472ca */ /* 0x000fe200000e0000 */
[----:B------:R-:W-:Y:S01]  /*0fc0*/  IMAD.U32 R0, RZ, RZ, UR6 ;  /* 0x00000006ff007e24 */ /* 0x000fe2000f8e00ff */
[----:B------:R-:W-:-:S13]  /*0fd0*/  @!P1 BRA `(.L_x_869) ;  /* 0x0000000000409947 */ /* 0x000fda0003800000 */
[----:B------:R-:W-:Y:S01]  /*0fe0*/  ISETP.LT.AND P0, PT, RZ, UR8, PT ;  /* 0x00000008ff007c0c */ /* 0x000fe2000bf01270 */
[----:B------:R-:W-:-:S12]  /*0ff0*/  UIADD3 UR5, UR8, -0x1, URZ ;  /* 0xffffffff08057890 */ /* 0x000fd8000fffe03f */
[----:B------:R-:W-:Y:S05]  /*1000*/  @P0 BRA `(.L_x_870) ;  /* 0x00000000001c0947 */ /* 0x000fea0003800000 */
[----:B------:R-:W-:Y:S02]  /*1010*/  UISETP.NE.AND UP0, UPT, UR7, 0x1, UPT ;  /* 0x000000010700788c */ /* 0x000fe4000bf05270 */
[----:B------:R-:W-:-:S09]  /*1020*/  UIADD3 UR5, -UR8, URZ, URZ ;  /* 0x0000003f08057290 */ /* 0x000fd2000fffe13f */
[----:B------:R-:W-:Y:S02]  /*1030*/  @UP0 ULDC.64 UR10, c[0x0][0x9e8] ;  /* 0x00027a00000a0ab9 */ /* 0x000fe40000000a00 */
[----:B------:R-:W-:-:S04]  /*1040*/  UIMAD.WIDE.U32 UR8, UR5, UR10, URZ ;  /* 0x0000000a050872a5 */ /* 0x000fc8000f8e003f */
[----:B------:R-:W-:-:S04]  /*1050*/  @UP0 USHF.R.U32.HI UR5, URZ, UR11, UR9 ;  /* 0x0000000b3f050299 */ /* 0x000fc80008011609 */
[----:B------:R-:W-:Y:S01]  /*1060*/  ULOP3.LUT UR5, URZ, UR5, URZ, 0x33, !UPT ;  /* 0x000000053f057292 */ /* 0x000fe2000f8e333f */
[----:B------:R-:W-:Y:S11]  /*1070*/  BRA `(.L_x_871) ;  /* 0x0000000000107947 */ /* 0x000ff60003800000 */
.L_x_870:
[----:B------:R-:W-:-:S11]  /*1080*/  UISETP.NE.AND UP0, UPT, UR7, 0x1, UPT ;  /* 0x000000010700788c */ /* 0x000fd6000bf05270 */
[----:B------:R-:W-:Y:S02]  /*1090*/  @UP0 ULDC.64 UR10, c[0x0][0x9e8] ;  /* 0x00027a00000a0ab9 */ /* 0x000fe40000000a00 */
[----:B------:R-:W-:-:S04]  /*10a0*/  UIMAD.WIDE.U32 UR8, UR5, UR10, URZ ;  /* 0x0000000a050872a5 */ /* 0x000fc8000f8e003f */
[----:B------:R-:W-:-:S12]  /*10b0*/  @UP0 USHF.R.U32.HI UR5, URZ, UR11, UR9 ;  /* 0x0000000b3f050299 */ /* 0x000fd80008011609 */
.L_x_871:
[----:B------:R-:W-:-:S06]  /*10c0*/  UIMAD UR5, UR5, UR7, UR7 ;  /* 0x00000007050572a4 */ /* 0x000fcc000f8e0207 */
[----:B------:R-:W-:-:S07]  /*10d0*/  VIMNMX R0, R0, UR5, PT ;  /* 0x0000000500007c48 */ /* 0x000fce000bfe0100 */
.L_x_869:
[-C--:B------:R-:W-:Y:S01]  /*10e0*/  IMAD R22, R16, R11.reuse, -R22 ;  /* 0x0000000b10167224 */ /* 0x080fe200078e0a16 */
[----:B------:R-:W-:Y:S01]  /*10f0*/  @UP1 ULDC UR8, c[0x0][0x44c] ;  /* 0x0001130000081ab9 */ /* 0x000fe20000000800 */
[----:B------:R-:W-:Y:S01]  /*1100*/  VIADD R2, R0, 0x9f ;  /* 0x0000009f00027836 */ /* 0x000fe20000000000 */
[----:B------:R-:W-:Y:S01]  /*1110*/  UIMAD.WIDE.U32 UR8, UR40, UR8, URZ ;  /* 0x00000008280872a5 */ /* 0x000fe2000f8e003f */
[----:B------:R-:W-:Y:S01]  /*1120*/  IMAD R0, R16, R11, 0x9f ;  /* 0x0000009f10007424 */ /* 0x000fe200078e020b */
[----:B------:R-:W-:Y:S01]  /*1130*/  R2UR UR6, R22 ;  /* 0x00000000160672ca */ /* 0x000fe200000e0000 */
[----:B------:R-:W-:Y:S01]  /*1140*/  @UP1 ULDC UR10, c[0x0][0x450] ;  /* 0x00011400000a1ab9 */ /* 0x000fe20000000800 */
[----:B------:R-:W-:Y:S01]  /*1150*/  IMAD.HI R2, R2, 0x66666667, RZ ;  /* 0x6666666702027827 */ /* 0x000fe200078e02ff */
[----:B------:R-:W-:Y:S01]  /*1160*/  UMOV UR5, UR40 ;  /* 0x0000002800057c82 */ /* 0x000fe20008000000 */
[----:B------:R-:W-:Y:S02]  /*1170*/  @UP1 USHF.R.U32.HI UR5, URZ, UR10, UR9 ;  /* 0x0000000a3f051299 */ /* 0x000fe40008011609 */
[----:B------:R-:W-:Y:S01]  /*1180*/  IMAD.HI R0, R0, 0x66666667, RZ ;  /* 0x6666666700007827 */ /* 0x000fe200078e02ff */
[----:B------:R-:W-:-:S04]  /*1190*/  SHF.R.U32.HI R5, RZ, 0x1f, R2 ;  /* 0x0000001fff057819 */ /* 0x000fc80000011602 */
[----:B------:R-:W-:Y:S02]  /*11a0*/  SHF.R.U32.HI R3, RZ, 0x1f, R0 ;  /* 0x0000001fff037819 */ /* 0x000fe40000011600 */
[----:B------:R-:W-:Y:S01]  /*11b0*/  UIADD3 UR5, UR6, UR5, URZ ;  /* 0x0000000506057290 */ /* 0x000fe2000fffe03f */
[----:B------:R-:W-:Y:S02]  /*11c0*/  LEA.HI.SX32 R2, R2, R5, 0x1a ;  /* 0x0000000502027211 */ /* 0x000fe400078fd2ff */
[----:B------:R-:W-:Y:S01]  /*11d0*/  ULDC UR6, c[0x0][0x9dc] ;  /* 0x0002770000067ab9 */ /* 0x000fe20000000800 */
[----:B------:R-:W-:Y:S01]  /*11e0*/  LEA.HI.SX32 R3, R0, R3, 0x1a ;  /* 0x0000000300037211 */ /* 0x000fe200078fd2ff */
[----:B------:R-:W-:-:S03]  /*11f0*/  UIADD3 UR6, UR5, -UR6, URZ ;  /* 0x8000000605067290 */ /* 0x000fc6000fffe03f */
[----:B------:R-:W-:Y:S01]  /*1200*/  VIMNMX R23, R3, R2, PT ;  /* 0x0000000203177248 */ /* 0x000fe20003fe0100 */
[----:B------:R-:W-:Y:S08]  /*1210*/  @!P1 BRA `(.L_x_872) ;  /* 0x0000000000449947 */ /* 0x000ff00003800000 */
[----:B------:R-:W-:-:S06]  /*1220*/  UISETP.GT.AND UP0, UPT, UR5, -0x1, UPT ;  /* 0xffffffff0500788c */ /* 0x000fcc000bf04270 */
[----:B------:R-:W-:-:S13]  /*1230*/  PLOP3.LUT P0, PT, PT, PT, UP0, 0x80, 0x0 ;  /* 0x000000000000781c */ /* 0x000fda0003f0f008 */
[----:B------:R-:W-:Y:S05]  /*1240*/  @P0 BRA `(.L_x_873) ;  /* 0x00000000001c0947 */ /* 0x000fea0003800000 */
[----:B------:R-:W-:Y:S02]  /*1250*/  UISETP.NE.AND UP0, UPT, UR7, 0x1, UPT ;  /* 0x000000010700788c */ /* 0x000fe4000bf05270 */
[----:B------:R-:W-:-:S09]  /*1260*/  ULOP3.LUT UR5, URZ, UR5, URZ, 0x33, !UPT ;  /* 0x000000053f057292 */ /* 0x000fd2000f8e333f */
[----:B------:R-:W-:Y:S02]  /*1270*/  @UP0 ULDC.64 UR10, c[0x0][0x9e8] ;  /* 0x00027a00000a0ab9 */ /* 0x000fe40000000a00 */
[----:B------:R-:W-:-:S04]  /*1280*/  UIMAD.WIDE.U32 UR8, UR5, UR10, URZ ;  /* 0x0000000a050872a5 */ /* 0x000fc8000f8e003f */
[----:B------:R-:W-:-:S04]  /*1290*/  @UP0 USHF.R.U32.HI UR5, URZ, UR11, UR9 ;  /* 0x0000000b3f050299 */ /* 0x000fc80008011609 */
[----:B------:R-:W-:Y:S01]  /*12a0*/  ULOP3.LUT UR5, URZ, UR5, URZ, 0x33, !UPT ;  /* 0x000000053f057292 */ /* 0x000fe2000f8e333f */
[----:B------:R-:W-:Y:S11]  /*12b0*/  BRA `(.L_x_874) ;  /* 0x0000000000107947 */ /* 0x000ff60003800000 */
.L_x_873:
[----:B------:R-:W-:-:S11]  /*12c0*/  UISETP.NE.AND UP0, UPT, UR7, 0x1, UPT ;  /* 0x000000010700788c */ /* 0x000fd6000bf05270 */
[----:B------:R-:W-:Y:S02]  /*12d0*/  @UP0 ULDC.64 UR10, c[0x0][0x9e8] ;  /* 0x00027a00000a0ab9 */ /* 0x000fe40000000a00 */
[----:B------:R-:W-:-:S04]  /*12e0*/  UIMAD.WIDE.U32 UR8, UR5, UR10, URZ ;  /* 0x0000000a050872a5 */ /* 0x000fc8000f8e003f */
[----:B------:R-:W-:-:S12]  /*12f0*/  @UP0 USHF.R.U32.HI UR5, URZ, UR11, UR9 ;  /* 0x0000000b3f050299 */ /* 0x000fd80008011609 */
.L_x_874:
[----:B------:R-:W-:-:S04]  /*1300*/  UIMAD UR5, UR5, UR7, URZ ;  /* 0x00000007050572a4 */ /* 0x000fc8000f8e023f */
[----:B------:R-:W-:-:S04]  /*1310*/  UISETP.LT.AND UP0, UPT, UR6, UR5, UPT ;  /* 0x000000050600728c */ /* 0x000fc8000bf01270 */
[----:B------:R-:W-:-:S12]  /*1320*/  USEL UR6, UR6, UR5, !UP0 ;  /* 0x0000000506067287 */ /* 0x000fd8000c000000 */
.L_x_872:
[----:B------:R-:W-:Y:S02]  /*1330*/  UIMAD.WIDE UR6, UR6, 0x66666667, URZ ;  /* 0x66666667060678a5 */ /* 0x000fe4000f8e023f */
[----:B------:R-:W-:Y:S02]  /*1340*/  USHF.R.U32.HI UR10, URZ, 0x10, UR4 ;  /* 0x000000103f0a7899 */ /* 0x000fe40008011604 */
[----:B------:R-:W-:Y:S02]  /*1350*/  USHF.R.U32.HI UR5, URZ, 0x1f, UR7 ;  /* 0x0000001f3f057899 */ /* 0x000fe40008011607 */
[----:B------:R-:W-:Y:S02]  /*1360*/  ULOP3.LUT UR56, UR4, 0xffff, URZ, 0xc0, !UPT ;  /* 0x0000ffff04387892 */ /* 0x000fe4000f8ec03f */
[----:B------:R-:W-:Y:S01]  /*1370*/  ULEA.HI.SX32 UR5, UR7, UR5, 0x1a ;  /* 0x0000000507057291 */ /* 0x000fe2000f8fd23f */
[----:B------:R-:W-:-:S03]  /*1380*/  UMOV UR4, URZ ;  /* 0x0000003f00047c82 */ /* 0x000fc60008000000 */
[----:B------:R-:W-:-:S04]  /*1390*/  UISETP.LT.AND UP0, UPT, URZ, UR5, UPT ;  /* 0x000000053f00728c */ /* 0x000fc8000bf01270 */
[----:B------:R-:W-:Y:S02]  /*13a0*/  USEL UR9, URZ, UR5, !UP0 ;  /* 0x000000053f097287 */ /* 0x000fe4000c000000 */
[----:B------:R-:W-:-:S04]  /*13b0*/  UISETP.NE.AND UP0, UPT, UR10, URZ, UPT ;  /* 0x0000003f0a00728c */ /* 0x000fc8000bf05270 */
[----:B------:R-:W-:-:S07]  /*13c0*/  ISETP.GT.AND P0, PT, R23, UR9, PT ;  /* 0x0000000917007c0c */ /* 0x000fce000bf04270 */
[----:B------:R-:W-:-:S06]  /*13d0*/  @!UP0 ULDC UR10, c[0x0][0x9f0] ;  /* 0x00027c00000a8ab9 */ /* 0x000fcc0000000800 */
[----:B------:R-:W-:Y:S05]  /*13e0*/  @!P0 BRA `(.L_x_875) ;  /* 0x00000000008c8947 */ /* 0x000fea0003800000 */
[----:B------:R-:W-:Y:S01]  /*13f0*/  IMAD.U32 R4, RZ, RZ, UR10 ;  /* 0x0000000aff047e24 */ /* 0x000fe2000f8e00ff */
[----:B------:R-:W-:-:S04]  /*1400*/  UMOV UR4, URZ ;  /* 0x0000003f00047c82 */ /* 0x000fc80008000000 */
[----:B------:R-:W-:-:S04]  /*1410*/  IABS R0, R4 ;  /* 0x0000000400007213 */ /* 0x000fc80000000000 */
[----:B------:R-:W-:Y:S02]  /*1420*/  R2UR UR11, R0 ;  /* 0x00000000000b72ca */ /* 0x000fe400000e0000 */
[----:B------:R-:W-:Y:S02]  /*1430*/  IADD3 R0, R4, -0x1, R23 ;  /* 0xffffffff04007810 */ /* 0x000fe40007ffe017 */
[----:B------:R-:W-:Y:S02]  /*1440*/  IABS R4, R4 ;  /* 0x0000000400047213 */ /* 0x000fe40000000000 */
[----:B------:R-:W-:-:S03]  /*1450*/  R2UR UR6, R0 ;  /* 0x00000000000672ca */ /* 0x000fc600000e0000 */
[----:B------:R-:W-:-:S04]  /*1460*/  IMAD.MOV R4, RZ, RZ, -R4 ;  /* 0x000000ffff047224 */ /* 0x000fc800078e0a04 */
[----:B------:R-:W0:Y:S06]  /*1470*/  I2F.RP R2, UR11 ;  /* 0x0000000b00027d06 */ /* 0x000e2c0008209400 */
[----:B------:R-:W-:-:S06]  /*1480*/  UIADD3 UR6, -UR9, UR6, URZ ;  /* 0x0000000609067290 */ /* 0x000fcc000fffe13f */
[----:B------:R-:W-:Y:S01]  /*1490*/  IMAD.U32 R0, RZ, RZ, UR6 ;  /* 0x00000006ff007e24 */ /* 0x000fe2000f8e00ff */
[----:B------:R-:W-:Y:S01]  /*14a0*/  ULOP3.LUT UR6, UR6, UR10, URZ, 0x3c, !UPT ;  /* 0x0000000a06067292 */ /* 0x000fe2000f8e3c3f */
[----:B0-----:R-:W0:Y:S03]  /*14b0*/  MUFU.RCP R2, R2 ;  /* 0x0000000200027308 */ /* 0x001e260000001000 */
[----:B------:R-:W-:-:S04]  /*14c0*/  IABS R0, R0 ;  /* 0x0000000000007213 */ /* 0x000fc80000000000 */
[----:B------:R-:W-:Y:S01]  /*14d0*/  R2UR UR8, R0 ;  /* 0x00000000000872ca */ /* 0x000fe200000e0000 */
[----:B------:R-:W-:Y:S02]  /*14e0*/  IMAD.MOV.U32 R0, RZ, RZ, R4 ;  /* 0x000000ffff007224 */ /* 0x000fe400078e0004 */
[----:B0-----:R-:W-:-:S06]  /*14f0*/  VIADD R3, R2, 0xffffffe ;  /* 0x0ffffffe02037836 */ /* 0x001fcc0000000000 */
        /* <DEDUP_REMOVED lines=18> */
.L_x_875:
[----:B------:R-:W-:Y:S02]  /*1620*/  UIMAD UR56, UR56, UR4, UR9 ;  /* 0x00000004383872a4 */ /* 0x000fe4000f8e0209 */
[----:B------:R-:W-:Y:S01]  /*1630*/  IMAD.U32 R0, RZ, RZ, UR4 ;  /* 0x00000004ff007e24 */ /* 0x000fe2000f8e00ff */
[----:B------:R-:W-:Y:S02]  /*1640*/  PLOP3.LUT P0, PT, PT, PT, PT, 0x80, 0x0 ;  /* 0x000000000000781c */ /* 0x000fe40003f0f070 */
[----:B------:R-:W-:Y:S02]  /*1650*/  CS2R R28, SRZ ;  /* 0x00000000001c7805 */ /* 0x000fe4000001ff00 */
[----:B------:R-:W-:Y:S02]  /*1660*/  CS2R R2, SRZ ;  /* 0x0000000000027805 */ /* 0x000fe4000001ff00 */
[----:B------:R-:W-:Y:S02]  /*1670*/  CS2R R24, SRZ ;  /* 0x0000000000187805 */ /* 0x000fe4000001ff00 */
[----:B------:R-:W-:-:S02]  /*1680*/  VIADDMNMX R23, R0, UR56, R23, PT ;  /* 0x0000003800177c46 */ /* 0x000fc4000b800117 */
[----:B------:R-:W-:Y:S02]  /*1690*/  CS2R R30, SRZ ;  /* 0x00000000001e7805 */ /* 0x000fe4000001ff00 */
[----:B------:R-:W-:Y:S02]  /*16a0*/  CS2R R26, SRZ ;  /* 0x00000000001a7805 */ /* 0x000fe4000001ff00 */
[----:B------:R-:W-:Y:S02]  /*16b0*/  CS2R R36, SRZ ;  /* 0x0000000000247805 */ /* 0x000fe4000001ff00 */
[----:B------:R-:W-:Y:S02]  /*16c0*/  ISETP.GT.AND P1, PT, R23, UR56, PT ;  /* 0x0000003817007c0c */ /* 0x000fe4000bf24270 */
        /* <DEDUP_REMOVED lines=27> */
[----:B------:R-:W-:Y:S06]  /*1880*/  @!P1 BRA `(.L_x_876) ;  /* 0x0000011400a09947 */ /* 0x000fec0003800000 */
[----:B------:R-:W-:Y:S01]  /*1890*/  SHF.R.S32.HI R105, RZ, 0x1f, R104 ;  /* 0x0000001fff697819 */ /* 0x000fe20000011468 */
[----:B------:R-:W0:Y:S01]  /*18a0*/  S2UR UR5, SR_CgaCtaId ;  /* 0x00000000000579c3 */ /* 0x000e220000008800 */
[----:B------:R-:W-:Y:S02]  /*18b0*/  UMOV UR37, 0x400 ;  /* 0x0000040000257882 */ /* 0x000fe40000000000 */
[----:B------:R-:W-:-:S04]  /*18c0*/  LEA.HI R106, R105, R104, RZ, 0x7 ;  /* 0x00000068696a7211 */ /* 0x000fc800078f38ff */
[----:B------:R-:W-:-:S05]  /*18d0*/  SHF.R.S32.HI R107, RZ, 0x7, R106 ;  /* 0x00000007ff6b7819 */ /* 0x000fca000001146a */
        /* <DEDUP_REMOVED lines=29> */
.L_x_877:
[----:B------:R-:W-:-:S04]  /*1ab0*/  SHF.L.U32 R0, RZ, 0x1f, RZ ;  /* 0x0000001fff007819 */ /* 0x000fc800000006ff */
[----:B------:R-:W0:Y:S02]  /*1ac0*/  SYNCS.PHASECHK.TRANS64.TRYWAIT P0, [UR37+0x29800], R0 ;  /* 0x02980000ff0075a7 */ /* 0x000e240008000165 */
[----:B0-----:R-:W-:Y:S05]  /*1ad0*/  @!P0 BRA `(.L_x_878) ;  /* 0x0000017400808947 */ /* 0x001fea0003800000 */
.L_x_1019:
[----:B------:R-:W2:Y:S02]  /*1ae0*/  LDL R2, [R1+0x18] ;  /* 0x0000180001027983 */ /* 0x000ea40000100800 */
[----:B--2---:R-:W-:-:S13]  /*1af0*/  R2UR UR4, R2 ;  /* 0x00000000020472ca */ /* 0x004fda00000e0000 */
[----:B------:R-:W-:-:S06]  /*1b00*/  ULOP3.LUT UR4, UR4, 0x1, URZ, 0xfc, !UPT ;  /* 0x0000000104047892 */ /* 0x000fcc000f8efc3f */
[----:B------:R-:W-:-:S05]  /*1b10*/  IMAD.U32 R2, RZ, RZ, UR4 ;  /* 0x00000004ff027e24 */ /* 0x000fca000f8e00ff */
[----:B------:R-:W-:-:S13]  /*1b20*/  ISETP.NE.AND P0, PT, R2, 0x3, PT ;  /* 0x000000030200780c */ /* 0x000fda0003f05270 */
[----:B------:R-:W-:Y:S05]  /*1b30*/  @!P0 BRA `(.L_x_879) ;  /* 0x0000000000048947 */ /* 0x000fea0003800000 */
[----:B------:R-:W-:Y:S01]  /*1b40*/  BPT.TRAP 0x1 ;  /* 0x000000040000795c */ /* 0x000fe20000300000 */
.L_x_879:
[----:B------:R1:W2:Y:S01]  /*1b50*/  SYNCS.PHASECHK.TRANS64.TRYWAIT P2, [UR37+0x29830], R0 ;  /* 0x02983000ff0075a7 */ /* 0x0002a20008040165 */
[----:B------:R-:W-:Y:S05]  /*1b60*/  @!P0 BRA `(.L_x_880) ;  /* 0x0000000000048947 */ /* 0x000fea0003800000 */
[----:B------:R-:W-:Y:S01]  /*1b70*/  BPT.TRAP 0x1 ;  /* 0x000000040000795c */ /* 0x000fe20000300000 */
.L_x_880:
[----:B------:R-:W3:Y:S02]  /*1b80*/  S2R R2, SR_TID.X ;  /* 0x0000000000027919 */ /* 0x000ee40000002100 */
[----:B---3--:R-:W-:-:S04]  /*1b90*/  LOP3.LUT R2, R2, 0x7f, RZ, 0xc0, !PT ;  /* 0x0000007f02027812 */ /* 0x008fc800078ec0ff */
[----:B------:R-:W-:Y:S01]  /*1ba0*/  ISETP.NE.AND P1, PT, R2, RZ, PT ;  /* 0x000000ff0200720c */ /* 0x000fe20003f25270 */
[----:B------:R-:W-:-:S05]  /*1bb0*/  IMAD.U32 R2, RZ, RZ, UR38 ;  /* 0x00000026ff027e24 */ /* 0x000fca000f8e00ff */
[----:B------:R-:W-:Y:S01]  /*1bc0*/  LOP3.LUT R2, R2, 0x10000, RZ, 0xfc, !PT ;  /* 0x0001000002027812 */ /* 0x000fe200078efcff */
[----:B--2---:R-:W-:Y:S06]  /*1bd0*/  @P2 BRA `(.L_x_881) ;  /* 0x0000000000082947 */ /* 0x004fec0003800000 */
[----:B------:R-:W2:Y:S02]  /*1be0*/  SYNCS.PHASECHK.TRANS64.TRYWAIT P2, [UR37+0x29830], R0 ;  /* 0x02983000ff0075a7 */ /* 0x000ea40008040165 */
[----:B--2---:R-:W-:Y:S05]  /*1bf0*/  @!P2 BRA `(.L_x_882) ;  /* 0x000001740050a947 */ /* 0x004fea0003800000 */
.L_x_881:
[----:B------:R-:W-:Y:S05]  /*1c00*/  WARPSYNC.ALL ;  /* 0x0000000000007948 */ /* 0x000fea0003800000 */
[----:B0-----:R-:W-:Y:S01]  /*1c10*/  IMAD.MOV.U32 R3, RZ, RZ, -0x7fffffe0 ;  /* 0x80000020ff037424 */ /* 0x001fe200078e00ff */
[----:B------:R-:W-:Y:S01]  /*1c20*/  UIADD3 UR4, UR37, 0x1a400, URZ ;  /* 0x0001a40025047890 */ /* 0x000fe2000fffe03f */
[C---:B------:R-:W-:Y:S01]  /*1c30*/  R2UR UR16, R2.reuse ;  /* 0x00000000021072ca */ /* 0x040fe200000e0000 */
[----:B------:R-:W-:Y:S02]  /*1c40*/  WARPGROUP.ARRIVE ;  /* 0x00000000000079c5 */ /* 0x000fe40000000000 */
        /* <DEDUP_REMOVED lines=10> */
[----:B------:R-:W-:Y:S01]  /*1cf0*/  R2UR UR5, R3 ;  /* 0x00000000030572ca */ /* 0x000fe200000e0000 */
[----:B------:R-:W-:Y:S01]  /*1d00*/  UMOV UR11, 0x80000020 ;  /* 0x80000020000b7882 */ /* 0x000fe20000000000 */
[----:B------:R-:W-:Y:S01]  /*1d10*/  R2UR UR4, R2 ;  /* 0x00000000020472ca */ /* 0x000fe200000e0000 */
[----:B------:R-:W-:Y:S01]  /*1d20*/  UIADD3 UR14, UR38, 0x80, URZ ;  /* 0x00000080260e7890 */ /* 0x000fe2000fffe03f */
[----:B--2---:R-:W-:Y:S01]  /*1d30*/  LOP3.LUT R5, R106, 0xffffff80, RZ, 0xc0, !PT ;  /* 0xffffff806a057812 */ /* 0x004fe200078ec0ff */
[----:B------:R-:W-:Y:S01]  /*1d40*/  UIADD3 UR10, UR38, 0x100, URZ ;  /* 0x00000100260a7890 */ /* 0x000fe2000fffe03f */
[----:B------:R-:W-:Y:S01]  /*1d50*/  LEA.HI R4, R107, R107, RZ, 0x1 ;  /* 0x0000006b6b047211 */ /* 0x000fe200078f08ff */
[----:B------:R-:W-:Y:S01]  /*1d60*/  UMOV UR18, UR38 ;  /* 0x0000002600127c82 */ /* 0x000fe20008000000 */
[----:B------:R-:W-:Y:S01]  /*1d70*/  UIADD3 UR6, UR38, 0x180, URZ ;  /* 0x0000018026067890 */ /* 0x000fe2000fffe03f */
[----:B------:R-:W-:Y:S01]  /*1d80*/  QGMMA.64x32x32.F32.E4M3.E4M3 R88, gdesc[UR16], RZ, !UPT, gsb0 ;  /* 0x00600000105879f3 */ /* 0x000fe2000c0008ff */
[----:B------:R-:W-:Y:S01]  /*1d90*/  UMOV UR7, 0x80000020 ;  /* 0x8000002000077882 */ /* 0x000fe20000000000 */
[----:B------:R-:W-:Y:S01]  /*1da0*/  R2UR UR16, R2 ;  /* 0x00000000021072ca */ /* 0x000fe200000e0000 */
[----:B------:R-:W-:Y:S01]  /*1db0*/  UIADD3 UR18, UR38, 0x200, URZ ;  /* 0x0000020026127890 */ /* 0x000fe2000fffe03f */
[----:B------:R-:W-:Y:S01]  /*1dc0*/  R2UR UR17, R3 ;  /* 0x00000000031172ca */ /* 0x000fe200000e0000 */
[----:B------:R-:W-:Y:S01]  /*1dd0*/  UMOV UR19, 0x80000020 ;  /* 0x8000002000137882 */ /* 0x000fe20000000000 */
[----:B------:R-:W-:Y:S01]  /*1de0*/  UMOV UR21, 0x80000020 ;  /* 0x8000002000157882 */ /* 0x000fe20000000000 */
[----:B------:R-:W-:Y:S01]  /*1df0*/  UMOV UR25, 0x80000020 ;  /* 0x8000002000197882 */ /* 0x000fe20000000000 */
[----:B------:R-:W-:Y:S01]  /*1e00*/  UIADD3 UR26, UR38, 0x582, URZ ;  /* 0x00000582261a7890 */ /* 0x000fe2000fffe03f */
[----:B------:R-:W-:Y:S01]  /*1e10*/  IMAD.IADD R5, R104, 0x1, -R5 ;  /* 0x0000000168057824 */ /* 0x000fe200078e0a05 */
[----:B------:R-:W-:Y:S01]  /*1e20*/  UMOV UR27, 0x80000020 ;  /* 0x80000020001b7882 */ /* 0x000fe20000000000 */
[----:B------:R-:W-:Y:S01]  /*1e30*/  UIADD3 UR30, UR38, 0x602, URZ ;  /* 0x00000602261e7890 */ /* 0x000fe2000fffe03f */
[----:B------:R-:W-:Y:S01]  /*1e40*/  LEA.HI R105, R105, R104, RZ, 0x2 ;  /* 0x0000006869697211 */ /* 0x000fe200078f10ff */
[----:B------:R-:W-:Y:S01]  /*1e50*/  UMOV UR29, UR25 ;  /* 0x00000019001d7c82 */ /* 0x000fe20008000000 */
[----:B------:R-:W-:Y:S01]  /*1e60*/  UMOV UR31, 0x80000020 ;  /* 0x80000020001f7882 */ /* 0x000fe20000000000 */
[----:B------:R-:W-:Y:S01]  /*1e70*/  UIADD3 UR34, UR38, 0x682, URZ ;  /* 0x0000068226227890 */ /* 0x000fe2000fffe03f */
[----:B-1----:R-:W-:Y:S01]  /*1e80*/  SHF.R.S32.HI R0, RZ, 0x1f, R5 ;  /* 0x0000001fff007819 */ /* 0x002fe20000011405 */
[----:B------:R-:W-:Y:S01]  /*1e90*/  UMOV UR33, UR25 ;  /* 0x0000001900217c82 */ /* 0x000fe20008000000 */
[----:B------:R-:W-:Y:S01]  /*1ea0*/  UMOV UR35, 0x80000020 ;  /* 0x8000002000237882 */ /* 0x000fe20000000000 */
[----:B------:R-:W-:Y:S01]  /*1eb0*/  UIADD3 UR46, UR38, 0x702, URZ ;  /* 0x00000702262e7890 */ /* 0x000fe2000fffe03f */
[----:B------:R-:W-:Y:S01]  /*1ec0*/  LOP3.LUT R8, R4, 0x3fffffe, RZ, 0xc0, !PT ;  /* 0x03fffffe04087812 */ /* 0x000fe200078ec0ff */
[----:B------:R-:W-:Y:S01]  /*1ed0*/  UMOV UR45, UR25 ;  /* 0x00000019002d7c82 */ /* 0x000fe20008000000 */
[----:B------:R-:W-:Y:S01]  /*1ee0*/  UMOV UR47, 0x80000020 ;  /* 0x80000020002f7882 */ /* 0x000fe20000000000 */
[CC--:B------:R-:W-:Y:S01]  /*1ef0*/  LEA.HI R4, R0.reuse, R5.reuse, RZ, 0x2 ;  /* 0x0000000500047211 */ /* 0x0c0fe200078f10ff */
[----:B------:R-:W-:Y:S01]  /*1f00*/  IMAD.MOV.U32 R10, RZ, RZ, -0xa0 ;  /* 0xffffff60ff0a7424 */ /* 0x000fe200078e00ff */
[----:B------:R-:W-:Y:S01]  /*1f10*/  LOP3.LUT R105, R105, 0xfffffffc, RZ, 0xc0, !PT ;  /* 0xfffffffc69697812 */ /* 0x000fe200078ec0ff */
[----:B------:R-:W-:Y:S01]  /*1f20*/  IMAD.IADD R8, R107, 0x1, -R8 ;  /* 0x000000016b087824 */ /* 0x000fe200078e0a08 */
[----:B------:R-:W-:Y:S01]  /*1f30*/  LEA.HI R6, R0, R5, RZ, 0x5 ;  /* 0x0000000500067211 */ /* 0x000fe200078f28ff */
[----:B------:R-:W-:Y:S01]  /*1f40*/  ULDC UR61, c[0x0][0x288] ;  /* 0x0000a200003d7ab9 */ /* 0x000fe20000000800 */
[--C-:B------:R-:W-:Y:S01]  /*1f50*/  SHF.R.S32.HI R0, RZ, 0x2, R4.reuse ;  /* 0x00000002ff007819 */ /* 0x100fe20000011404 */
[----:B------:R-:W-:Y:S01]  /*1f60*/  IMAD.IADD R105, R104, 0x1, -R105 ;  /* 0x0000000168697824 */ /* 0x000fe200078e0a69 */
[----:B------:R-:W-:Y:S01]  /*1f70*/  SHF.R.S32.HI R7, RZ, 0x1f, R4 ;  /* 0x0000001fff077819 */ /* 0x000fe20000011404 */
[----:B------:R-:W-:Y:S01]  /*1f80*/  ULDC UR57, c[0x0][0x9dc] ;  /* 0x0002770000397ab9 */ /* 0x000fe20000000800 */
[----:B------:R-:W-:Y:S01]  /*1f90*/  SHF.R.S32.HI R6, RZ, 0x5, R6 ;  /* 0x00000005ff067819 */ /* 0x000fe20000011406 */
[----:B------:R-:W-:Y:S01]  /*1fa0*/  ULOP3.LUT UR57, URZ, UR57, URZ, 0x33, !UPT ;  /* 0x000000393f397292 */ /* 0x000fe2000f8e333f */
[----:B------:R-:W-:-:S02]  /*1fb0*/  LEA.HI R7, R7, R0, RZ, 0x3 ;  /* 0x0000000007077211 */ /* 0x000fc400078f18ff */
[----:B------:R-:W-:Y:S02]  /*1fc0*/  LEA R6, R6, UR40, 0x4 ;  /* 0x0000002806067c11 */ /* 0x000fe4000f8e20ff */
[----:B------:R-:W-:Y:S02]  /*1fd0*/  LOP3.LUT R7, R7, 0xfffffff8, RZ, 0xc0, !PT ;  /* 0xfffffff807077812 */ /* 0x000fe400078ec0ff */
[----:B------:R-:W-:Y:S02]  /*1fe0*/  LEA.HI R9, R105, R105, RZ, 0x1 ;  /* 0x0000006969097211 */ /* 0x000fe400078f08ff */
[----:B------:R-:W-:Y:S02]  /*1ff0*/  IADD3 R7, R6, R0, -R7 ;  /* 0x0000000006077210 */ /* 0x000fe40007ffe807 */
[----:B------:R-:W-:Y:S02]  /*2000*/  LOP3.LUT R0, R9, 0x1ffffffe, RZ, 0xc0, !PT ;  /* 0x1ffffffe09007812 */ /* 0x000fe400078ec0ff */
[----:B------:R-:W-:Y:S01]  /*2010*/  LOP3.LUT R4, R4, 0x7ffffffc, RZ, 0xc0, !PT ;  /* 0x7ffffffc04047812 */ /* 0x000fe200078ec0ff */
[----:B------:R-:W-:-:S02]  /*2020*/  IMAD R7, R8, 0x40, R7 ;  /* 0x0000004008077824 */ /* 0x000fc400078e0207 */
[----:B------:R-:W-:Y:S02]  /*2030*/  IMAD.IADD R0, R105, 0x1, -R0 ;  /* 0x0000000169007824 */ /* 0x000fe400078e0a00 */
[----:B------:R-:W-:Y:S02]  /*2040*/  IMAD.IADD R9, R5, 0x1, -R4 ;  /* 0x0000000105097824 */ /* 0x000fe400078e0a04 */
[----:B------:R-:W-:Y:S02]  /*2050*/  IMAD R8, R0, 0x8, R7 ;  /* 0x0000000800087824 */ /* 0x000fe400078e0207 */
[----:B------:R-:W-:Y:S02]  /*2060*/  IMAD.U32 R0, RZ, RZ, UR37 ;  /* 0x00000025ff007e24 */ /* 0x000fe4000f8e00ff */
[----:B------:R-:W-:Y:S01]  /*2070*/  IMAD.MOV.U32 R6, RZ, RZ, R8 ;  /* 0x000000ffff067224 */ /* 0x000fe200078e0008 */
[----:B------:R-:W-:Y:S02]  /*2080*/  WARPGROUP.DEPBAR.LE gsb0, 0x0 ;  /* 0x00008000000079c5 */ /* 0x000fe40000010000 */
[----:B------:R-:W-:Y:S01]  /*2090*/  WARPGROUP.ARRIVE ;  /* 0x00000000000079c5 */ /* 0x000fe20000000000 */
[----:B------:R-:W-:-:S02]  /*20a0*/  @!P1 VIADD R0, R0, 0x29840 ;  /* 0x0002984000009836 */ /* 0x000fc40000000000 */
[----:B------:R-:W-:-:S03]  /*20b0*/  IMAD R4, R23, R10, 0xa1 ;  /* 0x000000a117047424 */ /* 0x000fc600078e020a */
[----:B------:R-:W-:Y:S01]  /*20c0*/  QGMMA.64x32x32.F32.E4M3.E4M3 R72, gdesc[UR12], RZ, !UPT, gsb0 ;  /* 0x006000000c4879f3 */ /* 0x000fe2000c0008ff */
[----:B------:R-:W-:Y:S01]  /*20d0*/  UIADD3 UR12, UR38, 0x102, URZ ;  /* 0x00000102260c7890 */ /* 0x000fe2000fffe03f */
[----:B------:R-:W-:Y:S01]  /*20e0*/  @!P1 PRMT R0, RZ, 0x654, R0 ;  /* 0x00000654ff009816 */ /* 0x000fe20000000000 */
[----:B------:R-:W-:Y:S01]  /*20f0*/  UIADD3 UR14, UR38, 0x280, URZ ;  /* 0x00000280260e7890 */ /* 0x000fe2000fffe03f */
[----:B------:R-:W-:Y:S01]  /*2100*/  IMAD R5, R9, -0x2, R4 ;  /* 0xfffffffe09057824 */ /* 0x000fe200078e0204 */
[----:B------:R-:W-:Y:S01]  /*2110*/  UMOV UR13, 0x80000020 ;  /* 0x80000020000d7882 */ /* 0x000fe20000000000 */
[----:B------:R-:W-:Y:S01]  /*2120*/  UMOV UR15, 0x80000020 ;  /* 0x80000020000f7882 */ /* 0x000fe20000000000 */
[----:B------:R-:W-:Y:S02]  /*2130*/  VIADD R12, R4, 0xffffffff ;  /* 0xffffffff040c7836 */ /* 0x000fe40000000000 */
[----:B------:R-:W-:Y:S01]  /*2140*/  VIADD R13, R5, 0xffffffff ;  /* 0xffffffff050d7836 */ /* 0x000fe20000000000 */
[----:B------:R-:W-:-:S02]  /*2150*/  WARPGROUP.DEPBAR.LE gsb0, 0x0 ;  /* 0x00008000000079c5 */ /* 0x000fc40000010000 */
[----:B------:R-:W-:-:S06]  /*2160*/  WARPGROUP.ARRIVE ;  /* 0x00000000000079c5 */ /* 0x000fcc0000000000 */
[----:B------:R-:W-:Y:S01]  /*2170*/  QGMMA.64x32x32.F32.E4M3.E4M3 R56, gdesc[UR8], RZ, !UPT, gsb0 ;  /* 0x00600000083879f3 */ /* 0x000fe2000c0008ff */
[----:B------:R-:W-:Y:S01]  /*2180*/  R2UR UR10, R2 ;  /* 0x00000000020a72ca */ /* 0x000fe200000e0000 */
[----:B------:R-:W-:Y:S01]  /*2190*/  UMOV UR9, 0x80000020 ;  /* 0x8000002000097882 */ /* 0x000fe20000000000 */
[----:B------:R-:W-:-:S11]  /*21a0*/  UIADD3 UR11, UR38, 0x82, URZ ;  /* 0x00000082260b7890 */ /* 0x000fd6000fffe03f */
[----:B------:R-:W-:Y:S02]  /*21b0*/  UIADD3 UR8, UR10, 0x2, URZ ;  /* 0x000000020a087890 */ /* 0x000fe4000fffe03f */
[----:B------:R-:W-:Y:S02]  /*21c0*/  UIADD3 UR20, UR10, 0x400, URZ ;  /* 0x000004000a147890 */ /* 0x000fe4000fffe03f */
[----:B------:R-:W-:-:S07]  /*21d0*/  UIADD3 UR24, UR10, 0x402, URZ ;  /* 0x000004020a187890 */ /* 0x000fce000fffe03f */
[----:B------:R-:W-:Y:S01]  /*21e0*/  UMOV UR28, UR24 ;  /* 0x00000018001c7c82 */ /* 0x000fe20008000000 */
[----:B------:R-:W-:Y:S01]  /*21f0*/  UMOV UR32, UR24 ;  /* 0x0000001800207c82 */ /* 0x000fe20008000000 */
[----:B------:R-:W-:Y:S01]  /*2200*/  UMOV UR44, UR24 ;  /* 0x00000018002c7c82 */ /* 0x000fe20008000000 */
        /* <DEDUP_REMOVED lines=11> */
[----:B------:R-:W-:Y:S01]  /*22c0*/  UMOV UR17, 0x80000020 ;  /* 0x8000002000117882 */ /* 0x000fe20000000000 */
[----:B------:R-:W-:Y:S02]  /*22d0*/  WARPGROUP.DEPBAR.LE gsb0, 0x0 ;  /* 0x00008000000079c5 */ /* 0x000fe40000010000 */
[----:B------:R-:W-:-:S06]  /*22e0*/  WARPGROUP.ARRIVE ;  /* 0x00000000000079c5 */ /* 0x000fcc0000000000 */
[----:B------:R-:W-:Y:S01]  /*22f0*/  QGMMA.64x32x32.F32.E4M3.E4M3 R88, gdesc[UR4], R88, gsb0 ;  /* 0x00600000045879f3 */ /* 0x000fe20008000858 */
[----:B------:R-:W-:Y:S01]  /*2300*/  UMOV UR4, UR8 ;  /* 0x0000000800047c82 */ /* 0x000fe20008000000 */
        /* <DEDUP_REMOVED lines=31> */
[----:B------:R-:W-:Y:S02]  /*2500*/  UIADD3 UR4, UR38, 0x300, URZ ;  /* 0x0000030026047890 */ /* 0x000fe4000fffe03f */
[----:B------:R-:W-:Y:S02]  /*2510*/  UIADD3 UR5, UR38, 0x380, URZ ;  /* 0x0000038026057890 */ /* 0x000fe4000fffe03f */
        /* <DEDUP_REMOVED lines=29> */
[----:B------:R-:W-:Y:S02]  /*26f0*/  UIADD3 UR14, UR38, 0x382, URZ ;  /* 0x00000382260e7890 */ /* 0x000fe4000fffe03f */
        /* <DEDUP_REMOVED lines=72> */
[----:B------:R-:W-:Y:S01]  /*2b80*/  UIADD3 UR6, UR38, 0x502, URZ ;  /* 0x0000050226067890 */ /* 0x000fe2000fffe03f */
[----:B------:R-:W-:Y:S01]  /*2b90*/  ULDC UR4, c[0x0][0x448] ;  /* 0x0001120000047ab9 */ /* 0x000fe20000000800 */
[----:B------:R-:W-:Y:S01]  /*2ba0*/  UMOV UR5, UR25 ;  /* 0x0000001900057c82 */ /* 0x000fe20008000000 */
[----:B------:R-:W-:Y:S01]  /*2bb0*/  UISETP.NE.AND UP0, UPT, UR4, 0x1, UPT ;  /* 0x000000010400788c */ /* 0x000fe2000bf05270 */
[----:B------:R-:W-:Y:S02]  /*2bc0*/  UMOV UR7, 0x80000020 ;  /* 0x8000002000077882 */ /* 0x000fe40000000000 */
[----:B------:R-:W-:-:S03]  /*2bd0*/  UMOV UR4, UR24 ;  /* 0x0000001800047c82 */ /* 0x000fc60008000000 */
[----:B------:R-:W-:Y:S02]  /*2be0*/  PLOP3.LUT P2, PT, PT, PT, UP0, 0x80, 0x0 ;  /* 0x000000000000781c */ /* 0x000fe40003f4f008 */
[----:B------:R-:W-:Y:S01]  /*2bf0*/  PLOP3.LUT P3, PT, PT, PT, UP0, 0x80, 0x0 ;  /* 0x000000000000781c */ /* 0x000fe20003f6f008 */
[----:B------:R-:W-:Y:S02]  /*2c00*/  WARPGROUP.DEPBAR.LE gsb0, 0x0 ;  /* 0x00008000000079c5 */ /* 0x000fe40000010000 */
[----:B------:R-:W-:-:S06]  /*2c10*/  WARPGROUP.ARRIVE ;  /* 0x00000000000079c5 */ /* 0x000fcc0000000000 */
[----:B------:R-:W-:Y:S01]  /*2c20*/  QGMMA.64x32x32.F32.E4M3.E4M3 R88, gdesc[UR4], R88, gsb0 ;  /* 0x00600000045879f3 */ /* 0x000fe20008000858 */
[----:B------:R-:W-:Y:S02]  /*2c30*/  @UP0 ULDC UR4, c[0x0][0x44c] ;  /* 0x0001130000040ab9 */ /* 0x000fe40000000800 */
[----:B------:R-:W-:Y:S01]  /*2c40*/  @P2 IMAD.HI.U32 R7, R8, UR4, RZ ;  /* 0x0000000408072c27 */ /* 0x000fe2000f8e00ff */
[----:B------:R-:W-:-:S04]  /*2c50*/  @UP0 ULDC UR4, c[0x0][0x450] ;  /* 0x0001140000040ab9 */ /* 0x000fc80000000800 */
[----:B------:R-:W-:Y:S01]  /*2c60*/  @P3 SHF.R.U32.HI R6, RZ, UR4, R7 ;  /* 0x00000004ff063c19 */ /* 0x000fe20008011607 */
[----:B------:R-:W-:Y:S01]  /*2c70*/  ULDC.64 UR4, c[0x0][0x9e0] ;  /* 0x0002780000047ab9 */ /* 0x000fe20000000a00 */
[----:B------:R-:W-:Y:S01]  /*2c80*/  IADD3 R7, R5, -UR61, R18 ;  /* 0x8000003d05077c10 */ /* 0x000fe2000fffe012 */
[----:B------:R-:W-:Y:S02]  /*2c90*/  UISETP.GE.AND UP1, UPT, UR5, 0x1, UPT ;  /* 0x000000010500788c */ /* 0x000fe4000bf26270 */
[----:B------:R-:W0:Y:S02]  /*2ca0*/  SHFL.IDX PT, R14, R6, RZ, 0x1c1f ;  /* 0x001c1fff060e7589 */ /* 0x000e2400000e0000 */
[C---:B------:R-:W-:Y:S02]  /*2cb0*/  VIADD R11, R7.reuse, UR4 ;  /* 0x00000004070b7c36 */ /* 0x040fe40008000000 */
[----:B------:R-:W-:Y:S01]  /*2cc0*/  PLOP3.LUT P2, PT, PT, PT, UP1, 0x40, 0x0 ;  /* 0x000000000000781c */ /* 0x000fe20003f4e818 */
[----:B------:R-:W-:-:S04]  /*2cd0*/  VIADD R7, R7, UR57 ;  /* 0x0000003907077c36 */ /* 0x000fc80008000000 */
[----:B0-----:R-:W-:Y:S01]  /*2ce0*/  IMAD.IADD R4, R7, 0x1, R14 ;  /* 0x0000000107047824 */ /* 0x001fe200078e020e */
        /* <DEDUP_REMOVED lines=13> */
[----:B------:R0:W-:Y:S02]  /*2dc0*/  @!P1 SYNCS.ARRIVE.TRANS64.RED.A1T0 RZ, [R0+URZ], RZ ;  /* 0x000000ff00ff99a7 */ /* 0x0001e4000810043f */
[----:B0-----:R-:W-:-:S04]  /*2dd0*/  IMAD R0, R23, -0xa0, R18 ;  /* 0xffffff6017007824 */ /* 0x001fc800078e0212 */
[----:B------:R-:W-:-:S04]  /*2de0*/  VIADD R0, R0, 0xa0 ;  /* 0x000000a000007836 */ /* 0x000fc80000000000 */
[----:B------:R-:W-:-:S05]  /*2df0*/  IMAD R10, R9, -0x2, R0 ;  /* 0xfffffffe090a7824 */ /* 0x000fca00078e0200 */
[----:B------:R-:W-:Y:S01]  /*2e00*/  VIADDMNMX R0, R14, R11, R10, PT ;  /* 0x0000000b0e007246 */ /* 0x000fe2000380010a */
[----:B------:R-:W-:Y:S06]  /*2e10*/  @P2 BRA `(.L_x_883) ;  /* 0x0000000000542947 */ /* 0x000fec0003800000 */
[----:B------:R-:W-:Y:S01]  /*2e20*/  IADD3 R5, R18, -UR61, R14 ;  /* 0x8000003d12057c10 */ /* 0x000fe2000fffe00e */
[----:B------:R-:W-:Y:S03]  /*2e30*/  BSSY B0, `(.L_x_884) ;  /* 0x0000010000007945 */ /* 0x000fe60003800000 */
[----:B------:R-:W-:-:S13]  /*2e40*/  ISETP.GT.AND P2, PT, R5, -0x1, PT ;  /* 0xffffffff0500780c */ /* 0x000fda0003f44270 */
[----:B------:R-:W-:Y:S05]  /*2e50*/  @P2 BRA `(.L_x_885) ;  /* 0x0000000000202947 */ /* 0x000fea0003800000 */
[----:B------:R-:W-:Y:S01]  /*2e60*/  UISETP.NE.AND UP2, UPT, UR5, 0x1, UPT ;  /* 0x000000010500788c */ /* 0x000fe2000bf45270 */
[----:B------:R-:W-:-:S05]  /*2e70*/  LOP3.LUT R5, RZ, R5, RZ, 0x33, !PT ;  /* 0x00000005ff057212 */ /* 0x000fca00078e33ff */
[----:B------:R-:W-:-:S05]  /*2e80*/  PLOP3.LUT P2, PT, PT, PT, UP2, 0x80, 0x0 ;  /* 0x000000000000781c */ /* 0x000fca0003f4f028 */
[----:B------:R-:W-:-:S08]  /*2e90*/  @UP2 ULDC.64 UR6, c[0x0][0x9e8] ;  /* 0x00027a0000062ab9 */ /* 0x000fd00000000a00 */
[----:B------:R-:W-:-:S05]  /*2ea0*/  @P2 IMAD.HI.U32 R14, R5, UR6, RZ ;  /* 0x00000006050e2c27 */ /* 0x000fca000f8e00ff */
[----:B------:R-:W-:-:S04]  /*2eb0*/  @P2 SHF.R.U32.HI R5, RZ, UR7, R14 ;  /* 0x00000007ff052c19 */ /* 0x000fc8000801160e */
[----:B------:R-:W-:Y:S01]  /*2ec0*/  LOP3.LUT R5, RZ, R5, RZ, 0x33, !PT ;  /* 0x00000005ff057212 */ /* 0x000fe200078e33ff */
[----:B------:R-:W-:Y:S06]  /*2ed0*/  BRA `(.L_x_886) ;  /* 0x0000000000147947 */ /* 0x000fec0003800000 */
.L_x_885:
[----:B------:R-:W-:-:S06]  /*2ee0*/  UISETP.NE.AND UP2, UPT, UR5, 0x1, UPT ;  /* 0x000000010500788c */ /* 0x000fcc000bf45270 */
[----:B------:R-:W-:-:S05]  /*2ef0*/  PLOP3.LUT P2, PT, PT, PT, UP2, 0x80, 0x0 ;  /* 0x000000000000781c */ /* 0x000fca0003f4f028 */
[----:B------:R-:W-:-:S08]  /*2f00*/  @UP2 ULDC.64 UR6, c[0x0][0x9e8] ;  /* 0x00027a0000062ab9 */ /* 0x000fd00000000a00 */
[----:B------:R-:W-:-:S05]  /*2f10*/  @P2 IMAD.HI.U32 R14, R5, UR6, RZ ;  /* 0x00000006050e2c27 */ /* 0x000fca000f8e00ff */
[----:B------:R-:W-:-:S07]  /*2f20*/  @P2 SHF.R.U32.HI R5, RZ, UR7, R14 ;  /* 0x00000007ff052c19 */ /* 0x000fce000801160e */
.L_x_886:
[----:B------:R-:W-:Y:S05]  /*2f30*/  BSYNC B0 ;  /* 0x0000000000007941 */ /* 0x000fea0003800000 */
.L_x_884:
[----:B------:R-:W-:-:S05]  /*2f40*/  IMAD R5, R5, UR5, R13 ;  /* 0x0000000505057c24 */ /* 0x000fca000f8e020d */
[----:B------:R-:W-:Y:S02]  /*2f50*/  VIMNMX R4, R4, R5, !PT ;  /* 0x0000000504047248 */ /* 0x000fe40007fe0100 */
[----:B------:R-:W-:-:S07]  /*2f60*/  VIADDMNMX R0, R5, UR5, R0, PT ;  /* 0x0000000505007c46 */ /* 0x000fce000b800100 */
.L_x_883:
[C---:B------:R-:W-:Y:S02]  /*2f70*/  ISETP.GE.AND P2, PT, R12.reuse, 0x2, PT ;  /* 0x000000020c00780c */ /* 0x040fe40003f46270 */
[----:B------:R-:W-:Y:S02]  /*2f80*/  ISETP.GE.AND P4, PT, R12, 0xa, PT ;  /* 0x0000000a0c00780c */ /* 0x000fe40003f86270 */
[----:B------:R-:W-:Y:S02]  /*2f90*/  P2R R20, PR, RZ, 0x4 ;  /* 0x00000004ff147803 */ /* 0x000fe40000000000 */
[----:B------:R-:W-:Y:S02]  /*2fa0*/  ISETP.GT.AND P2, PT, R4, 0x1, !P2 ;  /* 0x000000010400780c */ /* 0x000fe40005744270 */
[----:B------:R-:W-:Y:S02]  /*2fb0*/  ISETP.GE.AND P3, PT, R12, 0x9, PT ;  /* 0x000000090c00780c */ /* 0x000fe40003f66270 */
[----:B------:R-:W-:-:S02]  /*2fc0*/  ISETP.LT.OR P2, PT, R0, 0x2, P2 ;  /* 0x000000020000780c */ /* 0x000fc40001741670 */
[----:B------:R-:W-:Y:S02]  /*2fd0*/  P2R R21, PR, RZ, 0x8 ;  /* 0x00000008ff157803 */ /* 0x000fe40000000000 */
[----:B------:R-:W-:Y:S02]  /*2fe0*/  FSEL R89, R89, -INF , !P2 ;  /* 0xff80000059597808 */ /* 0x000fe40005000000 */
[----:B------:R-:W-:Y:S02]  /*2ff0*/  ISETP.GT.AND P2, PT, R4, 0x9, !P4 ;  /* 0x000000090400780c */ /* 0x000fe40006744270 */
[----:B------:R-:W-:Y:S02]  /*3000*/  P2R R104, PR, RZ, 0x10 ;  /* 0x00000010ff687803 */ /* 0x000fe40000000000 */
[----:B------:R-:W-:Y:S02]  /*3010*/  ISETP.LT.OR P2, PT, R0, 0xa, P2 ;  /* 0x0000000a0000780c */ /* 0x000fe40001741670 */
[----:B------:R-:W-:-:S02]  /*3020*/  ISETP.GT.AND P3, PT, R4, 0x8, !P3 ;  /* 0x000000080400780c */ /* 0x000fc40005f64270 */
[----:B------:R-:W-:Y:S02]  /*3030*/  ISETP.GE.AND P4, PT, R12, 0x11, PT ;  /* 0x000000110c00780c */ /* 0x000fe40003f86270 */
[----:B------:R-:W-:Y:S02]  /*3040*/  FSEL R93, R93, -INF , !P2 ;  /* 0xff8000005d5d7808 */ /* 0x000fe40005000000 */
[----:B------:R-:W-:Y:S02]  /*3050*/  ISETP.LT.OR P3, PT, R0, 0x9, P3 ;  /* 0x000000090000780c */ /* 0x000fe40001f61670 */
[----:B------:R-:W-:Y:S02]  /*3060*/  ISETP.GT.AND P2, PT, R4, 0x10, !P4 ;  /* 0x000000100400780c */ /* 0x000fe40006744270 */
[----:B------:R-:W-:Y:S02]  /*3070*/  FSEL R92, R92, -INF , !P3 ;  /* 0xff8000005c5c7808 */ /* 0x000fe40005800000 */
[----:B------:R-:W-:-:S02]  /*3080*/  ISETP.LT.OR P2, PT, R0, 0x11, P2 ;  /* 0x000000110000780c */ /* 0x000fc40001741670 */
[----:B------:R-:W-:Y:S02]  /*3090*/  ISETP.GE.AND P3, PT, R12, 0x12, PT ;  /* 0x000000120c00780c */ /* 0x000fe40003f66270 */
[----:B------:R-:W-:Y:S02]  /*30a0*/  FSEL R96, R96, -INF , !P2 ;  /* 0xff80000060607808 */ /* 0x000fe40005000000 */
[----:B------:R-:W-:Y:S02]  /*30b0*/  ISETP.GT.AND P2, PT, R4, 0x11, !P3 ;  /* 0x000000110400780c */ /* 0x000fe40005f44270 */
[----:B------:R-:W-:Y:S02]  /*30c0*/  P2R R106, PR, RZ, 0x8 ;  /* 0x00000008ff6a7803 */ /* 0x000fe40000000000 */
[----:B------:R-:W-:Y:S02]  /*30d0*/  ISETP.LT.OR P2, PT, R0, 0x12, P2 ;  /* 0x000000120000780c */ /* 0x000fe40001741670 */
[----:B------:R-:W-:-:S02]  /*30e0*/  ISETP.GE.AND P3, PT, R12, 0x19, PT ;  /* 0x000000190c00780c */ /* 0x000fc40003f66270 */
[----:B------:R-:W-:Y:S02]  /*30f0*/  FSEL R97, R97, -INF , !P2 ;  /* 0xff80000061617808 */ /* 0x000fe40005000000 */
[----:B------:R-:W-:Y:S02]  /*3100*/  ISETP.GT.AND P2, PT, R4, 0x18, !P3 ;  /* 0x000000180400780c */ /* 0x000fe40005f44270 */
[----:B------:R-:W-:Y:S02]  /*3110*/  P2R R107, PR, RZ, 0x8 ;  /* 0x00000008ff6b7803 */ /* 0x000fe40000000000 */
[----:B------:R-:W-:Y:S02]  /*3120*/  ISETP.LT.OR P2, PT, R0, 0x19, P2 ;  /* 0x000000190000780c */ /* 0x000fe40001741670 */
[----:B------:R-:W-:Y:S02]  /*3130*/  ISETP.GE.AND P3, PT, R12, 0x1a, PT ;  /* 0x0000001a0c00780c */ /* 0x000fe40003f66270 */
[----:B------:R-:W-:-:S02]  /*3140*/  FSEL R100, R100, -INF , !P2 ;  /* 0xff80000064647808 */ /* 0x000fc40005000000 */
[----:B------:R-:W-:Y:S02]  /*3150*/  ISETP.GT.AND P2, PT, R4, 0x19, !P3 ;  /* 0x000000190400780c */ /* 0x000fe40005f44270 */
[----:B------:R-:W-:Y:S02]  /*3160*/  P2R R108, PR, RZ, 0x8 ;  /* 0x00000008ff6c7803 */ /* 0x000fe40000000000 */
[----:B------:R-:W-:Y:S02]  /*3170*/  ISETP.LT.OR P2, PT, R0, 0x1a, P2 ;  /* 0x0000001a0000780c */ /* 0x000fe40001741670 */
[----:B------:R-:W-:Y:S02]  /*3180*/  P2R R105, PR, RZ, 0x10 ;  /* 0x00000010ff697803 */ /* 0x000fe40000000000 */
[----:B------:R-:W-:Y:S02]  /*3190*/  FSEL R101, R101, -INF , !P2 ;  /* 0xff80000065657808 */ /* 0x000fe40005000000 */
[----:B------:R-:W-:-:S02]  /*31a0*/  ISETP.GE.AND P2, PT, R12, 0x21, PT ;  /* 0x000000210c00780c */ /* 0x000fc40003f46270 */
[----:B------:R-:W-:Y:S02]  /*31b0*/  ISETP.GE.AND P4, PT, R12, 0x22, PT ;  /* 0x000000220c00780c */ /* 0x000fe40003f86270 */
[----:B------:R-:W-:Y:S02]  /*31c0*/  ISETP.GT.AND P3, PT, R4, 0x20, !P2 ;  /* 0x000000200400780c */ /* 0x000fe40005764270 */
[----:B------:R-:W-:Y:S02]  /*31d0*/  P2R R109, PR, RZ, 0x10 ;  /* 0x00000010ff6d7803 */ /* 0x000fe40000000000 */
[----:B------:R-:W-:-:S04]  /*31e0*/  ISETP.LT.OR P3, PT, R0, 0x21, P3 ;  /* 0x000000210000780c */ /* 0x000fc80001f61670 */
[----:B------:R-:W-:Y:S02]  /*31f0*/  FSEL R72, R72, -INF , !P3 ;  /* 0xff80000048487808 */ /* 0x000fe40005800000 */
[----:B------:R-:W-:Y:S02]  /*3200*/  ISETP.GT.AND P3, PT, R4, 0x21, !P4 ;  /* 0x000000210400780c */ /* 0x000fe40006764270 */
[----:B------:R-:W-:Y:S02]  /*3210*/  ISETP.GE.AND P4, PT, R12, 0x29, PT ;  /* 0x000000290c00780c */ /* 0x000fe40003f86270 */
[----:B------:R-:W-:Y:S02]  /*3220*/  ISETP.LT.OR P3, PT, R0, 0x22, P3 ;  /* 0x000000220000780c */ /* 0x000fe40001f61670 */
[----:B------:R-:W-:Y:S02]  /*3230*/  P2R R110, PR, RZ, 0x10 ;  /* 0x00000010ff6e7803 */ /* 0x000fe40000000000 */
[----:B------:R-:W-:-:S02]  /*3240*/  FSEL R73, R73, -INF , !P3 ;  /* 0xff80000049497808 */ /* 0x000fc40005800000 */
[----:B------:R-:W-:Y:S02]  /*3250*/  ISETP.GT.AND P3, PT, R4, 0x28, !P4 ;  /* 0x000000280400780c */ /* 0x000fe40006764270 */
[----:B------:R-:W-:Y:S02]  /*3260*/  ISETP.GE.AND P4, PT, R12, 0x2a, PT ;  /* 0x0000002a0c00780c */ /* 0x000fe40003f86270 */
[----:B------:R-:W-:Y:S02]  /*3270*/  ISETP.LT.OR P3, PT, R0, 0x29, P3 ;  /* 0x000000290000780c */ /* 0x000fe40001f61670 */
[----:B------:R-:W-:Y:S02]  /*3280*/  P2R R111, PR, RZ, 0x10 ;  /* 0x00000010ff6f7803 */ /* 0x000fe40000000000 */
[----:B------:R-:W-:Y:S02]  /*3290*/  FSEL R76, R76, -INF , !P3 ;  /* 0xff8000004c4c7808 */ /* 0x000fe40005800000 */
[----:B------:R-:W-:-:S02]  /*32a0*/  ISETP.GT.AND P3, PT, R4, 0x29, !P4 ;  /* 0x000000290400780c */ /* 0x000fc40006764270 */
[----:B------:R-:W-:Y:S02]  /*32b0*/  ISETP.GE.AND P4, PT, R12, 0x31, PT ;  /* 0x000000310c00780c */ /* 0x000fe40003f86270 */
[----:B------:R-:W-:Y:S02]  /*32c0*/  ISETP.LT.OR P3, PT, R0, 0x2a, P3 ;  /* 0x0000002a0000780c */ /* 0x000fe40001f61670 */
[----:B------:R-:W-:Y:S02]  /*32d0*/  P2R R112, PR, RZ, 0x10 ;  /* 0x00000010ff707803 */ /* 0x000fe40000000000 */
[----:B------:R-:W-:Y:S02]  /*32e0*/  FSEL R77, R77, -INF , !P3 ;  /* 0xff8000004d4d7808 */ /* 0x000fe40005800000 */
[----:B------:R-:W-:Y:S02]  /*32f0*/  ISETP.GT.AND P3, PT, R4, 0x30, !P4 ;  /* 0x000000300400780c */ /* 0x000fe40006764270 */
[----:B------:R-:W-:-:S02]  /*3300*/  ISETP.GE.AND P4, PT, R12, 0x32, PT ;  /* 0x000000320c00780c */ /* 0x000fc40003f86270 */
[----:B------:R-:W-:Y:S02]  /*3310*/  ISETP.LT.OR P3, PT, R0, 0x31, P3 ;  /* 0x000000310000780c */ /* 0x000fe40001f61670 */
[----:B------:R-:W-:Y:S02]  /*3320*/  P2R R113, PR, RZ, 0x10 ;  /* 0x00000010ff717803 */ /* 0x000fe40000000000 */
[----:B------:R-:W-:Y:S02]  /*3330*/  FSEL R80, R80, -INF , !P3 ;  /* 0xff80000050507808 */ /* 0x000fe40005800000 */
[----:B------:R-:W-:Y:S02]  /*3340*/  ISETP.GT.AND P3, PT, R4, 0x31, !P4 ;  /* 0x000000310400780c */ /* 0x000fe40006764270 */
[----:B------:R-:W-:Y:S02]  /*3350*/  ISETP.GE.AND P4, PT, R12, 0x39, PT ;  /* 0x000000390c00780c */ /* 0x000fe40003f86270 */
[----:B------:R-:W-:-:S02]  /*3360*/  ISETP.LT.OR P3, PT, R0, 0x32, P3 ;  /* 0x000000320000780c */ /* 0x000fc40001f61670 */
[----:B------:R-:W-:Y:S02]  /*3370*/  P2R R114, PR, RZ, 0x10 ;  /* 0x00000010ff727803 */ /* 0x000fe40000000000 */
[----:B------:R-:W-:Y:S02]  /*3380*/  FSEL R81, R81, -INF , !P3 ;  /* 0xff80000051517808 */ /* 0x000fe40005800000 */
[----:B------:R-:W-:Y:S02]  /*3390*/  ISETP.GT.AND P3, PT, R4, 0x38, !P4 ;  /* 0x000000380400780c */ /* 0x000fe40006764270 */
[----:B------:R-:W-:Y:S02]  /*33a0*/  ISETP.GE.AND P4, PT, R12, 0x3a, PT ;  /* 0x0000003a0c00780c */ /* 0x000fe40003f86270 */
[----:B------:R-:W-:Y:S02]  /*33b0*/  ISETP.LT.OR P3, PT, R0, 0x39, P3 ;  /* 0x000000390000780c */ /* 0x000fe40001f61670 */
[----:B------:R-:W-:-:S02]  /*33c0*/  P2R R115, PR, RZ, 0x10 ;  /* 0x00000010ff737803 */ /* 0x000fc40000000000 */
        /* <DEDUP_REMOVED lines=101> */
[----:B------:R-:W-:-:S04]  /*3a20*/  ISETP.GT.AND P3, PT, R4, 0x89, !P4 ;  /* 0x000000890400780c */ /* 0x000fc80006764270 */
[----:B------:R-:W-:-:S04]  /*3a30*/  ISETP.LT.OR P3, PT, R0, 0x8a, P3 ;  /* 0x0000008a0000780c */ /* 0x000fc80001f61670 */
[----:B------:R-:W-:Y:S02]  /*3a40*/  FSEL R29, R29, -INF , !P3 ;  /* 0xff8000001d1d7808 */ /* 0x000fe40005800000 */
[----:B------:R-:W-:-:S04]  /*3a50*/  ISETP.GE.AND P3, PT, R12, 0x91, PT ;  /* 0x000000910c00780c */ /* 0x000fc80003f66270 */
        /* <DEDUP_REMOVED lines=12> */
[----:B------:R-:W-:Y:S02]  /*3b20*/  P2R R14, PR, RZ, 0x40 ;  /* 0x00000040ff0e7803 */ /* 0x000fe40000000000 */
[----:B------:R-:W-:-:S04]  /*3b30*/  ISETP.GT.AND P6, PT, R4, RZ, !P6 ;  /* 0x000000ff0400720c */ /* 0x000fc800077c4270 */
[----:B------:R-:W-:-:S04]  /*3b40*/  ISETP.LT.OR P6, PT, R0, 0x1, P6 ;  /* 0x000000010000780c */ /* 0x000fc800037c1670 */
[----:B------:R-:W-:Y:S02]  /*3b50*/  FSEL R15, R88, -INF , !P6 ;  /* 0xff800000580f7808 */ /* 0x000fe40007000000 */
[----:B------:R-:W-:-:S04]  /*3b60*/  ISETP.GE.AND P6, PT, R12, 0x9a, PT ;  /* 0x0000009a0c00780c */ /* 0x000fc80003fc6270 */
[----:B------:R-:W-:Y:S02]  /*3b70*/  P2R R12, PR, RZ, 0x40 ;  /* 0x00000040ff0c7803 */ /* 0x000fe40000000000 */
[----:B------:R-:W-:Y:S02]  /*3b80*/  ISETP.GT.AND P6, PT, R4, 0x99, !P6 ;  /* 0x000000990400780c */ /* 0x000fe400077c4270 */
[----:B------:R-:W0:Y:S02]  /*3b90*/  SHFL.IDX PT, R4, R6, 0x1, 0x1c1f ;  /* 0x003c1f0006047f89 */ /* 0x000e2400000e0000 */
[----:B------:R-:W-:-:S04]  /*3ba0*/  ISETP.LT.OR P6, PT, R0, 0x9a, P6 ;  /* 0x0000009a0000780c */ /* 0x000fc800037c1670 */
[----:B------:R-:W-:Y:S02]  /*3bb0*/  FSEL R37, R37, -INF , !P6 ;  /* 0xff80000025257808 */ /* 0x000fe40007000000 */
[----:B------:R-:W-:Y:S02]  /*3bc0*/  PLOP3.LUT P6, PT, PT, PT, UP1, 0x40, 0x0 ;  /* 0x000000000000781c */ /* 0x000fe40003fce818 */
[----:B0-----:R-:W-:Y:S01]  /*3bd0*/  VIADDMNMX R0, R4, R11, R10, PT ;  /* 0x0000000b04007246 */ /* 0x001fe2000380010a */
[----:B------:R-:W-:-:S10]  /*3be0*/  IMAD.IADD R5, R7, 0x1, R4 ;  /* 0x0000000107057824 */ /* 0x000fd400078e0204 */
[----:B------:R-:W-:Y:S05]  /*3bf0*/  @P6 BRA `(.L_x_887) ;  /* 0x00000000005c6947 */ /* 0x000fea0003800000 */
        /* <DEDUP_REMOVED lines=8> */
[----:B------:R-:W-:Y:S01]  /*3c80*/  @P6 IMAD.HI.U32 R6, R4, UR6, RZ ;  /* 0x0000000604066c27 */ /* 0x000fe2000f8e00ff */
[----:B------:R-:W-:-:S13]  /*3c90*/  PLOP3.LUT P6, PT, PT, PT, UP2, 0x80, 0x0 ;  /* 0x000000000000781c */ /* 0x000fda0003fcf028 */
[----:B------:R-:W-:-:S04]  /*3ca0*/  @P6 SHF.R.U32.HI R4, RZ, UR7, R6 ;  /* 0x00000007ff046c19 */ /* 0x000fc80008011606 */
[----:B------:R-:W-:Y:S01]  /*3cb0*/  LOP3.LUT R4, RZ, R4, RZ, 0x33, !PT ;  /* 0x00000004ff047212 */ /* 0x000fe200078e33ff */
[----:B------:R-:W-:Y:S06]  /*3cc0*/  BRA `(.L_x_890) ;  /* 0x0000000000187947 */ /* 0x000fec0003800000 */
.L_x_889:
[----:B------:R-:W-:-:S06]  /*3cd0*/  UISETP.NE.AND UP2, UPT, UR5, 0x1, UPT ;  /* 0x000000010500788c */ /* 0x000fcc000bf45270 */
[----:B------:R-:W-:-:S05]  /*3ce0*/  PLOP3.LUT P6, PT, PT, PT, UP2, 0x80, 0x0 ;  /* 0x000000000000781c */ /* 0x000fca0003fcf028 */
[----:B------:R-:W-:-:S08]  /*3cf0*/  @UP2 ULDC.64 UR6, c[0x0][0x9e8] ;  /* 0x00027a0000062ab9 */ /* 0x000fd00000000a00 */
[----:B------:R-:W-:Y:S01]  /*3d00*/  @P6 IMAD.HI.U32 R6, R4, UR6, RZ ;  /* 0x0000000604066c27 */ /* 0x000fe2000f8e00ff */
[----:B------:R-:W-:-:S13]  /*3d10*/  PLOP3.LUT P6, PT, PT, PT, UP2, 0x80, 0x0 ;  /* 0x000000000000781c */ /* 0x000fda0003fcf028 */
[----:B------:R-:W-:-:S07]  /*3d20*/  @P6 SHF.R.U32.HI R4, RZ, UR7, R6 ;  /* 0x00000007ff046c19 */ /* 0x000fce0008011606 */
.L_x_890:
[----:B------:R-:W-:Y:S05]  /*3d30*/  BSYNC B0 ;  /* 0x0000000000007941 */ /* 0x000fea0003800000 */
.L_x_888:
[----:B------:R-:W-:-:S05]  /*3d40*/  IMAD R4, R4, UR5, R13 ;  /* 0x0000000504047c24 */ /* 0x000fca000f8e020d */
[----:B------:R-:W-:Y:S02]  /*3d50*/  VIMNMX R5, R5, R4, !PT ;  /* 0x0000000405057248 */ /* 0x000fe40007fe0100 */
[----:B------:R-:W-:-:S07]  /*3d60*/  VIADDMNMX R0, R4, UR5, R0, PT ;  /* 0x0000000504007c46 */ /* 0x000fce000b800100 */
.L_x_887:
[----:B------:R-:W-:Y:S01]  /*3d70*/  ISETP.GT.AND P2, PT, R5, 0x20, !P2 ;  /* 0x000000200500780c */ /* 0x000fe20005744270 */
[----:B------:R-:W-:Y:S01]  /*3d80*/  IMAD.U32 R11, RZ, RZ, UR36 ;  /* 0x00000024ff0b7e24 */ /* 0x000fe2000f8e00ff */
[----:B------:R-:W-:Y:S01]  /*3d90*/  ISETP.NE.AND P6, PT, R119, RZ, PT ;  /* 0x000000ff7700720c */ /* 0x000fe20003fc5270 */
[----:B------:R-:W-:Y:S01]  /*3da0*/  @UP0 ULDC UR6, c[0x0][0x44c] ;  /* 0x0001130000060ab9 */ /* 0x000fe20000000800 */
[----:B------:R-:W-:Y:S01]  /*3db0*/  ISETP.LT.OR P2, PT, R0, 0x21, P2 ;  /* 0x000000210000780c */ /* 0x000fe20001741670 */
[----:B------:R-:W-:Y:S01]  /*3dc0*/  UIMAD.WIDE.U32 UR6, UR40, UR6, URZ ;  /* 0x00000006280672a5 */ /* 0x000fe2000f8e003f */
[----:B------:R-:W-:Y:S01]  /*3dd0*/  FMNMX.FTZ R7, R15, R89, !PT ;  /* 0x000000590f077209 */ /* 0x000fe20007810000 */
[----:B------:R-:W-:Y:S01]  /*3de0*/  @UP0 ULDC UR11, c[0x0][0x450] ;  /* 0x00011400000b0ab9 */ /* 0x000fe20000000800 */
[----:B------:R-:W-:Y:S01]  /*3df0*/  FSEL R74, R74, -INF , !P2 ;  /* 0xff8000004a4a7808 */ /* 0x000fe20005000000 */
[----:B------:R-:W-:Y:S01]  /*3e00*/  @UP0 USHF.R.U32.HI UR40, URZ, UR11, UR7 ;  /* 0x0000000b3f280299 */ /* 0x000fe20008011607 */
[----:B------:R-:W-:-:S02]  /*3e10*/  ISETP.NE.AND P2, PT, R109, RZ, PT ;  /* 0x000000ff6d00720c */ /* 0x000fc40003f45270 */
[----:B------:R-:W-:Y:S02]  /*3e20*/  FMNMX.FTZ R4, R92, R7, !PT ;  /* 0x000000075c047209 */ /* 0x000fe40007810000 */
[----:B------:R-:W-:Y:S02]  /*3e30*/  ISETP.GT.AND P2, PT, R5, 0x21, !P2 ;  /* 0x000000210500780c */ /* 0x000fe40005744270 */
[----:B------:R-:W-:Y:S02]  /*3e40*/  FMNMX.FTZ R7, R93, R4, !PT ;  /* 0x000000045d077209 */ /* 0x000fe40007810000 */
[----:B------:R-:W-:Y:S02]  /*3e50*/  ISETP.LT.OR P2, PT, R0, 0x22, P2 ;  /* 0x000000220000780c */ /* 0x000fe40001741670 */
[----:B------:R-:W-:Y:S02]  /*3e60*/  FMNMX.FTZ R4, R96, R7, !PT ;  /* 0x0000000760047209 */ /* 0x000fe40007810000 */
[----:B------:R-:W-:-:S02]  /*3e70*/  FSEL R75, R75, -INF , !P2 ;  /* 0xff8000004b4b7808 */ /* 0x000fc40005000000 */
[----:B------:R-:W-:Y:S02]  /*3e80*/  ISETP.NE.AND P2, PT, R110, RZ, PT ;  /* 0x000000ff6e00720c */ /* 0x000fe40003f45270 */
[----:B------:R-:W-:Y:S02]  /*3e90*/  FMNMX.FTZ R7, R97, R4, !PT ;  /* 0x0000000461077209 */ /* 0x000fe40007810000 */
[----:B------:R-:W-:Y:S02]  /*3ea0*/  ISETP.GT.AND P2, PT, R5, 0x28, !P2 ;  /* 0x000000280500780c */ /* 0x000fe40005744270 */
[----:B------:R-:W-:Y:S02]  /*3eb0*/  FMNMX.FTZ R4, R100, R7, !PT ;  /* 0x0000000764047209 */ /* 0x000fe40007810000 */
[----:B------:R-:W-:Y:S02]  /*3ec0*/  ISETP.LT.OR P2, PT, R0, 0x29, P2 ;  /* 0x000000290000780c */ /* 0x000fe40001741670 */
[----:B------:R-:W-:-:S02]  /*3ed0*/  FMNMX.FTZ R7, R101, R4, !PT ;  /* 0x0000000465077209 */ /* 0x000fc40007810000 */
[----:B------:R-:W-:Y:S02]  /*3ee0*/  FSEL R78, R78, -INF , !P2 ;  /* 0xff8000004e4e7808 */ /* 0x000fe40005000000 */
[----:B------:R-:W-:Y:S02]  /*3ef0*/  ISETP.NE.AND P2, PT, R111, RZ, PT ;  /* 0x000000ff6f00720c */ /* 0x000fe40003f45270 */
[----:B------:R-:W-:Y:S02]  /*3f00*/  FMNMX.FTZ R4, R72, R7, !PT ;  /* 0x0000000748047209 */ /* 0x000fe40007810000 */
[----:B------:R-:W-:Y:S02]  /*3f10*/  ISETP.GT.AND P2, PT, R5, 0x29, !P2 ;  /* 0x000000290500780c */ /* 0x000fe40005744270 */
[----:B------:R-:W-:Y:S02]  /*3f20*/  FMNMX.FTZ R7, R73, R4, !PT ;  /* 0x0000000449077209 */ /* 0x000fe40007810000 */
[----:B------:R-:W-:-:S02]  /*3f30*/  ISETP.LT.OR P2, PT, R0, 0x2a, P2 ;  /* 0x0000002a0000780c */ /* 0x000fc40001741670 */
[----:B------:R-:W-:Y:S02]  /*3f40*/  FMNMX.FTZ R4, R76, R7, !PT ;  /* 0x000000074c047209 */ /* 0x000fe40007810000 */
[----:B------:R-:W-:Y:S02]  /*3f50*/  FSEL R79, R79, -INF , !P2 ;  /* 0xff8000004f4f7808 */ /* 0x000fe40005000000 */
[----:B------:R-:W-:Y:S02]  /*3f60*/  ISETP.NE.AND P2, PT, R112, RZ, PT ;  /* 0x000000ff7000720c */ /* 0x000fe40003f45270 */
[----:B------:R-:W-:Y:S02]  /*3f70*/  FMNMX.FTZ R7, R77, R4, !PT ;  /* 0x000000044d077209 */ /* 0x000fe40007810000 */
[----:B------:R-:W-:Y:S02]  /*3f80*/  ISETP.GT.AND P2, PT, R5, 0x30, !P2 ;  /* 0x000000300500780c */ /* 0x000fe40005744270 */
[----:B------:R-:W-:-:S02]  /*3f90*/  FMNMX.FTZ R4, R80, R7, !PT ;  /* 0x0000000750047209 */ /* 0x000fc40007810000 */
[----:B------:R-:W-:Y:S02]  /*3fa0*/  ISETP.LT.OR P2, PT, R0, 0x31, P2 ;  /* 0x000000310000780c */ /* 0x000fe40001741670 */
[----:B------:R-:W-:Y:S02]  /*3fb0*/  FMNMX.FTZ R7, R81, R4, !PT ;  /* 0x0000000451077209 */ /* 0x000fe40007810000 */
[----:B------:R-:W-:Y:S02]  /*3fc0*/  FSEL R82, R82, -INF , !P2 ;  /* 0xff80000052527808 */ /* 0x000fe40005000000 */
[----:B------:R-:W-:Y:S02]  /*3fd0*/  ISETP.NE.AND P2, PT, R113, RZ, PT ;  /* 0x000000ff7100720c */ /* 0x000fe40003f45270 */
[----:B------:R-:W-:Y:S02]  /*3fe0*/  FMNMX.FTZ R4, R84, R7, !PT ;  /* 0x0000000754047209 */ /* 0x000fe40007810000 */
[----:B------:R-:W-:-:S02]  /*3ff0*/  ISETP.GT.AND P2, PT, R5, 0x31, !P2 ;  /* 0x000000310500780c */ /* 0x000fc40005744270 */
[----:B------:R-:W-:Y:S02]  /*4000*/  FMNMX.FTZ R7, R85, R4, !PT ;  /* 0x0000000455077209 */ /* 0x000fe40007810000 */
[----:B------:R-:W-:Y:S02]  /*4010*/  ISETP.LT.OR P2, PT, R0, 0x32, P2 ;  /* 0x000000320000780c */ /* 0x000fe40001741670 */
[----:B------:R-:W-:Y:S02]  /*4020*/  FMNMX.FTZ R4, R56, R7, !PT ;  /* 0x0000000738047209 */ /* 0x000fe40007810000 */
[----:B------:R-:W-:Y:S02]  /*4030*/  FSEL R83, R83, -INF , !P2 ;  /* 0xff80000053537808 */ /* 0x000fe40005000000 */
[----:B------:R-:W-:Y:S02]  /*4040*/  ISETP.NE.AND P2, PT, R114, RZ, PT ;  /* 0x000000ff7200720c */ /* 0x000fe40003f45270 */
[----:B------:R-:W-:-:S02]  /*4050*/  FMNMX.FTZ R7, R57, R4, !PT ;  /* 0x0000000439077209 */ /* 0x000fc40007810000 */
[----:B------:R-:W-:Y:S02]  /*4060*/  ISETP.GT.AND P2, PT, R5, 0x38, !P2 ;  /* 0x000000380500780c */ /* 0x000fe40005744270 */
[----:B------:R-:W-:Y:S02]  /*4070*/  FMNMX.FTZ R4, R60, R7, !PT ;  /* 0x000000073c047209 */ /* 0x000fe40007810000 */
[----:B------:R-:W-:Y:S02]  /*4080*/  ISETP.LT.OR P2, PT, R0, 0x39, P2 ;  /* 0x000000390000780c */ /* 0x000fe40001741670 */
[----:B------:R-:W-:Y:S02]  /*4090*/  FMNMX.FTZ R7, R61, R4, !PT ;  /* 0x000000043d077209 */ /* 0x000fe40007810000 */
[----:B------:R-:W-:Y:S02]  /*40a0*/  FSEL R86, R86, -INF , !P2 ;  /* 0xff80000056567808 */ /* 0x000fe40005000000 */
        /* <DEDUP_REMOVED lines=28> */
[----:B------:R-:W-:Y:S02]  /*4270*/  ISETP.GT.AND P2, PT, R5, 0x49, !P6 ;  /* 0x000000490500780c */ /* 0x000fe40007744270 */
[----:B------:R-:W-:Y:S02]  /*4280*/  ISETP.NE.AND P6, PT, R130, RZ, PT ;  /* 0x000000ff8200720c */ /* 0x000fe40003fc5270 */
        /* <DEDUP_REMOVED lines=19> */
[C---:B------:R-:W-:Y:S02]  /*43c0*/  ISETP.GT.AND P2, PT, R5.reuse, 0x58, !P2 ;  /* 0x000000580500780c */ /* 0x040fe40005744270 */
[C---:B------:R-:W-:Y:S01]  /*43d0*/  ISETP.GT.AND P3, PT, R5.reuse, 0x90, !P3 ;  /* 0x000000900500780c */ /* 0x040fe20005f64270 */
[----:B------:R-:W0:Y:S01]  /*43e0*/  SHFL.BFLY PT, R7, R6, 0x2, 0x1f ;  /* 0x0c401f0006077f89 */ /* 0x000e2200000e0000 */
[----:B------:R-:W-:Y:S02]  /*43f0*/  ISETP.LT.OR P2, PT, R0, 0x59, P2 ;  /* 0x000000590000780c */ /* 0x000fe40001741670 */
[----:B------:R-:W-:Y:S02]  /*4400*/  ISETP.GT.AND P4, PT, R5, 0x91, !P4 ;  /* 0x000000910500780c */ /* 0x000fe40006784270 */
[----:B------:R-:W-:Y:S02]  /*4410*/  FSEL R70, R70, -INF , !P2 ;  /* 0xff80000046467808 */ /* 0x000fe40005000000 */
[----:B------:R-:W-:-:S02]  /*4420*/  ISETP.NE.AND P2, PT, R123, RZ, PT ;  /* 0x000000ff7b00720c */ /* 0x000fc40003f45270 */
[C---:B------:R-:W-:Y:S02]  /*4430*/  ISETP.LT.OR P3, PT, R0.reuse, 0x91, P3 ;  /* 0x000000910000780c */ /* 0x040fe40001f61670 */
[C---:B------:R-:W-:Y:S02]  /*4440*/  ISETP.GT.AND P2, PT, R5.reuse, 0x59, !P2 ;  /* 0x000000590500780c */ /* 0x040fe40005744270 */
[----:B------:R-:W-:Y:S02]  /*4450*/  ISETP.GT.AND P5, PT, R5, 0x98, !P5 ;  /* 0x000000980500780c */ /* 0x000fe40006fa4270 */
[C---:B------:R-:W-:Y:S02]  /*4460*/  ISETP.LT.OR P2, PT, R0.reuse, 0x5a, P2 ;  /* 0x0000005a0000780c */ /* 0x040fe40001741670 */
[----:B------:R-:W-:Y:S02]  /*4470*/  ISETP.LT.OR P4, PT, R0, 0x92, P4 ;  /* 0x000000920000780c */ /* 0x000fe40002781670 */
[----:B------:R-:W-:-:S02]  /*4480*/  FSEL R71, R71, -INF , !P2 ;  /* 0xff80000047477808 */ /* 0x000fc40005000000 */
[----:B------:R-:W-:Y:S02]  /*4490*/  ISETP.NE.AND P2, PT, R124, RZ, PT ;  /* 0x000000ff7c00720c */ /* 0x000fe40003f45270 */
[----:B------:R-:W-:Y:S02]  /*44a0*/  FSEL R34, R34, -INF , !P3 ;  /* 0xff80000022227808 */ /* 0x000fe40005800000 */
[----:B------:R-:W-:Y:S02]  /*44b0*/  ISETP.GT.AND P2, PT, R5, 0x60, !P2 ;  /* 0x000000600500780c */ /* 0x000fe40005744270 */
[----:B0-----:R-:W-:Y:S02]  /*44c0*/  FMNMX.FTZ R7, R6, R7, !PT ;  /* 0x0000000706077209 */ /* 0x001fe40007810000 */
[C---:B------:R-:W-:Y:S02]  /*44d0*/  ISETP.LT.OR P2, PT, R0.reuse, 0x61, P2 ;  /* 0x000000610000780c */ /* 0x040fe40001741670 */
[----:B------:R-:W-:Y:S01]  /*44e0*/  ISETP.LT.OR P5, PT, R0, 0x99, P5 ;  /* 0x000000990000780c */ /* 0x000fe20002fa1670 */
[----:B------:R-:W0:Y:S01]  /*44f0*/  SHFL.BFLY PT, R4, R7, 0x1, 0x1f ;  /* 0x0c201f0007047f89 */ /* 0x000e2200000e0000 */
[----:B------:R-:W-:-:S02]  /*4500*/  FSEL R42, R42, -INF , !P2 ;  /* 0xff8000002a2a7808 */ /* 0x000fc40005000000 */
[----:B------:R-:W-:Y:S02]  /*4510*/  ISETP.NE.AND P2, PT, R125, RZ, PT ;  /* 0x000000ff7d00720c */ /* 0x000fe40003f45270 */
[----:B------:R-:W-:Y:S02]  /*4520*/  FSEL R35, R35, -INF , !P4 ;  /* 0xff80000023237808 */ /* 0x000fe40006000000 */
[----:B------:R-:W-:Y:S02]  /*4530*/  ISETP.GT.AND P2, PT, R5, 0x61, !P2 ;  /* 0x000000610500780c */ /* 0x000fe40005744270 */
[----:B------:R-:W-:Y:S02]  /*4540*/  R2UR UR10, R22 ;  /* 0x00000000160a72ca */ /* 0x000fe400000e0000 */
[----:B------:R-:W-:-:S04]  /*4550*/  ISETP.LT.OR P2, PT, R0, 0x62, P2 ;  /* 0x000000620000780c */ /* 0x000fc80001741670 */
[----:B------:R-:W-:Y:S02]  /*4560*/  FSEL R43, R43, -INF , !P2 ;  /* 0xff8000002b2b7808 */ /* 0x000fe40005000000 */
[----:B------:R-:W-:-:S04]  /*4570*/  ISETP.NE.AND P2, PT, R126, RZ, PT ;  /* 0x000000ff7e00720c */ /* 0x000fc80003f45270 */
[----:B------:R-:W-:Y:S01]  /*4580*/  ISETP.GT.AND P2, PT, R5, 0x68, !P2 ;  /* 0x000000680500780c */ /* 0x000fe20005744270 */
[----:B------:R-:W-:Y:S01]  /*4590*/  UIADD3 UR40, UR10, UR40, URZ ;  /* 0x000000280a287290 */ /* 0x000fe2000fffe03f */
[----:B0-----:R-:W-:Y:S02]  /*45a0*/  FMNMX.FTZ R4, R7, R4, !PT ;  /* 0x0000000407047209 */ /* 0x001fe40007810000 */
[----:B------:R-:W-:Y:S01]  /*45b0*/  ISETP.LT.OR P2, PT, R0, 0x69, P2 ;  /* 0x000000690000780c */ /* 0x000fe20001741670 */
[----:B------:R-:W-:Y:S02]  /*45c0*/  UIADD3 UR4, UR40, UR4, URZ ;  /* 0x0000000428047290 */ /* 0x000fe4000fffe03f */
[----:B------:R-:W-:Y:S01]  /*45d0*/  FFMA.FTZ R10, R4, R11, -8 ;  /* 0xc1000000040a7423 */ /* 0x000fe2000001000b */
[----:B------:R-:W-:Y:S02]  /*45e0*/  FSEL R46, R46, -INF , !P2 ;  /* 0xff8000002e2e7808 */ /* 0x000fe40005000000 */
[----:B------:R-:W-:-:S04]  /*45f0*/  ISETP.NE.AND P2, PT, R127, RZ, PT ;  /* 0x000000ff7f00720c */ /* 0x000fc80003f45270 */
[----:B------:R-:W-:-:S04]  /*4600*/  ISETP.GT.AND P2, PT, R5, 0x69, !P2 ;  /* 0x000000690500780c */ /* 0x000fc80005744270 */
[----:B------:R-:W-:-:S04]  /*4610*/  ISETP.LT.OR P2, PT, R0, 0x6a, P2 ;  /* 0x0000006a0000780c */ /* 0x000fc80001741670 */
        /* <DEDUP_REMOVED lines=9> */
[----:B------:R-:W-:Y:S02]  /*46b0*/  ISETP.GT.AND P2, PT, R5, 0x78, !P6 ;  /* 0x000000780500780c */ /* 0x000fe40007744270 */
[----:B------:R-:W-:Y:S02]  /*46c0*/  ISETP.NE.AND P6, PT, R133, RZ, PT ;  /* 0x000000ff8500720c */ /* 0x000fe40003fc5270 */
        /* <DEDUP_REMOVED lines=35> */
[----:B------:R-:W-:-:S04]  /*4900*/  ISETP.GT.AND P2, PT, R5, RZ, !P2 ;  /* 0x000000ff0500720c */ /* 0x000fc80005744270 */
[----:B------:R-:W-:-:S04]  /*4910*/  ISETP.LT.OR P2, PT, R0, 0x1, P2 ;  /* 0x000000010000780c */ /* 0x000fc80001741670 */
[----:B------:R-:W-:Y:S02]  /*4920*/  FSEL R90, R90, -INF , !P2 ;  /* 0xff8000005a5a7808 */ /* 0x000fe40005000000 */
[----:B------:R-:W-:Y:S02]  /*4930*/  ISETP.NE.AND P2, PT, R132, RZ, PT ;  /* 0x000000ff8400720c */ /* 0x000fe40003f45270 */
[----:B------:R-:W-:Y:S02]  /*4940*/  FMNMX.FTZ R21, R90, R91, !PT ;  /* 0x0000005b5a157209 */ /* 0x000fe40007810000 */
[----:B------:R-:W-:-:S04]  /*4950*/  ISETP.GT.AND P2, PT, R5, 0x80, !P2 ;  /* 0x000000800500780c */ /* 0x000fc80005744270 */
[----:B------:R-:W-:-:S04]  /*4960*/  ISETP.LT.OR P2, PT, R0, 0x81, P2 ;  /* 0x000000810000780c */ /* 0x000fc80001741670 */
[----:B------:R-:W-:Y:S02]  /*4970*/  FSEL R26, R26, -INF , !P2 ;  /* 0xff8000001a1a7808 */ /* 0x000fe40005000000 */
[----:B------:R-:W-:Y:S02]  /*4980*/  ISETP.GT.AND P2, PT, R5, 0x81, !P6 ;  /* 0x000000810500780c */ /* 0x000fe40007744270 */
[----:B------:R-:W-:Y:S02]  /*4990*/  ISETP.NE.AND P6, PT, R134, RZ, PT ;  /* 0x000000ff8600720c */ /* 0x000fe40003fc5270 */
[----:B------:R-:W-:-:S04]  /*49a0*/  ISETP.LT.OR P2, PT, R0, 0x82, P2 ;  /* 0x000000820000780c */ /* 0x000fc80001741670 */
[----:B------:R-:W-:Y:S02]  /*49b0*/  FSEL R27, R27, -INF , !P2 ;  /* 0xff8000001b1b7808 */ /* 0x000fe40005000000 */
[----:B------:R-:W-:-:S04]  /*49c0*/  FSETP.NEU.FTZ.AND P2, PT, R4, -INF , PT ;  /* 0xff8000000400780b */ /* 0x000fc80003f5d000 */
[----:B------:R-:W-:Y:S02]  /*49d0*/  FSEL R88, R10, RZ, P2 ;  /* 0x000000ff0a587208 */ /* 0x000fe40001000000 */
[----:B------:R-:W-:Y:S02]  /*49e0*/  ISETP.GT.AND P2, PT, R5, 0x88, !P6 ;  /* 0x000000880500780c */ /* 0x000fe40007744270 */
[----:B------:R-:W-:Y:S01]  /*49f0*/  ISETP.NE.AND P6, PT, R12, RZ, PT ;  /* 0x000000ff0c00720c */ /* 0x000fe20003fc5270 */
[--C-:B------:R-:W-:Y:S01]  /*4a00*/  FFMA.FTZ R20, R72, UR36, -R88.reuse ;  /* 0x0000002448147c23 */ /* 0x100fe20008010858 */
[----:B------:R-:W-:Y:S01]  /*4a10*/  FMNMX.FTZ R72, R94, R21, !PT ;  /* 0x000000155e487209 */ /* 0x000fe20007810000 */
[--C-:B------:R-:W-:Y:S01]  /*4a20*/  FFMA.FTZ R7, R89, UR36, -R88.reuse ;  /* 0x0000002459077c23 */ /* 0x100fe20008010858 */
[--C-:B------:R-:W-:Y:S01]  /*4a30*/  FFMA.FTZ R89, R73, UR36, -R88.reuse ;  /* 0x0000002449597c23 */ /* 0x100fe20008010858 */
[--C-:B------:R-:W-:Y:S01]  /*4a40*/  FFMA.FTZ R10, R92, UR36, -R88.reuse ;  /* 0x000000245c0a7c23 */ /* 0x100fe20008010858 */
[----:B------:R-:W-:Y:S01]  /*4a50*/  FMNMX.FTZ R21, R95, R72, !PT ;  /* 0x000000485f157209 */ /* 0x000fe20007810000 */
[--C-:B------:R-:W-:Y:S01]  /*4a60*/  FFMA.FTZ R92, R77, UR36, -R88.reuse ;  /* 0x000000244d5c7c23 */ /* 0x100fe20008010858 */
[----:B------:R-:W-:Y:S01]  /*4a70*/  ISETP.LT.OR P2, PT, R0, 0x89, P2 ;  /* 0x000000890000780c */ /* 0x000fe20001741670 */
[--C-:B------:R-:W-:Y:S01]  /*4a80*/  FFMA.FTZ R6, R15, UR36, -R88.reuse ;  /* 0x000000240f067c23 */ /* 0x100fe20008010858 */
[----:B------:R-:W-:Y:S01]  /*4a90*/  FMNMX.FTZ R72, R98, R21, !PT ;  /* 0x0000001562487209 */ /* 0x000fe20007810000 */
[----:B------:R-:W-:Y:S01]  /*4aa0*/  MUFU.EX2 R7, R7 ;  /* 0x0000000700077308 */ /* 0x000fe20000000800 */
[----:B------:R-:W-:Y:S01]  /*4ab0*/  FSEL R30, R30, -INF , !P2 ;  /* 0xff8000001e1e7808 */ /* 0x000fe20005000000 */
[--C-:B------:R-:W-:Y:S01]  /*4ac0*/  FFMA.FTZ R11, R93, UR36, -R88.reuse ;  /* 0x000000245d0b7c23 */ /* 0x100fe20008010858 */
[----:B------:R-:W-:Y:S01]  /*4ad0*/  FMNMX.FTZ R73, R99, R72, !PT ;  /* 0x0000004863497209 */ /* 0x000fe20007810000 */
[--C-:B------:R-:W-:Y:S01]  /*4ae0*/  FFMA.FTZ R72, R76, UR36, -R88.reuse ;  /* 0x000000244c487c23 */ /* 0x100fe20008010858 */
[----:B------:R-:W-:Y:S01]  /*4af0*/  ISETP.NE.AND P2, PT, R135, RZ, PT ;  /* 0x000000ff8700720c */ /* 0x000fe20003f45270 */
[--C-:B------:R-:W-:Y:S01]  /*4b00*/  FFMA.FTZ R12, R96, UR36, -R88.reuse ;  /* 0x00000024600c7c23 */ /* 0x100fe20008010858 */
[----:B------:R-:W-:Y:S01]  /*4b10*/  FMNMX.FTZ R76, R102, R73, !PT ;  /* 0x00000049664c7209 */ /* 0x000fe20007810000 */
[----:B------:R0:W-:Y:S01]  /*4b20*/  MUFU.EX2 R21, R89 ;  /* 0x0000005900157308 */ /* 0x0001e20000000800 */
[----:B------:R-:W-:Y:S01]  /*4b30*/  ISETP.GT.AND P2, PT, R5, 0x89, !P2 ;  /* 0x000000890500780c */ /* 0x000fe20005744270 */
[--C-:B------:R-:W-:Y:S01]  /*4b40*/  FFMA.FTZ R13, R97, UR36, -R88.reuse ;  /* 0x00000024610d7c23 */ /* 0x100fe20008010858 */
[----:B------:R-:W-:Y:S01]  /*4b50*/  FMNMX.FTZ R73, R103, R76, !PT ;  /* 0x0000004c67497209 */ /* 0x000fe20007810000 */
[--C-:B------:R-:W-:Y:S01]  /*4b60*/  FFMA.FTZ R14, R100, UR36, -R88.reuse ;  /* 0x00000024640e7c23 */ /* 0x100fe20008010858 */
[----:B------:R-:W-:Y:S01]  /*4b70*/  ISETP.LT.OR P2, PT, R0, 0x8a, P2 ;  /* 0x0000008a0000780c */ /* 0x000fe20001741670 */
[--C-:B------:R-:W-:Y:S01]  /*4b80*/  FFMA.FTZ R15, R101, UR36, -R88.reuse ;  /* 0x00000024650f7c23 */ /* 0x100fe20008010858 */
[----:B------:R-:W-:Y:S01]  /*4b90*/  FMNMX.FTZ R76, R74, R73, !PT ;  /* 0x000000494a4c7209 */ /* 0x000fe20007810000 */
[----:B------:R-:W1:Y:S01]  /*4ba0*/  MUFU.EX2 R6, R6 ;  /* 0x0000000600067308 */ /* 0x000e620000000800 */
[--C-:B0-----:R-:W-:Y:S01]  /*4bb0*/  FFMA.FTZ R89, R81, UR36, -R88.reuse ;  /* 0x0000002451597c23 */ /* 0x101fe20008010858 */
[----:B------:R-:W-:Y:S01]  /*4bc0*/  ISETP.GT.AND P6, PT, R5, 0x99, !P6 ;  /* 0x000000990500780c */ /* 0x000fe200077c4270 */
[--C-:B------:R-:W-:Y:S01]  /*4bd0*/  FFMA.FTZ R56, R56, UR36, -R88.reuse ;  /* 0x0000002438387c23 */ /* 0x100fe20008010858 */
[----:B------:R-:W-:Y:S01]  /*4be0*/  FMNMX.FTZ R77, R75, R76, !PT ;  /* 0x0000004c4b4d7209 */ /* 0x000fe20007810000 */
[--C-:B------:R-:W-:Y:S01]  /*4bf0*/  FFMA.FTZ R76, R80, UR36, -R88.reuse ;  /* 0x00000024504c7c23 */ /* 0x100fe20008010858 */
[----:B------:R-:W-:Y:S01]  /*4c00*/  ISETP.LT.OR P6, PT, R0, 0x9a, P6 ;  /* 0x0000009a0000780c */ /* 0x000fe200037c1670 */
[--C-:B------:R-:W-:Y:S01]  /*4c10*/  FFMA.FTZ R57, R57, UR36, -R88.reuse ;  /* 0x0000002439397c23 */ /* 0x100fe20008010858 */
[----:B------:R-:W-:Y:S01]  /*4c20*/  FMNMX.FTZ R80, R78, R77, !PT ;  /* 0x0000004d4e507209 */ /* 0x000fe20007810000 */
[----:B------:R0:W-:Y:S01]  /*4c30*/  MUFU.EX2 R73, R92 ;  /* 0x0000005c00497308 */ /* 0x0001e20000000800 */
[--C-:B------:R-:W-:Y:S01]  /*4c40*/  FFMA.FTZ R61, R61, UR36, -R88.reuse ;  /* 0x000000243d3d7c23 */ /* 0x100fe20008010858 */
[--C-:B------:R-:W-:Y:S01]  /*4c50*/  FFMA.FTZ R24, R24, UR36, -R88.reuse ;  /* 0x0000002418187c23 */ /* 0x100fe20008010858 */
[----:B------:R-:W-:Y:S01]  /*4c60*/  FMNMX.FTZ R77, R79, R80, !PT ;  /* 0x000000504f4d7209 */ /* 0x000fe20007810000 */
[--C-:B------:R-:W-:Y:S01]  /*4c70*/  FFMA.FTZ R25, R25, UR36, -R88.reuse ;  /* 0x0000002419197c23 */ /* 0x100fe20008010858 */
[--C-:B------:R-:W-:Y:S01]  /*4c80*/  FFMA.FTZ R28, R28, UR36, -R88.reuse ;  /* 0x000000241c1c7c23 */ /* 0x100fe20008010858 */
[--C-:B------:R-:W-:Y:S01]  /*4c90*/  FFMA.FTZ R29, R29, UR36, -R88.reuse ;  /* 0x000000241d1d7c23 */ /* 0x100fe20008010858 */
[----:B------:R-:W-:Y:S01]  /*4ca0*/  FMNMX.FTZ R80, R82, R77, !PT ;  /* 0x0000004d52507209 */ /* 0x000fe20007810000 */
[----:B------:R-:W2:Y:S01]  /*4cb0*/  MUFU.EX2 R10, R10 ;  /* 0x0000000a000a7308 */ /* 0x000ea20000000800 */
[--C-:B0-----:R-:W-:Y:S01]  /*4cc0*/  FFMA.FTZ R92, R85, UR36, -R88.reuse ;  /* 0x00000024555c7c23 */ /* 0x101fe20008010858 */
[--C-:B------:R-:W-:Y:S01]  /*4cd0*/  FFMA.FTZ R32, R32, UR36, -R88.reuse ;  /* 0x0000002420207c23 */ /* 0x100fe20008010858 */
[----:B------:R-:W-:Y:S01]  /*4ce0*/  FMNMX.FTZ R81, R83, R80, !PT ;  /* 0x0000005053517209 */ /* 0x000fe20007810000 */
[--C-:B------:R-:W-:Y:S01]  /*4cf0*/  FFMA.FTZ R80, R84, UR36, -R88.reuse ;  /* 0x0000002454507c23 */ /* 0x100fe20008010858 */
[--C-:B------:R-:W-:Y:S01]  /*4d00*/  FFMA.FTZ R33, R33, UR36, -R88.reuse ;  /* 0x0000002421217c23 */ /* 0x100fe20008010858 */
[--C-:B------:R-:W-:Y:S01]  /*4d10*/  FFMA.FTZ R36, R36, UR36, -R88.reuse ;  /* 0x0000002424247c23 */ /* 0x100fe20008010858 */
[----:B------:R-:W-:Y:S01]  /*4d20*/  FMNMX.FTZ R84, R86, R81, !PT ;  /* 0x0000005156547209 */ /* 0x000fe20007810000 */
[----:B------:R-:W-:Y:S01]  /*4d30*/  MUFU.EX2 R77, R89 ;  /* 0x00000059004d7308 */ /* 0x000fe20000000800 */
[----:B------:R-:W-:-:S02]  /*4d40*/  FFMA.FTZ R37, R37, UR36, -R88 ;  /* 0x0000002425257c23 */ /* 0x000fc40008010858 */
[----:B------:R-:W-:-:S04]  /*4d50*/  FMNMX.FTZ R81, R87, R84, !PT ;  /* 0x0000005457517209 */ /* 0x000fc80007810000 */
[----:B------:R-:W-:Y:S01]  /*4d60*/  FMNMX.FTZ R84, R58, R81, !PT ;  /* 0x000000513a547209 */ /* 0x000fe20007810000 */
[----:B------:R-:W0:Y:S03]  /*4d70*/  MUFU.EX2 R11, R11 ;  /* 0x0000000b000b7308 */ /* 0x000e260000000800 */
[----:B------:R-:W-:-:S04]  /*4d80*/  FMNMX.FTZ R85, R59, R84, !PT ;  /* 0x000000543b557209 */ /* 0x000fc80007810000 */
[----:B------:R-:W-:Y:S01]  /*4d90*/  FMNMX.FTZ R84, R62, R85, !PT ;  /* 0x000000553e547209 */ /* 0x000fe20007810000 */
[----:B------:R3:W-:Y:S03]  /*4da0*/  MUFU.EX2 R81, R92 ;  /* 0x0000005c00517308 */ /* 0x0007e60000000800 */
[----:B------:R-:W-:-:S04]  /*4db0*/  FMNMX.FTZ R85, R63, R84, !PT ;  /* 0x000000543f557209 */ /* 0x000fc80007810000 */
[----:B------:R-:W-:Y:S01]  /*4dc0*/  FMNMX.FTZ R84, R66, R85, !PT ;  /* 0x0000005542547209 */ /* 0x000fe20007810000 */
[----:B------:R-:W4:Y:S01]  /*4dd0*/  MUFU.EX2 R12, R12 ;  /* 0x0000000c000c7308 */ /* 0x000f220000000800 */
[--C-:B---3--:R-:W-:Y:S02]  /*4de0*/  FFMA.FTZ R92, R64, UR36, -R88.reuse ;  /* 0x00000024405c7c23 */ /* 0x108fe40008010858 */
[----:B------:R-:W-:Y:S01]  /*4df0*/  FMNMX.FTZ R85, R67, R84, !PT ;  /* 0x0000005443557209 */ /* 0x000fe20007810000 */
[----:B------:R-:W-:-:S03]  /*4e00*/  FFMA.FTZ R84, R60, UR36, -R88 ;  /* 0x000000243c547c23 */ /* 0x000fc60008010858 */
[----:B------:R-:W-:Y:S01]  /*4e10*/  FMNMX.FTZ R60, R70, R85, !PT ;  /* 0x00000055463c7209 */ /* 0x000fe20007810000 */
[----:B------:R-:W3:Y:S03]  /*4e20*/  MUFU.EX2 R13, R13 ;  /* 0x0000000d000d7308 */ /* 0x000ee60000000800 */
[----:B------:R-:W-:-:S04]  /*4e30*/  FMNMX.FTZ R85, R71, R60, !PT ;  /* 0x0000003c47557209 */ /* 0x000fc80007810000 */
[----:B------:R-:W-:Y:S01]  /*4e40*/  FMNMX.FTZ R60, R42, R85, !PT ;  /* 0x000000552a3c7209 */ /* 0x000fe20007810000 */
[----:B------:R-:W5:Y:S03]  /*4e50*/  MUFU.EX2 R14, R14 ;  /* 0x0000000e000e7308 */ /* 0x000f660000000800 */
[----:B------:R-:W-:-:S04]  /*4e60*/  FMNMX.FTZ R85, R43, R60, !PT ;  /* 0x0000003c2b557209 */ /* 0x000fc80007810000 */
[----:B------:R-:W-:Y:S01]  /*4e70*/  FMNMX.FTZ R60, R46, R85, !PT ;  /* 0x000000552e3c7209 */ /* 0x000fe20007810000 */
[----:B------:R-:W5:Y:S03]  /*4e80*/  MUFU.EX2 R15, R15 ;  /* 0x0000000f000f7308 */ /* 0x000f660000000800 */
[----:B------:R-:W-:Y:S01]  /*4e90*/  FMNMX.FTZ R89, R47, R60, !PT ;  /* 0x0000003c2f597209 */ /* 0x000fe20007810000 */
[----:B------:R-:W-:-:S03]  /*4ea0*/  FFMA.FTZ R60, R65, UR36, -R88 ;  /* 0x00000024413c7c23 */ /* 0x000fc60008010858 */
[----:B------:R-:W-:Y:S01]  /*4eb0*/  FMNMX.FTZ R64, R50, R89, !PT ;  /* 0x0000005932407209 */ /* 0x000fe20007810000 */
[--C-:B------:R-:W-:Y:S01]  /*4ec0*/  FFMA.FTZ R89, R69, UR36, -R88.reuse ;  /* 0x0000002445597c23 */ /* 0x100fe20008010858 */
[----:B------:R-:W-:Y:S02]  /*4ed0*/  MUFU.EX2 R20, R20 ;  /* 0x0000001400147308 */ /* 0x000fe40000000800 */
[----:B------:R-:W-:Y:S01]  /*4ee0*/  FMNMX.FTZ R65, R51, R64, !PT ;  /* 0x0000004033417209 */ /* 0x000fe20007810000 */
[----:B------:R-:W-:-:S03]  /*4ef0*/  FFMA.FTZ R64, R68, UR36, -R88 ;  /* 0x0000002444407c23 */ /* 0x000fc60008010858 */
[----:B------:R-:W-:Y:S02]  /*4f00*/  FMNMX.FTZ R68, R54, R65, !PT ;  /* 0x0000004136447209 */ /* 0x000fe40007810000 */
[----:B------:R1:W-:Y:S02]  /*4f10*/  MUFU.EX2 R5, R89 ;  /* 0x0000005900057308 */ /* 0x0003e40000000800 */
[----:B------:R-:W-:-:S04]  /*4f20*/  FMNMX.FTZ R65, R55, R68, !PT ;  /* 0x0000004437417209 */ /* 0x000fc80007810000 */
[----:B------:R-:W-:Y:S02]  /*4f30*/  FMNMX.FTZ R68, R26, R65, !PT ;  /* 0x000000411a447209 */ /* 0x000fe40007810000 */
[----:B------:R-:W-:Y:S01]  /*4f40*/  FSEL R65, R31, -INF , !P2 ;  /* 0xff8000001f417808 */ /* 0x000fe20005000000 */
[--C-:B------:R-:W-:Y:S01]  /*4f50*/  FFMA.FTZ R31, R40, UR36, -R88.reuse ;  /* 0x00000024281f7c23 */ /* 0x100fe20008010858 */
[----:B------:R-:W-:Y:S01]  /*4f60*/  FMNMX.FTZ R69, R27, R68, !PT ;  /* 0x000000441b457209 */ /* 0x000fe20007810000 */
[--C-:B-1----:R-:W-:Y:S01]  /*4f70*/  FFMA.FTZ R89, R41, UR36, -R88.reuse ;  /* 0x0000002429597c23 */ /* 0x102fe20008010858 */
[----:B------:R-:W-:Y:S01]  /*4f80*/  FSEL R41, R39, -INF , !P6 ;  /* 0xff80000027297808 */ /* 0x000fe20007000000 */
[--C-:B------:R-:W-:Y:S01]  /*4f90*/  FFMA.FTZ R39, R44, UR36, -R88.reuse ;  /* 0x000000242c277c23 */ /* 0x100fe20008010858 */
[----:B------:R-:W-:Y:S01]  /*4fa0*/  FMNMX.FTZ R40, R30, R69, !PT ;  /* 0x000000451e287209 */ /* 0x000fe20007810000 */
[--C-:B------:R-:W-:Y:S01]  /*4fb0*/  FFMA.FTZ R44, R45, UR36, -R88.reuse ;  /* 0x000000242d2c7c23 */ /* 0x100fe20008010858 */
[--C-:B------:R-:W-:Y:S01]  /*4fc0*/  FFMA.FTZ R45, R48, UR36, -R88.reuse ;  /* 0x00000024302d7c23 */ /* 0x100fe20008010858 */
[--C-:B------:R-:W-:Y:S01]  /*4fd0*/  FFMA.FTZ R48, R49, UR36, -R88.reuse ;  /* 0x0000002431307c23 */ /* 0x100fe20008010858 */
[----:B------:R-:W-:Y:S01]  /*4fe0*/  FMNMX.FTZ R69, R65, R40, !PT ;  /* 0x0000002841457209 */ /* 0x000fe20007810000 */
[--C-:B------:R-:W-:Y:S01]  /*4ff0*/  FFMA.FTZ R49, R52, UR36, -R88.reuse ;  /* 0x0000002434317c23 */ /* 0x100fe20008010858 */
[----:B------:R-:W-:Y:S01]  /*5000*/  FSEL R40, R38, -INF , !P5 ;  /* 0xff80000026287808 */ /* 0x000fe20006800000 */
[----:B------:R-:W-:Y:S01]  /*5010*/  FFMA.FTZ R52, R53, UR36, -R88 ;  /* 0x0000002435347c23 */ /* 0x000fe20008010858 */
[----:B------:R-:W-:Y:S01]  /*5020*/  FMNMX.FTZ R68, R34, R69, !PT ;  /* 0x0000004522447209 */ /* 0x000fe20007810000 */
[----:B------:R-:W-:Y:S01]  /*5030*/  IMAD.U32 R53, RZ, RZ, UR36 ;  /* 0x00000024ff357e24 */ /* 0x000fe2000f8e00ff */
[----:B------:R1:W-:Y:S02]  /*5040*/  MUFU.EX2 R38, R89 ;  /* 0x0000005900267308 */ /* 0x0003e40000000800 */
[----:B------:R-:W-:-:S04]  /*5050*/  FMNMX.FTZ R69, R35, R68, !PT ;  /* 0x0000004423457209 */ /* 0x000fc80007810000 */
[----:B------:R-:W-:Y:S02]  /*5060*/  FMNMX.FTZ R0, R40, R69, !PT ;  /* 0x0000004528007209 */ /* 0x000fe40007810000 */
[----:B------:R-:W-:Y:S02]  /*5070*/  MUFU.EX2 R72, R72 ;  /* 0x0000004800487308 */ /* 0x000fe40000000800 */
[----:B------:R-:W-:-:S05]  /*5080*/  FMNMX.FTZ R0, R41, R0, !PT ;  /* 0x0000000029007209 */ /* 0x000fca0007810000 */
[----:B------:R-:W2:Y:S01]  /*5090*/  SHFL.BFLY PT, R69, R0, 0x2, 0x1f ;  /* 0x0c401f0000457f89 */ /* 0x000ea200000e0000 */
[----:B------:R5:W-:Y:S08]  /*50a0*/  MUFU.EX2 R85, R92 ;  /* 0x0000005c00557308 */ /* 0x000bf00000000800 */
[----:B------:R-:W-:Y:S08]  /*50b0*/  MUFU.EX2 R76, R76 ;  /* 0x0000004c004c7308 */ /* 0x000ff00000000800 */
[----:B------:R-:W-:Y:S01]  /*50c0*/  MUFU.EX2 R80, R80 ;  /* 0x0000005000507308 */ /* 0x000fe20000000800 */
[----:B--2---:R-:W-:-:S07]  /*50d0*/  FMNMX.FTZ R69, R0, R69, !PT ;  /* 0x0000004500457209 */ /* 0x004fce0007810000 */
[----:B------:R-:W-:Y:S01]  /*50e0*/  MUFU.EX2 R56, R56 ;  /* 0x0000003800387308 */ /* 0x000fe20000000800 */
[----:B------:R-:W2:Y:S07]  /*50f0*/  SHFL.BFLY PT, R0, R69, 0x1, 0x1f ;  /* 0x0c201f0045007f89 */ /* 0x000eae00000e0000 */
[----:B------:R-:W-:Y:S08]  /*5100*/  MUFU.EX2 R57, R57 ;  /* 0x0000003900397308 */ /* 0x000ff00000000800 */
[----:B------:R-:W-:Y:S08]  /*5110*/  MUFU.EX2 R84, R84 ;  /* 0x0000005400547308 */ /* 0x000ff00000000800 */
[----:B------:R-:W-:Y:S01]  /*5120*/  MUFU.EX2 R61, R61 ;  /* 0x0000003d003d7308 */ /* 0x000fe20000000800 */
[----:B--2---:R-:W-:-:S04]  /*5130*/  FMNMX.FTZ R0, R69, R0, !PT ;  /* 0x0000000045007209 */ /* 0x004fc80007810000 */
[C---:B------:R-:W-:Y:S01]  /*5140*/  FSETP.NEU.FTZ.AND P2, PT, R0.reuse, -INF , PT ;  /* 0xff8000000000780b */ /* 0x040fe20003f5d000 */
[----:B------:R-:W-:Y:S02]  /*5150*/  FFMA.FTZ R53, R0, R53, -8 ;  /* 0xc100000000357423 */ /* 0x000fe40000010035 */
[----:B------:R-:W-:Y:S03]  /*5160*/  MUFU.EX2 R64, R64 ;  /* 0x0000004000407308 */ /* 0x000fe60000000800 */
[----:B-1----:R-:W-:Y:S02]  /*5170*/  FSEL R89, R53, RZ, P2 ;  /* 0x000000ff35597208 */ /* 0x002fe40001000000 */
[----:B------:R-:W-:-:S03]  /*5180*/  PLOP3.LUT P2, PT, PT, PT, UP1, 0x40, 0x0 ;  /* 0x000000000000781c */ /* 0x000fc60003f4e818 */
[----:B------:R-:W-:Y:S01]  /*5190*/  MUFU.EX2 R60, R60 ;  /* 0x0000003c003c7308 */ /* 0x000fe20000000800 */
[--C-:B------:R-:W-:Y:S01]  /*51a0*/  FFMA.FTZ R53, R90, UR36, -R89.reuse ;  /* 0x000000245a357c23 */ /* 0x100fe20008010859 */
[--C-:B------:R-:W-:Y:S01]  /*51b0*/  FFMA.FTZ R88, R91, UR36, -R89.reuse ;  /* 0x000000245b587c23 */ /* 0x100fe20008010859 */
[--C-:B------:R-:W-:Y:S01]  /*51c0*/  FFMA.FTZ R94, R94, UR36, -R89.reuse ;  /* 0x000000245e5e7c23 */ /* 0x100fe20008010859 */
[----:B------:R-:W-:Y:S01]  /*51d0*/  FFMA.FTZ R95, R95, UR36, -R89 ;  /* 0x000000245f5f7c23 */ /* 0x000fe20008010859 */
[----:B------:R-:W-:Y:S01]  /*51e0*/  FADD.FTZ R91, R6, R7 ;  /* 0x00000007065b7221 */ /* 0x000fe20000010000 */
[--C-:B------:R-:W-:Y:S01]  /*51f0*/  FFMA.FTZ R68, R98, UR36, -R89.reuse ;  /* 0x0000002462447c23 */ /* 0x100fe20008010859 */
[----:B------:R-:W-:Y:S01]  /*5200*/  FFMA.FTZ R69, R99, UR36, -R89 ;  /* 0x0000002463457c23 */ /* 0x000fe20008010859 */
[----:B------:R-:W-:Y:S01]  /*5210*/  MUFU.EX2 R53, R53 ;  /* 0x0000003500357308 */ /* 0x000fe20000000800 */
[----:B------:R-:W-:Y:S01]  /*5220*/  FADD.FTZ R90, R10, R91 ;  /* 0x0000005b0a5a7221 */ /* 0x000fe20000010000 */
[--C-:B------:R-:W-:Y:S01]  /*5230*/  FFMA.FTZ R102, R102, UR36, -R89.reuse ;  /* 0x0000002466667c23 */ /* 0x100fe20008010859 */
[--C-:B------:R-:W-:Y:S01]  /*5240*/  FFMA.FTZ R103, R103, UR36, -R89.reuse ;  /* 0x0000002467677c23 */ /* 0x100fe20008010859 */
[--C-:B------:R-:W-:Y:S01]  /*5250*/  FFMA.FTZ R74, R74, UR36, -R89.reuse ;  /* 0x000000244a4a7c23 */ /* 0x100fe20008010859 */
[----:B0-----:R-:W-:Y:S01]  /*5260*/  FADD.FTZ R91, R11, R90 ;  /* 0x0000005a0b5b7221 */ /* 0x001fe20000010000 */
[--C-:B------:R-:W-:Y:S01]  /*5270*/  FFMA.FTZ R75, R75, UR36, -R89.reuse ;  /* 0x000000244b4b7c23 */ /* 0x100fe20008010859 */
[----:B------:R-:W-:Y:S01]  /*5280*/  FFMA.FTZ R78, R78, UR36, -R89 ;  /* 0x000000244e4e7c23 */ /* 0x000fe20008010859 */
[----:B------:R-:W0:Y:S01]  /*5290*/  MUFU.EX2 R88, R88 ;  /* 0x0000005800587308 */ /* 0x000e220000000800 */
[----:B----4-:R-:W-:Y:S01]  /*52a0*/  FADD.FTZ R90, R12, R91 ;  /* 0x0000005b0c5a7221 */ /* 0x010fe20000010000 */
[--C-:B------:R-:W-:Y:S01]  /*52b0*/  FFMA.FTZ R79, R79, UR36, -R89.reuse ;  /* 0x000000244f4f7c23 */ /* 0x100fe20008010859 */
[--C-:B------:R-:W-:Y:S01]  /*52c0*/  FFMA.FTZ R82, R82, UR36, -R89.reuse ;  /* 0x0000002452527c23 */ /* 0x100fe20008010859 */
[--C-:B------:R-:W-:Y:S01]  /*52d0*/  FFMA.FTZ R83, R83, UR36, -R89.reuse ;  /* 0x0000002453537c23 */ /* 0x100fe20008010859 */
[----:B---3--:R-:W-:Y:S01]  /*52e0*/  FADD.FTZ R93, R13, R90 ;  /* 0x0000005a0d5d7221 */ /* 0x008fe20000010000 */
[--C-:B------:R-:W-:Y:S01]  /*52f0*/  FFMA.FTZ R86, R86, UR36, -R89.reuse ;  /* 0x0000002456567c23 */ /* 0x100fe20008010859 */
[----:B------:R-:W-:Y:S01]  /*5300*/  FFMA.FTZ R87, R87, UR36, -R89 ;  /* 0x0000002457577c23 */ /* 0x000fe20008010859 */
[----:B------:R-:W1:Y:S01]  /*5310*/  MUFU.EX2 R94, R94 ;  /* 0x0000005e005e7308 */ /* 0x000e620000000800 */
[----:B-----5:R-:W-:Y:S01]  /*5320*/  FADD.FTZ R92, R14, R93 ;  /* 0x0000005d0e5c7221 */ /* 0x020fe20000010000 */
[--C-:B------:R-:W-:Y:S01]  /*5330*/  FFMA.FTZ R58, R58, UR36, -R89.reuse ;  /* 0x000000243a3a7c23 */ /* 0x100fe20008010859 */
[--C-:B------:R-:W-:Y:S01]  /*5340*/  FFMA.FTZ R59, R59, UR36, -R89.reuse ;  /* 0x000000243b3b7c23 */ /* 0x100fe20008010859 */
[--C-:B------:R-:W-:Y:S01]  /*5350*/  FFMA.FTZ R62, R62, UR36, -R89.reuse ;  /* 0x000000243e3e7c23 */ /* 0x100fe20008010859 */
[C---:B------:R-:W-:Y:S01]  /*5360*/  FADD.FTZ R93, R15.reuse, R92 ;  /* 0x0000005c0f5d7221 */ /* 0x040fe20000010000 */
[----:B------:R-:W-:Y:S01]  /*5370*/  F2FP.SATFINITE.E4M3.F32.PACK_AB_MERGE_C R15, R15, R14, RZ ;  /* 0x0000000e0f0f723e */ /* 0x000fe200048070ff */
[----:B------:R-:W-:Y:S01]  /*5380*/  FFMA.FTZ R63, R63, UR36, -R89 ;  /* 0x000000243f3f7c23 */ /* 0x000fe20008010859 */
[----:B------:R-:W2:Y:S01]  /*5390*/  MUFU.EX2 R95, R95 ;  /* 0x0000005f005f7308 */ /* 0x000ea20000000800 */
[----:B0-----:R-:W-:Y:S01]  /*53a0*/  FADD.FTZ R91, R53, R88 ;  /* 0x00000058355b7221 */ /* 0x001fe20000010000 */
[----:B------:R-:W-:Y:S01]  /*53b0*/  FADD.FTZ R22, R20, R93 ;  /* 0x0000005d14167221 */ /* 0x000fe20000010000 */
[--C-:B------:R-:W-:Y:S01]  /*53c0*/  FFMA.FTZ R66, R66, UR36, -R89.reuse ;  /* 0x0000002442427c23 */ /* 0x100fe20008010859 */
[--C-:B------:R-:W-:Y:S01]  /*53d0*/  FFMA.FTZ R67, R67, UR36, -R89.reuse ;  /* 0x0000002443437c23 */ /* 0x100fe20008010859 */
[--C-:B------:R-:W-:Y:S01]  /*53e0*/  FFMA.FTZ R70, R70, UR36, -R89.reuse ;  /* 0x0000002446467c23 */ /* 0x100fe20008010859 */
[----:B------:R-:W-:Y:S01]  /*53f0*/  FFMA.FTZ R71, R71, UR36, -R89 ;  /* 0x0000002447477c23 */ /* 0x000fe20008010859 */
[----:B------:R-:W-:Y:S01]  /*5400*/  F2FP.SATFINITE.E4M3.F32.PACK_AB_MERGE_C R186, R13, R12, R15 ;  /* 0x0000000c0dba723e */ /* 0x000fe2000480700f */
[----:B------:R-:W0:Y:S01]  /*5410*/  MUFU.EX2 R68, R68 ;  /* 0x0000004400447308 */ /* 0x000e220000000800 */
[----:B-1----:R-:W-:Y:S01]  /*5420*/  FADD.FTZ R90, R94, R91 ;  /* 0x0000005b5e5a7221 */ /* 0x002fe20000010000 */
[----:B------:R-:W-:Y:S01]  /*5430*/  F2FP.SATFINITE.E4M3.F32.PACK_AB_MERGE_C R12, R61, R84, RZ ;  /* 0x000000543d0c723e */ /* 0x000fe200048070ff */
[--C-:B------:R-:W-:Y:S01]  /*5440*/  FFMA.FTZ R42, R42, UR36, -R89.reuse ;  /* 0x000000242a2a7c23 */ /* 0x100fe20008010859 */
[--C-:B------:R-:W-:Y:S01]  /*5450*/  FFMA.FTZ R43, R43, UR36, -R89.reuse ;  /* 0x000000242b2b7c23 */ /* 0x100fe20008010859 */
[--C-:B------:R-:W-:Y:S01]  /*5460*/  FFMA.FTZ R46, R46, UR36, -R89.reuse ;  /* 0x000000242e2e7c23 */ /* 0x100fe20008010859 */
[--C-:B------:R-:W-:Y:S01]  /*5470*/  FFMA.FTZ R47, R47, UR36, -R89.reuse ;  /* 0x000000242f2f7c23 */ /* 0x100fe20008010859 */
[--C-:B------:R-:W-:Y:S01]  /*5480*/  FFMA.FTZ R50, R50, UR36, -R89.reuse ;  /* 0x0000002432327c23 */ /* 0x100fe20008010859 */
[----:B------:R-:W1:Y:S01]  /*5490*/  MUFU.EX2 R69, R69 ;  /* 0x0000004500457308 */ /* 0x000e620000000800 */
[----:B--2---:R-:W-:Y:S01]  /*54a0*/  FADD.FTZ R91, R95, R90 ;  /* 0x0000005a5f5b7221 */ /* 0x004fe20000010000 */
[----:B------:R-:W-:Y:S01]  /*54b0*/  F2FP.SATFINITE.E4M3.F32.PACK_AB_MERGE_C R90, R11, R10, RZ ;  /* 0x0000000a0b5a723e */ /* 0x000fe200048070ff */
[--C-:B------:R-:W-:Y:S01]  /*54c0*/  FFMA.FTZ R51, R51, UR36, -R89.reuse ;  /* 0x0000002433337c23 */ /* 0x100fe20008010859 */
[--C-:B------:R-:W-:Y:S01]  /*54d0*/  FFMA.FTZ R54, R54, UR36, -R89.reuse ;  /* 0x0000002436367c23 */ /* 0x100fe20008010859 */
[--C-:B------:R-:W-:Y:S01]  /*54e0*/  FFMA.FTZ R55, R55, UR36, -R89.reuse ;  /* 0x0000002437377c23 */ /* 0x100fe20008010859 */
[----:B------:R-:W-:Y:S01]  /*54f0*/  F2FP.SATFINITE.E4M3.F32.PACK_AB_MERGE_C R184, R7, R6, R90 ;  /* 0x0000000607b8723e */ /* 0x000fe2000480705a */
[----:B------:R-:W-:Y:S01]  /*5500*/  FFMA.FTZ R26, R26, UR36, -R89 ;  /* 0x000000241a1a7c23 */ /* 0x000fe20008010859 */
[----:B------:R-:W2:Y:S01]  /*5510*/  MUFU.EX2 R102, R102 ;  /* 0x0000006600667308 */ /* 0x000ea20000000800 */
[----:B0-----:R-:W-:Y:S01]  /*5520*/  FADD.FTZ R10, R68, R91 ;  /* 0x0000005b440a7221 */ /* 0x001fe20000010000 */
[----:B------:R-:W-:Y:S01]  /*5530*/  FADD.FTZ R91, R21, R22 ;  /* 0x00000016155b7221 */ /* 0x000fe20000010000 */
[--C-:B------:R-:W-:Y:S01]  /*5540*/  FFMA.FTZ R27, R27, UR36, -R89.reuse ;  /* 0x000000241b1b7c23 */ /* 0x100fe20008010859 */
[--C-:B------:R-:W-:Y:S01]  /*5550*/  FFMA.FTZ R30, R30, UR36, -R89.reuse ;  /* 0x000000241e1e7c23 */ /* 0x100fe20008010859 */
[----:B------:R-:W-:Y:S01]  /*5560*/  FFMA.FTZ R65, R65, UR36, -R89 ;  /* 0x0000002441417c23 */ /* 0x000fe20008010859 */
[----:B------:R-:W-:Y:S01]  /*5570*/  FADD.FTZ R14, R72, R91 ;  /* 0x0000005b480e7221 */ /* 0x000fe20000010000 */
[----:B------:R-:W-:Y:S01]  /*5580*/  F2FP.SATFINITE.E4M3.F32.PACK_AB_MERGE_C R72, R73, R72, RZ ;  /* 0x000000484948723e */ /* 0x000fe200048070ff */
[----:B------:R-:W0:Y:S01]  /*5590*/  MUFU.EX2 R103, R103 ;  /* 0x0000006700677308 */ /* 0x000e220000000800 */
[----:B-1----:R-:W-:Y:S01]  /*55a0*/  FADD.FTZ R11, R69, R10 ;  /* 0x0000000a450b7221 */ /* 0x002fe20000010000 */
[----:B------:R-:W-:Y:S01]  /*55b0*/  FADD.FTZ R73, R73, R14 ;  /* 0x0000000e49497221 */ /* 0x000fe20000010000 */
[--C-:B------:R-:W-:Y:S01]  /*55c0*/  FFMA.FTZ R34, R34, UR36, -R89.reuse ;  /* 0x0000002422227c23 */ /* 0x100fe20008010859 */
[--C-:B------:R-:W-:Y:S01]  /*55d0*/  FFMA.FTZ R35, R35, UR36, -R89.reuse ;  /* 0x0000002423237c23 */ /* 0x100fe20008010859 */
[--C-:B------:R-:W-:Y:S01]  /*55e0*/  FFMA.FTZ R40, R40, UR36, -R89.reuse ;  /* 0x0000002428287c23 */ /* 0x100fe20008010859 */
[----:B------:R-:W-:Y:S01]  /*55f0*/  FFMA.FTZ R41, R41, UR36, -R89 ;  /* 0x0000002429297c23 */ /* 0x000fe20008010859 */
[----:B------:R-:W-:Y:S01]  /*5600*/  F2FP.SATFINITE.E4M3.F32.PACK_AB_MERGE_C R94, R95, R94, RZ ;  /* 0x0000005e5f5e723e */ /* 0x000fe200048070ff */
[----:B------:R-:W1:Y:S01]  /*5610*/  MUFU.EX2 R74, R74 ;  /* 0x0000004a004a7308 */ /* 0x000e620000000800 */
[----:B--2---:R-:W-:Y:S01]  /*5620*/  FADD.FTZ R10, R102, R11 ;  /* 0x0000000b660a7221 */ /* 0x004fe20000010000 */
[----:B------:R-:W-:-:S02]  /*5630*/  F2FP.SATFINITE.E4M3.F32.PACK_AB_MERGE_C R180, R21, R20, R72 ;  /* 0x0000001415b4723e */ /* 0x000fc40004807048 */
[----:B------:R-:W-:Y:S02]  /*5640*/  F2FP.SATFINITE.E4M3.F32.PACK_AB_MERGE_C R176, R57, R56, R12 ;  /* 0x0000003839b0723e */ /* 0x000fe4000480700c */
[----:B------:R-:W-:Y:S02]  /*5650*/  F2FP.SATFINITE.E4M3.F32.PACK_AB_MERGE_C R185, R88, R53, R94 ;  /* 0x0000003558b9723e */ /* 0x000fe4000480705e */
[----:B------:R-:W2:Y:S01]  /*5660*/  MUFU.EX2 R75, R75 ;  /* 0x0000004b004b7308 */ /* 0x000ea20000000800 */
[C---:B0-----:R-:W-:Y:S01]  /*5670*/  FADD.FTZ R7, R103.reuse, R10 ;  /* 0x0000000a67077221 */ /* 0x041fe20000010000 */
[----:B------:R-:W-:Y:S01]  /*5680*/  FADD.FTZ R10, R76, R73 ;  /* 0x000000494c0a7221 */ /* 0x000fe20000010000 */
[----:B------:R-:W-:-:S03]  /*5690*/  F2FP.SATFINITE.E4M3.F32.PACK_AB_MERGE_C R102, R103, R102, RZ ;  /* 0x000000666766723e */ /* 0x000fc600048070ff */
[----:B------:R-:W-:Y:S01]  /*56a0*/  FADD.FTZ R11, R77, R10 ;  /* 0x0000000a4d0b7221 */ /* 0x000fe20000010000 */
[----:B------:R-:W-:Y:S01]  /*56b0*/  F2FP.SATFINITE.E4M3.F32.PACK_AB_MERGE_C R187, R69, R68, R102 ;  /* 0x0000004445bb723e */ /* 0x000fe20004807066 */
[----:B------:R-:W0:Y:S01]  /*56c0*/  MUFU.EX2 R78, R78 ;  /* 0x0000004e004e7308 */ /* 0x000e220000000800 */
[----:B-1----:R-:W-:Y:S01]  /*56d0*/  FADD.FTZ R6, R74, R7 ;  /* 0x000000074a067221 */ /* 0x002fe20000010000 */
[----:B------:R-:W-:Y:S01]  /*56e0*/  FADD.FTZ R10, R80, R11 ;  /* 0x0000000b500a7221 */ /* 0x000fe20000010000 */
[----:B------:R-:W-:-:S03]  /*56f0*/  F2FP.SATFINITE.E4M3.F32.PACK_AB_MERGE_C R80, R81, R80, RZ ;  /* 0x000000505150723e */ /* 0x000fc600048070ff */
[----:B------:R-:W-:Y:S01]  /*5700*/  FADD.FTZ R81, R81, R10 ;  /* 0x0000000a51517221 */ /* 0x000fe20000010000 */
[----:B------:R-:W-:Y:S01]  /*5710*/  F2FP.SATFINITE.E4M3.F32.PACK_AB_MERGE_C R182, R77, R76, R80 ;  /* 0x0000004c4db6723e */ /* 0x000fe20004807050 */
[----:B------:R-:W1:Y:S01]  /*5720*/  MUFU.EX2 R79, R79 ;  /* 0x0000004f004f7308 */ /* 0x000e620000000800 */
[----:B--2---:R-:W-:Y:S01]  /*5730*/  FADD.FTZ R7, R75, R6 ;  /* 0x000000064b077221 */ /* 0x004fe20000010000 */
[----:B------:R-:W-:-:S04]  /*5740*/  FADD.FTZ R10, R56, R81 ;  /* 0x00000051380a7221 */ /* 0x000fc80000010000 */
[----:B------:R-:W-:Y:S01]  /*5750*/  FADD.FTZ R11, R57, R10 ;  /* 0x0000000a390b7221 */ /* 0x000fe20000010000 */
[----:B------:R-:W-:Y:S01]  /*5760*/  F2FP.SATFINITE.E4M3.F32.PACK_AB_MERGE_C R10, R5, R64, RZ ;  /* 0x00000040050a723e */ /* 0x000fe200048070ff */
[----:B------:R-:W2:Y:S01]  /*5770*/  MUFU.EX2 R82, R82 ;  /* 0x0000005200527308 */ /* 0x000ea20000000800 */
[----:B0-----:R-:W-:Y:S01]  /*5780*/  FADD.FTZ R6, R78, R7 ;  /* 0x000000074e067221 */ /* 0x001fe20000010000 */
[----:B------:R-:W-:Y:S01]  /*5790*/  FADD.FTZ R84, R84, R11 ;  /* 0x0000000b54547221 */ /* 0x000fe20000010000 */
[----:B------:R-:W-:-:S03]  /*57a0*/  F2FP.SATFINITE.E4M3.F32.PACK_AB_MERGE_C R178, R60, R85, R10 ;  /* 0x000000553cb2723e */ /* 0x000fc6000480700a */
[----:B------:R-:W-:Y:S02]  /*57b0*/  FADD.FTZ R84, R61, R84 ;  /* 0x000000543d547221 */ /* 0x000fe40000010000 */
        /* <DEDUP_REMOVED lines=9> */
[----:B------:R-:W-:Y:S02]  /*5850*/  FADD.FTZ R64, R5, R64 ;  /* 0x0000004005407221 */ /* 0x000fe40000010000 */
[----:B------:R-:W2:Y:S01]  /*5860*/  MUFU.EX2 R87, R87 ;  /* 0x0000005700577308 */ /* 0x000ea20000000800 */
[----:B0-----:R-:W-:-:S07]  /*5870*/  FADD.FTZ R7, R83, R6 ;  /* 0x0000000653077221 */ /* 0x001fce0000010000 */
[----:B------:R-:W0:Y:S01]  /*5880*/  MUFU.EX2 R58, R58 ;  /* 0x0000003a003a7308 */ /* 0x000e220000000800 */
[----:B-1----:R-:W-:-:S07]  /*5890*/  FADD.FTZ R6, R86, R7 ;  /* 0x0000000756067221 */ /* 0x002fce0000010000 */
[----:B------:R-:W1:Y:S01]  /*58a0*/  MUFU.EX2 R59, R59 ;  /* 0x0000003b003b7308 */ /* 0x000e620000000800 */
[C---:B--2---:R-:W-:Y:S01]  /*58b0*/  FADD.FTZ R7, R87.reuse, R6 ;  /* 0x0000000657077221 */ /* 0x044fe20000010000 */
[----:B------:R-:W-:-:S04]  /*58c0*/  F2FP.SATFINITE.E4M3.F32.PACK_AB_MERGE_C R86, R87, R86, RZ ;  /* 0x000000565756723e */ /* 0x000fc800048070ff */
[----:B------:R-:W-:Y:S02]  /*58d0*/  F2FP.SATFINITE.E4M3.F32.PACK_AB_MERGE_C R183, R83, R82, R86 ;  /* 0x0000005253b7723e */ /* 0x000fe40004807056 */
[----:B------:R-:W2:Y:S01]  /*58e0*/  MUFU.EX2 R62, R62 ;  /* 0x0000003e003e7308 */ /* 0x000ea20000000800 */
[----:B0-----:R-:W-:-:S07]  /*58f0*/  FADD.FTZ R6, R58, R7 ;  /* 0x000000073a067221 */ /* 0x001fce0000010000 */
[----:B------:R-:W0:Y:S01]  /*5900*/  MUFU.EX2 R63, R63 ;  /* 0x0000003f003f7308 */ /* 0x000e220000000800 */
[----:B-1----:R-:W-:-:S07]  /*5910*/  FADD.FTZ R7, R59, R6 ;  /* 0x000000063b077221 */ /* 0x002fce0000010000 */
[----:B------:R-:W1:Y:S01]  /*5920*/  MUFU.EX2 R66, R66 ;  /* 0x0000004200427308 */ /* 0x000e620000000800 */
[----:B--2---:R-:W-:-:S07]  /*5930*/  FADD.FTZ R6, R62, R7 ;  /* 0x000000073e067221 */ /* 0x004fce0000010000 */
[----:B------:R-:W2:Y:S01]  /*5940*/  MUFU.EX2 R67, R67 ;  /* 0x0000004300437308 */ /* 0x000ea20000000800 */
[C---:B0-----:R-:W-:Y:S01]  /*5950*/  FADD.FTZ R7, R63.reuse, R6 ;  /* 0x000000063f077221 */ /* 0x041fe20000010000 */
[----:B------:R-:W-:-:S04]  /*5960*/  F2FP.SATFINITE.E4M3.F32.PACK_AB_MERGE_C R62, R63, R62, RZ ;  /* 0x0000003e3f3e723e */ /* 0x000fc800048070ff */
[----:B------:R-:W-:Y:S02]  /*5970*/  F2FP.SATFINITE.E4M3.F32.PACK_AB_MERGE_C R177, R59, R58, R62 ;  /* 0x0000003a3bb1723e */ /* 0x000fe4000480703e */
[----:B------:R-:W0:Y:S01]  /*5980*/  MUFU.EX2 R70, R70 ;  /* 0x0000004600467308 */ /* 0x000e220000000800 */
[----:B-1----:R-:W-:-:S07]  /*5990*/  FADD.FTZ R6, R66, R7 ;  /* 0x0000000742067221 */ /* 0x002fce0000010000 */
[----:B------:R-:W-:Y:S01]  /*59a0*/  MUFU.EX2 R39, R39 ;  /* 0x0000002700277308 */ /* 0x000fe20000000800 */
[----:B--2---:R-:W-:-:S07]  /*59b0*/  FADD.FTZ R7, R67, R6 ;  /* 0x0000000643077221 */ /* 0x004fce0000010000 */
[----:B------:R-:W1:Y:S01]  /*59c0*/  MUFU.EX2 R44, R44 ;  /* 0x0000002c002c7308 */ /* 0x000e620000000800 */
[----:B0-----:R-:W-:-:S07]  /*59d0*/  FADD.FTZ R6, R70, R7 ;  /* 0x0000000746067221 */ /* 0x001fce0000010000 */
[----:B------:R-:W0:Y:S08]  /*59e0*/  MUFU.EX2 R71, R71 ;  /* 0x0000004700477308 */ /* 0x000e300000000800 */
[----:B------:R-:W2:Y:S01]  /*59f0*/  MUFU.EX2 R31, R31 ;  /* 0x0000001f001f7308 */ /* 0x000ea20000000800 */
[----:B-1----:R-:W-:-:S07]  /*5a00*/  F2FP.SATFINITE.E4M3.F32.PACK_AB_MERGE_C R10, R44, R39, RZ ;  /* 0x000000272c0a723e */ /* 0x002fce00048070ff */
[----:B------:R-:W1:Y:S01]  /*5a10*/  MUFU.EX2 R42, R42 ;  /* 0x0000002a002a7308 */ /* 0x000e620000000800 */
[C---:B0-----:R-:W-:Y:S01]  /*5a20*/  FADD.FTZ R5, R71.reuse, R6 ;  /* 0x0000000647057221 */ /* 0x041fe20000010000 */
[----:B------:R-:W-:-:S04]  /*5a30*/  F2FP.SATFINITE.E4M3.F32.PACK_AB_MERGE_C R70, R71, R70, RZ ;  /* 0x000000464746723e */ /* 0x000fc800048070ff */
[----:B------:R-:W-:Y:S02]  /*5a40*/  F2FP.SATFINITE.E4M3.F32.PACK_AB_MERGE_C R179, R67, R66, R70 ;  /* 0x0000004243b3723e */ /* 0x000fe40004807046 */
[----:B------:R-:W0:Y:S01]  /*5a50*/  MUFU.EX2 R43, R43 ;  /* 0x0000002b002b7308 */ /* 0x000e220000000800 */
[----:B--2---:R-:W-:Y:S01]  /*5a60*/  F2FP.SATFINITE.E4M3.F32.PACK_AB_MERGE_C R172, R38, R31, R10 ;  /* 0x0000001f26ac723e */ /* 0x004fe2000480700a */
[----:B------:R-:W-:-:S04]  /*5a70*/  FADD.FTZ R31, R31, R64 ;  /* 0x000000401f1f7221 */ /* 0x000fc80000010000 */
[----:B------:R-:W-:Y:S02]  /*5a80*/  FADD.FTZ R38, R38, R31 ;  /* 0x0000001f26267221 */ /* 0x000fe40000010000 */
[----:B------:R-:W2:Y:S01]  /*5a90*/  MUFU.EX2 R46, R46 ;  /* 0x0000002e002e7308 */ /* 0x000ea20000000800 */
[----:B-1----:R-:W-:Y:S01]  /*5aa0*/  FADD.FTZ R6, R42, R5 ;  /* 0x000000052a067221 */ /* 0x002fe20000010000 */
[----:B------:R-:W-:-:S04]  /*5ab0*/  FADD.FTZ R39, R39, R38 ;  /* 0x0000002627277221 */ /* 0x000fc80000010000 */
[----:B------:R-:W-:Y:S02]  /*5ac0*/  FADD.FTZ R44, R44, R39 ;  /* 0x000000272c2c7221 */ /* 0x000fe40000010000 */
[----:B------:R-:W-:Y:S01]  /*5ad0*/  MUFU.EX2 R49, R49 ;  /* 0x0000003100317308 */ /* 0x000fe20000000800 */
[----:B0-----:R-:W-:-:S07]  /*5ae0*/  FADD.FTZ R5, R43, R6 ;  /* 0x000000062b057221 */ /* 0x001fce0000010000 */
[----:B------:R-:W0:Y:S01]  /*5af0*/  MUFU.EX2 R52, R52 ;  /* 0x0000003400347308 */ /* 0x000e220000000800 */
[----:B--2---:R-:W-:-:S07]  /*5b00*/  FADD.FTZ R6, R46, R5 ;  /* 0x000000052e067221 */ /* 0x004fce0000010000 */
[----:B------:R-:W1:Y:S08]  /*5b10*/  MUFU.EX2 R47, R47 ;  /* 0x0000002f002f7308 */ /* 0x000e700000000800 */
[----:B------:R-:W-:Y:S01]  /*5b20*/  MUFU.EX2 R45, R45 ;  /* 0x0000002d002d7308 */ /* 0x000fe20000000800 */
[----:B0-----:R-:W-:-:S07]  /*5b30*/  F2FP.SATFINITE.E4M3.F32.PACK_AB_MERGE_C R7, R52, R49, RZ ;  /* 0x000000313407723e */ /* 0x001fce00048070ff */
[----:B------:R-:W0:Y:S01]  /*5b40*/  MUFU.EX2 R48, R48 ;  /* 0x0000003000307308 */ /* 0x000e220000000800 */
[C---:B-1----:R-:W-:Y:S01]  /*5b50*/  F2FP.SATFINITE.E4M3.F32.PACK_AB_MERGE_C R46, R47.reuse, R46, RZ ;  /* 0x0000002e2f2e723e */ /* 0x042fe200048070ff */
[----:B------:R-:W-:-:S03]  /*5b60*/  FADD.FTZ R47, R47, R6 ;  /* 0x000000062f2f7221 */ /* 0x000fc60000010000 */
[----:B------:R-:W-:-:S03]  /*5b70*/  F2FP.SATFINITE.E4M3.F32.PACK_AB_MERGE_C R173, R43, R42, R46 ;  /* 0x0000002a2bad723e */ /* 0x000fc6000480702e */
[----:B------:R-:W1:Y:S08]  /*5b80*/  MUFU.EX2 R50, R50 ;  /* 0x0000003200327308 */ /* 0x000e700000000800 */
[----:B------:R-:W2:Y:S01]  /*5b90*/  MUFU.EX2 R51, R51 ;  /* 0x0000003300337308 */ /* 0x000ea20000000800 */
[----:B0-----:R-:W-:Y:S01]  /*5ba0*/  F2FP.SATFINITE.E4M3.F32.PACK_AB_MERGE_C R174, R48, R45, R7 ;  /* 0x0000002d30ae723e */ /* 0x001fe20004807007 */
[----:B------:R-:W-:-:S04]  /*5bb0*/  FADD.FTZ R45, R45, R44 ;  /* 0x0000002c2d2d7221 */ /* 0x000fc80000010000 */
[----:B------:R-:W-:Y:S02]  /*5bc0*/  FADD.FTZ R48, R48, R45 ;  /* 0x0000002d30307221 */ /* 0x000fe40000010000 */
[----:B------:R-:W0:Y:S01]  /*5bd0*/  MUFU.EX2 R54, R54 ;  /* 0x0000003600367308 */ /* 0x000e220000000800 */
[----:B-1----:R-:W-:Y:S01]  /*5be0*/  FADD.FTZ R6, R50, R47 ;  /* 0x0000002f32067221 */ /* 0x002fe20000010000 */
[----:B------:R-:W-:-:S04]  /*5bf0*/  FADD.FTZ R49, R49, R48 ;  /* 0x0000003031317221 */ /* 0x000fc80000010000 */
[----:B------:R-:W-:Y:S02]  /*5c00*/  FADD.FTZ R49, R52, R49 ;  /* 0x0000003134317221 */ /* 0x000fe40000010000 */
[----:B------:R-:W-:Y:S01]  /*5c10*/  MUFU.EX2 R28, R28 ;  /* 0x0000001c001c7308 */ /* 0x000fe20000000800 */
[----:B--2---:R-:W-:-:S07]  /*5c20*/  FADD.FTZ R5, R51, R6 ;  /* 0x0000000633057221 */ /* 0x004fce0000010000 */
[----:B------:R-:W1:Y:S01]  /*5c30*/  MUFU.EX2 R29, R29 ;  /* 0x0000001d001d7308 */ /* 0x000e620000000800 */
[----:B0-----:R-:W-:-:S07]  /*5c40*/  FADD.FTZ R6, R54, R5 ;  /* 0x0000000536067221 */ /* 0x001fce0000010000 */
[----:B------:R-:W0:Y:S08]  /*5c50*/  MUFU.EX2 R55, R55 ;  /* 0x0000003700377308 */ /* 0x000e300000000800 */
[----:B------:R-:W-:Y:S01]  /*5c60*/  MUFU.EX2 R24, R24 ;  /* 0x0000001800187308 */ /* 0x000fe20000000800 */
[----:B-1----:R-:W-:-:S07]  /*5c70*/  F2FP.SATFINITE.E4M3.F32.PACK_AB_MERGE_C R7, R29, R28, RZ ;  /* 0x0000001c1d07723e */ /* 0x002fce00048070ff */
[----:B------:R-:W1:Y:S01]  /*5c80*/  MUFU.EX2 R25, R25 ;  /* 0x0000001900197308 */ /* 0x000e620000000800 */
[C---:B0-----:R-:W-:Y:S01]  /*5c90*/  F2FP.SATFINITE.E4M3.F32.PACK_AB_MERGE_C R54, R55.reuse, R54, RZ ;  /* 0x000000363736723e */ /* 0x041fe200048070ff */
[----:B------:R-:W-:-:S03]  /*5ca0*/  FADD.FTZ R55, R55, R6 ;  /* 0x0000000637377221 */ /* 0x000fc60000010000 */
[----:B------:R-:W-:-:S03]  /*5cb0*/  F2FP.SATFINITE.E4M3.F32.PACK_AB_MERGE_C R175, R51, R50, R54 ;  /* 0x0000003233af723e */ /* 0x000fc60004807036 */
[----:B------:R-:W0:Y:S08]  /*5cc0*/  MUFU.EX2 R26, R26 ;  /* 0x0000001a001a7308 */ /* 0x000e300000000800 */
[----:B------:R-:W2:Y:S01]  /*5cd0*/  MUFU.EX2 R27, R27 ;  /* 0x0000001b001b7308 */ /* 0x000ea20000000800 */
[----:B-1----:R-:W-:Y:S01]  /*5ce0*/  F2FP.SATFINITE.E4M3.F32.PACK_AB_MERGE_C R168, R25, R24, R7 ;  /* 0x0000001819a8723e */ /* 0x002fe20004807007 */
[----:B------:R-:W-:-:S04]  /*5cf0*/  FADD.FTZ R24, R24, R49 ;  /* 0x0000003118187221 */ /* 0x000fc80000010000 */
[----:B------:R-:W-:Y:S02]  /*5d00*/  FADD.FTZ R25, R25, R24 ;  /* 0x0000001819197221 */ /* 0x000fe40000010000 */
[----:B------:R-:W1:Y:S01]  /*5d10*/  MUFU.EX2 R30, R30 ;  /* 0x0000001e001e7308 */ /* 0x000e620000000800 */
[----:B0-----:R-:W-:Y:S01]  /*5d20*/  FADD.FTZ R6, R26, R55 ;  /* 0x000000371a067221 */ /* 0x001fe20000010000 */
[----:B------:R-:W-:-:S04]  /*5d30*/  FADD.FTZ R28, R28, R25 ;  /* 0x000000191c1c7221 */ /* 0x000fc80000010000 */
[----:B------:R-:W-:Y:S02]  /*5d40*/  FADD.FTZ R29, R29, R28 ;  /* 0x0000001c1d1d7221 */ /* 0x000fe40000010000 */
[----:B------:R-:W-:Y:S01]  /*5d50*/  MUFU.EX2 R36, R36 ;  /* 0x0000002400247308 */ /* 0x000fe20000000800 */
[----:B--2---:R-:W-:-:S07]  /*5d60*/  FADD.FTZ R5, R27, R6 ;  /* 0x000000061b057221 */ /* 0x004fce0000010000 */
[----:B------:R-:W0:Y:S01]  /*5d70*/  MUFU.EX2 R37, R37 ;  /* 0x0000002500257308 */ /* 0x000e220000000800 */
[----:B-1----:R-:W-:-:S07]  /*5d80*/  FADD.FTZ R6, R30, R5 ;  /* 0x000000051e067221 */ /* 0x002fce0000010000 */
        /* <DEDUP_REMOVED lines=14> */
[----:B------:R-:W-:-:S06]  /*5e70*/  FADD.FTZ R36, R36, R33 ;  /* 0x0000002124247221 */ /* 0x000fcc0000010000 */
[----:B------:R-:W1:Y:S01]  /*5e80*/  MUFU.EX2 R41, R41 ;  /* 0x0000002900297308 */ /* 0x000e620000000800 */
[----:B--2---:R-:W-:-:S04]  /*5e90*/  FADD.FTZ R5, R35, R6 ;  /* 0x0000000623057221 */ /* 0x004fc80000010000 */
[----:B0-----:R-:W-:Y:S01]  /*5ea0*/  FADD.FTZ R6, R40, R5 ;  /* 0x0000000528067221 */ /* 0x001fe20000010000 */
[----:B------:R-:W-:Y:S01]  /*5eb0*/  VIADD R5, R23, 0xfffffffe ;  /* 0xfffffffe17057836 */ /* 0x000fe20000000000 */
[C---:B-1----:R-:W-:Y:S02]  /*5ec0*/  F2FP.SATFINITE.E4M3.F32.PACK_AB_MERGE_C R7, R41.reuse, R40, RZ ;  /* 0x000000282907723e */ /* 0x042fe400048070ff */
[----:B------:R-:W-:Y:S02]  /*5ed0*/  FADD.FTZ R6, R41, R6 ;  /* 0x0000000629067221 */ /* 0x000fe40000010000 */
[----:B------:R-:W-:Y:S01]  /*5ee0*/  F2FP.SATFINITE.E4M3.F32.PACK_AB_MERGE_C R171, R35, R34, R7 ;  /* 0x0000002223ab723e */ /* 0x000fe20004807007 */
[----:B------:R-:W-:Y:S01]  /*5ef0*/  FADD.FTZ R7, R37, R36 ;  /* 0x0000002425077221 */ /* 0x000fe20000010000 */
[----:B------:R-:W-:Y:S06]  /*5f00*/  @P2 BRA `(.L_x_891) ;  /* 0x0000000000442947 */ /* 0x000fec0003800000 */
        /* <DEDUP_REMOVED lines=10> */
.L_x_892:
[----:B------:R-:W-:-:S11]  /*5fb0*/  UISETP.NE.AND UP2, UPT, UR5, 0x1, UPT ;  /* 0x000000010500788c */ /* 0x000fd6000bf45270 */
[----:B------:R-:W-:Y:S02]  /*5fc0*/  @UP2 ULDC.64 UR14, c[0x0][0x9e8] ;  /* 0x00027a00000e2ab9 */ /* 0x000fe40000000a00 */
[----:B------:R-:W-:-:S04]  /*5fd0*/  UIMAD.WIDE.U32 UR6, UR10, UR14, URZ ;  /* 0x0000000e0a0672a5 */ /* 0x000fc8000f8e003f */
[----:B------:R-:W-:-:S12]  /*5fe0*/  @UP2 USHF.R.U32.HI UR10, URZ, UR15, UR7 ;  /* 0x0000000f3f0a2299 */ /* 0x000fd80008011607 */
.L_x_893:
[----:B------:R-:W-:-:S04]  /*5ff0*/  UIMAD UR5, UR10, UR5, UR5 ;  /* 0x000000050a0572a4 */ /* 0x000fc8000f8e0205 */
[----:B------:R-:W-:-:S04]  /*6000*/  UISETP.LT.AND UP2, UPT, UR4, UR5, UPT ;  /* 0x000000050400728c */ /* 0x000fc8000bf41270 */
[----:B------:R-:W-:-:S12]  /*6010*/  USEL UR4, UR4, UR5, UP2 ;  /* 0x0000000504047287 */ /* 0x000fd80009000000 */
.L_x_891:
[----:B------:R-:W-:Y:S01]  /*6020*/  UIMAD.WIDE UR4, UR4, 0x66666667, URZ ;  /* 0x66666667040478a5 */ /* 0x000fe2000f8e023f */
[----:B------:R-:W0:Y:S01]  /*6030*/  S2UR UR60, SR_CgaCtaId ;  /* 0x00000000003c79c3 */ /* 0x000e220000008800 */
[----:B------:R-:W-:Y:S02]  /*6040*/  CS2R R24, SRZ ;  /* 0x0000000000187805 */ /* 0x000fe4000001ff00 */
[----:B------:R-:W-:Y:S01]  /*6050*/  CS2R R26, SRZ ;  /* 0x00000000001a7805 */ /* 0x000fe2000001ff00 */
[----:B------:R-:W-:Y:S01]  /*6060*/  USHF.R.U32.HI UR4, URZ, 0x1f, UR5 ;  /* 0x0000001f3f047899 */ /* 0x000fe20008011605 */
[----:B------:R-:W-:Y:S02]  /*6070*/  CS2R R28, SRZ ;  /* 0x00000000001c7805 */ /* 0x000fe4000001ff00 */
[----:B------:R-:W-:Y:S02]  /*6080*/  CS2R R30, SRZ ;  /* 0x00000000001e7805 */ /* 0x000fe4000001ff00 */
[----:B------:R-:W-:Y:S01]  /*6090*/  CS2R R32, SRZ ;  /* 0x0000000000207805 */ /* 0x000fe2000001ff00 */
[----:B------:R-:W-:Y:S01]  /*60a0*/  ULEA.HI.SX32 UR4, UR5, UR4, 0x1a ;  /* 0x0000000405047291 */ /* 0x000fe2000f8fd23f */
[----:B------:R-:W-:-:S02]  /*60b0*/  CS2R R34, SRZ ;  /* 0x0000000000227805 */ /* 0x000fc4000001ff00 */
[----:B------:R-:W-:Y:S01]  /*60c0*/  CS2R R36, SRZ ;  /* 0x0000000000247805 */ /* 0x000fe2000001ff00 */
[----:B------:R-:W-:Y:S01]  /*60d0*/  UMOV UR5, URZ ;  /* 0x0000003f00057c82 */ /* 0x000fe20008000000 */
[----:B------:R-:W-:Y:S01]  /*60e0*/  UISETP.LT.AND UP2, UPT, UR56, UR4, UPT ;  /* 0x000000043800728c */ /* 0x000fe2000bf41270 */
[----:B------:R-:W-:Y:S02]  /*60f0*/  CS2R R38, SRZ ;  /* 0x0000000000267805 */ /* 0x000fe4000001ff00 */
[----:B------:R-:W-:Y:S02]  /*6100*/  CS2R R40, SRZ ;  /* 0x0000000000287805 */ /* 0x000fe4000001ff00 */
[----:B------:R-:W-:Y:S01]  /*6110*/  CS2R R42, SRZ ;  /* 0x00000000002a7805 */ /* 0x000fe2000001ff00 */
[----:B------:R-:W-:Y:S01]  /*6120*/  USEL UR52, UR56, UR4, !UP2 ;  /* 0x0000000438347287 */ /* 0x000fe2000d000000 */
[----:B------:R-:W-:Y:S02]  /*6130*/  CS2R R44, SRZ ;  /* 0x00000000002c7805 */ /* 0x000fe4000001ff00 */
[----:B------:R-:W-:Y:S01]  /*6140*/  CS2R R46, SRZ ;  /* 0x00000000002e7805 */ /* 0x000fe2000001ff00 */
[----:B------:R-:W-:Y:S01]  /*6150*/  UMOV UR4, URZ ;  /* 0x0000003f00047c82 */ /* 0x000fe20008000000 */
[----:B------:R-:W-:-:S02]  /*6160*/  CS2R R48, SRZ ;  /* 0x0000000000307805 */ /* 0x000fc4000001ff00 */
[----:B------:R-:W-:Y:S02]  /*6170*/  CS2R R50, SRZ ;  /* 0x0000000000327805 */ /* 0x000fe4000001ff00 */
[----:B------:R-:W-:Y:S02]  /*6180*/  ISETP.GE.AND P2, PT, R5, UR52, PT ;  /* 0x0000003405007c0c */ /* 0x000fe4000bf46270 */
        /* <DEDUP_REMOVED lines=18> */
[----:B0-----:R-:W-:Y:S06]  /*62b0*/  @!P2 BRA `(.L_x_894) ;  /* 0x000000480064a947 */ /* 0x001fec0003800000 */
        /* <DEDUP_REMOVED lines=32> */
[----:B------:R-:W-:Y:S01]  /*64c0*/  UMOV UR6, URZ ;  /* 0x0000003f00067c82 */ /* 0x000fe20008000000 */
[----:B------:R-:W-:Y:S01]  /*64d0*/  UMOV UR7, URZ ;  /* 0x0000003f00077c82 */ /* 0x000fe20008000000 */
[----:B------:R-:W-:Y:S01]  /*64e0*/  ULDC UR53, c[0x0][0x9e4] ;  /* 0x0002790000357ab9 */ /* 0x000fe20000000800 */
[----:B------:R-:W-:Y:S01]  /*64f0*/  ULDC UR61, c[0x0][0x288] ;  /* 0x0000a200003d7ab9 */ /* 0x000fe20000000800 */
[----:B------:R-:W-:-:S05]  /*6500*/  ULDC UR54, c[0x0][0x2f0] ;  /* 0x0000bc0000367ab9 */ /* 0x000fca0000000800 */
.L_x_912:
[----:B------:R-:W-:Y:S01]  /*6510*/  UIADD3 UR5, UR7, 0x1, URZ ;  /* 0x0000000107057890 */ /* 0x000fe2000fffe03f */
[----:B------:R-:W-:-:S03]  /*6520*/  ISETP.NE.AND P3, PT, RZ, UR39, PT ;  /* 0x00000027ff007c0c */ /* 0x000fc6000bf65270 */
[----:B------:R-:W-:-:S04]  /*6530*/  UISETP.NE.AND UP2, UPT, UR5, 0x2, UPT ;  /* 0x000000020500788c */ /* 0x000fc8000bf45270 */
[----:B------:R-:W-:Y:S02]  /*6540*/  USEL UR4, URZ, 0x1, UP2 ;  /* 0x000000013f047887 */ /* 0x000fe40009000000 */
[----:B------:R-:W-:Y:S02]  /*6550*/  USEL UR5, UR5, URZ, UP2 ;  /* 0x0000003f05057287 */ /* 0x000fe40009000000 */
[----:B------:R-:W-:Y:S02]  /*6560*/  ULOP3.LUT UR4, UR6, UR4, URZ, 0x3c, !UPT ;  /* 0x0000000406047292 */ /* 0x000fe4000f8e3c3f */
[----:B------:R-:W-:Y:S10]  /*6570*/  @P3 BRA `(.L_x_895) ;  /* 0x00000000002c3947 */ /* 0x000ff40003800000 */
[----:B------:R-:W-:Y:S05]  /*6580*/  @!P0 BRA `(.L_x_896) ;  /* 0x0000000000048947 */ /* 0x000fea0003800000 */
[----:B------:R-:W-:Y:S01]  /*6590*/  BPT.TRAP 0x1 ;  /* 0x000000040000795c */ /* 0x000fe20000300000 */
.L_x_896:
[----:B------:R-:W-:Y:S01]  /*65a0*/  ULEA UR10, UR5, UR37, 0x3 ;  /* 0x00000025050a7291 */ /* 0x000fe2000f8e183f */
[----:B------:R-:W-:-:S05]  /*65b0*/  IMAD.U32 R10, RZ, RZ, UR4 ;  /* 0x00000004ff0a7e24 */ /* 0x000fca000f8e00ff */
[----:B------:R-:W-:-:S04]  /*65c0*/  SHF.L.U32 R10, R10, 0x1f, RZ ;  /* 0x0000001f0a0a7819 */ /* 0x000fc800000006ff */
[----:B------:R0:W1:Y:S01]  /*65d0*/  SYNCS.PHASECHK.TRANS64.TRYWAIT P2, [UR10+0x29830], R10 ;  /* 0x0298300aff0075a7 */ /* 0x000062000804014a */
[----:B------:R-:W-:Y:S05]  /*65e0*/  @!P0 BRA `(.L_x_897) ;  /* 0x0000000000048947 */ /* 0x000fea0003800000 */
[----:B------:R-:W-:Y:S01]  /*65f0*/  BPT.TRAP 0x1 ;  /* 0x000000040000795c */ /* 0x000fe20000300000 */
.L_x_897:
[----:B-1----:R-:W-:Y:S05]  /*6600*/  @P2 BRA `(.L_x_895) ;  /* 0x0000000000082947 */ /* 0x002fea0003800000 */
[----:B------:R-:W1:Y:S02]  /*6610*/  SYNCS.PHASECHK.TRANS64.TRYWAIT P2, [UR10+0x29830], R10 ;  /* 0x0298300aff0075a7 */ /* 0x000e64000804014a */
[----:B-1----:R-:W-:Y:S05]  /*6620*/  @!P2 BRA `(.L_x_898) ;  /* 0x0000012800dca947 */ /* 0x002fea0003800000 */
.L_x_895:
[----:B01----:R-:W-:Y:S01]  /*6630*/  VIADD R10, R17, 0x8 ;  /* 0x00000008110a7836 */ /* 0x003fe20000000000 */
[C---:B------:R-:W-:Y:S01]  /*6640*/  R2UR UR28, R2.reuse ;  /* 0x00000000021c72ca */ /* 0x040fe200000e0000 */
[----:B------:R-:W-:Y:S01]  /*6650*/  UIMAD UR30, UR5, 0x780, UR38 ;  /* 0x00000780051e78a4 */ /* 0x000fe2000f8e0226 */
[C---:B------:R-:W-:Y:S01]  /*6660*/  R2UR UR29, R3.reuse ;  /* 0x00000000031d72ca */ /* 0x040fe200000e0000 */
[----:B------:R-:W-:Y:S01]  /*6670*/  UMOV UR31, 0x80000020 ;  /* 0x80000020001f7882 */ /* 0x000fe20000000000 */
[----:B------:R0:W-:Y:S01]  /*6680*/  BAR.SYNC.DEFER_BLOCKING R10, 0x100 ;  /* 0x0004000a0000751d */ /* 0x0001e20000010000 */
[C---:B------:R-:W-:Y:S01]  /*6690*/  R2UR UR32, R2.reuse ;  /* 0x00000000022072ca */ /* 0x040fe200000e0000 */
[----:B------:R-:W-:Y:S01]  /*66a0*/  UIADD3 UR34, UR30, 0x80, URZ ;  /* 0x000000801e227890 */ /* 0x000fe2000fffe03f */
[C---:B------:R-:W-:Y:S01]  /*66b0*/  R2UR UR33, R3.reuse ;  /* 0x00000000032172ca */ /* 0x040fe200000e0000 */
[----:B------:R-:W-:Y:S01]  /*66c0*/  UIADD3 UR42, UR30, 0x100, URZ ;  /* 0x000001001e2a7890 */ /* 0x000fe2000fffe03f */
[C---:B------:R-:W-:Y:S01]  /*66d0*/  R2UR UR40, R2.reuse ;  /* 0x00000000022872ca */ /* 0x040fe200000e0000 */
[----:B------:R-:W-:Y:S01]  /*66e0*/  UMOV UR35, 0x80000020 ;  /* 0x8000002000237882 */ /* 0x000fe20000000000 */
[C---:B------:R-:W-:Y:S01]  /*66f0*/  R2UR UR41, R3.reuse ;  /* 0x00000000032972ca */ /* 0x040fe200000e0000 */
[----:B------:R-:W-:Y:S01]  /*6700*/  UMOV UR43, 0x80000020 ;  /* 0x80000020002b7882 */ /* 0x000fe20000000000 */
[C---:B------:R-:W-:Y:S01]  /*6710*/  R2UR UR44, R2.reuse ;  /* 0x00000000022c72ca */ /* 0x040fe200000e0000 */
[----:B------:R-:W-:Y:S01]  /*6720*/  UIADD3 UR46, UR30, 0x180, URZ ;  /* 0x000001801e2e7890 */ /* 0x000fe2000fffe03f */
[C---:B------:R-:W-:Y:S01]  /*6730*/  R2UR UR45, R3.reuse ;  /* 0x00000000032d72ca */ /* 0x040fe200000e0000 */
[----:B------:R-:W-:Y:S01]  /*6740*/  UMOV UR47, 0x80000020 ;  /* 0x80000020002f7882 */ /* 0x000fe20000000000 */
[----:B------:R-:W-:Y:S01]  /*6750*/  R2UR UR48, R2 ;  /* 0x00000000023072ca */ /* 0x000fe200000e0000 */
[----:B------:R-:W-:Y:S01]  /*6760*/  UIADD3 UR50, UR30, 0x200, URZ ;  /* 0x000002001e327890 */ /* 0x000fe2000fffe03f */
[----:B------:R-:W-:Y:S01]  /*6770*/  R2UR UR49, R3 ;  /* 0x00000000033172ca */ /* 0x000fe200000e0000 */
[----:B------:R-:W-:Y:S01]  /*6780*/  UMOV UR51, 0x80000020 ;  /* 0x8000002000337882 */ /* 0x000fe20000000000 */
[----:B------:R-:W-:Y:S01]  /*6790*/  UIADD3 UR10, UR30, 0x2, URZ ;  /* 0x000000021e0a7890 */ /* 0x000fe2000fffe03f */
[----:B------:R-:W-:Y:S01]  /*67a0*/  UMOV UR11, 0x80000020 ;  /* 0x80000020000b7882 */ /* 0x000fe20000000000 */
[----:B------:R-:W-:-:S02]  /*67b0*/  UIADD3 UR14, UR30, 0x82, URZ ;  /* 0x000000821e0e7890 */ /* 0x000fc4000fffe03f */
[----:B------:R-:W-:Y:S01]  /*67c0*/  UIADD3 UR15, UR30, 0x182, URZ ;  /* 0x000001821e0f7890 */ /* 0x000fe2000fffe03f */
[----:B------:R-:W-:Y:S01]  /*67d0*/  WARPGROUP.ARRIVE ;  /* 0x00000000000079c5 */ /* 0x000fe20000000000 */
[----:B------:R-:W-:Y:S01]  /*67e0*/  UIADD3 UR18, UR30, 0x282, URZ ;  /* 0x000002821e127890 */ /* 0x000fe2000fffe03f */
[----:B------:R-:W-:Y:S01]  /*67f0*/  UMOV UR19, 0x80000020 ;  /* 0x8000002000137882 */ /* 0x000fe20000000000 */
[----:B------:R-:W-:-:S03]  /*6800*/  UIADD3 UR22, UR30, 0x500, URZ ;  /* 0x000005001e167890 */ /* 0x000fc6000fffe03f */
[----:B------:R-:W-:Y:S01]  /*6810*/  QGMMA.64x32x32.F32.E4M3.E4M3 R152, gdesc[UR28], RZ, !UPT, gsb0 ;  /* 0x006000001c9879f3 */ /* 0x000fe2000c0008ff */
[----:B------:R-:W-:Y:S01]  /*6820*/  UMOV UR23, 0x80000020 ;  /* 0x8000002000177882 */ /* 0x000fe20000000000 */
[----:B------:R-:W-:Y:S01]  /*6830*/  UIADD3 UR26, UR30, 0x502, URZ ;  /* 0x000005021e1a7890 */ /* 0x000fe2000fffe03f */
[----:B------:R-:W-:Y:S01]  /*6840*/  UMOV UR27, 0x80000020 ;  /* 0x80000020001b7882 */ /* 0x000fe20000000000 */
        /* <DEDUP_REMOVED lines=135> */
[----:B------:R-:W-:-:S03]  /*70c0*/  UIADD3 UR10, UR30, 0x702, URZ ;  /* 0x000007021e0a7890 */ /* 0x000fc6000fffe03f */
        /* <DEDUP_REMOVED lines=21> */
.L_x_900:
[----:B------:R-:W-:Y:S01]  /*7220*/  ULEA UR10, UR7, UR37, 0x3 ;  /* 0x00000025070a7291 */ /* 0x000fe2000f8e183f */
[----:B------:R-:W-:-:S05]  /*7230*/  IMAD.U32 R10, RZ, RZ, UR6 ;  /* 0x00000006ff0a7e24 */ /* 0x000fca000f8e00ff */
[----:B------:R-:W-:-:S04]  /*7240*/  SHF.L.U32 R10, R10, 0x1f, RZ ;  /* 0x0000001f0a0a7819 */ /* 0x000fc800000006ff */
[----:B------:R0:W1:Y:S01]  /*7250*/  SYNCS.PHASECHK.TRANS64.TRYWAIT P2, [UR10+0x29850], R10 ;  /* 0x0298500aff0075a7 */ /* 0x000062000804014a */
[----:B------:R-:W-:Y:S05]  /*7260*/  @!P0 BRA `(.L_x_901) ;  /* 0x0000000000048947 */ /* 0x000fea0003800000 */
[----:B------:R-:W-:Y:S01]  /*7270*/  BPT.TRAP 0x1 ;  /* 0x000000040000795c */ /* 0x000fe20000300000 */
.L_x_901:
[----:B-1----:R-:W-:Y:S05]  /*7280*/  @P2 BRA `(.L_x_899) ;  /* 0x0000000000082947 */ /* 0x002fea0003800000 */
[----:B------:R-:W1:Y:S02]  /*7290*/  SYNCS.PHASECHK.TRANS64.TRYWAIT P2, [UR10+0x29850], R10 ;  /* 0x0298500aff0075a7 */ /* 0x000e64000804014a */
[----:B-1----:R-:W-:Y:S05]  /*72a0*/  @!P2 BRA `(.L_x_902) ;  /* 0x0000011c00d4a947 */ /* 0x002fea0003800000 */
.L_x_899:
[----:B------:R-:W-:Y:S01]  /*72b0*/  UIADD3 UR6, UR37, 0x400, URZ ;  /* 0x0000040025067890 */ /* 0x000fe2000fffe03f */
[----:B------:R-:W-:Y:S01]  /*72c0*/  WARPGROUP.ARRIVE ;  /* 0x00000000000079c5 */ /* 0x000fe20000000000 */
[----:B------:R-:W-:Y:S01]  /*72d0*/  UMOV UR11, 0xc0000010 ;  /* 0xc0000010000b7882 */ /* 0x000fe20000000000 */
[----:B------:R-:W-:Y:S01]  /*72e0*/  PLOP3.LUT P2, PT, PT, PT, UP0, 0x80, 0x0 ;  /* 0x000000000000781c */ /* 0x000fe20003f4f008 */
[----:B------:R-:W-:Y:S01]  /*72f0*/  USHF.R.U32.HI UR6, URZ, 0x4, UR6 ;  /* 0x000000043f067899 */ /* 0x000fe20008011606 */
[----:B------:R-:W-:Y:S01]  /*7300*/  PLOP3.LUT P3, PT, PT, PT, UP0, 0x80, 0x0 ;  /* 0x000000000000781c */ /* 0x000fe20003f6f008 */
[----:B01----:R-:W-:Y:S01]  /*7310*/  IMAD.U32 R10, RZ, RZ, UR5 ;  /* 0x00000005ff0a7e24 */ /* 0x003fe2000f8e00ff */
[----:B------:R-:W-:Y:S01]  /*7320*/  IADD3 R13, -R17, 0xb, RZ ;  /* 0x0000000b110d7810 */ /* 0x000fe20007ffe1ff */
[----:B------:R-:W-:Y:S01]  /*7330*/  ULOP3.LUT UR6, UR6, 0x3fff, URZ, 0xc0, !UPT ;  /* 0x00003fff06067892 */ /* 0x000fe2000f8ec03f */
[----:B------:R-:W-:Y:S01]  /*7340*/  IMAD.MOV.U32 R12, RZ, RZ, R8 ;  /* 0x000000ffff0c7224 */ /* 0x000fe200078e0008 */
[----:B------:R-:W-:Y:S01]  /*7350*/  ULDC UR14, c[0x0][0x9e0] ;  /* 0x00027800000e7ab9 */ /* 0x000fe20000000800 */
[----:B------:R-:W-:Y:S01]  /*7360*/  @!P1 LEA R10, R10, UR37, 0x3 ;  /* 0x000000250a0a9c11 */ /* 0x000fe2000f8e18ff */
[----:B------:R-:W-:-:S04]  /*7370*/  ULOP3.LUT UR6, UR6, 0x10000, URZ, 0xfc, !UPT ;  /* 0x0001000006067892 */ /* 0x000fc8000f8efc3f */
[----:B------:R-:W-:Y:S01]  /*7380*/  UIMAD UR6, UR7, 0x500, UR6 ;  /* 0x00000500070678a4 */ /* 0x000fe2000f8e0206 */
[----:B------:R-:W-:-:S05]  /*7390*/  @!P1 VIADD R10, R10, 0x29840 ;  /* 0x000298400a0a9836 */ /* 0x000fca0000000000 */
[----:B------:R-:W-:Y:S01]  /*73a0*/  @!P1 PRMT R10, RZ, 0x654, R10 ;  /* 0x00000654ff0a9816 */ /* 0x000fe2000000000a */
[----:B------:R-:W-:Y:S02]  /*73b0*/  UMOV UR10, UR6 ;  /* 0x00000006000a7c82 */ /* 0x000fe40008000000 */
        /* <DEDUP_REMOVED lines=17> */
[----:B------:R-:W-:Y:S02]  /*74d0*/  UMOV UR11, 0xc0000010 ;  /* 0xc0000010000b7882 */ /* 0x000fe40000000000 */
[----:B------:R-:W-:Y:S02]  /*74e0*/  @UP0 ULDC UR6, c[0x0][0x44c] ;  /* 0x0001130000060ab9 */ /* 0x000fe40000000800 */
[----:B------:R-:W-:Y:S01]  /*74f0*/  @P2 IMAD.HI.U32 R11, R8, UR6, RZ ;  /* 0x00000006080b2c27 */ /* 0x000fe2000f8e00ff */
[----:B------:R-:W-:Y:S01]  /*7500*/  @UP0 ULDC UR6, c[0x0][0x450] ;  /* 0x0001140000060ab9 */ /* 0x000fe20000000800 */
[----:B------:R-:W-:-:S03]  /*7510*/  PLOP3.LUT P2, PT, PT, PT, UP1, 0x40, 0x0 ;  /* 0x000000000000781c */ /* 0x000fc60003f4e818 */
[----:B------:R-:W-:-:S05]  /*7520*/  @P3 SHF.R.U32.HI R12, RZ, UR6, R11 ;  /* 0x00000006ff0c3c19 */ /* 0x000fca000801160b */
[----:B------:R-:W0:Y:S01]  /*7530*/  SHFL.IDX PT, R15, R12, RZ, 0x1c1f ;  /* 0x001c1fff0c0f7589 */ /* 0x000e2200000e0000 */
[----:B------:R-:W-:Y:S02]  /*7540*/  WARPGROUP.DEPBAR.LE gsb0, 0x0 ;  /* 0x00008000000079c5 */ /* 0x000fe40000010000 */
[----:B------:R-:W-:Y:S01]  /*7550*/  WARPGROUP.ARRIVE ;  /* 0x00000000000079c5 */ /* 0x000fe20000000000 */
[----:B------:R-:W-:-:S04]  /*7560*/  IMAD R172, R5, -0xa0, RZ ;  /* 0xffffff6005ac7824 */ /* 0x000fc800078e02ff */
[----:B------:R-:W-:Y:S01]  /*7570*/  VIADD R14, R172, 0x1 ;  /* 0x00000001ac0e7836 */ /* 0x000fe20000000000 */
[----:B------:R-:W-:Y:S03]  /*7580*/  QGMMA.64x128x32.F32.E4M3.E4M3 R24, R168, gdesc[UR8], R24, gsb0 ;  /* 0x01e00008a8187df3 */ /* 0x000fe60008000818 */
[----:B------:R-:W-:Y:S01]  /*7590*/  IMAD R11, R9, -0x2, R14 ;  /* 0xfffffffe090b7824 */ /* 0x000fe200078e020e */
[----:B------:R-:W-:Y:S02]  /*75a0*/  WARPGROUP.DEPBAR.LE gsb0, 0x0 ;  /* 0x00008000000079c5 */ /* 0x000fe40000010000 */
[----:B------:R1:W-:Y:S06]  /*75b0*/  BAR.ARV R13, 0x100 ;  /* 0x0004000d0000751d */ /* 0x0003ec0000002000 */
[----:B------:R2:W-:Y:S02]  /*75c0*/  @!P1 SYNCS.ARRIVE.TRANS64.RED.A1T0 RZ, [R10+URZ], RZ ;  /* 0x000000ff0aff99a7 */ /* 0x0005e4000810043f */
[----:B--2---:R-:W-:-:S02]  /*75d0*/  IMAD R10, R16, UR54, R11 ;  /* 0x00000036100a7c24 */ /* 0x004fc4000f8e020b */
[----:B------:R-:W-:Y:S02]  /*75e0*/  VIADD R11, R11, 0xffffffff ;  /* 0xffffffff0b0b7836 */ /* 0x000fe40000000000 */
[----:B------:R-:W-:-:S04]  /*75f0*/  VIADD R21, R10, -UR61 ;  /* 0x8000003d0a157c36 */ /* 0x000fc80008000000 */
[C---:B------:R-:W-:Y:S02]  /*7600*/  VIADD R10, R21.reuse, UR14 ;  /* 0x0000000e150a7c36 */ /* 0x040fe40008000000 */
[----:B------:R-:W-:Y:S02]  /*7610*/  VIADD R21, R21, UR57 ;  /* 0x0000003915157c36 */ /* 0x000fe40008000000 */
[--C-:B0-----:R-:W-:Y:S02]  /*7620*/  IMAD.IADD R14, R10, 0x1, R15.reuse ;  /* 0x000000010a0e7824 */ /* 0x101fe400078e020f */
[----:B-1----:R-:W-:Y:S01]  /*7630*/  IMAD.IADD R13, R21, 0x1, R15 ;  /* 0x00000001150d7824 */ /* 0x002fe200078e020f */
[----:B------:R-:W-:Y:S06]  /*7640*/  @P2 BRA `(.L_x_903) ;  /* 0x0000000000582947 */ /* 0x000fec0003800000 */
[----:B------:R-:W-:Y:S01]  /*7650*/  IMAD R15, R16, UR54, R15 ;  /* 0x00000036100f7c24 */ /* 0x000fe2000f8e020f */
[----:B------:R-:W-:Y:S03]  /*7660*/  BSSY B0, `(.L_x_904) ;  /* 0x0000011000007945 */ /* 0x000fe60003800000 */
[----:B------:R-:W-:-:S05]  /*7670*/  VIADD R15, R15, -UR61 ;  /* 0x8000003d0f0f7c36 */ /* 0x000fca0008000000 */
[----:B------:R-:W-:-:S13]  /*7680*/  ISETP.GT.AND P2, PT, R15, -0x1, PT ;  /* 0xffffffff0f00780c */ /* 0x000fda0003f44270 */
[----:B------:R-:W-:Y:S05]  /*7690*/  @P2 BRA `(.L_x_905) ;  /* 0x0000000000202947 */ /* 0x000fea0003800000 */
[----:B------:R-:W-:Y:S01]  /*76a0*/  IMAD.U32 R22, RZ, RZ, UR53 ;  /* 0x00000035ff167e24 */ /* 0x000fe2000f8e00ff */
[----:B------:R-:W-:-:S04]  /*76b0*/  LOP3.LUT R15, RZ, R15, RZ, 0x33, !PT ;  /* 0x0000000fff0f7212 */ /* 0x000fc800078e33ff */
[----:B------:R-:W-:-:S13]  /*76c0*/  ISETP.NE.AND P2, PT, R22, 0x1, PT ;  /* 0x000000011600780c */ /* 0x000fda0003f45270 */
[----:B------:R-:W0:Y:S02]  /*76d0*/  @P2 LDC.64 R168, c[0x0][0x9e8] ;  /* 0x00027a00ffa82b82 */ /* 0x000e240000000a00 */
[----:B0-----:R-:W-:-:S05]  /*76e0*/  @P2 IMAD.HI.U32 R20, R15, R168, RZ ;  /* 0x000000a80f142227 */ /* 0x001fca00078e00ff */
[----:B------:R-:W-:-:S04]  /*76f0*/  @P2 SHF.R.U32.HI R15, RZ, R169, R20 ;  /* 0x000000a9ff0f2219 */ /* 0x000fc80000011614 */
[----:B------:R-:W-:Y:S01]  /*7700*/  LOP3.LUT R15, RZ, R15, RZ, 0x33, !PT ;  /* 0x0000000fff0f7212 */ /* 0x000fe200078e33ff */
[----:B------:R-:W-:Y:S06]  /*7710*/  BRA `(.L_x_906) ;  /* 0x0000000000147947 */ /* 0x000fec0003800000 */
.L_x_905:
[----:B------:R-:W-:-:S05]  /*7720*/  IMAD.U32 R22, RZ, RZ, UR53 ;  /* 0x00000035ff167e24 */ /* 0x000fca000f8e00ff */
[----:B------:R-:W-:-:S13]  /*7730*/  ISETP.NE.AND P2, PT, R22, 0x1, PT ;  /* 0x000000011600780c */ /* 0x000fda0003f45270 */
[----:B------:R-:W0:Y:S02]  /*7740*/  @P2 LDC.64 R168, c[0x0][0x9e8] ;  /* 0x00027a00ffa82b82 */ /* 0x000e240000000a00 */
[----:B0-----:R-:W-:-:S05]  /*7750*/  @P2 IMAD.HI.U32 R20, R15, R168, RZ ;  /* 0x000000a80f142227 */ /* 0x001fca00078e00ff */
[----:B------:R-:W-:-:S07]  /*7760*/  @P2 SHF.R.U32.HI R15, RZ, R169, R20 ;  /* 0x000000a9ff0f2219 */ /* 0x000fce0000011614 */
.L_x_906:
[----:B------:R-:W-:Y:S05]  /*7770*/  BSYNC B0 ;  /* 0x0000000000007941 */ /* 0x000fea0003800000 */
.L_x_904:
[----:B------:R-:W-:-:S05]  /*7780*/  IMAD R15, R15, R22, R11 ;  /* 0x000000160f0f7224 */ /* 0x000fca00078e020b */
[----:B------:R-:W-:Y:S02]  /*7790*/  VIADDMNMX R14, R15, R22, R14, PT ;  /* 0x000000160f0e7246 */ /* 0x000fe4000380010e */
[----:B------:R-:W-:-:S07]  /*77a0*/  VIMNMX R13, R13, R15, !PT ;  /* 0x0000000f0d0d7248 */ /* 0x000fce0007fe0100 */
.L_x_903:
[C---:B------:R-:W-:Y:S02]  /*77b0*/  ISETP.GE.AND P2, PT, R172.reuse, 0x2, PT ;  /* 0x00000002ac00780c */ /* 0x040fe40003f46270 */
[C---:B------:R-:W-:Y:S02]  /*77c0*/  ISETP.GE.AND P4, PT, R172.reuse, 0xa, PT ;  /* 0x0000000aac00780c */ /* 0x040fe40003f86270 */
[----:B------:R-:W-:Y:S02]  /*77d0*/  P2R R23, PR, RZ, 0x4 ;  /* 0x00000004ff177803 */ /* 0x000fe40000000000 */
[----:B------:R-:W-:Y:S02]  /*77e0*/  ISETP.GT.AND P2, PT, R13, 0x1, !P2 ;  /* 0x000000010d00780c */ /* 0x000fe40005744270 */
[----:B------:R-:W-:Y:S02]  /*77f0*/  ISETP.GE.AND P3, PT, R172, 0x9, PT ;  /* 0x00000009ac00780c */ /* 0x000fe40003f66270 */
[----:B------:R-:W-:-:S02]  /*7800*/  ISETP.LT.OR P2, PT, R14, 0x2, P2 ;  /* 0x000000020e00780c */ /* 0x000fc40001741670 */
[----:B------:R-:W-:Y:S02]  /*7810*/  P2R R20, PR, RZ, 0x8 ;  /* 0x00000008ff147803 */ /* 0x000fe40000000000 */
[----:B------:R-:W-:Y:S02]  /*7820*/  FSEL R153, R153, -INF , !P2 ;  /* 0xff80000099997808 */ /* 0x000fe40005000000 */
[C---:B------:R-:W-:Y:S02]  /*7830*/  ISETP.GT.AND P2, PT, R13.reuse, 0x9, !P4 ;  /* 0x000000090d00780c */ /* 0x040fe40006744270 */
        /* <DEDUP_REMOVED lines=37> */
[C---:B------:R-:W-:Y:S02]  /*7a90*/  ISETP.GT.AND P3, PT, R13.reuse, 0x28, !P4 ;  /* 0x000000280d00780c */ /* 0x040fe40006764270 */
        /* <DEDUP_REMOVED lines=150> */
[----:B------:R-:W-:Y:S01]  /*8400*/  PLOP3.LUT P6, PT, PT, PT, UP1, 0x40, 0x0 ;  /* 0x000000000000781c */ /* 0x000fe20003fce818 */
[--C-:B0-----:R-:W-:Y:S02]  /*8410*/  IMAD.IADD R10, R10, 0x1, R13.reuse ;  /* 0x000000010a0a7824 */ /* 0x101fe400078e020d */
[----:B------:R-:W-:-:S10]  /*8420*/  IMAD.IADD R21, R21, 0x1, R13 ;  /* 0x0000000115157824 */ /* 0x000fd400078e020d */
[----:B------:R-:W-:Y:S05]  /*8430*/  @P6 BRA `(.L_x_907) ;  /* 0x0000000000586947 */ /* 0x000fea0003800000 */
        /* <DEDUP_REMOVED lines=13> */
.L_x_909:
[----:B------:R-:W-:-:S05]  /*8510*/  IMAD.U32 R172, RZ, RZ, UR53 ;  /* 0x00000035ffac7e24 */ /* 0x000fca000f8e00ff */
[----:B------:R-:W-:-:S13]  /*8520*/  ISETP.NE.AND P6, PT, R172, 0x1, PT ;  /* 0x00000001ac00780c */ /* 0x000fda0003fc5270 */
[----:B------:R-:W0:Y:S02]  /*8530*/  @P6 LDC.64 R12, c[0x0][0x9e8] ;  /* 0x00027a00ff0c6b82 */ /* 0x000e240000000a00 */
[----:B0-----:R-:W-:-:S05]  /*8540*/  @P6 IMAD.HI.U32 R12, R14, R12, RZ ;  /* 0x0000000c0e0c6227 */ /* 0x001fca00078e00ff */
[----:B------:R-:W-:-:S07]  /*8550*/  @P6 SHF.R.U32.HI R14, RZ, R13, R12 ;  /* 0x0000000dff0e6219 */ /* 0x000fce000001160c */
.L_x_910:
[----:B------:R-:W-:Y:S05]  /*8560*/  BSYNC B0 ;  /* 0x0000000000007941 */ /* 0x000fea0003800000 */
.L_x_908:
[----:B------:R-:W-:-:S05]  /*8570*/  IMAD R11, R14, R172, R11 ;  /* 0x000000ac0e0b7224 */ /* 0x000fca00078e020b */
[----:B------:R-:W-:Y:S02]  /*8580*/  VIADDMNMX R10, R11, R172, R10, PT ;  /* 0x000000ac0b0a7246 */ /* 0x000fe4000380010a */
[----:B------:R-:W-:-:S07]  /*8590*/  VIMNMX R21, R21, R11, !PT ;  /* 0x0000000b15157248 */ /* 0x000fce0007fe0100 */
.L_x_907:
[----:B------:R-:W-:Y:S02]  /*85a0*/  ISETP.GT.AND P2, PT, R21, 0x20, !P2 ;  /* 0x000000201500780c */ /* 0x000fe40005744270 */
[----:B------:R-:W-:Y:S02]  /*85b0*/  ISETP.NE.AND P6, PT, R197, RZ, PT ;  /* 0x000000ffc500720c */ /* 0x000fe40003fc5270 */
[----:B------:R-:W-:Y:S02]  /*85c0*/  ISETP.LT.OR P2, PT, R10, 0x21, P2 ;  /* 0x000000210a00780c */ /* 0x000fe40001741670 */
[----:B------:R-:W-:Y:S02]  /*85d0*/  FMNMX.FTZ R12, R15, R4, !PT ;  /* 0x000000040f0c7209 */ /* 0x000fe40007810000 */
[----:B------:R-:W-:Y:S02]  /*85e0*/  FSEL R138, R138, -INF , !P2 ;  /* 0xff8000008a8a7808 */ /* 0x000fe40005000000 */
[----:B------:R-:W-:-:S02]  /*85f0*/  ISETP.GT.AND P2, PT, R21, 0x21, !P6 ;  /* 0x000000211500780c */ /* 0x000fc40007744270 */
[----:B------:R-:W-:Y:S02]  /*8600*/  ISETP.NE.AND P6, PT, R200, RZ, PT ;  /* 0x000000ffc800720c */ /* 0x000fe40003fc5270 */
        /* <DEDUP_REMOVED lines=73> */
[----:B------:R-:W-:Y:S02]  /*8aa0*/  ISETP.GT.AND P2, PT, R21, 0x50, !P6 ;  /* 0x000000501500780c */ /* 0x000fe40007744270 */
[----:B------:R-:W-:Y:S02]  /*8ab0*/  ISETP.NE.AND P6, PT, R201, RZ, PT ;  /* 0x000000ffc900720c */ /* 0x000fe40003fc5270 */
        /* <DEDUP_REMOVED lines=20> */
[C---:B------:R-:W-:Y:S01]  /*8c00*/  ISETP.GT.AND P3, PT, R21.reuse, 0x90, !P3 ;  /* 0x000000901500780c */ /* 0x040fe20005f64270 */
[----:B------:R-:W0:Y:S01]  /*8c10*/  SHFL.BFLY PT, R11, R12, 0x2, 0x1f ;  /* 0x0c401f000c0b7f89 */ /* 0x000e2200000e0000 */
[----:B------:R-:W-:Y:S02]  /*8c20*/  ISETP.LT.OR P2, PT, R10, 0x5a, P2 ;  /* 0x0000005a0a00780c */ /* 0x000fe40001741670 */
[----:B------:R-:W-:Y:S02]  /*8c30*/  ISETP.GT.AND P4, PT, R21, 0x91, !P4 ;  /* 0x000000911500780c */ /* 0x000fe40006784270 */
[----:B------:R-:W-:Y:S02]  /*8c40*/  FSEL R135, R135, -INF , !P2 ;  /* 0xff80000087877808 */ /* 0x000fe40005000000 */
[----:B------:R-:W-:Y:S02]  /*8c50*/  ISETP.NE.AND P2, PT, R190, RZ, PT ;  /* 0x000000ffbe00720c */ /* 0x000fe40003f45270 */
[----:B------:R-:W-:-:S02]  /*8c60*/  ISETP.LT.OR P3, PT, R10, 0x91, P3 ;  /* 0x000000910a00780c */ /* 0x000fc40001f61670 */
[C---:B------:R-:W-:Y:S02]  /*8c70*/  ISETP.GT.AND P2, PT, R21.reuse, 0x60, !P2 ;  /* 0x000000601500780c */ /* 0x040fe40005744270 */
[----:B------:R-:W-:Y:S02]  /*8c80*/  ISETP.GT.AND P5, PT, R21, 0x98, !P5 ;  /* 0x000000981500780c */ /* 0x000fe40006fa4270 */
[C---:B------:R-:W-:Y:S02]  /*8c90*/  ISETP.LT.OR P2, PT, R10.reuse, 0x61, P2 ;  /* 0x000000610a00780c */ /* 0x040fe40001741670 */
[----:B------:R-:W-:Y:S02]  /*8ca0*/  ISETP.LT.OR P4, PT, R10, 0x92, P4 ;  /* 0x000000920a00780c */ /* 0x000fe40002781670 */
[----:B------:R-:W-:Y:S02]  /*8cb0*/  FSEL R106, R106, -INF , !P2 ;  /* 0xff8000006a6a7808 */ /* 0x000fe40005000000 */
[----:B------:R-:W-:-:S02]  /*8cc0*/  ISETP.NE.AND P2, PT, R191, RZ, PT ;  /* 0x000000ffbf00720c */ /* 0x000fc40003f45270 */
        /* <DEDUP_REMOVED lines=10> */
[----:B------:R-:W-:Y:S02]  /*8d70*/  FSEL R102, R102, -INF , !P5 ;  /* 0xff80000066667808 */ /* 0x000fe40006800000 */
[----:B------:R-:W-:-:S04]  /*8d80*/  ISETP.LT.OR P2, PT, R10, 0x69, P2 ;  /* 0x000000690a00780c */ /* 0x000fc80001741670 */
[----:B------:R-:W-:Y:S02]  /*8d90*/  FSEL R110, R110, -INF , !P2 ;  /* 0xff8000006e6e7808 */ /* 0x000fe40005000000 */
[----:B------:R-:W-:-:S04]  /*8da0*/  ISETP.NE.AND P2, PT, R193, RZ, PT ;  /* 0x000000ffc100720c */ /* 0x000fc80003f45270 */
[----:B------:R-:W-:Y:S02]  /*8db0*/  ISETP.GT.AND P2, PT, R21, 0x69, !P2 ;  /* 0x000000691500780c */ /* 0x000fe40005744270 */
[----:B0-----:R-:W-:Y:S02]  /*8dc0*/  FMNMX.FTZ R11, R13, R14, !PT ;  /* 0x0000000e0d0b7209 */ /* 0x001fe40007810000 */
        /* <DEDUP_REMOVED lines=62> */
[C---:B------:R-:W-:Y:S02]  /*91b0*/  ISETP.GT.AND P2, PT, R21.reuse, RZ, !P6 ;  /* 0x000000ff1500720c */ /* 0x040fe40007744270 */
[----:B------:R-:W-:Y:S01]  /*91c0*/  ISETP.NE.AND P6, PT, R152, RZ, PT ;  /* 0x000000ff9800720c */ /* 0x000fe20003fc5270 */
[----:B------:R-:W-:Y:S01]  /*91d0*/  IMAD.U32 R152, RZ, RZ, UR36 ;  /* 0x00000024ff987e24 */ /* 0x000fe2000f8e00ff */
[----:B------:R-:W-:Y:S02]  /*91e0*/  ISETP.LT.OR P2, PT, R10, 0x1, P2 ;  /* 0x000000010a00780c */ /* 0x000fe40001741670 */
[----:B------:R-:W-:Y:S01]  /*91f0*/  ISETP.GT.AND P6, PT, R21, 0x99, !P6 ;  /* 0x000000991500780c */ /* 0x000fe200077c4270 */
[----:B------:R-:W-:-:S01]  /*9200*/  FFMA.FTZ R152, R11, R152, -8 ;  /* 0xc10000000b987423 */ /* 0x000fc20000010098 */
[----:B------:R-:W-:-:S02]  /*9210*/  FSEL R169, R154, -INF , !P2 ;  /* 0xff8000009aa97808 */ /* 0x000fc40005000000 */
[----:B------:R-:W-:Y:S02]  /*9220*/  FSETP.NEU.FTZ.AND P2, PT, R11, -INF , PT ;  /* 0xff8000000b00780b */ /* 0x000fe40003f5d000 */
[----:B------:R-:W-:Y:S02]  /*9230*/  FMNMX.FTZ R154, R169, R0, !PT ;  /* 0x00000000a99a7209 */ /* 0x000fe40007810000 */
[----:B------:R-:W-:Y:S02]  /*9240*/  FSEL R152, R152, RZ, P2 ;  /* 0x000000ff98987208 */ /* 0x000fe40001000000 */
[----:B------:R-:W-:-:S03]  /*9250*/  ISETP.LT.OR P6, PT, R10, 0x9a, P6 ;  /* 0x0000009a0a00780c */ /* 0x000fc600037c1670 */
        /* <DEDUP_REMOVED lines=8> */
[----:B------:R-:W-:Y:S01]  /*92e0*/  FSEL R103, R103, -INF , !P6 ;  /* 0xff80000067677808 */ /* 0x000fe20007000000 */
[----:B------:R0:W-:Y:S01]  /*92f0*/  MUFU.EX2 R21, R156 ;  /* 0x0000009c00157308 */ /* 0x0001e20000000800 */
[----:B------:R-:W-:Y:S01]  /*9300*/  FMNMX.FTZ R157, R159, R154, !PT ;  /* 0x0000009a9f9d7209 */ /* 0x000fe20007810000 */
[--C-:B------:R-:W-:Y:S01]  /*9310*/  FFMA.FTZ R20, R160, UR36, -R152.reuse ;  /* 0x00000024a0147c23 */ /* 0x100fe20008010898 */
[----:B------:R-:W-:-:S01]  /*9320*/  FFMA.FTZ R23, R161, UR36, -R152 ;  /* 0x00000024a1177c23 */ /* 0x000fc20008010898 */
[--C-:B------:R-:W-:Y:S01]  /*9330*/  FFMA.FTZ R22, R164, UR36, -R152.reuse ;  /* 0x00000024a4167c23 */ /* 0x100fe20008010898 */
[----:B------:R-:W-:Y:S01]  /*9340*/  FMNMX.FTZ R154, R162, R157, !PT ;  /* 0x0000009da29a7209 */ /* 0x000fe20007810000 */
[--C-:B------:R-:W-:Y:S01]  /*9350*/  FFMA.FTZ R153, R165, UR36, -R152.reuse ;  /* 0x00000024a5997c23 */ /* 0x100fe20008010898 */
[----:B------:R-:W-:-:S01]  /*9360*/  FFMA.FTZ R136, R136, UR36, -R152 ;  /* 0x0000002488887c23 */ /* 0x000fc20008010898 */
[--C-:B------:R-:W-:Y:S01]  /*9370*/  FFMA.FTZ R137, R137, UR36, -R152.reuse ;  /* 0x0000002489897c23 */ /* 0x100fe20008010898 */
[----:B------:R-:W-:Y:S01]  /*9380*/  FMNMX.FTZ R157, R163, R154, !PT ;  /* 0x0000009aa39d7209 */ /* 0x000fe20007810000 */
[--C-:B0-----:R-:W-:Y:S01]  /*9390*/  FFMA.FTZ R156, R112, UR36, -R152.reuse ;  /* 0x00000024709c7c23 */ /* 0x101fe20008010898 */
[----:B------:R-:W-:-:S01]  /*93a0*/  FFMA.FTZ R112, R116, UR36, -R152 ;  /* 0x0000002474707c23 */ /* 0x000fc20008010898 */
[--C-:B------:R-:W-:Y:S01]  /*93b0*/  FFMA.FTZ R116, R88, UR36, -R152.reuse ;  /* 0x0000002458747c23 */ /* 0x100fe20008010898 */
        /* <DEDUP_REMOVED lines=27> */
[----:B------:R-:W-:Y:S01]  /*9570*/  FFMA.FTZ R100, R100, UR36, -R152 ;  /* 0x0000002464647c23 */ /* 0x000fe20008010898 */
        /* <DEDUP_REMOVED lines=32> */
[----:B------:R-:W-:Y:S01]  /*9780*/  FMNMX.FTZ R154, R94, R105, !PT ;  /* 0x000000695e9a7209 */ /* 0x000fe20007810000 */
[----:B------:R-:W-:-:S03]  /*9790*/  FFMA.FTZ R105, R108, UR36, -R152 ;  /* 0x000000246c697c23 */ /* 0x000fc60008010898 */
[----:B------:R-:W-:Y:S01]  /*97a0*/  FMNMX.FTZ R157, R95, R154, !PT ;  /* 0x0000009a5f9d7209 */ /* 0x000fe20007810000 */
[----:B------:R-:W-:Y:S03]  /*97b0*/  MUFU.EX2 R141, R141 ;  /* 0x0000008d008d7308 */ /* 0x000fe60000000800 */
[----:B------:R-:W-:-:S04]  /*97c0*/  FMNMX.FTZ R108, R98, R157, !PT ;  /* 0x0000009d626c7209 */ /* 0x000fc80007810000 */
[----:B------:R-:W-:Y:S01]  /*97d0*/  FMNMX.FTZ R109, R99, R108, !PT ;  /* 0x0000006c636d7209 */ /* 0x000fe20007810000 */
[----:B------:R-:W-:Y:S03]  /*97e0*/  MUFU.EX2 R144, R144 ;  /* 0x0000009000907308 */ /* 0x000fe60000000800 */
[----:B------:R-:W-:Y:S01]  /*97f0*/  FMNMX.FTZ R108, R102, R109, !PT ;  /* 0x0000006d666c7209 */ /* 0x000fe20007810000 */
[--C-:B------:R-:W-:Y:S01]  /*9800*/  FFMA.FTZ R109, R113, UR36, -R152.reuse ;  /* 0x00000024716d7c23 */ /* 0x100fe20008010898 */
[----:B------:R-:W-:-:S01]  /*9810*/  FFMA.FTZ R113, R117, UR36, -R152 ;  /* 0x0000002475717c23 */ /* 0x000fc20008010898 */
[----:B------:R-:W-:Y:S01]  /*9820*/  IMAD.U32 R117, RZ, RZ, UR36 ;  /* 0x00000024ff757e24 */ /* 0x000fe2000f8e00ff */
[----:B------:R-:W-:Y:S01]  /*9830*/  FMNMX.FTZ R154, R103, R108, !PT ;  /* 0x0000006c679a7209 */ /* 0x000fe20007810000 */
[----:B------:R-:W-:Y:S04]  /*9840*/  MUFU.EX2 R145, R145 ;  /* 0x0000009100917308 */ /* 0x000fe80000000800 */
[----:B------:R-:W0:Y:S04]  /*9850*/  SHFL.BFLY PT, R157, R154, 0x2, 0x1f ;  /* 0x0c401f009a9d7f89 */ /* 0x000e2800000e0000 */
[----:B------:R1:W-:Y:S08]  /*9860*/  MUFU.EX2 R108, R156 ;  /* 0x0000009c006c7308 */ /* 0x0003f00000000800 */
[----:B------:R-:W-:Y:S08]  /*9870*/  MUFU.EX2 R148, R148 ;  /* 0x0000009400947308 */ /* 0x000ff00000000800 */
[----:B------:R-:W-:Y:S01]  /*9880*/  MUFU.EX2 R149, R149 ;  /* 0x0000009500957308 */ /* 0x000fe20000000800 */
[----:B0-----:R-:W-:Y:S01]  /*9890*/  FMNMX.FTZ R157, R154, R157, !PT ;  /* 0x0000009d9a9d7209 */ /* 0x001fe20007810000 */
[----:B------:R-:W-:Y:S01]  /*98a0*/  FFMA.FTZ R154, R101, UR36, -R152 ;  /* 0x00000024659a7c23 */ /* 0x000fe20008010898 */
[----:B------:R-:W-:-:S05]  /*98b0*/  FSEL R101, R11, RZ, P2 ;  /* 0x000000ff0b657208 */ /* 0x000fca0001000000 */
[----:B------:R-:W-:Y:S01]  /*98c0*/  MUFU.EX2 R120, R120 ;  /* 0x0000007800787308 */ /* 0x000fe20000000800 */
[----:B------:R-:W0:Y:S01]  /*98d0*/  SHFL.BFLY PT, R88, R157, 0x1, 0x1f ;  /* 0x0c201f009d587f89 */ /* 0x000e2200000e0000 */
[----:B------:R-:W-:-:S06]  /*98e0*/  FADD.FTZ R4, -R101, R4 ;  /* 0x0000000465047221 */ /* 0x000fcc0000010100 */
[----:B------:R-:W-:Y:S08]  /*98f0*/  MUFU.EX2 R101, R154 ;  /* 0x0000009a00657308 */ /* 0x000ff00000000800 */
[----:B------:R-:W-:Y:S08]  /*9900*/  MUFU.EX2 R121, R121 ;  /* 0x0000007900797308 */ /* 0x000ff00000000800 */
[----:B------:R-:W-:Y:S01]  /*9910*/  MUFU.EX2 R124, R124 ;  /* 0x0000007c007c7308 */ /* 0x000fe20000000800 */
[----:B0-----:R-:W-:-:S04]  /*9920*/  FMNMX.FTZ R88, R157, R88, !PT ;  /* 0x000000589d587209 */ /* 0x001fc80007810000 */
[C---:B------:R-:W-:Y:S01]  /*9930*/  FSETP.NEU.FTZ.AND P2, PT, R88.reuse, -INF , PT ;  /* 0xff8000005800780b */ /* 0x040fe20003f5d000 */
[----:B------:R-:W-:-:S01]  /*9940*/  FFMA.FTZ R152, R88, R117, -8 ;  /* 0xc100000058987423 */ /* 0x000fc20000010075 */
[----:B------:R-:W-:Y:S01]  /*9950*/  FMUL.FTZ R117, R4, UR36 ;  /* 0x0000002404757c20 */ /* 0x000fe20008410000 */
[----:B------:R-:W-:Y:S03]  /*9960*/  MUFU.EX2 R125, R125 ;  /* 0x0000007d007d7308 */ /* 0x000fe60000000800 */
[----:B------:R-:W-:-:S05]  /*9970*/  FSEL R4, R152, RZ, P2 ;  /* 0x000000ff98047208 */ /* 0x000fca0001000000 */
[--C-:B------:R-:W-:Y:S01]  /*9980*/  FFMA.FTZ R152, R155, UR36, -R4.reuse ;  /* 0x000000249b987c23 */ /* 0x100fe20008010804 */
[----:B------:R-:W-:-:S01]  /*9990*/  FFMA.FTZ R155, R159, UR36, -R4 ;  /* 0x000000249f9b7c23 */ /* 0x000fc20008010804 */
[--C-:B------:R-:W-:Y:S01]  /*99a0*/  FFMA.FTZ R159, R163, UR36, -R4.reuse ;  /* 0x00000024a39f7c23 */ /* 0x100fe20008010804 */
[----:B------:R-:W-:Y:S01]  /*99b0*/  FSEL R163, R88, RZ, P2 ;  /* 0x000000ff58a37208 */ /* 0x000fe20001000000 */
[--C-:B------:R-:W-:Y:S01]  /*99c0*/  FFMA.FTZ R160, R158, UR36, -R4.reuse ;  /* 0x000000249ea07c23 */ /* 0x100fe20008010804 */
[----:B------:R-:W-:-:S01]  /*99d0*/  FFMA.FTZ R157, R169, UR36, -R4 ;  /* 0x00000024a99d7c23 */ /* 0x000fc20008010804 */
[----:B------:R-:W0:Y:S01]  /*99e0*/  MUFU.EX2 R117, R117 ;  /* 0x0000007500757308 */ /* 0x000e220000000800 */
[----:B-1----:R-:W-:-:S01]  /*99f0*/  FFMA.FTZ R156, R162, UR36, -R4 ;  /* 0x00000024a29c7c23 */ /* 0x002fc20008010804 */
[----:B------:R-:W-:Y:S01]  /*9a00*/  FADD.FTZ R163, -R163, R0 ;  /* 0x00000000a3a37221 */ /* 0x000fe20000010100 */
[----:B------:R-:W-:-:S01]  /*9a10*/  FFMA.FTZ R158, R166, UR36, -R4 ;  /* 0x00000024a69e7c23 */ /* 0x000fc20008010804 */
[--C-:B------:R-:W-:Y:S01]  /*9a20*/  FFMA.FTZ R161, R167, UR36, -R4.reuse ;  /* 0x00000024a7a17c23 */ /* 0x100fe20008010804 */
[----:B------:R-:W-:-:S01]  /*9a30*/  FFMA.FTZ R138, R138, UR36, -R4 ;  /* 0x000000248a8a7c23 */ /* 0x000fc20008010804 */
[--C-:B------:R-:W-:Y:S01]  /*9a40*/  FFMA.FTZ R139, R139, UR36, -R4.reuse ;  /* 0x000000248b8b7c23 */ /* 0x100fe20008010804 */
[----:B------:R-:W-:-:S01]  /*9a50*/  FFMA.FTZ R142, R142, UR36, -R4 ;  /* 0x000000248e8e7c23 */ /* 0x000fc20008010804 */
        /* <DEDUP_REMOVED lines=8> */
[----:B------:R-:W-:Y:S01]  /*9ae0*/  MUFU.EX2 R157, R157 ;  /* 0x0000009d009d7308 */ /* 0x000fe20000000800 */
[----:B-1----:R-:W-:-:S01]  /*9af0*/  FFMA.FTZ R160, R126, UR36, -R4 ;  /* 0x000000247ea07c23 */ /* 0x002fc20008010804 */
[----:B------:R-:W-:Y:S01]  /*9b00*/  FMUL.FTZ R126, R163, UR36 ;  /* 0x00000024a37e7c20 */ /* 0x000fe20008410000 */
[----:B0-----:R-:W-:-:S01]  /*9b10*/  FFMA.FTZ R162, R117, R7, R12 ;  /* 0x0000000775a27223 */ /* 0x001fc2000001000c */
[--C-:B------:R-:W-:Y:S01]  /*9b20*/  FFMA.FTZ R127, R127, UR36, -R4.reuse ;  /* 0x000000247f7f7c23 */ /* 0x100fe20008010804 */
[----:B------:R-:W-:-:S01]  /*9b30*/  FFMA.FTZ R130, R130, UR36, -R4 ;  /* 0x0000002482827c23 */ /* 0x000fc20008010804 */
[----:B------:R-:W-:Y:S01]  /*9b40*/  FFMA.FTZ R131, R131, UR36, -R4 ;  /* 0x0000002483837c23 */ /* 0x000fe20008010804 */
[----:B------:R-:W-:-:S01]  /*9b50*/  FADD.FTZ R163, R13, R162 ;  /* 0x000000a20da37221 */ /* 0x000fc20000010000 */
        /* <DEDUP_REMOVED lines=17> */
[----:B0-----:R-:W-:-:S01]  /*9c70*/  FFMA.FTZ R7, R126, R6, R157 ;  /* 0x000000067e077223 */ /* 0x001fc2000001009d */
[----:B------:R-:W-:Y:S01]  /*9c80*/  FADD.FTZ R6, R14, R163 ;  /* 0x000000a30e067221 */ /* 0x000fe20000010000 */
[----:B------:R-:W-:-:S01]  /*9c90*/  FFMA.FTZ R98, R98, UR36, -R4 ;  /* 0x0000002462627c23 */ /* 0x000fc20008010804 */
[--C-:B------:R-:W-:Y:S01]  /*9ca0*/  FFMA.FTZ R99, R99, UR36, -R4.reuse ;  /* 0x0000002463637c23 */ /* 0x100fe20008010804 */
[----:B------:R-:W-:-:S01]  /*9cb0*/  FFMA.FTZ R102, R102, UR36, -R4 ;  /* 0x0000002466667c23 */ /* 0x000fc20008010804 */
[----:B------:R-:W-:-:S02]  /*9cc0*/  FFMA.FTZ R4, R103, UR36, -R4 ;  /* 0x0000002467047c23 */ /* 0x000fc40008010804 */
[----:B------:R-:W0:Y:S01]  /*9cd0*/  MUFU.EX2 R156, R156 ;  /* 0x0000009c009c7308 */ /* 0x000e220000000800 */
[----:B-1----:R-:W-:-:S07]  /*9ce0*/  FADD.FTZ R7, R152, R7 ;  /* 0x0000000798077221 */ /* 0x002fce0000010000 */
[----:B------:R-:W1:Y:S08]  /*9cf0*/  MUFU.EX2 R159, R159 ;  /* 0x0000009f009f7308 */ /* 0x000e700000000800 */
[----:B------:R-:W3:Y:S08]  /*9d00*/  MUFU.EX2 R158, R158 ;  /* 0x0000009e009e7308 */ /* 0x000ef00000000800 */
[----:B------:R4:W-:Y:S08]  /*9d10*/  MUFU.EX2 R0, R160 ;  /* 0x000000a000007308 */ /* 0x0009f00000000800 */
[----:B------:R-:W5:Y:S01]  /*9d20*/  MUFU.EX2 R161, R161 ;  /* 0x000000a100a17308 */ /* 0x000f620000000800 */
[----:B----4-:R-:W-:-:S01]  /*9d30*/  FADD.FTZ R160, R154, R7 ;  /* 0x000000079aa07221 */ /* 0x010fc20000010000 */
[----:B------:R-:W-:-:S03]  /*9d40*/  FADD.FTZ R7, R15, R6 ;  /* 0x000000060f077221 */ /* 0x000fc60000010000 */
[----:B--2---:R-:W-:Y:S01]  /*9d50*/  FADD.FTZ R163, R155, R160 ;  /* 0x000000a09ba37221 */ /* 0x004fe20000010000 */
[----:B------:R-:W-:-:S02]  /*9d60*/  FADD.FTZ R6, R20, R7 ;  /* 0x0000000714067221 */ /* 0x000fc40000010000 */
[----:B------:R-:W2:Y:S01]  /*9d70*/  MUFU.EX2 R138, R138 ;  /* 0x0000008a008a7308 */ /* 0x000ea20000000800 */
[----:B0-----:R-:W-:-:S01]  /*9d80*/  FADD.FTZ R160, R156, R163 ;  /* 0x000000a39ca07221 */ /* 0x001fc20000010000 */
[----:B------:R-:W-:-:S03]  /*9d90*/  FADD.FTZ R7, R23, R6 ;  /* 0x0000000617077221 */ /* 0x000fc60000010000 */
[----:B-1----:R-:W-:Y:S01]  /*9da0*/  FADD.FTZ R163, R159, R160 ;  /* 0x000000a09fa37221 */ /* 0x002fe20000010000 */
[----:B------:R-:W-:-:S02]  /*9db0*/  FADD.FTZ R6, R22, R7 ;  /* 0x0000000716067221 */ /* 0x000fc40000010000 */
[----:B------:R-:W0:Y:S01]  /*9dc0*/  MUFU.EX2 R139, R139 ;  /* 0x0000008b008b7308 */ /* 0x000e220000000800 */
[----:B---3--:R-:W-:-:S01]  /*9dd0*/  FADD.FTZ R160, R158, R163 ;  /* 0x000000a39ea07221 */ /* 0x008fc20000010000 */
[----:B------:R-:W-:-:S03]  /*9de0*/  FADD.FTZ R7, R153, R6 ;  /* 0x0000000699077221 */ /* 0x000fc60000010000 */
[----:B-----5:R-:W-:Y:S01]  /*9df0*/  FADD.FTZ R163, R161, R160 ;  /* 0x000000a0a1a37221 */ /* 0x020fe20000010000 */
[----:B------:R-:W-:-:S02]  /*9e00*/  FADD.FTZ R6, R136, R7 ;  /* 0x0000000788067221 */ /* 0x000fc40000010000 */
[----:B------:R-:W1:Y:S01]  /*9e10*/  MUFU.EX2 R142, R142 ;  /* 0x0000008e008e7308 */ /* 0x000e620000000800 */
[----:B--2---:R-:W-:-:S01]  /*9e20*/  FADD.FTZ R160, R138, R163 ;  /* 0x000000a38aa07221 */ /* 0x004fc20000010000 */
[----:B------:R-:W-:-:S04]  /*9e30*/  FADD.FTZ R7, R137, R6 ;  /* 0x0000000689077221 */ /* 0x000fc80000010000 */
[----:B------:R-:W-:Y:S02]  /*9e40*/  FADD.FTZ R6, R140, R7 ;  /* 0x000000078c067221 */ /* 0x000fe40000010000 */
[----:B------:R-:W2:Y:S01]  /*9e50*/  MUFU.EX2 R143, R143 ;  /* 0x0000008f008f7308 */ /* 0x000ea20000000800 */
[----:B0-----:R-:W-:-:S01]  /*9e60*/  FADD.FTZ R163, R139, R160 ;  /* 0x000000a08ba37221 */ /* 0x001fc20000010000 */
[----:B------:R-:W-:-:S04]  /*9e70*/  FADD.FTZ R7, R141, R6 ;  /* 0x000000068d077221 */ /* 0x000fc80000010000 */
[----:B------:R-:W-:Y:S02]  /*9e80*/  FADD.FTZ R6, R144, R7 ;  /* 0x0000000790067221 */ /* 0x000fe40000010000 */
[----:B------:R-:W0:Y:S01]  /*9e90*/  MUFU.EX2 R146, R146 ;  /* 0x0000009200927308 */ /* 0x000e220000000800 */
[----:B-1----:R-:W-:-:S01]  /*9ea0*/  FADD.FTZ R160, R142, R163 ;  /* 0x000000a38ea07221 */ /* 0x002fc20000010000 */
[----:B------:R-:W-:-:S04]  /*9eb0*/  FADD.FTZ R7, R145, R6 ;  /* 0x0000000691077221 */ /* 0x000fc80000010000 */
[----:B------:R-:W-:Y:S02]  /*9ec0*/  FADD.FTZ R6, R148, R7 ;  /* 0x0000000794067221 */ /* 0x000fe40000010000 */
        /* <DEDUP_REMOVED lines=10> */
[----:B------:R-:W-:-:S06]  /*9f70*/  FADD.FTZ R7, R125, R6 ;  /* 0x000000067d077221 */ /* 0x000fcc0000010000 */
[----:B------:R-:W1:Y:S01]  /*9f80*/  MUFU.EX2 R122, R122 ;  /* 0x0000007a007a7308 */ /* 0x000e620000000800 */
[----:B--2---:R-:W-:-:S07]  /*9f90*/  FADD.FTZ R160, R150, R163 ;  /* 0x000000a396a07221 */ /* 0x004fce0000010000 */
[----:B------:R-:W2:Y:S01]  /*9fa0*/  MUFU.EX2 R123, R123 ;  /* 0x0000007b007b7308 */ /* 0x000ea20000000800 */
[----:B0-----:R-:W-:-:S07]  /*9fb0*/  FADD.FTZ R163, R151, R160 ;  /* 0x000000a097a37221 */ /* 0x001fce0000010000 */
[----:B------:R-:W0:Y:S01]  /*9fc0*/  MUFU.EX2 R127, R127 ;  /* 0x0000007f007f7308 */ /* 0x000e220000000800 */
[----:B-1----:R-:W-:-:S07]  /*9fd0*/  FADD.FTZ R160, R122, R163 ;  /* 0x000000a37aa07221 */ /* 0x002fce0000010000 */
[----:B------:R-:W1:Y:S01]  /*9fe0*/  MUFU.EX2 R128, R128 ;  /* 0x0000008000807308 */ /* 0x000e620000000800 */
[----:B--2---:R-:W-:-:S04]  /*9ff0*/  FADD.FTZ R163, R123, R160 ;  /* 0x000000a07ba37221 */ /* 0x004fc80000010000 */
[----:B------:R-:W-:-:S03]  /*a000*/  FADD.FTZ R160, R0, R163 ;  /* 0x000000a300a07221 */ /* 0x000fc60000010000 */
        /* <DEDUP_REMOVED lines=12> */
[----:B------:R-:W-:Y:S01]  /*a0d0*/  MUFU.EX2 R135, R135 ;  /* 0x0000008700877308 */ /* 0x000fe20000000800 */
[----:B0-----:R-:W-:-:S07]  /*a0e0*/  FADD.FTZ R160, R134, R163 ;  /* 0x000000a386a07221 */ /* 0x001fce0000010000 */
[----:B------:R-:W0:Y:S01]  /*a0f0*/  MUFU.EX2 R104, R104 ;  /* 0x0000006800687308 */ /* 0x000e220000000800 */
[----:B-1----:R-:W-:-:S07]  /*a100*/  FADD.FTZ R7, R133, R6 ;  /* 0x0000000685077221 */ /* 0x002fce0000010000 */
[----:B------:R-:W1:Y:S08]  /*a110*/  MUFU.EX2 R106, R106 ;  /* 0x0000006a006a7308 */ /* 0x000e700000000800 */
[----:B------:R-:W-:Y:S01]  /*a120*/  MUFU.EX2 R107, R107 ;  /* 0x0000006b006b7308 */ /* 0x000fe20000000800 */
[----:B0-----:R-:W-:-:S04]  /*a130*/  FADD.FTZ R6, R104, R7 ;  /* 0x0000000768067221 */ /* 0x001fc80000010000 */
[----:B------:R-:W-:-:S03]  /*a140*/  FADD.FTZ R6, R21, R6 ;  /* 0x0000000615067221 */ /* 0x000fc60000010000 */
[----:B------:R-:W0:Y:S08]  /*a150*/  MUFU.EX2 R105, R105 ;  /* 0x0000006900697308 */ /* 0x000e300000000800 */
[----:B------:R-:W-:Y:S08]  /*a160*/  MUFU.EX2 R110, R110 ;  /* 0x0000006e006e7308 */ /* 0x000ff00000000800 */
[----:B------:R-:W2:Y:S08]  /*a170*/  MUFU.EX2 R10, R10 ;  /* 0x0000000a000a7308 */ /* 0x000eb00000000800 */
[----:B------:R-:W3:Y:S08]  /*a180*/  MUFU.EX2 R111, R111 ;  /* 0x0000006f006f7308 */ /* 0x000ef00000000800 */
[----:B------:R4:W-:Y:S08]  /*a190*/  MUFU.EX2 R162, R119 ;  /* 0x0000007700a27308 */ /* 0x0009f00000000800 */
[----:B------:R-:W5:Y:S01]  /*a1a0*/  MUFU.EX2 R114, R114 ;  /* 0x0000007200727308 */ /* 0x000f620000000800 */
[----:B----4-:R-:W-:-:S04]  /*a1b0*/  FADD.FTZ R119, R135, R160 ;  /* 0x000000a087777221 */ /* 0x010fc80000010000 */
[----:B-1----:R-:W-:Y:S01]  /*a1c0*/  FADD.FTZ R160, R106, R119 ;  /* 0x000000776aa07221 */ /* 0x002fe20000010000 */
[----:B0-----:R-:W-:-:S02]  /*a1d0*/  FADD.FTZ R119, R105, R6 ;  /* 0x0000000669777221 */ /* 0x001fc40000010000 */
[----:B------:R-:W0:Y:S01]  /*a1e0*/  MUFU.EX2 R109, R109 ;  /* 0x0000006d006d7308 */ /* 0x000e220000000800 */
[----:B------:R-:W-:-:S01]  /*a1f0*/  FADD.FTZ R7, R107, R160 ;  /* 0x000000a06b077221 */ /* 0x000fc20000010000 */
[----:B--2---:R-:W-:-:S03]  /*a200*/  FADD.FTZ R119, R10, R119 ;  /* 0x000000770a777221 */ /* 0x004fc60000010000 */
[----:B------:R-:W-:-:S03]  /*a210*/  FADD.FTZ R6, R110, R7 ;  /* 0x000000076e067221 */ /* 0x000fc60000010000 */
[----:B------:R-:W1:Y:S01]  /*a220*/  MUFU.EX2 R115, R115 ;  /* 0x0000007300737308 */ /* 0x000e620000000800 */
[----:B---3--:R-:W-:-:S01]  /*a230*/  FADD.FTZ R7, R111, R6 ;  /* 0x000000066f077221 */ /* 0x008fc20000010000 */
[----:B------:R-:W-:-:S06]  /*a240*/  FADD.FTZ R6, R108, R119 ;  /* 0x000000776c067221 */ /* 0x000fcc0000010000 */
[----:B------:R-:W2:Y:S08]  /*a250*/  MUFU.EX2 R112, R112 ;  /* 0x0000007000707308 */ /* 0x000eb00000000800 */
[----:B------:R-:W3:Y:S08]  /*a260*/  MUFU.EX2 R118, R118 ;  /* 0x0000007600767308 */ /* 0x000ef00000000800 */
[----:B------:R-:W4:Y:S08]  /*a270*/  MUFU.EX2 R113, R113 ;  /* 0x0000007100717308 */ /* 0x000f300000000800 */
[----:B------:R-:W4:Y:S08]  /*a280*/  MUFU.EX2 R116, R116 ;  /* 0x0000007400747308 */ /* 0x000f300000000800 */
[----:B------:R-:W4:Y:S08]  /*a290*/  MUFU.EX2 R90, R90 ;  /* 0x0000005a005a7308 */ /* 0x000f300000000800 */
[----:B------:R5:W-:Y:S08]  /*a2a0*/  MUFU.EX2 R163, R94 ;  /* 0x0000005e00a37308 */ /* 0x000bf00000000800 */
[----:B------:R-:W4:Y:S01]  /*a2b0*/  MUFU.EX2 R89, R89 ;  /* 0x0000005900597308 */ /* 0x000f220000000800 */
[----:B-----5:R-:W-:-:S01]  /*a2c0*/  FADD.FTZ R94, R114, R7 ;  /* 0x00000007725e7221 */ /* 0x020fc20000010000 */
[----:B0-----:R-:W-:-:S03]  /*a2d0*/  FADD.FTZ R7, R109, R6 ;  /* 0x000000066d077221 */ /* 0x001fc60000010000 */
[----:B-1----:R-:W-:Y:S01]  /*a2e0*/  FADD.FTZ R119, R115, R94 ;  /* 0x0000005e73777221 */ /* 0x002fe20000010000 */
[----:B--2---:R-:W-:-:S02]  /*a2f0*/  FADD.FTZ R6, R112, R7 ;  /* 0x0000000770067221 */ /* 0x004fc40000010000 */
[----:B------:R-:W0:Y:S01]  /*a300*/  MUFU.EX2 R91, R91 ;  /* 0x0000005b005b7308 */ /* 0x000e220000000800 */
[----:B---3--:R-:W-:-:S01]  /*a310*/  FADD.FTZ R119, R118, R119 ;  /* 0x0000007776777221 */ /* 0x008fc20000010000 */
[----:B----4-:R-:W-:-:S03]  /*a320*/  FADD.FTZ R7, R113, R6 ;  /* 0x0000000671077221 */ /* 0x010fc60000010000 */
[----:B------:R-:W-:Y:S01]  /*a330*/  FADD.FTZ R119, R162, R119 ;  /* 0x00000077a2777221 */ /* 0x000fe20000010000 */
[----:B------:R-:W-:-:S02]  /*a340*/  FADD.FTZ R6, R116, R7 ;  /* 0x0000000774067221 */ /* 0x000fc40000010000 */
[----:B------:R-:W1:Y:S01]  /*a350*/  MUFU.EX2 R92, R92 ;  /* 0x0000005c005c7308 */ /* 0x000e620000000800 */
[----:B------:R-:W-:-:S01]  /*a360*/  FADD.FTZ R94, R90, R119 ;  /* 0x000000775a5e7221 */ /* 0x000fc20000010000 */
[----:B------:R-:W-:-:S06]  /*a370*/  FADD.FTZ R7, R89, R6 ;  /* 0x0000000659077221 */ /* 0x000fcc0000010000 */
[----:B------:R-:W2:Y:S01]  /*a380*/  MUFU.EX2 R93, R93 ;  /* 0x0000005d005d7308 */ /* 0x000ea20000000800 */
[----:B0-----:R-:W-:-:S04]  /*a390*/  FADD.FTZ R94, R91, R94 ;  /* 0x0000005e5b5e7221 */ /* 0x001fc80000010000 */
[----:B------:R-:W-:-:S03]  /*a3a0*/  FADD.FTZ R94, R163, R94 ;  /* 0x0000005ea35e7221 */ /* 0x000fc60000010000 */
        /* <DEDUP_REMOVED lines=16> */
[----:B------:R-:W-:Y:S01]  /*a4b0*/  FADD.FTZ R7, R101, R6 ;  /* 0x0000000665077221 */ /* 0x000fe20000010000 */
[----:B0-----:R-:W-:-:S04]  /*a4c0*/  FADD.FTZ R94, R119, R94 ;  /* 0x0000005e775e7221 */ /* 0x001fc80000010000 */
[----:B-1----:R-:W-:Y:S01]  /*a4d0*/  FADD.FTZ R6, R103, R94 ;  /* 0x0000005e67067221 */ /* 0x002fe20000010000 */
[----:B------:R-:W-:Y:S06]  /*a4e0*/  @!P0 BRA `(.L_x_911) ;  /* 0x0000000000048947 */ /* 0x000fec0003800000 */
[----:B------:R-:W-:Y:S01]  /*a4f0*/  BPT.TRAP 0x1 ;  /* 0x000000040000795c */ /* 0x000fe20000300000 */
.L_x_911:
[----:B------:R-:W-:Y:S01]  /*a500*/  ULEA UR6, UR7, UR37, 0x3 ;  /* 0x0000002507067291 */ /* 0x000fe2000f8e183f */
[----:B------:R-:W-:Y:S01]  /*a510*/  ISETP.GT.AND P2, PT, R5, UR52, PT ;  /* 0x0000003405007c0c */ /* 0x000fe2000bf44270 */
        /* <DEDUP_REMOVED lines=16> */
[----:B------:R-:W-:Y:S01]  /*a620*/  SYNCS.ARRIVE.TRANS64.RED.A1T0 RZ, [UR6], RZ ;  /* 0x000000ffffff79a7 */ /* 0x000fe20008100406 */
[----:B------:R-:W-:Y:S01]  /*a630*/  F2FP.SATFINITE.E4M3.F32.PACK_AB_MERGE_C R148, R149, R148, RZ ;  /* 0x000000949594723e */ /* 0x000fe200048070ff */
[----:B------:R-:W-:Y:S01]  /*a640*/  UMOV UR6, UR4 ;  /* 0x0000000400067c82 */ /* 0x000fe20008000000 */
        /* <DEDUP_REMOVED lines=24> */
[----:B------:R-:W-:Y:S01]  /*a7d0*/  F2FP.SATFINITE.E4M3.F32.PACK_AB_MERGE_C R169, R91, R90, R4 ;  /* 0x0000005a5ba9723e */ /* 0x000fe20004807004 */
[-C--:B------:R-:W-:Y:S01]  /*a7e0*/  FMUL.FTZ R57, R57, R117.reuse ;  /* 0x0000007539397220 */ /* 0x080fe20000410000 */
[----:B------:R-:W-:Y:S01]  /*a7f0*/  F2FP.SATFINITE.E4M3.F32.PACK_AB_MERGE_C R184, R13, R12, R14 ;  /* 0x0000000c0db8723e */ /* 0x000fe2000480700e */
[----:B------:R-:W-:Y:S01]  /*a800*/  FMUL.FTZ R60, R60, R117 ;  /* 0x000000753c3c7220 */ /* 0x000fe20000410000 */
[----:B------:R-:W-:Y:S01]  /*a810*/  F2FP.SATFINITE.E4M3.F32.PACK_AB_MERGE_C R185, R152, R157, R154 ;  /* 0x0000009d98b9723e */ /* 0x000fe2000480709a */
[-C--:B------:R-:W-:Y:S01]  /*a820*/  FMUL.FTZ R61, R61, R117.reuse ;  /* 0x000000753d3d7220 */ /* 0x080fe20000410000 */
        /* <DEDUP_REMOVED lines=25> */
[----:B------:R-:W-:Y:S01]  /*a9c0*/  VIADD R5, R5, 0xffffffff ;  /* 0xffffffff05057836 */ /* 0x000fe20000000000 */
[----:B------:R-:W-:Y:S01]  /*a9d0*/  F2FP.SATFINITE.E4M3.F32.PACK_AB_MERGE_C R168, R89, R116, R92 ;  /* 0x0000007459a8723e */ /* 0x000fe2000480705c */
[----:B------:R-:W-:Y:S01]  /*a9e0*/  FMUL.FTZ R26, R26, R126 ;  /* 0x0000007e1a1a7220 */ /* 0x000fe20000410000 */
[----:B------:R-:W-:Y:S01]  /*a9f0*/  F2FP.SATFINITE.E4M3.F32.PACK_AB_MERGE_C R170, R97, R96, R100 ;  /* 0x0000006061aa723e */ /* 0x000fe20004807064 */
[----:B------:R-:W-:Y:S01]  /*aa00*/  FMUL.FTZ R27, R27, R126 ;  /* 0x0000007e1b1b7220 */ /* 0x000fe20000410000 */
        /* <DEDUP_REMOVED lines=31> */
[----:B------:R-:W-:-:S02]  /*ac00*/  IMAD.MOV.U32 R0, RZ, RZ, R88 ;  /* 0x000000ffff007224 */ /* 0x000fc400078e0058 */
[----:B------:R-:W-:Y:S01]  /*ac10*/  IMAD.MOV.U32 R4, RZ, RZ, R11 ;  /* 0x000000ffff047224 */ /* 0x000fe200078e000b */
[----:B------:R-:W-:Y:S06]  /*ac20*/  @P2 BRA `(.L_x_912) ;  /* 0xffffffb800382947 */ /* 0x000fec000383ffff */
[----:B------:R-:W-:Y:S02]  /*ac30*/  IMAD.MOV.U32 R0, RZ, RZ, R88 ;  /* 0x000000ffff007224 */ /* 0x000fe400078e0058 */
[----:B------:R-:W-:-:S07]  /*ac40*/  IMAD.MOV.U32 R4, RZ, RZ, R11 ;  /* 0x000000ffff047224 */ /* 0x000fce00078e000b */
.L_x_894:
[----:B------:R-:W0:Y:S01]  /*ac50*/  LDC R11, c[0x0][0x2f0] ;  /* 0x0000bc00ff0b7b82 */ /* 0x000e220000000800 */
[----:B------:R-:W-:Y:S01]  /*ac60*/  UIADD3 UR61, -UR61, 0x1, URZ ;  /* 0x000000013d3d7890 */ /* 0x000fe2000fffe13f */
[----:B------:R-:W-:Y:S01]  /*ac70*/  ULDC UR7, c[0x0][0x448] ;  /* 0x0001120000077ab9 */ /* 0x000fe20000000800 */
[----:B------:R-:W-:Y:S01]  /*ac80*/  ULDC UR14, c[0x0][0x9e4] ;  /* 0x00027900000e7ab9 */ /* 0x000fe20000000800 */
[----:B------:R-:W-:Y:S02]  /*ac90*/  UISETP.NE.AND UP0, UPT, UR7, 0x1, UPT ;  /* 0x000000010700788c */ /* 0x000fe4000bf05270 */
[----:B------:R-:W-:Y:S02]  /*aca0*/  UISETP.GE.AND UP1, UPT, UR14, 0x1, UPT ;  /* 0x000000010e00788c */ /* 0x000fe4000bf26270 */
[----:B------:R-:W1:Y:S04]  /*acb0*/  S2UR UR6, SR_CTAID.X ;  /* 0x00000000000679c3 */ /* 0x000e680000002500 */
[----:B------:R-:W-:-:S03]  /*acc0*/  PLOP3.LUT P2, PT, PT, PT, UP1, 0x40, 0x0 ;  /* 0x000000000000781c */ /* 0x000fc60003f4e818 */
[----:B------:R-:W-:Y:S01]  /*acd0*/  @UP0 ULDC UR15, c[0x0][0x450] ;  /* 0x00011400000f0ab9 */ /* 0x000fe20000000800 */
[----:B0-----:R-:W-:-:S05]  /*ace0*/  IMAD R11, R16, R11, UR61 ;  /* 0x0000003d100b7e24 */ /* 0x001fca000f8e020b */
[----:B------:R-:W-:Y:S01]  /*acf0*/  R2UR UR11, R11 ;  /* 0x000000000b0b72ca */ /* 0x000fe200000e0000 */
[----:B-1----:R-:W-:-:S03]  /*ad00*/  ULEA UR10, UR6, 0x7f, 0x7 ;  /* 0x0000007f060a7891 */ /* 0x002fc6000f8e383f */
[----:B------:R-:W-:Y:S02]  /*ad10*/  @UP0 ULDC UR6, c[0x0][0x44c] ;  /* 0x0001130000060ab9 */ /* 0x000fe40000000800 */
[----:B------:R-:W-:-:S04]  /*ad20*/  UIMAD.WIDE.U32 UR6, UR10, UR6, URZ ;  /* 0x000000060a0672a5 */ /* 0x000fc8000f8e003f */
[----:B------:R-:W-:-:S04]  /*ad30*/  @UP0 USHF.R.U32.HI UR10, URZ, UR15, UR7 ;  /* 0x0000000f3f0a0299 */ /* 0x000fc80008011607 */
[----:B------:R-:W-:-:S03]  /*ad40*/  UIADD3 UR10, UR11, UR10, URZ ;  /* 0x0000000a0b0a7290 */ /* 0x000fc6000fffe03f */
[----:B------:R-:W-:Y:S02]  /*ad50*/  ULDC UR11, c[0x0][0x9dc] ;  /* 0x00027700000b7ab9 */ /* 0x000fe40000000800 */
[----:B------:R-:W-:Y:S01]  /*ad60*/  UIADD3 UR11, UR10, -UR11, URZ ;  /* 0x8000000b0a0b7290 */ /* 0x000fe2000fffe03f */
[----:B------:R-:W-:Y:S11]  /*ad70*/  @P2 BRA `(.L_x_913) ;  /* 0x0000000000442947 */ /* 0x000ff60003800000 */
        /* <DEDUP_REMOVED lines=10> */
.L_x_914:
[----:B------:R-:W-:-:S11]  /*ae20*/  UISETP.NE.AND UP2, UPT, UR14, 0x1, UPT ;  /* 0x000000010e00788c */ /* 0x000fd6000bf45270 */
[----:B------:R-:W-:Y:S02]  /*ae30*/  @UP2 ULDC.64 UR18, c[0x0][0x9e8] ;  /* 0x00027a0000122ab9 */ /* 0x000fe40000000a00 */
[----:B------:R-:W-:-:S04]  /*ae40*/  UIMAD.WIDE.U32 UR6, UR10, UR18, URZ ;  /* 0x000000120a0672a5 */ /* 0x000fc8000f8e003f */
[----:B------:R-:W-:-:S12]  /*ae50*/  @UP2 USHF.R.U32.HI UR10, URZ, UR19, UR7 ;  /* 0x000000133f0a2299 */ /* 0x000fd80008011607 */
.L_x_915:
[----:B------:R-:W-:-:S04]  /*ae60*/  UIMAD UR10, UR10, UR14, URZ ;  /* 0x0000000e0a0a72a4 */ /* 0x000fc8000f8e023f */
[----:B------:R-:W-:-:S04]  /*ae70*/  UISETP.LT.AND UP2, UPT, UR11, UR10, UPT ;  /* 0x0000000a0b00728c */ /* 0x000fc8000bf41270 */
[----:B------:R-:W-:-:S12]  /*ae80*/  USEL UR11, UR11, UR10, !UP2 ;  /* 0x0000000a0b0b7287 */ /* 0x000fd8000d000000 */
.L_x_913:
[----:B------:R-:W-:-:S04]  /*ae90*/  UIADD3 UR6, UR11, 0x9f, URZ ;  /* 0x0000009f0b067890 */ /* 0x000fc8000fffe03f */
[----:B------:R-:W-:-:S04]  /*aea0*/  UIMAD.WIDE UR6, UR6, 0x66666667, URZ ;  /* 0x66666667060678a5 */ /* 0x000fc8000f8e023f */
[----:B------:R-:W-:-:S04]  /*aeb0*/  USHF.R.U32.HI UR6, URZ, 0x1f, UR7 ;  /* 0x0000001f3f067899 */ /* 0x000fc80008011607 */
[----:B------:R-:W-:-:S04]  /*aec0*/  ULEA.HI.SX32 UR6, UR7, UR6, 0x1a ;  /* 0x0000000607067291 */ /* 0x000fc8000f8fd23f */
[----:B------:R-:W-:-:S04]  /*aed0*/  UISETP.LT.AND UP2, UPT, UR56, UR6, UPT ;  /* 0x000000063800728c */ /* 0x000fc8000bf41270 */
[----:B------:R-:W-:-:S06]  /*aee0*/  USEL UR11, UR56, UR6, !UP2 ;  /* 0x00000006380b7287 */ /* 0x000fcc000d000000 */
[----:B------:R-:W-:-:S13]  /*aef0*/  ISETP.GE.AND P2, PT, R5, UR11, PT ;  /* 0x0000000b05007c0c */ /* 0x000fda000bf46270 */
[----:B------:R-:W-:Y:S05]  /*af00*/  @!P2 BRA `(.L_x_916) ;  /* 0x0000002c0050a947 */ /* 0x000fea0003800000 */
[----:B------:R-:W-:Y:S01]  /*af10*/  IMAD.MOV.U32 R13, RZ, RZ, R0 ;  /* 0x000000ffff0d7224 */ /* 0x000fe200078e0000 */
[----:B------:R-:W-:Y:S01]  /*af20*/  UMOV UR6, UR4 ;  /* 0x0000000400067c82 */ /* 0x000fe20008000000 */
[----:B------:R-:W-:-:S07]  /*af30*/  IMAD.MOV.U32 R11, RZ, RZ, R4 ;  /* 0x000000ffff0b7224 */ /* 0x000fce00078e0004 */
.L_x_926:
[----:B------:R-:W-:Y:S01]  /*af40*/  ISETP.NE.AND P3, PT, RZ, UR39, PT ;  /* 0x00000027ff007c0c */ /* 0x000fe2000bf65270 */
[----:B------:R-:W-:-:S04]  /*af50*/  UISETP.NE.AND UP2, UPT, UR5, 0x1, UPT ;  /* 0x000000010500788c */ /* 0x000fc8000bf45270 */
[----:B------:R-:W-:-:S04]  /*af60*/  USEL UR4, URZ, 0x1, UP2 ;  /* 0x000000013f047887 */ /* 0x000fc80009000000 */
[----:B------:R-:W-:-:S04]  /*af70*/  ULOP3.LUT UR4, UR6, UR4, URZ, 0x3c, !UPT ;  /* 0x0000000406047292 */ /* 0x000fc8000f8e3c3f */
[----:B------:R-:W-:Y:S08]  /*af80*/  @P3 BRA `(.L_x_917) ;  /* 0x0000000000383947 */ /* 0x000ff00003800000 */
[----:B------:R-:W-:Y:S05]  /*af90*/  @!P0 BRA `(.L_x_918) ;  /* 0x0000000000048947 */ /* 0x000fea0003800000 */
[----:B------:R-:W-:Y:S01]  /*afa0*/  BPT.TRAP 0x1 ;  /* 0x000000040000795c */ /* 0x000fe20000300000 */
.L_x_918:
[----:B------:R-:W-:Y:S01]  /*afb0*/  UIADD3 UR7, UR5, 0x1, URZ ;  /* 0x0000000105077890 */ /* 0x000fe2000fffe03f */
[----:B------:R-:W-:-:S03]  /*afc0*/  IMAD.U32 R0, RZ, RZ, UR4 ;  /* 0x00000004ff007e24 */ /* 0x000fc6000f8e00ff */
[----:B------:R-:W-:Y:S02]  /*afd0*/  UISETP.NE.AND UP2, UPT, UR7, 0x2, UPT ;  /* 0x000000020700788c */ /* 0x000fe4000bf45270 */
[----:B------:R-:W-:Y:S02]  /*afe0*/  SHF.L.U32 R0, R0, 0x1f, RZ ;  /* 0x0000001f00007819 */ /* 0x000fe400000006ff */
[----:B------:R-:W-:-:S04]  /*aff0*/  USEL UR7, UR7, URZ, UP2 ;  /* 0x0000003f07077287 */ /* 0x000fc80009000000 */
[----:B------:R-:W-:-:S09]  /*b000*/  ULEA UR7, UR7, UR37, 0x3 ;  /* 0x0000002507077291 */ /* 0x000fd2000f8e183f */
[----:B------:R0:W1:Y:S01]  /*b010*/  SYNCS.PHASECHK.TRANS64.TRYWAIT P2, [UR7+0x29830], R0 ;  /* 0x02983000ff0075a7 */ /* 0x0000620008040147 */
[----:B------:R-:W-:Y:S05]  /*b020*/  @!P0 BRA `(.L_x_919) ;  /* 0x0000000000048947 */ /* 0x000fea0003800000 */
[----:B------:R-:W-:Y:S01]  /*b030*/  BPT.TRAP 0x1 ;  /* 0x000000040000795c */ /* 0x000fe20000300000 */
.L_x_919:
[----:B-1----:R-:W-:Y:S05]  /*b040*/  @P2 BRA `(.L_x_917) ;  /* 0x0000000000082947 */ /* 0x002fea0003800000 */
[----:B------:R-:W1:Y:S02]  /*b050*/  SYNCS.PHASECHK.TRANS64.TRYWAIT P2, [UR7+0x29830], R0 ;  /* 0x02983000ff0075a7 */ /* 0x000e640008040147 */
[----:B-1----:R-:W-:Y:S05]  /*b060*/  @!P2 BRA `(.L_x_920) ;  /* 0x000000e0007ca947 */ /* 0x002fea0003800000 */
.L_x_917:
        /* <DEDUP_REMOVED lines=200> */
.L_x_922:
[----:B------:R-:W-:Y:S01]  /*bcf0*/  ULEA UR10, UR5, UR37, 0x3 ;  /* 0x00000025050a7291 */ /* 0x000fe2000f8e183f */
[----:B------:R-:W-:-:S05]  /*bd00*/  IMAD.U32 R0, RZ, RZ, UR6 ;  /* 0x00000006ff007e24 */ /* 0x000fca000f8e00ff */
[----:B------:R-:W-:-:S04]  /*bd10*/  SHF.L.U32 R0, R0, 0x1f, RZ ;  /* 0x0000001f00007819 */ /* 0x000fc800000006ff */
[----:B------:R0:W1:Y:S01]  /*bd20*/  SYNCS.PHASECHK.TRANS64.TRYWAIT P2, [UR10+0x29850], R0 ;  /* 0x02985000ff0075a7 */ /* 0x000062000804014a */
[----:B------:R-:W-:Y:S05]  /*bd30*/  @!P0 BRA `(.L_x_923) ;  /* 0x0000000000048947 */ /* 0x000fea0003800000 */
[----:B------:R-:W-:Y:S01]  /*bd40*/  BPT.TRAP 0x1 ;  /* 0x000000040000795c */ /* 0x000fe20000300000 */
.L_x_923:
[----:B-1----:R-:W-:Y:S05]  /*bd50*/  @P2 BRA `(.L_x_921) ;  /* 0x0000000000082947 */ /* 0x002fea0003800000 */
[----:B------:R-:W1:Y:S02]  /*bd60*/  SYNCS.PHASECHK.TRANS64.TRYWAIT P2, [UR10+0x29850], R0 ;  /* 0x02985000ff0075a7 */ /* 0x000e64000804014a */
[----:B-1----:R-:W-:Y:S05]  /*bd70*/  @!P2 BRA `(.L_x_924) ;  /* 0x000000d40050a947 */ /* 0x002fea0003800000 */
.L_x_921:
[----:B------:R-:W-:Y:S01]  /*bd80*/  UIADD3 UR6, UR37, 0x400, URZ ;  /* 0x0000040025067890 */ /* 0x000fe2000fffe03f */
[----:B------:R-:W-:Y:S01]  /*bd90*/  WARPGROUP.ARRIVE ;  /* 0x00000000000079c5 */ /* 0x000fe20000000000 */
[----:B------:R-:W-:Y:S01]  /*bda0*/  UMOV UR15, 0xc0000010 ;  /* 0xc0000010000f7882 */ /* 0x000fe20000000000 */
[----:B01----:R-:W-:Y:S01]  /*bdb0*/  FMNMX.FTZ R0, R152, R11, !PT ;  /* 0x0000000b98007209 */ /* 0x003fe20007810000 */
[----:B------:R-:W-:-:S03]  /*bdc0*/  USHF.R.U32.HI UR6, URZ, 0x4, UR6 ;  /* 0x000000043f067899 */ /* 0x000fc60008011606 */
[----:B------:R-:W-:Y:S01]  /*bdd0*/  FMNMX.FTZ R15, R153, R0, !PT ;  /* 0x00000000990f7209 */ /* 0x000fe20007810000 */
        /* <DEDUP_REMOVED lines=97> */
[----:B------:R-:W-:-:S04]  /*c3f0*/  FADD.FTZ R11, -R4, R11 ;  /* 0x0000000b040b7221 */ /* 0x000fc80000010100 */
[----:B------:R-:W-:Y:S01]  /*c400*/  FMUL.FTZ R10, R11, UR36 ;  /* 0x000000240b0a7c20 */ /* 0x000fe20008410000 */
[----:B-1----:R-:W-:-:S05]  /*c410*/  FMNMX.FTZ R0, R21, R0, !PT ;  /* 0x0000000015007209 */ /* 0x002fca0007810000 */
[----:B------:R-:W-:Y:S01]  /*c420*/  MUFU.EX2 R10, R10 ;  /* 0x0000000a000a7308 */ /* 0x000fe20000000800 */
[----:B------:R-:W-:-:S01]  /*c430*/  FADD.FTZ R11, -R0, R13 ;  /* 0x0000000d000b7221 */ /* 0x000fc20000010100 */
[----:B------:R-:W-:-:S03]  /*c440*/  IMAD.U32 R13, RZ, RZ, UR36 ;  /* 0x00000024ff0d7e24 */ /* 0x000fc6000f8e00ff */
[----:B------:R-:W-:Y:S01]  /*c450*/  FMUL.FTZ R11, R11, UR36 ;  /* 0x000000240b0b7c20 */ /* 0x000fe20008410000 */
[----:B------:R-:W-:-:S04]  /*c460*/  FFMA.FTZ R188, R4, R13, -8 ;  /* 0xc100000004bc7423 */ /* 0x000fc8000001000d */
[--C-:B------:R-:W-:Y:S01]  /*c470*/  FFMA.FTZ R15, R157, UR36, -R188.reuse ;  /* 0x000000249d0f7c23 */ /* 0x100fe200080108bc */
[----:B------:R-:W-:Y:S02]  /*c480*/  IMAD.U32 R157, RZ, RZ, UR36 ;  /* 0x00000024ff9d7e24 */ /* 0x000fe4000f8e00ff */
[--C-:B------:R-:W-:Y:S01]  /*c490*/  FFMA.FTZ R12, R153, UR36, -R188.reuse ;  /* 0x00000024990c7c23 */ /* 0x100fe200080108bc */
[----:B------:R-:W-:-:S01]  /*c4a0*/  FFMA.FTZ R153, R101, UR36, -R188 ;  /* 0x0000002465997c23 */ /* 0x000fc200080108bc */
[----:B------:R-:W-:Y:S01]  /*c4b0*/  FFMA.FTZ R13, R152, UR36, -R188 ;  /* 0x00000024980d7c23 */ /* 0x000fe200080108bc */
[----:B------:R-:W-:-:S01]  /*c4c0*/  FFMA.FTZ R101, R0, R157, -8 ;  /* 0xc100000000657423 */ /* 0x000fc2000001009d */
[----:B------:R-:W-:Y:S01]  /*c4d0*/  MUFU.EX2 R11, R11 ;  /* 0x0000000b000b7308 */ /* 0x000fe20000000800 */
[----:B------:R-:W-:-:S01]  /*c4e0*/  FFMA.FTZ R14, R156, UR36, -R188 ;  /* 0x000000249c0e7c23 */ /* 0x000fc200080108bc */
[----:B------:R-:W-:Y:S01]  /*c4f0*/  FFMA.FTZ R20, R160, UR36, -R188 ;  /* 0x00000024a0147c23 */ /* 0x000fe200080108bc */
        /* <DEDUP_REMOVED lines=8> */
[----:B------:R-:W-:-:S01]  /*c580*/  FFMA.FTZ R22, R164, UR36, -R188 ;  /* 0x00000024a4167c23 */ /* 0x000fc200080108bc */
[----:B------:R-:W-:Y:S01]  /*c590*/  FFMA.FTZ R158, R166, UR36, -R101 ;  /* 0x00000024a69e7c23 */ /* 0x000fe20008010865 */
[----:B------:R-:W-:-:S01]  /*c5a0*/  FFMA.FTZ R23, R165, UR36, -R188 ;  /* 0x00000024a5177c23 */ /* 0x000fc200080108bc */
[----:B------:R-:W-:Y:S01]  /*c5b0*/  FFMA.FTZ R161, R167, UR36, -R101 ;  /* 0x00000024a7a17c23 */ /* 0x000fe20008010865 */
[----:B------:R-:W-:-:S01]  /*c5c0*/  FFMA.FTZ R136, R136, UR36, -R188 ;  /* 0x0000002488887c23 */ /* 0x000fc200080108bc */
[----:B------:R-:W1:Y:S01]  /*c5d0*/  MUFU.EX2 R152, R152 ;  /* 0x0000009800987308 */ /* 0x000e620000000800 */
[----:B------:R-:W-:-:S01]  /*c5e0*/  FFMA.FTZ R138, R138, UR36, -R101 ;  /* 0x000000248a8a7c23 */ /* 0x000fc20008010865 */
[----:B------:R-:W-:Y:S01]  /*c5f0*/  FFMA.FTZ R137, R137, UR36, -R188 ;  /* 0x0000002489897c23 */ /* 0x000fe200080108bc */
[----:B------:R-:W-:-:S01]  /*c600*/  FFMA.FTZ R139, R139, UR36, -R101 ;  /* 0x000000248b8b7c23 */ /* 0x000fc20008010865 */
[----:B------:R-:W-:Y:S01]  /*c610*/  FFMA.FTZ R140, R140, UR36, -R188 ;  /* 0x000000248c8c7c23 */ /* 0x000fe200080108bc */
[----:B------:R-:W-:-:S01]  /*c620*/  FFMA.FTZ R142, R142, UR36, -R101 ;  /* 0x000000248e8e7c23 */ /* 0x000fc20008010865 */
[----:B------:R-:W-:Y:S01]  /*c630*/  FFMA.FTZ R141, R141, UR36, -R188 ;  /* 0x000000248d8d7c23 */ /* 0x000fe200080108bc */
[----:B------:R-:W-:-:S01]  /*c640*/  FFMA.FTZ R143, R143, UR36, -R101 ;  /* 0x000000248f8f7c23 */ /* 0x000fc20008010865 */
[----:B------:R-:W2:Y:S01]  /*c650*/  MUFU.EX2 R12, R12 ;  /* 0x0000000c000c7308 */ /* 0x000ea20000000800 */
[----:B0-----:R-:W-:-:S01]  /*c660*/  FFMA.FTZ R7, R10, R7, R13 ;  /* 0x000000070a077223 */ /* 0x001fc2000001000d */
[----:B------:R-:W-:Y:S01]  /*c670*/  FFMA.FTZ R144, R144, UR36, -R188 ;  /* 0x0000002490907c23 */ /* 0x000fe200080108bc */
[----:B------:R-:W-:-:S01]  /*c680*/  FFMA.FTZ R146, R146, UR36, -R101 ;  /* 0x0000002492927c23 */ /* 0x000fc20008010865 */
[----:B------:R-:W-:Y:S01]  /*c690*/  FFMA.FTZ R145, R145, UR36, -R188 ;  /* 0x0000002491917c23 */ /* 0x000fe200080108bc */
[----:B------:R-:W-:-:S01]  /*c6a0*/  FFMA.FTZ R147, R147, UR36, -R101 ;  /* 0x0000002493937c23 */ /* 0x000fc20008010865 */
[----:B------:R-:W-:Y:S01]  /*c6b0*/  FFMA.FTZ R148, R148, UR36, -R188 ;  /* 0x0000002494947c23 */ /* 0x000fe200080108bc */
[----:B------:R-:W-:-:S01]  /*c6c0*/  FFMA.FTZ R150, R150, UR36, -R101 ;  /* 0x0000002496967c23 */ /* 0x000fc20008010865 */
[----:B------:R-:W0:Y:S01]  /*c6d0*/  MUFU.EX2 R155, R155 ;  /* 0x0000009b009b7308 */ /* 0x000e220000000800 */
[----:B-1----:R-:W-:-:S01]  /*c6e0*/  FFMA.FTZ R6, R11, R6, R152 ;  /* 0x000000060b067223 */ /* 0x002fc20000010098 */
[----:B------:R-:W-:Y:S01]  /*c6f0*/  FFMA.FTZ R149, R149, UR36, -R188 ;  /* 0x0000002495957c23 */ /* 0x000fe200080108bc */
[----:B------:R-:W-:-:S01]  /*c700*/  FFMA.FTZ R151, R151, UR36, -R101 ;  /* 0x0000002497977c23 */ /* 0x000fc20008010865 */
[----:B------:R-:W-:Y:S01]  /*c710*/  FFMA.FTZ R120, R120, UR36, -R188 ;  /* 0x0000002478787c23 */ /* 0x000fe200080108bc */
[----:B------:R-:W-:-:S01]  /*c720*/  FFMA.FTZ R122, R122, UR36, -R101 ;  /* 0x000000247a7a7c23 */ /* 0x000fc20008010865 */
[----:B------:R-:W-:Y:S01]  /*c730*/  FFMA.FTZ R121, R121, UR36, -R188 ;  /* 0x0000002479797c23 */ /* 0x000fe200080108bc */
[----:B------:R-:W-:-:S01]  /*c740*/  FFMA.FTZ R123, R123, UR36, -R101 ;  /* 0x000000247b7b7c23 */ /* 0x000fc20008010865 */
[----:B------:R-:W1:Y:S01]  /*c750*/  MUFU.EX2 R14, R14 ;  /* 0x0000000e000e7308 */ /* 0x000e620000000800 */
[----:B--2---:R-:W-:-:S01]  /*c760*/  FADD.FTZ R7, R12, R7 ;  /* 0x000000070c077221 */ /* 0x004fc20000010000 */
[----:B------:R-:W-:Y:S01]  /*c770*/  FFMA.FTZ R124, R124, UR36, -R188 ;  /* 0x000000247c7c7c23 */ /* 0x000fe200080108bc */
[----:B------:R-:W-:-:S01]  /*c780*/  FFMA.FTZ R126, R126, UR36, -R101 ;  /* 0x000000247e7e7c23 */ /* 0x000fc20008010865 */
[----:B------:R-:W-:Y:S01]  /*c790*/  FFMA.FTZ R125, R125, UR36, -R188 ;  /* 0x000000247d7d7c23 */ /* 0x000fe200080108bc */
[----:B------:R-:W-:-:S01]  /*c7a0*/  FFMA.FTZ R127, R127, UR36, -R101 ;  /* 0x000000247f7f7c23 */ /* 0x000fc20008010865 */
[----:B------:R-:W-:Y:S01]  /*c7b0*/  FFMA.FTZ R128, R128, UR36, -R188 ;  /* 0x0000002480807c23 */ /* 0x000fe200080108bc */
[----:B------:R-:W-:-:S01]  /*c7c0*/  FFMA.FTZ R130, R130, UR36, -R101 ;  /* 0x0000002482827c23 */ /* 0x000fc20008010865 */
[----:B------:R-:W2:Y:S01]  /*c7d0*/  MUFU.EX2 R154, R154 ;  /* 0x0000009a009a7308 */ /* 0x000ea20000000800 */
[----:B0-----:R-:W-:-:S01]  /*c7e0*/  FADD.FTZ R163, R155, R6 ;  /* 0x000000069ba37221 */ /* 0x001fc20000010000 */
[----:B------:R-:W-:Y:S01]  /*c7f0*/  FFMA.FTZ R129, R129, UR36, -R188 ;  /* 0x0000002481817c23 */ /* 0x000fe200080108bc */
[----:B------:R-:W-:-:S01]  /*c800*/  FFMA.FTZ R131, R131, UR36, -R101 ;  /* 0x0000002483837c23 */ /* 0x000fc20008010865 */
[----:B------:R-:W-:Y:S01]  /*c810*/  FFMA.FTZ R132, R132, UR36, -R188 ;  /* 0x0000002484847c23 */ /* 0x000fe200080108bc */
[----:B------:R-:W-:-:S01]  /*c820*/  FFMA.FTZ R134, R134, UR36, -R101 ;  /* 0x0000002486867c23 */ /* 0x000fc20008010865 */
[----:B------:R-:W-:Y:S01]  /*c830*/  FFMA.FTZ R133, R133, UR36, -R188 ;  /* 0x0000002485857c23 */ /* 0x000fe200080108bc */
[----:B------:R-:W-:-:S01]  /*c840*/  FFMA.FTZ R135, R135, UR36, -R101 ;  /* 0x0000002487877c23 */ /* 0x000fc20008010865 */
[----:B------:R-:W0:Y:S01]  /*c850*/  MUFU.EX2 R15, R15 ;  /* 0x0000000f000f7308 */ /* 0x000e220000000800 */
[----:B-1----:R-:W-:-:S01]  /*c860*/  FADD.FTZ R6, R14, R7 ;  /* 0x000000070e067221 */ /* 0x002fc20000010000 */
        /* <DEDUP_REMOVED lines=9> */
[----:B------:R-:W-:-:S02]  /*c900*/  WARPGROUP.DEPBAR.LE gsb0, 0x0 ;  /* 0x00008000000079c5 */ /* 0x000fc40000010000 */
[----:B------:R-:W-:Y:S01]  /*c910*/  WARPGROUP.ARRIVE ;  /* 0x00000000000079c5 */ /* 0x000fe20000000000 */
[----:B------:R-:W-:-:S01]  /*c920*/  FFMA.FTZ R111, R111, UR36, -R101 ;  /* 0x000000246f6f7c23 */ /* 0x000fc20008010865 */
[----:B------:R-:W-:Y:S01]  /*c930*/  FFMA.FTZ R112, R112, UR36, -R188 ;  /* 0x0000002470707c23 */ /* 0x000fe200080108bc */
[----:B------:R-:W2:Y:S01]  /*c940*/  MUFU.EX2 R20, R20 ;  /* 0x0000001400147308 */ /* 0x000ea20000000800 */
[----:B0-----:R-:W-:-:S01]  /*c950*/  FADD.FTZ R7, R15, R6 ;  /* 0x000000060f077221 */ /* 0x001fc20000010000 */
[--C-:B------:R-:W-:Y:S01]  /*c960*/  FFMA.FTZ R114, R114, UR36, -R101.reuse ;  /* 0x0000002472727c23 */ /* 0x100fe20008010865 */
[----:B------:R-:W-:Y:S01]  /*c970*/  QGMMA.64x128x32.F32.E4M3.E4M3 R24, R176, gdesc[UR12], R24, gsb0 ;  /* 0x01e0000cb0187df3 */ /* 0x000fe20008000818 */
[----:B------:R-:W-:Y:S01]  /*c980*/  UIADD3 UR14, UR6, 0x300, URZ ;  /* 0x00000300060e7890 */ /* 0x000fe2000fffe03f */
[----:B------:R-:W-:Y:S01]  /*c990*/  FFMA.FTZ R113, R113, UR36, -R188 ;  /* 0x0000002471717c23 */ /* 0x000fe200080108bc */
[----:B------:R-:W-:Y:S01]  /*c9a0*/  UMOV UR15, 0xc0000010 ;  /* 0xc0000010000f7882 */ /* 0x000fe20000000000 */
[----:B------:R-:W-:Y:S01]  /*c9b0*/  FFMA.FTZ R115, R115, UR36, -R101 ;  /* 0x0000002473737c23 */ /* 0x000fe20008010865 */
        /* <DEDUP_REMOVED lines=27> */
[----:B------:R-:W-:-:S05]  /*cb70*/  IADD3 R164, -R17, 0xb, RZ ;  /* 0x0000000b11a47810 */ /* 0x000fca0007ffe1ff */
        /* <DEDUP_REMOVED lines=27> */
[----:B------:R-:W-:Y:S02]  /*cd30*/  WARPGROUP.DEPBAR.LE gsb0, 0x0 ;  /* 0x00008000000079c5 */ /* 0x000fe40000010000 */
[----:B------:R-:W-:Y:S01]  /*cd40*/  WARPGROUP.ARRIVE ;  /* 0x00000000000079c5 */ /* 0x000fe20000000000 */
[----:B0-----:R-:W-:-:S04]  /*cd50*/  FADD.FTZ R6, R144, R7 ;  /* 0x0000000790067221 */ /* 0x001fc80000010000 */
[----:B------:R-:W0:Y:S01]  /*cd60*/  MUFU.EX2 R147, R147 ;  /* 0x0000009300937308 */ /* 0x000e220000000800 */
[----:B------:R-:W-:Y:S01]  /*cd70*/  QGMMA.64x128x32.F32.E4M3.E4M3 R24, R172, gdesc[UR12], R24, gsb0 ;  /* 0x01e0000cac187df3 */ /* 0x000fe20008000818 */
[----:B------:R-:W-:Y:S01]  /*cd80*/  UIADD3 UR14, UR6, 0x400, URZ ;  /* 0x00000400060e7890 */ /* 0x000fe2000fffe03f */
[----:B-1----:R-:W-:Y:S01]  /*cd90*/  FADD.FTZ R160, R146, R163 ;  /* 0x000000a392a07221 */ /* 0x002fe20000010000 */
[----:B------:R-:W-:-:S04]  /*cda0*/  UMOV UR15, 0xc0000010 ;  /* 0xc0000010000f7882 */ /* 0x000fc80000000000 */
        /* <DEDUP_REMOVED lines=34> */
[----:B------:R-:W-:Y:S02]  /*cfd0*/  WARPGROUP.DEPBAR.LE gsb0, 0x0 ;  /* 0x00008000000079c5 */ /* 0x000fe40000010000 */
[----:B------:R-:W-:-:S04]  /*cfe0*/  WARPGROUP.ARRIVE ;  /* 0x00000000000079c5 */ /* 0x000fc80000000000 */
[----:B------:R-:W0:Y:S01]  /*cff0*/  MUFU.EX2 R134, R134 ;  /* 0x0000008600867308 */ /* 0x000e220000000800 */
[----:B-1----:R-:W-:-:S01]  /*d000*/  FADD.FTZ R163, R131, R160 ;  /* 0x000000a083a37221 */ /* 0x002fc20000010000 */
[----:B------:R-:W-:Y:S01]  /*d010*/  QGMMA.64x128x32.F32.E4M3.E4M3 R24, R168, gdesc[UR12], R24, gsb0 ;  /* 0x01e0000ca8187df3 */ /* 0x000fe20008000818 */
[----:B--2---:R-:W-:-:S05]  /*d020*/  FADD.FTZ R6, R132, R7 ;  /* 0x0000000784067221 */ /* 0x004fca0000010000 */
[----:B------:R-:W1:Y:S08]  /*d030*/  MUFU.EX2 R133, R133 ;  /* 0x0000008500857308 */ /* 0x000e700000000800 */
        /* <DEDUP_REMOVED lines=20> */
[----:B------:R-:W-:Y:S01]  /*d180*/  MUFU.EX2 R114, R114 ;  /* 0x0000007200727308 */ /* 0x000fe20000000800 */
[----:B-1----:R-:W-:-:S07]  /*d190*/  FADD.FTZ R163, R111, R160 ;  /* 0x000000a06fa37221 */ /* 0x002fce0000010000 */
[----:B------:R-:W0:Y:S01]  /*d1a0*/  MUFU.EX2 R113, R113 ;  /* 0x0000007100717308 */ /* 0x000e220000000800 */
[----:B--2---:R-:W-:-:S07]  /*d1b0*/  FADD.FTZ R6, R112, R7 ;  /* 0x0000000770067221 */ /* 0x004fce0000010000 */
[----:B------:R-:W-:Y:S08]  /*d1c0*/  MUFU.EX2 R115, R115 ;  /* 0x0000007300737308 */ /* 0x000ff00000000800 */
[----:B------:R-:W1:Y:S01]  /*d1d0*/  MUFU.EX2 R116, R116 ;  /* 0x0000007400747308 */ /* 0x000e620000000800 */
[----:B0-----:R-:W-:-:S07]  /*d1e0*/  FADD.FTZ R7, R113, R6 ;  /* 0x0000000671077221 */ /* 0x001fce0000010000 */
[----:B------:R-:W-:Y:S08]  /*d1f0*/  MUFU.EX2 R118, R118 ;  /* 0x0000007600767308 */ /* 0x000ff00000000800 */
[----:B------:R-:W0:Y:S01]  /*d200*/  MUFU.EX2 R117, R117 ;  /* 0x0000007500757308 */ /* 0x000e220000000800 */
[----:B-1----:R-:W-:-:S07]  /*d210*/  FADD.FTZ R6, R116, R7 ;  /* 0x0000000774067221 */ /* 0x002fce0000010000 */
[----:B------:R-:W1:Y:S01]  /*d220*/  MUFU.EX2 R119, R119 ;  /* 0x0000007700777308 */ /* 0x000e620000000800 */
[----:B------:R-:W-:-:S07]  /*d230*/  WARPGROUP.DEPBAR.LE gsb0, 0x0 ;  /* 0x00008000000079c5 */ /* 0x000fce0000010000 */
[----:B------:R-:W2:Y:S01]  /*d240*/  MUFU.EX2 R88, R88 ;  /* 0x0000005800587308 */ /* 0x000ea20000000800 */
[----:B0-----:R-:W-:-:S07]  /*d250*/  FADD.FTZ R7, R117, R6 ;  /* 0x0000000675077221 */ /* 0x001fce0000010000 */
[----:B------:R-:W-:Y:S08]  /*d260*/  MUFU.EX2 R90, R90 ;  /* 0x0000005a005a7308 */ /* 0x000ff00000000800 */
[----:B------:R0:W-:Y:S08]  /*d270*/  MUFU.EX2 R165, R94 ;  /* 0x0000005e00a57308 */ /* 0x0001f00000000800 */
[----:B------:R-:W3:Y:S01]  /*d280*/  MUFU.EX2 R89, R89 ;  /* 0x0000005900597308 */ /* 0x000ee20000000800 */
[----:B0-----:R-:W-:-:S04]  /*d290*/  FADD.FTZ R94, R114, R163 ;  /* 0x000000a3725e7221 */ /* 0x001fc80000010000 */
[----:B------:R-:W-:-:S03]  /*d2a0*/  FADD.FTZ R163, R115, R94 ;  /* 0x0000005e73a37221 */ /* 0x000fc60000010000 */
[----:B------:R-:W-:Y:S01]  /*d2b0*/  MUFU.EX2 R91, R91 ;  /* 0x0000005b005b7308 */ /* 0x000fe20000000800 */
[----:B------:R-:W-:-:S01]  /*d2c0*/  FADD.FTZ R94, R118, R163 ;  /* 0x000000a3765e7221 */ /* 0x000fc20000010000 */
[----:B------:R-:W-:-:S05]  /*d2d0*/  IMAD.U32 R163, RZ, RZ, UR7 ;  /* 0x00000007ffa37e24 */ /* 0x000fca000f8e00ff */
[----:B------:R-:W-:Y:S01]  /*d2e0*/  @!P1 LEA R6, R163, UR37, 0x3 ;  /* 0x00000025a3069c11 */ /* 0x000fe2000f8e18ff */
[----:B------:R-:W0:Y:S04]  /*d2f0*/  MUFU.EX2 R92, R92 ;  /* 0x0000005c005c7308 */ /* 0x000e280000000800 */
[----:B------:R-:W-:-:S04]  /*d300*/  @!P1 VIADD R6, R6, 0x29840 ;  /* 0x0002984006069836 */ /* 0x000fc80000000000 */
[----:B------:R-:W4:Y:S01]  /*d310*/  MUFU.EX2 R93, R93 ;  /* 0x0000005d005d7308 */ /* 0x000f220000000800 */
[----:B------:R-:W-:Y:S01]  /*d320*/  @!P1 PRMT R6, RZ, 0x654, R6 ;  /* 0x00000654ff069816 */ /* 0x000fe20000000006 */
[----:B------:R0:W-:Y:S06]  /*d330*/  BAR.ARV R164, 0x100 ;  /* 0x000400a40000751d */ /* 0x0001ec0000002000 */
[----:B------:R1:W-:Y:S01]  /*d340*/  MUFU.EX2 R162, R95 ;  /* 0x0000005f00a27308 */ /* 0x0003e20000000800 */
[----:B------:R5:W-:Y:S07]  /*d350*/  @!P1 SYNCS.ARRIVE.TRANS64.RED.A1T0 RZ, [R6+URZ], RZ ;  /* 0x000000ff06ff99a7 */ /* 0x000bee000810043f */
[----:B------:R-:W5:Y:S01]  /*d360*/  MUFU.EX2 R96, R96 ;  /* 0x0000006000607308 */ /* 0x000f620000000800 */
[----:B-1----:R-:W-:-:S01]  /*d370*/  FADD.FTZ R95, R119, R94 ;  /* 0x0000005e775f7221 */ /* 0x002fc20000010000 */
[----:B--2---:R-:W-:-:S04]  /*d380*/  FADD.FTZ R94, R88, R7 ;  /* 0x00000007585e7221 */ /* 0x004fc80000010000 */
[----:B---3--:R-:W-:Y:S02]  /*d390*/  FADD.FTZ R7, R89, R94 ;  /* 0x0000005e59077221 */ /* 0x008fe40000010000 */
[----:B------:R1:W2:Y:S02]  /*d3a0*/  MUFU.EX2 R171, R98 ;  /* 0x0000006200ab7308 */ /* 0x0002a40000000800 */
[----:B0-----:R-:W-:-:S04]  /*d3b0*/  FADD.FTZ R94, R92, R7 ;  /* 0x000000075c5e7221 */ /* 0x001fc80000010000 */
[----:B----4-:R-:W-:Y:S02]  /*d3c0*/  FADD.FTZ R7, R93, R94 ;  /* 0x0000005e5d077221 */ /* 0x010fe40000010000 */
[----:B------:R-:W0:Y:S01]  /*d3d0*/  MUFU.EX2 R97, R97 ;  /* 0x0000006100617308 */ /* 0x000e220000000800 */
[----:B-1----:R-:W-:-:S01]  /*d3e0*/  FADD.FTZ R98, R90, R95 ;  /* 0x0000005f5a627221 */ /* 0x002fc20000010000 */
[----:B-----5:R-:W-:-:S03]  /*d3f0*/  FADD.FTZ R6, R96, R7 ;  /* 0x0000000760067221 */ /* 0x020fc60000010000 */
[----:B------:R-:W-:-:S03]  /*d400*/  FADD.FTZ R98, R91, R98 ;  /* 0x000000625b627221 */ /* 0x000fc60000010000 */
[----:B------:R-:W1:Y:S01]  /*d410*/  MUFU.EX2 R160, R99 ;  /* 0x0000006300a07308 */ /* 0x000e620000000800 */
[----:B------:R-:W-:-:S04]  /*d420*/  FADD.FTZ R98, R165, R98 ;  /* 0x00000062a5627221 */ /* 0x000fc80000010000 */
[----:B------:R-:W-:-:S03]  /*d430*/  FADD.FTZ R98, R162, R98 ;  /* 0x00000062a2627221 */ /* 0x000fc60000010000 */
[----:B------:R-:W3:Y:S01]  /*d440*/  MUFU.EX2 R100, R100 ;  /* 0x0000006400647308 */ /* 0x000ee20000000800 */
[----:B--2---:R-:W-:-:S01]  /*d450*/  FADD.FTZ R98, R171, R98 ;  /* 0x00000062ab627221 */ /* 0x004fc20000010000 */
[----:B0-----:R-:W-:-:S06]  /*d460*/  FADD.FTZ R7, R97, R6 ;  /* 0x0000000661077221 */ /* 0x001fcc0000010000 */
[----:B------:R-:W0:Y:S01]  /*d470*/  MUFU.EX2 R95, R102 ;  /* 0x00000066005f7308 */ /* 0x000e220000000800 */
[----:B-1----:R-:W-:-:S07]  /*d480*/  FADD.FTZ R98, R160, R98 ;  /* 0x00000062a0627221 */ /* 0x002fce0000010000 */
[----:B------:R-:W1:Y:S01]  /*d490*/  MUFU.EX2 R153, R153 ;  /* 0x0000009900997308 */ /* 0x000e620000000800 */
[----:B---3--:R-:W-:-:S07]  /*d4a0*/  FADD.FTZ R6, R100, R7 ;  /* 0x0000000764067221 */ /* 0x008fce0000010000 */
[----:B------:R-:W2:Y:S01]  /*d4b0*/  MUFU.EX2 R101, R101 ;  /* 0x0000006500657308 */ /* 0x000ea20000000800 */
[----:B0-----:R-:W-:-:S01]  /*d4c0*/  FADD.FTZ R98, R95, R98 ;  /* 0x000000625f627221 */ /* 0x001fc20000010000 */
[----:B-1----:R-:W-:-:S03]  /*d4d0*/  FADD.FTZ R7, R153, R6 ;  /* 0x0000000699077221 */ /* 0x002fc60000010000 */
[----:B--2---:R-:W-:Y:S01]  /*d4e0*/  FADD.FTZ R6, R101, R98 ;  /* 0x0000006265067221 */ /* 0x004fe20000010000 */
[----:B------:R-:W-:Y:S06]  /*d4f0*/  @!P0 BRA `(.L_x_925) ;  /* 0x0000000000048947 */ /* 0x000fec0003800000 */
[----:B------:R-:W-:Y:S01]  /*d500*/  BPT.TRAP 0x1 ;  /* 0x000000040000795c */ /* 0x000fe20000300000 */
.L_x_925:
[----:B------:R-:W-:Y:S01]  /*d510*/  ULEA UR5, UR5, UR37, 0x3 ;  /* 0x0000002505057291 */ /* 0x000fe2000f8e183f */
[----:B------:R-:W-:Y:S01]  /*d520*/  ISETP.GT.AND P2, PT, R5, UR11, PT ;  /* 0x0000000b05007c0c */ /* 0x000fe2000bf44270 */
[----:B------:R-:W-:Y:S01]  /*d530*/  UMOV UR6, UR4 ;  /* 0x0000000400067c82 */ /* 0x000fe20008000000 */
[----:B------:R-:W-:Y:S01]  /*d540*/  F2FP.SATFINITE.E4M3.F32.PACK_AB_MERGE_C R14, R15, R14, RZ ;  /* 0x0000000e0f0e723e */ /* 0x000fe200048070ff */
[----:B------:R-:W-:Y:S01]  /*d550*/  UIADD3 UR5, UR5, 0x29860, URZ ;  /* 0x0002986005057890 */ /* 0x000fe2000fffe03f */
[----:B------:R-:W-:Y:S01]  /*d560*/  F2FP.SATFINITE.E4M3.F32.PACK_AB_MERGE_C R22, R23, R22, RZ ;  /* 0x000000161716723e */ /* 0x000fe200048070ff */
[-C--:B------:R-:W-:Y:S01]  /*d570*/  FMUL.FTZ R26, R26, R11.reuse ;  /* 0x0000000b1a1a7220 */ /* 0x080fe20000410000 */
        /* <DEDUP_REMOVED lines=104> */
[----:B------:R-:W-:-:S02]  /*dc00*/  VIADD R5, R5, 0xffffffff ;  /* 0xffffffff05057836 */ /* 0x000fc40000000000 */
[----:B------:R-:W-:Y:S02]  /*dc10*/  IMAD.MOV.U32 R13, RZ, RZ, R0 ;  /* 0x000000ffff0d7224 */ /* 0x000fe400078e0000 */
[----:B------:R-:W-:Y:S01]  /*dc20*/  IMAD.MOV.U32 R11, RZ, RZ, R4 ;  /* 0x000000ffff0b7224 */ /* 0x000fe200078e0004 */
[----:B------:R-:W-:Y:S06]  /*dc30*/  @P2 BRA `(.L_x_926) ;  /* 0xffffffd000c02947 */ /* 0x000fec000383ffff */
[----:B------:R-:W-:-:S05]  /*dc40*/  UMOV UR5, UR7 ;  /* 0x0000000700057c82 */ /* 0x000fca0008000000 */
.L_x_916:
[----:B------:R-:W-:-:S13]  /*dc50*/  ISETP.GE.AND P2, PT, R5, UR56, PT ;  /* 0x0000003805007c0c */ /* 0x000fda000bf46270 */
[----:B------:R-:W-:Y:S05]  /*dc60*/  @!P2 BRA `(.L_x_927) ;  /* 0x0000004400f8a947 */ /* 0x000fea0003800000 */
[C---:B------:R-:W-:Y:S01]  /*dc70*/  VIADD R10, R17.reuse, 0x8 ;  /* 0x00000008110a7836 */ /* 0x040fe20000000000 */
[----:B------:R-:W-:Y:S01]  /*dc80*/  IADD3 R17, -R17, 0xb, RZ ;  /* 0x0000000b11117810 */ /* 0x000fe20007ffe1ff */
[----:B------:R-:W-:Y:S01]  /*dc90*/  IMAD.MOV.U32 R12, RZ, RZ, R0 ;  /* 0x000000ffff0c7224 */ /* 0x000fe200078e0000 */
[----:B------:R-:W-:Y:S01]  /*dca0*/  UMOV UR6, UR4 ;  /* 0x0000000400067c82 */ /* 0x000fe20008000000 */
[----:B------:R-:W-:Y:S01]  /*dcb0*/  IMAD.MOV.U32 R11, RZ, RZ, R4 ;  /* 0x000000ffff0b7224 */ /* 0x000fe200078e0004 */
[----:B------:R-:W-:Y:S01]  /*dcc0*/  UMOV UR7, UR5 ;  /* 0x0000000500077c82 */ /* 0x000fe20008000000 */
[----:B------:R-:W-:Y:S01]  /*dcd0*/  ULDC UR11, c[0x0][0x9e4] ;  /* 0x00027900000b7ab9 */ /* 0x000fe20000000800 */
[----:B------:R-:W-:Y:S01]  /*dce0*/  ULDC UR52, c[0x0][0x288] ;  /* 0x0000a20000347ab9 */ /* 0x000fe20000000800 */
[----:B------:R-:W-:Y:S01]  /*dcf0*/  ULDC UR53, c[0x0][0x2f0] ;  /* 0x0000bc0000357ab9 */ /* 0x000fe20000000800 */
[----:B------:R-:W-:-:S05]  /*dd00*/  ULDC UR54, c[0x0][0x9e0] ;  /* 0x0002780000367ab9 */ /* 0x000fca0000000800 */
.L_x_945:
        /* <DEDUP_REMOVED lines=9> */
.L_x_929:
[----:B------:R-:W-:Y:S01]  /*dda0*/  ULEA UR10, UR5, UR37, 0x3 ;  /* 0x00000025050a7291 */ /* 0x000fe2000f8e183f */
[----:B------:R-:W-:-:S05]  /*ddb0*/  IMAD.U32 R0, RZ, RZ, UR4 ;  /* 0x00000004ff007e24 */ /* 0x000fca000f8e00ff */
[----:B------:R-:W-:-:S04]  /*ddc0*/  SHF.L.U32 R0, R0, 0x1f, RZ ;  /* 0x0000001f00007819 */ /* 0x000fc800000006ff */
[----:B------:R0:W1:Y:S01]  /*ddd0*/  SYNCS.PHASECHK.TRANS64.TRYWAIT P2, [UR10+0x29830], R0 ;  /* 0x02983000ff0075a7 */ /* 0x000062000804014a */
[----:B------:R-:W-:Y:S05]  /*dde0*/  @!P0 BRA `(.L_x_930) ;  /* 0x0000000000048947 */ /* 0x000fea0003800000 */
[----:B------:R-:W-:Y:S01]  /*ddf0*/  BPT.TRAP 0x1 ;  /* 0x000000040000795c */ /* 0x000fe20000300000 */
.L_x_930:
[----:B-1----:R-:W-:Y:S05]  /*de00*/  @P2 BRA `(.L_x_928) ;  /* 0x0000000000082947 */ /* 0x002fea0003800000 */
[----:B------:R-:W1:Y:S02]  /*de10*/  SYNCS.PHASECHK.TRANS64.TRYWAIT P2, [UR10+0x29830], R0 ;  /* 0x02983000ff0075a7 */ /* 0x000e64000804014a */
[----:B-1----:R-:W-:Y:S05]  /*de20*/  @!P2 BRA `(.L_x_931) ;  /* 0x000000b4003ca947 */ /* 0x002fea0003800000 */
.L_x_928:
[----:B------:R2:W-:Y:S01]  /*de30*/  BAR.SYNC.DEFER_BLOCKING R10, 0x100 ;  /* 0x0004000a0000751d */ /* 0x0005e20000010000 */
[C---:B------:R-:W-:Y:S01]  /*de40*/  R2UR UR28, R2.reuse ;  /* 0x00000000021c72ca */ /* 0x040fe200000e0000 */
[----:B------:R-:W-:Y:S01]  /*de50*/  UIMAD UR10, UR5, 0x780, UR38 ;  /* 0x00000780050a78a4 */ /* 0x000fe2000f8e0226 */
[C---:B------:R-:W-:Y:S02]  /*de60*/  R2UR UR29, R3.reuse ;  /* 0x00000000031d72ca */ /* 0x040fe400000e0000 */
[C---:B------:R-:W-:Y:S01]  /*de70*/  R2UR UR32, R2.reuse ;  /* 0x00000000022072ca */ /* 0x040fe200000e0000 */
[----:B------:R-:W-:Y:S01]  /*de80*/  UMOV UR31, 0x80000020 ;  /* 0x80000020001f7882 */ /* 0x000fe20000000000 */
[C---:B------:R-:W-:Y:S01]  /*de90*/  R2UR UR33, R3.reuse ;  /* 0x00000000032172ca */ /* 0x040fe200000e0000 */
[----:B------:R-:W-:Y:S01]  /*dea0*/  UIADD3 UR34, UR10, 0x80, URZ ;  /* 0x000000800a227890 */ /* 0x000fe2000fffe03f */
[C---:B------:R-:W-:Y:S01]  /*deb0*/  R2UR UR40, R2.reuse ;  /* 0x00000000022872ca */ /* 0x040fe200000e0000 */
[----:B------:R-:W-:Y:S01]  /*dec0*/  UMOV UR30, UR10 ;  /* 0x0000000a001e7c82 */ /* 0x000fe20008000000 */
[----:B------:R-:W-:Y:S01]  /*ded0*/  UMOV UR35, 0x80000020 ;  /* 0x8000002000237882 */ /* 0x000fe20000000000 */
[C---:B------:R-:W-:Y:S01]  /*dee0*/  R2UR UR41, R3.reuse ;  /* 0x00000000032972ca */ /* 0x040fe200000e0000 */
[----:B------:R-:W-:Y:S01]  /*def0*/  UIADD3 UR42, UR10, 0x100, URZ ;  /* 0x000001000a2a7890 */ /* 0x000fe2000fffe03f */
[C---:B------:R-:W-:Y:S01]  /*df00*/  R2UR UR44, R2.reuse ;  /* 0x00000000022c72ca */ /* 0x040fe200000e0000 */
[----:B------:R-:W-:Y:S01]  /*df10*/  UMOV UR43, 0x80000020 ;  /* 0x80000020002b7882 */ /* 0x000fe20000000000 */
[C---:B------:R-:W-:Y:S01]  /*df20*/  R2UR UR45, R3.reuse ;  /* 0x00000000032d72ca */ /* 0x040fe200000e0000 */
[----:B------:R-:W-:Y:S01]  /*df30*/  UIADD3 UR46, UR10, 0x180, URZ ;  /* 0x000001800a2e7890 */ /* 0x000fe2000fffe03f */
[----:B------:R-:W-:Y:S01]  /*df40*/  R2UR UR48, R2 ;  /* 0x00000000023072ca */ /* 0x000fe200000e0000 */
[----:B------:R-:W-:Y:S01]  /*df50*/  UMOV UR47, 0x80000020 ;  /* 0x80000020002f7882 */ /* 0x000fe20000000000 */
[----:B------:R-:W-:Y:S01]  /*df60*/  R2UR UR49, R3 ;  /* 0x00000000033172ca */ /* 0x000fe200000e0000 */
        /* <DEDUP_REMOVED lines=173> */
[----:B--2---:R-:W-:Y:S05]  /*ea40*/  @P3 BRA `(.L_x_932) ;  /* 0x00000000002c3947 */ /* 0x004fea0003800000 */
[----:B------:R-:W-:Y:S05]  /*ea50*/  @!P0 BRA `(.L_x_933) ;  /* 0x0000000000048947 */ /* 0x000fea0003800000 */
[----:B------:R-:W-:Y:S01]  /*ea60*/  BPT.TRAP 0x1 ;  /* 0x000000040000795c */ /* 0x000fe20000300000 */
.L_x_933:
[----:B------:R-:W-:Y:S01]  /*ea70*/  ULEA UR10, UR7, UR37, 0x3 ;  /* 0x00000025070a7291 */ /* 0x000fe2000f8e183f */
[----:B01----:R-:W-:-:S05]  /*ea80*/  IMAD.U32 R0, RZ, RZ, UR6 ;  /* 0x00000006ff007e24 */ /* 0x003fca000f8e00ff */
[----:B------:R-:W-:-:S04]  /*ea90*/  SHF.L.U32 R0, R0, 0x1f, RZ ;  /* 0x0000001f00007819 */ /* 0x000fc800000006ff */
[----:B------:R0:W1:Y:S01]  /*eaa0*/  SYNCS.PHASECHK.TRANS64.TRYWAIT P2, [UR10+0x29850], R0 ;  /* 0x02985000ff0075a7 */ /* 0x000062000804014a */
[----:B------:R-:W-:Y:S05]  /*eab0*/  @!P0 BRA `(.L_x_934) ;  /* 0x0000000000048947 */ /* 0x000fea0003800000 */
[----:B------:R-:W-:Y:S01]  /*eac0*/  BPT.TRAP 0x1 ;  /* 0x000000040000795c */ /* 0x000fe20000300000 */
.L_x_934:
[----:B-1----:R-:W-:Y:S05]  /*ead0*/  @P2 BRA `(.L_x_932) ;  /* 0x0000000000082947 */ /* 0x002fea0003800000 */
[----:B------:R-:W1:Y:S02]  /*eae0*/  SYNCS.PHASECHK.TRANS64.TRYWAIT P2, [UR10+0x29850], R0 ;  /* 0x02985000ff0075a7 */ /* 0x000e64000804014a */
[----:B-1----:R-:W-:Y:S05]  /*eaf0*/  @!P2 BRA `(.L_x_935) ;  /* 0x000000a80020a947 */ /* 0x002fea0003800000 */
.L_x_932:
[----:B------:R-:W-:Y:S01]  /*eb00*/  UIADD3 UR6, UR37, 0x400, URZ ;  /* 0x0000040025067890 */ /* 0x000fe2000fffe03f */
[----:B------:R-:W-:Y:S01]  /*eb10*/  WARPGROUP.ARRIVE ;  /* 0x00000000000079c5 */ /* 0x000fe20000000000 */
[----:B------:R-:W-:Y:S01]  /*eb20*/  UMOV UR15, 0xc0000010 ;  /* 0xc0000010000f7882 */ /* 0x000fe20000000000 */
[----:B------:R-:W-:Y:S01]  /*eb30*/  PLOP3.LUT P2, PT, PT, PT, UP0, 0x80, 0x0 ;  /* 0x000000000000781c */ /* 0x000fe20003f4f008 */
[----:B------:R-:W-:Y:S01]  /*eb40*/  USHF.R.U32.HI UR6, URZ, 0x4, UR6 ;  /* 0x000000043f067899 */ /* 0x000fe20008011606 */
[----:B------:R-:W-:Y:S01]  /*eb50*/  PLOP3.LUT P3, PT, PT, PT, UP0, 0x80, 0x0 ;  /* 0x000000000000781c */ /* 0x000fe20003f6f008 */
[----:B01----:R-:W-:Y:S02]  /*eb60*/  IMAD.U32 R0, RZ, RZ, UR5 ;  /* 0x00000005ff007e24 */ /* 0x003fe4000f8e00ff */
[----:B------:R-:W-:Y:S01]  /*eb70*/  ULOP3.LUT UR6, UR6, 0x3fff, URZ, 0xc0, !UPT ;  /* 0x00003fff06067892 */ /* 0x000fe2000f8ec03f */
[----:B------:R-:W-:Y:S02]  /*eb80*/  IMAD.MOV.U32 R13, RZ, RZ, R8 ;  /* 0x000000ffff0d7224 */ /* 0x000fe400078e0008 */
[----:B------:R-:W-:Y:S01]  /*eb90*/  @!P1 LEA R0, R0, UR37, 0x3 ;  /* 0x0000002500009c11 */ /* 0x000fe2000f8e18ff */
[----:B------:R-:W-:-:S04]  /*eba0*/  ULOP3.LUT UR6, UR6, 0x10000, URZ, 0xfc, !UPT ;  /* 0x0001000006067892 */ /* 0x000fc8000f8efc3f */
[----:B------:R-:W-:-:S07]  /*ebb0*/  UIMAD UR6, UR7, 0x500, UR6 ;  /* 0x00000500070678a4 */ /* 0x000fce000f8e0206 */
        /* <DEDUP_REMOVED lines=23> */
[----:B------:R-:W-:Y:S01]  /*ed30*/  @P3 SHF.R.U32.HI R13, RZ, UR6, R4 ;  /* 0x00000006ff0d3c19 */ /* 0x000fe20008011604 */
[----:B------:R-:W-:-:S04]  /*ed40*/  @!P1 VIADD R4, R0, 0x29840 ;  /* 0x0002984000049836 */ /* 0x000fc80000000000 */
[----:B------:R-:W0:Y:S01]  /*ed50*/  SHFL.IDX PT, R21, R13, RZ, 0x1c1f ;  /* 0x001c1fff0d157589 */ /* 0x000e2200000e0000 */
[----:B------:R-:W-:Y:S01]  /*ed60*/  @!P1 PRMT R4, RZ, 0x654, R4 ;  /* 0x00000654ff049816 */ /* 0x000fe20000000004 */
[----:B------:R-:W-:Y:S02]  /*ed70*/  WARPGROUP.DEPBAR.LE gsb0, 0x0 ;  /* 0x00008000000079c5 */ /* 0x000fe40000010000 */
[----:B------:R-:W-:Y:S01]  /*ed80*/  WARPGROUP.ARRIVE ;  /* 0x00000000000079c5 */ /* 0x000fe20000000000 */
[----:B------:R-:W-:-:S04]  /*ed90*/  IMAD R172, R5, -0xa0, RZ ;  /* 0xffffff6005ac7824 */ /* 0x000fc800078e02ff */
[----:B------:R-:W-:Y:S01]  /*eda0*/  VIADD R0, R172, 0x1 ;  /* 0x00000001ac007836 */ /* 0x000fe20000000000 */
[----:B------:R-:W-:Y:S03]  /*edb0*/  QGMMA.64x128x32.F32.E4M3.E4M3 R24, R168, gdesc[UR12], R24, gsb0 ;  /* 0x01e0000ca8187df3 */ /* 0x000fe60008000818 */
[----:B------:R-:W-:-:S05]  /*edc0*/  IMAD R15, R9, -0x2, R0 ;  /* 0xfffffffe090f7824 */ /* 0x000fca00078e0200 */
[----:B------:R-:W-:-:S05]  /*edd0*/  IADD3 R23, R15, -UR52, R18 ;  /* 0x800000340f177c10 */ /* 0x000fca000fffe012 */
[C---:B------:R-:W-:Y:S02]  /*ede0*/  VIADD R0, R23.reuse, UR54 ;  /* 0x0000003617007c36 */ /* 0x040fe40008000000 */
[----:B------:R-:W-:-:S04]  /*edf0*/  VIADD R23, R23, UR57 ;  /* 0x0000003917177c36 */ /* 0x000fc80008000000 */
[----:B0-----:R-:W-:Y:S01]  /*ee00*/  IMAD.IADD R14, R23, 0x1, R21 ;  /* 0x00000001170e7824 */ /* 0x001fe200078e0215 */
[----:B------:R-:W-:Y:S02]  /*ee10*/  WARPGROUP.DEPBAR.LE gsb0, 0x0 ;  /* 0x00008000000079c5 */ /* 0x000fe40000010000 */
[----:B------:R0:W-:Y:S06]  /*ee20*/  BAR.ARV R17, 0x100 ;  /* 0x000400110000751d */ /* 0x0001ec0000002000 */
[----:B------:R1:W-:Y:S02]  /*ee30*/  @!P1 SYNCS.ARRIVE.TRANS64.RED.A1T0 RZ, [R4+URZ], RZ ;  /* 0x000000ff04ff99a7 */ /* 0x0003e4000810043f */
[----:B-1----:R-:W-:-:S02]  /*ee40*/  VIADD R4, R15, 0xffffffff ;  /* 0xffffffff0f047836 */ /* 0x002fc40000000000 */
[----:B------:R-:W-:Y:S01]  /*ee50*/  IMAD.IADD R15, R0, 0x1, R21 ;  /* 0x00000001000f7824 */ /* 0x000fe200078e0215 */
[----:B0-----:R-:W-:Y:S06]  /*ee60*/  @P2 BRA `(.L_x_936) ;  /* 0x0000000000582947 */ /* 0x001fec0003800000 */
        /* <DEDUP_REMOVED lines=13> */
.L_x_938:
[----:B------:R-:W-:-:S05]  /*ef40*/  IMAD.U32 R22, RZ, RZ, UR11 ;  /* 0x0000000bff167e24 */ /* 0x000fca000f8e00ff */
[----:B------:R-:W-:-:S13]  /*ef50*/  ISETP.NE.AND P2, PT, R22, 0x1, PT ;  /* 0x000000011600780c */ /* 0x000fda0003f45270 */
[----:B------:R-:W0:Y:S02]  /*ef60*/  @P2 LDC.64 R168, c[0x0][0x9e8] ;  /* 0x00027a00ffa82b82 */ /* 0x000e240000000a00 */
[----:B0-----:R-:W-:-:S05]  /*ef70*/  @P2 IMAD.HI.U32 R20, R21, R168, RZ ;  /* 0x000000a815142227 */ /* 0x001fca00078e00ff */
[----:B------:R-:W-:-:S07]  /*ef80*/  @P2 SHF.R.U32.HI R21, RZ, R169, R20 ;  /* 0x000000a9ff152219 */ /* 0x000fce0000011614 */
.L_x_939:
[----:B------:R-:W-:Y:S05]  /*ef90*/  BSYNC B0 ;  /* 0x0000000000007941 */ /* 0x000fea0003800000 */
.L_x_937:
[----:B------:R-:W-:-:S05]  /*efa0*/  IMAD R21, R21, R22, R4 ;  /* 0x0000001615157224 */ /* 0x000fca00078e0204 */
[----:B------:R-:W-:Y:S02]  /*efb0*/  VIADDMNMX R15, R21, R22, R15, PT ;  /* 0x00000016150f7246 */ /* 0x000fe4000380010f */
[----:B------:R-:W-:-:S07]  /*efc0*/  VIMNMX R14, R14, R21, !PT ;  /* 0x000000150e0e7248 */ /* 0x000fce0007fe0100 */
.L_x_936:
[C---:B------:R-:W-:Y:S01]  /*efd0*/  ISETP.GE.AND P2, PT, R172.reuse, 0x2, PT ;  /* 0x00000002ac00780c */ /* 0x040fe20003f46270 */
[----:B------:R-:W0:Y:S01]  /*efe0*/  SHFL.IDX PT, R13, R13, 0x1, 0x1c1f ;  /* 0x003c1f000d0d7f89 */ /* 0x000e2200000e0000 */
[----:B------:R-:W-:Y:S02]  /*eff0*/  ISETP.GE.AND P4, PT, R172, 0xa, PT ;  /* 0x0000000aac00780c */ /* 0x000fe40003f86270 */
        /* <DEDUP_REMOVED lines=10> */
[----:B------:R-:W-:Y:S01]  /*f0a0*/  ISETP.GE.AND P4, PT, R172, 0x11, PT ;  /* 0x00000011ac00780c */ /* 0x000fe20003f86270 */
[--C-:B0-----:R-:W-:Y:S01]  /*f0b0*/  IMAD.IADD R0, R0, 0x1, R13.reuse ;  /* 0x0000000100007824 */ /* 0x101fe200078e020d */
[----:B------:R-:W-:Y:S01]  /*f0c0*/  FSEL R157, R157, -INF , !P2 ;  /* 0xff8000009d9d7808 */ /* 0x000fe20005000000 */
[----:B------:R-:W-:Y:S01]  /*f0d0*/  IMAD.IADD R23, R23, 0x1, R13 ;  /* 0x0000000117177824 */ /* 0x000fe200078e020d */
[C---:B------:R-:W-:Y:S02]  /*f0e0*/  ISETP.LT.OR P3, PT, R15.reuse, 0x9, P3 ;  /* 0x000000090f00780c */ /* 0x040fe40001f61670 */
        /* <DEDUP_REMOVED lines=43> */
[C---:B------:R-:W-:Y:S02]  /*f3a0*/  ISETP.LT.OR P3, PT, R15.reuse, 0x31, P3 ;  /* 0x000000310f00780c */ /* 0x040fe40001f61670 */
        /* <DEDUP_REMOVED lines=134> */
[----:B------:R-:W-:-:S04]  /*fc10*/  ISETP.GT.AND P6, PT, R14, 0x99, !P6 ;  /* 0x000000990e00780c */ /* 0x000fc800077c4270 */
[----:B------:R-:W-:-:S04]  /*fc20*/  ISETP.LT.OR P6, PT, R15, 0x9a, P6 ;  /* 0x0000009a0f00780c */ /* 0x000fc800037c1670 */
[----:B------:R-:W-:Y:S02]  /*fc30*/  FSEL R101, R101, -INF , !P6 ;  /* 0xff80000065657808 */ /* 0x000fe40007000000 */
[----:B------:R-:W-:-:S13]  /*fc40*/  PLOP3.LUT P6, PT, PT, PT, UP1, 0x40, 0x0 ;  /* 0x000000000000781c */ /* 0x000fda0003fce818 */
        /* <DEDUP_REMOVED lines=14> */
.L_x_942:
[----:B------:R-:W-:-:S05]  /*fd30*/  IMAD.U32 R201, RZ, RZ, UR11 ;  /* 0x0000000bffc97e24 */ /* 0x000fca000f8e00ff */
[----:B------:R-:W-:-:S13]  /*fd40*/  ISETP.NE.AND P6, PT, R201, 0x1, PT ;  /* 0x00000001c900780c */ /* 0x000fda0003fc5270 */
[----:B------:R-:W0:Y:S02]  /*fd50*/  @P6 LDC.64 R14, c[0x0][0x9e8] ;  /* 0x00027a00ff0e6b82 */ /* 0x000e240000000a00 */
[----:B0-----:R-:W-:-:S05]  /*fd60*/  @P6 IMAD.HI.U32 R14, R13, R14, RZ ;  /* 0x0000000e0d0e6227 */ /* 0x001fca00078e00ff */
[----:B------:R-:W-:-:S07]  /*fd70*/  @P6 SHF.R.U32.HI R13, RZ, R15, R14 ;  /* 0x0000000fff0d6219 */ /* 0x000fce000001160e */
.L_x_943:
[----:B------:R-:W-:Y:S05]  /*fd80*/  BSYNC B0 ;  /* 0x0000000000007941 */ /* 0x000fea0003800000 */
.L_x_941:
[----:B------:R-:W-:-:S05]  /*fd90*/  IMAD R4, R13, R201, R4 ;  /* 0x000000c90d047224 */ /* 0x000fca00078e0204 */
[----:B------:R-:W-:Y:S02]  /*fda0*/  VIADDMNMX R0, R4, R201, R0, PT ;  /* 0x000000c904007246 */ /* 0x000fe40003800100 */
[----:B------:R-:W-:-:S07]  /*fdb0*/  VIMNMX R23, R23, R4, !PT ;  /* 0x0000000417177248 */ /* 0x000fce0007fe0100 */
.L_x_940:
        /* <DEDUP_REMOVED lines=149> */
[----:B------:R-:W-:Y:S01]  /*10710*/  ISETP.NE.AND P2, PT, R21, RZ, PT ;  /* 0x000000ff1500720c */ /* 0x000fe20003f45270 */
[----:B------:R-:W-:-:S03]  /*10720*/  IMAD.U32 R21, RZ, RZ, UR36 ;  /* 0x00000024ff157e24 */ /* 0x000fc6000f8e00ff */
        /* <DEDUP_REMOVED lines=44> */
[----:B------:R-:W-:Y:S02]  /*109f0*/  ISETP.NE.AND P6, PT, R172, RZ, PT ;  /* 0x000000ffac00720c */ /* 0x000fe40003fc5270 */
[----:B------:R-:W-:Y:S02]  /*10a00*/  ISETP.LT.OR P2, PT, R0, 0x1, P2 ;  /* 0x000000010000780c */ /* 0x000fe40001741670 */
[----:B------:R-:W-:Y:S02]  /*10a10*/  ISETP.GT.AND P6, PT, R23, 0x99, !P6 ;  /* 0x000000991700780c */ /* 0x000fe400077c4270 */
[----:B------:R-:W-:Y:S01]  /*10a20*/  FSEL R169, R154, -INF , !P2 ;  /* 0xff8000009aa97808 */ /* 0x000fe20005000000 */
[----:B------:R-:W-:-:S01]  /*10a30*/  FFMA.FTZ R154, R4, R21, -8 ;  /* 0xc1000000049a7423 */ /* 0x000fc20000010015 */
[----:B------:R-:W-:-:S02]  /*10a40*/  FSETP.NEU.FTZ.AND P2, PT, R4, -INF , PT ;  /* 0xff8000000400780b */ /* 0x000fc40003f5d000 */
[----:B------:R-:W-:Y:S02]  /*10a50*/  ISETP.LT.OR P6, PT, R0, 0x9a, P6 ;  /* 0x0000009a0000780c */ /* 0x000fe400037c1670 */
[----:B------:R-:W-:Y:S02]  /*10a60*/  FSEL R154, R154, RZ, P2 ;  /* 0x000000ff9a9a7208 */ /* 0x000fe40001000000 */
[----:B------:R-:W-:-:S03]  /*10a70*/  FSEL R103, R103, -INF , !P6 ;  /* 0xff80000067677808 */ /* 0x000fc60007000000 */
        /* <DEDUP_REMOVED lines=46> */
[----:B0-----:R-:W-:Y:S01]  /*10d60*/  FFMA.FTZ R160, R101, UR36, -R154 ;  /* 0x0000002465a07c23 */ /* 0x001fe2000801089a */
[----:B------:R-:W-:Y:S02]  /*10d70*/  MUFU.EX2 R14, R14 ;  /* 0x0000000e000e7308 */ /* 0x000fe40000000800 */
[----:B------:R-:W-:-:S04]  /*10d80*/  FMNMX.FTZ R156, R146, R157, !PT ;  /* 0x0000009d929c7209 */ /* 0x000fc80007810000 */
[----:B------:R-:W-:Y:S02]  /*10d90*/  FMNMX.FTZ R157, R147, R156, !PT ;  /* 0x0000009c939d7209 */ /* 0x000fe40007810000 */
        /* <DEDUP_REMOVED lines=31> */
[----:B------:R-:W-:Y:S01]  /*10f90*/  FMNMX.FTZ R156, R94, R105, !PT ;  /* 0x000000695e9c7209 */ /* 0x000fe20007810000 */
[----:B------:R-:W-:-:S03]  /*10fa0*/  FFMA.FTZ R105, R108, UR36, -R154 ;  /* 0x000000246c697c23 */ /* 0x000fc6000801089a */
[----:B------:R-:W-:Y:S01]  /*10fb0*/  FMNMX.FTZ R157, R95, R156, !PT ;  /* 0x0000009c5f9d7209 */ /* 0x000fe20007810000 */
[----:B------:R-:W-:-:S01]  /*10fc0*/  FFMA.FTZ R156, R109, UR36, -R154 ;  /* 0x000000246d9c7c23 */ /* 0x000fc2000801089a */
[----:B------:R-:W-:Y:S02]  /*10fd0*/  MUFU.EX2 R144, R144 ;  /* 0x0000009000907308 */ /* 0x000fe40000000800 */
[----:B------:R-:W-:-:S04]  /*10fe0*/  FMNMX.FTZ R108, R98, R157, !PT ;  /* 0x0000009d626c7209 */ /* 0x000fc80007810000 */
[----:B------:R-:W-:Y:S02]  /*10ff0*/  FMNMX.FTZ R109, R99, R108, !PT ;  /* 0x0000006c636d7209 */ /* 0x000fe40007810000 */
[----:B------:R-:W-:Y:S02]  /*11000*/  MUFU.EX2 R108, R156 ;  /* 0x0000009c006c7308 */ /* 0x000fe40000000800 */
[----:B------:R-:W-:Y:S01]  /*11010*/  FMNMX.FTZ R0, R102, R109, !PT ;  /* 0x0000006d66007209 */ /* 0x000fe20007810000 */
[--C-:B------:R-:W-:Y:S01]  /*11020*/  FFMA.FTZ R109, R112, UR36, -R154.reuse ;  /* 0x00000024706d7c23 */ /* 0x100fe2000801089a */
[----:B------:R-:W-:-:S01]  /*11030*/  FFMA.FTZ R112, R113, UR36, -R154 ;  /* 0x0000002471707c23 */ /* 0x000fc2000801089a */
[--C-:B------:R-:W-:Y:S01]  /*11040*/  FFMA.FTZ R113, R116, UR36, -R154.reuse ;  /* 0x0000002474717c23 */ /* 0x100fe2000801089a */
[----:B------:R-:W-:Y:S01]  /*11050*/  FMNMX.FTZ R0, R103, R0, !PT ;  /* 0x0000000067007209 */ /* 0x000fe20007810000 */
[----:B------:R-:W-:Y:S01]  /*11060*/  FFMA.FTZ R116, R117, UR36, -R154 ;  /* 0x0000002475747c23 */ /* 0x000fe2000801089a */
[----:B------:R-:W-:Y:S01]  /*11070*/  FSEL R154, R4, RZ, P2 ;  /* 0x000000ff049a7208 */ /* 0x000fe20001000000 */
[----:B------:R-:W-:Y:S01]  /*11080*/  IMAD.U32 R117, RZ, RZ, UR36 ;  /* 0x00000024ff757e24 */ /* 0x000fe2000f8e00ff */
[----:B------:R-:W-:Y:S01]  /*11090*/  MUFU.EX2 R145, R145 ;  /* 0x0000009100917308 */ /* 0x000fe20000000800 */
[----:B------:R-:W0:Y:S02]  /*110a0*/  SHFL.BFLY PT, R157, R0, 0x2, 0x1f ;  /* 0x0c401f00009d7f89 */ /* 0x000e2400000e0000 */
[----:B------:R-:W-:-:S04]  /*110b0*/  FADD.FTZ R154, -R154, R11 ;  /* 0x0000000b9a9a7221 */ /* 0x000fc80000010100 */
[----:B------:R-:W-:Y:S01]  /*110c0*/  FMUL.FTZ R101, R154, UR36 ;  /* 0x000000249a657c20 */ /* 0x000fe20008410000 */
[----:B------:R-:W-:Y:S08]  /*110d0*/  MUFU.EX2 R11, R160 ;  /* 0x000000a0000b7308 */ /* 0x000ff00000000800 */
[----:B------:R-:W1:Y:S08]  /*110e0*/  MUFU.EX2 R101, R101 ;  /* 0x0000006500657308 */ /* 0x000e700000000800 */
[----:B------:R-:W-:Y:S01]  /*110f0*/  MUFU.EX2 R148, R148 ;  /* 0x0000009400947308 */ /* 0x000fe20000000800 */
[----:B0-----:R-:W-:-:S05]  /*11100*/  FMNMX.FTZ R157, R0, R157, !PT ;  /* 0x0000009d009d7209 */ /* 0x001fca0007810000 */
[----:B------:R-:W0:Y:S02]  /*11110*/  SHFL.BFLY PT, R0, R157, 0x1, 0x1f ;  /* 0x0c201f009d007f89 */ /* 0x000e2400000e0000 */
[----:B------:R-:W-:Y:S01]  /*11120*/  MUFU.EX2 R149, R149 ;  /* 0x0000009500957308 */ /* 0x000fe20000000800 */
[----:B-1----:R-:W-:-:S04]  /*11130*/  FFMA.FTZ R164, R101, R7, R14 ;  /* 0x0000000765a47223 */ /* 0x002fc8000001000e */
[----:B------:R-:W-:-:S03]  /*11140*/  FADD.FTZ R164, R13, R164 ;  /* 0x000000a40da47221 */ /* 0x000fc60000010000 */
[----:B------:R-:W-:Y:S08]  /*11150*/  MUFU.EX2 R120, R120 ;  /* 0x0000007800787308 */ /* 0x000ff00000000800 */
[----:B------:R-:W-:Y:S01]  /*11160*/  MUFU.EX2 R121, R121 ;  /* 0x0000007900797308 */ /* 0x000fe20000000800 */
[----:B0-----:R-:W-:-:S07]  /*11170*/  FMNMX.FTZ R0, R157, R0, !PT ;  /* 0x000000009d007209 */ /* 0x001fce0007810000 */
[----:B------:R-:W-:Y:S01]  /*11180*/  MUFU.EX2 R124, R124 ;  /* 0x0000007c007c7308 */ /* 0x000fe20000000800 */
[C---:B------:R-:W-:Y:S01]  /*11190*/  FSETP.NEU.FTZ.AND P2, PT, R0.reuse, -INF , PT ;  /* 0xff8000000000780b */ /* 0x040fe20003f5d000 */
[----:B------:R-:W-:-:S03]  /*111a0*/  FFMA.FTZ R117, R0, R117, -8 ;  /* 0xc100000000757423 */ /* 0x000fc60000010075 */
[----:B------:R-:W-:Y:S02]  /*111b0*/  FSEL R161, R0, RZ, P2 ;  /* 0x000000ff00a17208 */ /* 0x000fe40001000000 */
[----:B------:R-:W-:Y:S01]  /*111c0*/  FSEL R154, R117, RZ, P2 ;  /* 0x000000ff759a7208 */ /* 0x000fe20001000000 */
[----:B------:R-:W-:Y:S02]  /*111d0*/  MUFU.EX2 R125, R125 ;  /* 0x0000007d007d7308 */ /* 0x000fe40000000800 */
[----:B------:R-:W-:-:S02]  /*111e0*/  FADD.FTZ R161, -R161, R12 ;  /* 0x0000000ca1a17221 */ /* 0x000fc40000010100 */
[--C-:B------:R-:W-:Y:S01]  /*111f0*/  FFMA.FTZ R160, R163, UR36, -R154.reuse ;  /* 0x00000024a3a07c23 */ /* 0x100fe2000801089a */
[----:B------:R-:W-:-:S01]  /*11200*/  FFMA.FTZ R163, R126, UR36, -R154 ;  /* 0x000000247ea37c23 */ /* 0x000fc2000801089a */
[--C-:B------:R-:W-:Y:S01]  /*11210*/  FFMA.FTZ R117, R169, UR36, -R154.reuse ;  /* 0x00000024a9757c23 */ /* 0x100fe2000801089a */
[----:B------:R-:W-:Y:S01]  /*11220*/  FMUL.FTZ R126, R161, UR36 ;  /* 0x00000024a17e7c20 */ /* 0x000fe20008410000 */
        /* <DEDUP_REMOVED lines=42> */
[--C-:B------:R-:W-:Y:S01]  /*114d0*/  FFMA.FTZ R99, R99, UR36, -R154.reuse ;  /* 0x0000002463637c23 */ /* 0x100fe2000801089a */
[----:B------:R-:W-:-:S01]  /*114e0*/  FFMA.FTZ R102, R102, UR36, -R154 ;  /* 0x0000002466667c23 */ /* 0x000fc2000801089a */
[----:B------:R-:W1:Y:S01]  /*114f0*/  MUFU.EX2 R157, R157 ;  /* 0x0000009d009d7308 */ /* 0x000e620000000800 */
[----:B--2---:R-:W-:-:S01]  /*11500*/  FADD.FTZ R161, R155, R6 ;  /* 0x000000069ba17221 */ /* 0x004fc20000010000 */
[----:B------:R-:W-:Y:S01]  /*11510*/  FADD.FTZ R6, R20, R7 ;  /* 0x0000000714067221 */ /* 0x000fe20000010000 */
[----:B------:R-:W-:-:S03]  /*11520*/  FFMA.FTZ R103, R103, UR36, -R154 ;  /* 0x0000002467677c23 */ /* 0x000fc6000801089a */
[----:B------:R-:W-:Y:S02]  /*11530*/  FADD.FTZ R7, R21, R6 ;  /* 0x0000000615077221 */ /* 0x000fe40000010000 */
[----:B------:R-:W2:Y:S01]  /*11540*/  MUFU.EX2 R160, R160 ;  /* 0x000000a000a07308 */ /* 0x000ea20000000800 */
[----:B0-----:R-:W-:-:S01]  /*11550*/  FADD.FTZ R164, R158, R161 ;  /* 0x000000a19ea47221 */ /* 0x001fc20000010000 */
[----:B------:R-:W-:-:S06]  /*11560*/  FADD.FTZ R7, R22, R7 ;  /* 0x0000000716077221 */ /* 0x000fcc0000010000 */
[----:B------:R-:W0:Y:S01]  /*11570*/  MUFU.EX2 R159, R159 ;  /* 0x0000009f009f7308 */ /* 0x000e220000000800 */
[----:B-1----:R-:W-:-:S01]  /*11580*/  FADD.FTZ R161, R157, R164 ;  /* 0x000000a49da17221 */ /* 0x002fc20000010000 */
[----:B------:R-:W-:-:S06]  /*11590*/  FADD.FTZ R164, R152, R7 ;  /* 0x0000000798a47221 */ /* 0x000fcc0000010000 */
[----:B------:R-:W1:Y:S01]  /*115a0*/  MUFU.EX2 R162, R162 ;  /* 0x000000a200a27308 */ /* 0x000e620000000800 */
[----:B--2---:R-:W-:-:S01]  /*115b0*/  FADD.FTZ R6, R160, R161 ;  /* 0x000000a1a0067221 */ /* 0x004fc20000010000 */
[----:B------:R-:W-:-:S06]  /*115c0*/  FADD.FTZ R161, R153, R164 ;  /* 0x000000a499a17221 */ /* 0x000fcc0000010000 */
[----:B------:R-:W2:Y:S01]  /*115d0*/  MUFU.EX2 R138, R138 ;  /* 0x0000008a008a7308 */ /* 0x000ea20000000800 */
[----:B0-----:R-:W-:-:S01]  /*115e0*/  FADD.FTZ R7, R159, R6 ;  /* 0x000000069f077221 */ /* 0x001fc20000010000 */
[----:B------:R-:W-:-:S06]  /*115f0*/  FADD.FTZ R6, R136, R161 ;  /* 0x000000a188067221 */ /* 0x000fcc0000010000 */
[----:B------:R-:W0:Y:S01]  /*11600*/  MUFU.EX2 R139, R139 ;  /* 0x0000008b008b7308 */ /* 0x000e220000000800 */
[----:B-1----:R-:W-:-:S07]  /*11610*/  FADD.FTZ R7, R162, R7 ;  /* 0x00000007a2077221 */ /* 0x002fce0000010000 */
        /* <DEDUP_REMOVED lines=49> */
[----:B------:R-:W1:Y:S08]  /*11930*/  MUFU.EX2 R106, R106 ;  /* 0x0000006a006a7308 */ /* 0x000e700000000800 */
[----:B------:R-:W-:Y:S01]  /*11940*/  MUFU.EX2 R107, R107 ;  /* 0x0000006b006b7308 */ /* 0x000fe20000000800 */
[----:B0-----:R-:W-:-:S04]  /*11950*/  FADD.FTZ R6, R104, R7 ;  /* 0x0000000768067221 */ /* 0x001fc80000010000 */
[----:B------:R-:W-:-:S03]  /*11960*/  FADD.FTZ R6, R23, R6 ;  /* 0x0000000617067221 */ /* 0x000fc60000010000 */
[----:B------:R-:W0:Y:S08]  /*11970*/  MUFU.EX2 R105, R105 ;  /* 0x0000006900697308 */ /* 0x000e300000000800 */
        /* <DEDUP_REMOVED lines=9> */
[----:B------:R-:W-:-:S03]  /*11a10*/  FADD.FTZ R164, R108, R119 ;  /* 0x000000776ca47221 */ /* 0x000fc60000010000 */
[----:B--2---:R-:W-:-:S03]  /*11a20*/  FADD.FTZ R6, R110, R7 ;  /* 0x000000076e067221 */ /* 0x004fc60000010000 */
[----:B------:R-:W-:Y:S01]  /*11a30*/  MUFU.EX2 R112, R112 ;  /* 0x0000007000707308 */ /* 0x000fe20000000800 */
[----:B---3--:R-:W-:-:S01]  /*11a40*/  FADD.FTZ R7, R111, R6 ;  /* 0x000000066f077221 */ /* 0x008fc20000010000 */
[----:B-----5:R-:W-:-:S06]  /*11a50*/  FADD.FTZ R119, R109, R164 ;  /* 0x000000a46d777221 */ /* 0x020fcc0000010000 */
[----:B------:R-:W1:Y:S01]  /*11a60*/  MUFU.EX2 R115, R115 ;  /* 0x0000007300737308 */ /* 0x000e620000000800 */
[----:B0-----:R-:W-:-:S07]  /*11a70*/  FADD.FTZ R6, R114, R7 ;  /* 0x0000000772067221 */ /* 0x001fce0000010000 */
[----:B------:R-:W-:Y:S08]  /*11a80*/  MUFU.EX2 R113, R113 ;  /* 0x0000007100717308 */ /* 0x000ff00000000800 */
[----:B------:R-:W0:Y:S01]  /*11a90*/  MUFU.EX2 R118, R118 ;  /* 0x0000007600767308 */ /* 0x000e220000000800 */
[----:B-1----:R-:W-:-:S07]  /*11aa0*/  FADD.FTZ R7, R115, R6 ;  /* 0x0000000673077221 */ /* 0x002fce0000010000 */
[----:B------:R-:W-:Y:S08]  /*11ab0*/  MUFU.EX2 R116, R116 ;  /* 0x0000007400747308 */ /* 0x000ff00000000800 */
[----:B------:R-:W-:Y:S01]  /*11ac0*/  MUFU.EX2 R88, R88 ;  /* 0x0000005800587308 */ /* 0x000fe20000000800 */
[----:B0-----:R-:W-:-:S04]  /*11ad0*/  FADD.FTZ R7, R118, R7 ;  /* 0x0000000776077221 */ /* 0x001fc80000010000 */
[----:B------:R-:W-:-:S03]  /*11ae0*/  FADD.FTZ R7, R163, R7 ;  /* 0x00000007a3077221 */ /* 0x000fc60000010000 */
[----:B------:R-:W0:Y:S08]  /*11af0*/  MUFU.EX2 R90, R90 ;  /* 0x0000005a005a7308 */ /* 0x000e300000000800 */
[----:B------:R-:W1:Y:S08]  /*11b00*/  MUFU.EX2 R89, R89 ;  /* 0x0000005900597308 */ /* 0x000e700000000800 */
[----:B------:R2:W-:Y:S08]  /*11b10*/  MUFU.EX2 R161, R94 ;  /* 0x0000005e00a17308 */ /* 0x0005f00000000800 */
[----:B------:R-:W3:Y:S01]  /*11b20*/  MUFU.EX2 R91, R91 ;  /* 0x0000005b005b7308 */ /* 0x000ee20000000800 */
[----:B--2---:R-:W-:-:S04]  /*11b30*/  FADD.FTZ R94, R112, R119 ;  /* 0x00000077705e7221 */ /* 0x004fc80000010000 */
[----:B------:R-:W-:Y:S01]  /*11b40*/  FADD.FTZ R119, R113, R94 ;  /* 0x0000005e71777221 */ /* 0x000fe20000010000 */
[----:B0-----:R-:W-:-:S02]  /*11b50*/  FADD.FTZ R94, R90, R7 ;  /* 0x000000075a5e7221 */ /* 0x001fc40000010000 */
[----:B------:R-:W0:Y:S01]  /*11b60*/  MUFU.EX2 R92, R92 ;  /* 0x0000005c005c7308 */ /* 0x000e220000000800 */
[----:B------:R-:W-:-:S04]  /*11b70*/  FADD.FTZ R119, R116, R119 ;  /* 0x0000007774777221 */ /* 0x000fc80000010000 */
[----:B------:R-:W-:-:S03]  /*11b80*/  FADD.FTZ R6, R88, R119 ;  /* 0x0000007758067221 */ /* 0x000fc60000010000 */
[----:B------:R-:W2:Y:S01]  /*11b90*/  MUFU.EX2 R93, R93 ;  /* 0x0000005d005d7308 */ /* 0x000ea20000000800 */
[----:B-1----:R-:W-:-:S01]  /*11ba0*/  FADD.FTZ R7, R89, R6 ;  /* 0x0000000659077221 */ /* 0x002fc20000010000 */
[----:B---3--:R-:W-:-:S04]  /*11bb0*/  FADD.FTZ R94, R91, R94 ;  /* 0x0000005e5b5e7221 */ /* 0x008fc80000010000 */
[----:B------:R-:W-:Y:S02]  /*11bc0*/  FADD.FTZ R94, R161, R94 ;  /* 0x0000005ea15e7221 */ /* 0x000fe40000010000 */
        /* <DEDUP_REMOVED lines=15> */
[----:B--2---:R-:W-:-:S04]  /*11cc0*/  FADD.FTZ R6, R100, R7 ;  /* 0x0000000764067221 */ /* 0x004fc80000010000 */
[----:B------:R-:W-:Y:S01]  /*11cd0*/  FADD.FTZ R7, R11, R6 ;  /* 0x000000060b077221 */ /* 0x000fe20000010000 */
[----:B-1----:R-:W-:-:S04]  /*11ce0*/  FADD.FTZ R94, R119, R94 ;  /* 0x0000005e775e7221 */ /* 0x002fc80000010000 */
[----:B0-----:R-:W-:Y:S01]  /*11cf0*/  FADD.FTZ R6, R103, R94 ;  /* 0x0000005e67067221 */ /* 0x001fe20000010000 */
[----:B------:R-:W-:Y:S06]  /*11d00*/  @!P0 BRA `(.L_x_944) ;  /* 0x0000000000048947 */ /* 0x000fec0003800000 */
[----:B------:R-:W-:Y:S01]  /*11d10*/  BPT.TRAP 0x1 ;  /* 0x000000040000795c */ /* 0x000fe20000300000 */
.L_x_944:
        /* <DEDUP_REMOVED lines=115> */
.L_x_927:
[----:B------:R-:W-:Y:S06]  /*12450*/  BAR.ARV 0x8, 0x180 ;  /* 0x0206000000007b1d */ /* 0x000fec0000002000 */
[----:B------:R-:W-:Y:S05]  /*12460*/  @!P0 BRA `(.L_x_946) ;  /* 0x0000000000048947 */ /* 0x000fea0003800000 */
[----:B------:R-:W-:Y:S01]  /*12470*/  BPT.TRAP 0x1 ;  /* 0x000000040000795c */ /* 0x000fe20000300000 */
.L_x_946:
[----:B------:R-:W-:Y:S01]  /*12480*/  ULEA UR9, UR5, UR37, 0x3 ;  /* 0x0000002505097291 */ /* 0x000fe2000f8e183f */
[----:B------:R-:W-:-:S05]  /*12490*/  IMAD.U32 R2, RZ, RZ, UR4 ;  /* 0x00000004ff027e24 */ /* 0x000fca000f8e00ff */
[----:B------:R-:W-:-:S04]  /*124a0*/  SHF.L.U32 R2, R2, 0x1f, RZ ;  /* 0x0000001f02027819 */ /* 0x000fc800000006ff */
[----:B------:R0:W1:Y:S01]  /*124b0*/  SYNCS.PHASECHK.TRANS64.TRYWAIT P1, [UR9+0x29850], R2 ;  /* 0x02985002ff0075a7 */ /* 0x0000620008020149 */
[----:B------:R-:W-:Y:S05]  /*124c0*/  @!P0 BRA `(.L_x_947) ;  /* 0x0000000000048947 */ /* 0x000fea0003800000 */
[----:B------:R-:W-:Y:S01]  /*124d0*/  BPT.TRAP 0x1 ;  /* 0x000000040000795c */ /* 0x000fe20000300000 */
.L_x_947:
[----:B-1----:R-:W-:Y:S05]  /*124e0*/  @P1 BRA `(.L_x_948) ;  /* 0x0000000000081947 */ /* 0x002fea0003800000 */
[----:B------:R-:W1:Y:S02]  /*124f0*/  SYNCS.PHASECHK.TRANS64.TRYWAIT P1, [UR9+0x29850], R2 ;  /* 0x02985002ff0075a7 */ /* 0x000e640008020149 */
[----:B-1----:R-:W-:Y:S05]  /*12500*/  @!P1 BRA `(.L_x_949) ;  /* 0x0000006c00b49947 */ /* 0x002fea0003800000 */
.L_x_948:
[----:B------:R-:W-:Y:S01]  /*12510*/  UIADD3 UR37, UR37, 0x400, URZ ;  /* 0x0000040025257890 */ /* 0x000fe2000fffe03f */
[----:B------:R-:W-:Y:S01]  /*12520*/  WARPGROUP.ARRIVE ;  /* 0x00000000000079c5 */ /* 0x000fe20000000000 */
[----:B------:R-:W-:-:S05]  /*12530*/  UMOV UR7, 0xc0000010 ;  /* 0xc000001000077882 */ /* 0x000fca0000000000 */
[----:B------:R-:W2:Y:S01]  /*12540*/  S2UR UR12, SR_CTAID.Z ;  /* 0x00000000000c79c3 */ /* 0x000ea20000002700 */
[----:B------:R-:W-:Y:S01]  /*12550*/  USHF.R.U32.HI UR37, URZ, 0x4, UR37 ;  /* 0x000000043f257899 */ /* 0x000fe20008011625 */
[----:B------:R-:W-:Y:S01]  /*12560*/  IMAD.MOV.U32 R5, RZ, RZ, 0x3f800000 ;  /* 0x3f800000ff057424 */ /* 0x000fe200078e00ff */
[----:B------:R-:W-:Y:S02]  /*12570*/  ULDC.64 UR10, c[0x0][0x9a0] ;  /* 0x00026800000a7ab9 */ /* 0x000fe40000000a00 */
[----:B------:R-:W-:Y:S02]  /*12580*/  ULOP3.LUT UR37, UR37, 0x3fff, URZ, 0xc0, !UPT ;  /* 0x00003fff25257892 */ /* 0x000fe4000f8ec03f */
[----:B------:R-:W-:Y:S01]  /*12590*/  UISETP.NE.U32.AND UP0, UPT, UR10, URZ, UPT ;  /* 0x0000003f0a00728c */ /* 0x000fe2000bf05070 */
[----:B------:R-:W3:Y:S01]  /*125a0*/  S2UR UR14, SR_CTAID.Z ;  /* 0x00000000000e79c3 */ /* 0x000ee20000002700 */
[----:B------:R-:W-:Y:S02]  /*125b0*/  ULOP3.LUT UR8, UR37, 0x10000, URZ, 0xfc, !UPT ;  /* 0x0001000025087892 */ /* 0x000fe4000f8efc3f */
[----:B------:R-:W-:-:S02]  /*125c0*/  UISETP.NE.AND.EX UP0, UPT, UR11, URZ, UPT, UP0 ;  /* 0x0000003f0b00728c */ /* 0x000fc4000bf05300 */
[----:B------:R-:W-:-:S04]  /*125d0*/  UIMAD UR8, UR5, 0x500, UR8 ;  /* 0x00000500050878a4 */ /* 0x000fc8000f8e0208 */
[----:B------:R-:W-:Y:S01]  /*125e0*/  UIADD3 UR4, UR8, 0x100, URZ ;  /* 0x0000010008047890 */ /* 0x000fe2000fffe03f */
[----:B------:R-:W-:Y:S02]  /*125f0*/  PLOP3.LUT P1, PT, PT, PT, UP0, 0x80, 0x0 ;  /* 0x000000000000781c */ /* 0x000fe40003f2f008 */
[----:B------:R-:W-:-:S06]  /*12600*/  UMOV UR6, UR8 ;  /* 0x0000000800067c82 */ /* 0x000fcc0008000000 */
[----:B------:R-:W-:Y:S01]  /*12610*/  QGMMA.64x128x32.F32.E4M3.E4M3 R24, R184, gdesc[UR4], R24, gsb0 ;  /* 0x01e00004b8187df3 */ /* 0x000fe20008000818 */
[----:B------:R-:W-:Y:S01]  /*12620*/  UMOV UR7, 0xc0000010 ;  /* 0xc000001000077882 */ /* 0x000fe20000000000 */
[----:B------:R-:W-:Y:S01]  /*12630*/  UMOV UR6, UR4 ;  /* 0x0000000400067c82 */ /* 0x000fe20008000000 */
[----:B--2---:R-:W-:-:S03]  /*12640*/  USHF.R.S32.HI UR15, URZ, 0x1f, UR12 ;  /* 0x0000001f3f0f7899 */ /* 0x004fc6000801140c */
[----:B------:R-:W-:Y:S02]  /*12650*/  @UP0 ULDC.64 UR12, c[0x0][0x9c8] ;  /* 0x00027200000c0ab9 */ /* 0x000fe40000000a00 */
[----:B---3--:R-:W-:Y:S01]  /*12660*/  @UP0 UIMAD.WIDE.U32 UR4, UR14, UR12, URZ ;  /* 0x0000000c0e0402a5 */ /* 0x008fe2000f8e003f */
[----:B------:R-:W-:Y:S02]  /*12670*/  WARPGROUP.DEPBAR.LE gsb0, 0x0 ;  /* 0x00008000000079c5 */ /* 0x000fe40000010000 */
[----:B------:R-:W-:-:S06]  /*12680*/  WARPGROUP.ARRIVE ;  /* 0x00000000000079c5 */ /* 0x000fcc0000000000 */
[----:B------:R-:W-:Y:S01]  /*12690*/  QGMMA.64x128x32.F32.E4M3.E4M3 R24, R180, gdesc[UR4], R24, gsb0 ;  /* 0x01e00004b4187df3 */ /* 0x000fe20008000818 */
[----:B------:R-:W-:Y:S02]  /*126a0*/  @UP0 UIMAD UR6, UR15, UR12, URZ ;  /* 0x0000000c0f0602a4 */ /* 0x000fe4000f8e023f */
[----:B------:R-:W-:Y:S02]  /*126b0*/  @UP0 USHF.R.S32.HI UR7, URZ, 0x1f, UR55 ;  /* 0x0000001f3f070899 */ /* 0x000fe40008011437 */
[----:B------:R-:W-:-:S03]  /*126c0*/  @UP0 UIMAD UR6, UR14, UR13, UR6 ;  /* 0x0000000d0e0602a4 */ /* 0x000fc6000f8e0206 */
[----:B------:R-:W-:Y:S01]  /*126d0*/  @UP0 ULDC.64 UR12, c[0x0][0x9d0] ;  /* 0x00027400000c0ab9 */ /* 0x000fe20000000a00 */
[----:B------:R-:W-:Y:S02]  /*126e0*/  @UP0 UIADD3 UR5, UR5, UR6, URZ ;  /* 0x0000000605050290 */ /* 0x000fe4000fffe03f */
[----:B------:R-:W-:Y:S02]  /*126f0*/  @UP0 UIMAD UR6, UR7, UR12, URZ ;  /* 0x0000000c070602a4 */ /* 0x000fe4000f8e023f */
[----:B------:R-:W-:Y:S02]  /*12700*/  @UP0 UIMAD.WIDE.U32 UR4, UR55, UR12, UR4 ;  /* 0x0000000c370402a5 */ /* 0x000fe4000f8e0004 */
[----:B------:R-:W-:-:S04]  /*12710*/  @UP0 UIMAD UR6, UR55, UR13, UR6 ;  /* 0x0000000d370602a4 */ /* 0x000fc8000f8e0206 */
[----:B------:R-:W-:Y:S02]  /*12720*/  @UP0 UIADD3 UR5, UR5, UR6, URZ ;  /* 0x0000000605050290 */ /* 0x000fe4000fffe03f */
[----:B------:R-:W-:-:S04]  /*12730*/  @UP0 ULEA UR6, UP1, UR4, UR10, 0x2 ;  /* 0x0000000a04060291 */ /* 0x000fc8000f82103f */
[----:B------:R-:W-:Y:S02]  /*12740*/  @UP0 ULEA.HI.X UR7, UR4, UR11, UR5, 0x2, UP1 ;  /* 0x0000000b04070291 */ /* 0x000fe400088f1405 */
[----:B------:R-:W-:Y:S01]  /*12750*/  UIADD3 UR4, UR8, 0x200, URZ ;  /* 0x0000020008047890 */ /* 0x000fe2000fffe03f */
[----:B01----:R-:W-:-:S03]  /*12760*/  IMAD.U32 R2, RZ, RZ, UR6 ;  /* 0x00000006ff027e24 */ /* 0x003fc6000f8e00ff */
[----:B------:R-:W-:Y:S01]  /*12770*/  IMAD.U32 R3, RZ, RZ, UR7 ;  /* 0x00000007ff037e24 */ /* 0x000fe2000f8e00ff */
[----:B------:R-:W-:Y:S02]  /*12780*/  UMOV UR7, 0xc0000010 ;  /* 0xc000001000077882 */ /* 0x000fe40000000000 */
[----:B------:R-:W-:Y:S02]  /*12790*/  UMOV UR6, UR4 ;  /* 0x0000000400067c82 */ /* 0x000fe40008000000 */
[----:B------:R0:W2:Y:S01]  /*127a0*/  @P1 LDG.E R5, desc[UR58][R2.64] ;  /* 0x0000003a02051981 */ /* 0x0000a2000c1e1900 */
[----:B------:R-:W-:Y:S01]  /*127b0*/  UIADD3 UR4, UR8, 0x300, URZ ;  /* 0x0000030008047890 */ /* 0x000fe2000fffe03f */
[----:B------:R-:W-:Y:S02]  /*127c0*/  WARPGROUP.DEPBAR.LE gsb0, 0x0 ;  /* 0x00008000000079c5 */ /* 0x000fe40000010000 */
[----:B------:R-:W-:-:S06]  /*127d0*/  WARPGROUP.ARRIVE ;  /* 0x00000000000079c5 */ /* 0x000fcc0000000000 */
[----:B------:R-:W-:Y:S01]  /*127e0*/  QGMMA.64x128x32.F32.E4M3.E4M3 R24, R176, gdesc[UR4], R24, gsb0 ;  /* 0x01e00004b0187df3 */ /* 0x000fe20008000818 */
[----:B------:R-:W-:Y:S01]  /*127f0*/  UMOV UR6, UR4 ;  /* 0x0000000400067c82 */ /* 0x000fe20008000000 */
        /* <DEDUP_REMOVED lines=11> */
[----:B0-----:R-:W0:Y:S04]  /*128b0*/  SHFL.BFLY PT, R3, R8, 0x1, 0x1f ;  /* 0x0c201f0008037f89 */ /* 0x001e2800000e0000 */
[----:B------:R-:W1:Y:S01]  /*128c0*/  SHFL.BFLY PT, R2, R9, 0x1, 0x1f ;  /* 0x0c201f0009027f89 */ /* 0x000e6200000e0000 */
[----:B------:R-:W-:Y:S02]  /*128d0*/  IMAD.MOV.U32 R6, RZ, RZ, RZ ;  /* 0x000000ffff067224 */ /* 0x000fe400078e00ff */
[----:B0-----:R-:W-:Y:S01]  /*128e0*/  FADD.FTZ R11, R8, R3 ;  /* 0x00000003080b7221 */ /* 0x001fe20000010000 */
[----:B-1----:R-:W-:-:S04]  /*128f0*/  FADD.FTZ R12, R9, R2 ;  /* 0x00000002090c7221 */ /* 0x002fc80000010000 */
        /* <DEDUP_REMOVED lines=29> */
.L_x_950:
        /* <DEDUP_REMOVED lines=68> */
.L_x_876:
[----:B------:R-:W-:Y:S05]  /*12f10*/  @P0 BRA `(.L_x_951) ;  /* 0x0000002000780947 */ /* 0x000fea0003800000 */
[----:B------:R-:W0:Y:S01]  /*12f20*/  S2R R6, SR_TID.X ;  /* 0x0000000000067919 */ /* 0x000e220000002100 */
[----:B------:R-:W-:Y:S01]  /*12f30*/  ULDC.64 UR4, c[0x4][0x40] ;  /* 0x0100100000047ab9 */ /* 0x000fe20000000a00 */
[----:B------:R-:W-:Y:S01]  /*12f40*/  ULDC.64 UR8, c[0x0][0xbd0] ;  /* 0x0002f40000087ab9 */ /* 0x000fe20000000a00 */
[----:B------:R-:W-:Y:S01]  /*12f50*/  USHF.R.S32.HI UR7, URZ, 0x1f, UR55 ;  /* 0x0000001f3f077899 */ /* 0x000fe20008011437 */
[----:B------:R-:W-:Y:S01]  /*12f60*/  ULDC.64 UR10, c[0x0][0xb38] ;  /* 0x0002ce00000a7ab9 */ /* 0x000fe20000000a00 */
[----:B0-----:R-:W-:-:S05]  /*12f70*/  IMAD.SHL.U32 R0, R6, 0x4, RZ ;  /* 0x0000000406007824 */ /* 0x001fca00078e00ff */
[----:B------:R-:W-:Y:S01]  /*12f80*/  LOP3.LUT R0, R0, 0xc, RZ, 0xc0, !PT ;  /* 0x0000000c00007812 */ /* 0x000fe200078ec0ff */
[----:B------:R-:W-:Y:S03]  /*12f90*/  BAR.SYNC.DEFER_BLOCKING 0x1, 0x100 ;  /* 0x0044000000007b1d */ /* 0x000fe60000010000 */
[----:B------:R-:W-:-:S05]  /*12fa0*/  IADD3 R4, P0, R0, UR4, RZ ;  /* 0x0000000400047c10 */ /* 0x000fca000ff1e0ff */
[----:B------:R-:W-:-:S06]  /*12fb0*/  IMAD.X R5, RZ, RZ, UR5, P0 ;  /* 0x00000005ff057e24 */ /* 0x000fcc00080e06ff */
[----:B------:R0:W2:Y:S01]  /*12fc0*/  LDG.E.CONSTANT R5, desc[UR58][R4.64] ;  /* 0x0000003a04057981 */ /* 0x0000a2000c1e9900 */
[----:B------:R-:W-:Y:S01]  /*12fd0*/  LOP3.LUT P0, R0, R6, 0x3, RZ, 0xc0, !PT ;  /* 0x0000000306007812 */ /* 0x000fe2000780c0ff */
[----:B------:R-:W1:Y:S01]  /*12fe0*/  S2UR UR12, SR_CTAID.Z ;  /* 0x00000000000c79c3 */ /* 0x000e620000002700 */
[----:B------:R-:W-:Y:S01]  /*12ff0*/  UIMAD.WIDE.U32 UR4, UR55, UR8, URZ ;  /* 0x00000008370472a5 */ /* 0x000fe2000f8e003f */
[----:B------:R-:W-:Y:S01]  /*13000*/  BSSY B0, `(.L_x_952) ;  /* 0x0000195000007945 */ /* 0x000fe20003800000 */
[----:B------:R-:W-:Y:S01]  /*13010*/  ISETP.EQ.OR P0, PT, R0, 0x3, !P0 ;  /* 0x000000030000780c */ /* 0x000fe20004702670 */
[----:B------:R-:W-:Y:S02]  /*13020*/  UIMAD UR6, UR7, UR8, URZ ;  /* 0x00000008070672a4 */ /* 0x000fe4000f8e023f */
[----:B------:R-:W-:Y:S01]  /*13030*/  UIMAD UR8, UR7, UR10, URZ ;  /* 0x0000000a070872a4 */ /* 0x000fe2000f8e023f */
[----:B------:R-:W-:Y:S01]  /*13040*/  SEL R96, R48, R49, P0 ;  /* 0x0000003130607207 */ /* 0x000fe20000000000 */
[----:B0-----:R-:W-:Y:S01]  /*13050*/  VIADD R4, R6, 0xffffff80 ;  /* 0xffffff8006047836 */ /* 0x001fe20000000000 */
[----:B------:R-:W-:Y:S01]  /*13060*/  SEL R23, R49, R48, P0 ;  /* 0x0000003031177207 */ /* 0x000fe20000000000 */
[----:B------:R-:W-:Y:S01]  /*13070*/  UIMAD UR9, UR55, UR9, UR6 ;  /* 0x00000009370972a4 */ /* 0x000fe2000f8e0206 */
[----:B------:R-:W-:Y:S01]  /*13080*/  SEL R48, R64, R65, P0 ;  /* 0x0000004140307207 */ /* 0x000fe20000000000 */
[----:B------:R-:W-:Y:S01]  /*13090*/  UIMAD.WIDE.U32 UR6, UR55, UR10, URZ ;  /* 0x0000000a370672a5 */ /* 0x000fe2000f8e003f */
[----:B------:R-:W-:Y:S01]  /*130a0*/  SHF.R.S32.HI R7, RZ, 0x1f, R4 ;  /* 0x0000001fff077819 */ /* 0x000fe20000011404 */
[----:B------:R-:W-:Y:S01]  /*130b0*/  UIADD3 UR9, UR5, UR9, URZ ;  /* 0x0000000905097290 */ /* 0x000fe2000fffe03f */
[----:B------:R-:W-:Y:S01]  /*130c0*/  SEL R49, R65, R64, P0 ;  /* 0x0000004041317207 */ /* 0x000fe20000000000 */
[----:B------:R-:W-:Y:S01]  /*130d0*/  UIMAD UR8, UR55, UR11, UR8 ;  /* 0x0000000b370872a4 */ /* 0x000fe2000f8e0208 */
[----:B------:R-:W-:-:S02]  /*130e0*/  LEA.HI R0, R7, R4, RZ, 0x7 ;  /* 0x0000000407007211 */ /* 0x000fc400078f38ff */
[----:B------:R-:W-:Y:S01]  /*130f0*/  SEL R16, R32, R33, P0 ;  /* 0x0000002120107207 */ /* 0x000fe20000000000 */
[----:B------:R-:W-:Y:S01]  /*13100*/  UIADD3 UR8, UR7, UR8, URZ ;  /* 0x0000000807087290 */ /* 0x000fe2000fffe03f */
[----:B------:R-:W-:Y:S02]  /*13110*/  LOP3.LUT R9, R0, 0xffffff80, RZ, 0xc0, !PT ;  /* 0xffffff8000097812 */ /* 0x000fe400078ec0ff */
[----:B------:R-:W-:Y:S01]  /*13120*/  SEL R17, R33, R32, P0 ;  /* 0x0000002021117207 */ /* 0x000fe20000000000 */
[----:B-1----:R-:W-:Y:S01]  /*13130*/  USHF.R.S32.HI UR13, URZ, 0x1f, UR12 ;  /* 0x0000001f3f0d7899 */ /* 0x002fe2000801140c */
[----:B------:R-:W-:Y:S01]  /*13140*/  SEL R32, R56, R57, P0 ;  /* 0x0000003938207207 */ /* 0x000fe20000000000 */
[----:B------:R-:W-:Y:S01]  /*13150*/  IMAD.IADD R64, R4, 0x1, -R9 ;  /* 0x0000000104407824 */ /* 0x000fe200078e0a09 */
[----:B------:R-:W-:Y:S01]  /*13160*/  SEL R33, R57, R56, P0 ;  /* 0x0000003839217207 */ /* 0x000fe20000000000 */
[----:B------:R-:W0:Y:S01]  /*13170*/  S2R R9, SR_CTAID.X ;  /* 0x0000000000097919 */ /* 0x000e220000002500 */
[----:B------:R-:W-:Y:S01]  /*13180*/  SEL R88, R80, R81, P0 ;  /* 0x0000005150587207 */ /* 0x000fe20000000000 */
[----:B------:R-:W-:Y:S01]  /*13190*/  S2UR UR12, SR_CTAID.Z ;  /* 0x00000000000c79c3 */ /* 0x000fe20000002700 */
[----:B------:R-:W-:-:S02]  /*131a0*/  SHF.R.S32.HI R21, RZ, 0x1f, R64 ;  /* 0x0000001fff157819 */ /* 0x000fc40000011440 */
[----:B------:R-:W-:Y:S02]  /*131b0*/  SEL R93, R81, R80, P0 ;  /* 0x00000050515d7207 */ /* 0x000fe40000000000 */
[----:B------:R-:W-:Y:S02]  /*131c0*/  SEL R56, R26, R27, P0 ;  /* 0x0000001b1a387207 */ /* 0x000fe40000000000 */
[----:B------:R-:W-:Y:S02]  /*131d0*/  SEL R81, R27, R26, P0 ;  /* 0x0000001a1b517207 */ /* 0x000fe40000000000 */
[----:B------:R-:W-:Y:S02]  /*131e0*/  LEA.HI R7, R7, R4, RZ, 0x2 ;  /* 0x0000000407077211 */ /* 0x000fe400078f10ff */
[----:B------:R-:W-:Y:S02]  /*131f0*/  LEA.HI R26, R21, R64, RZ, 0x2 ;  /* 0x00000040151a7211 */ /* 0x000fe400078f10ff */
[----:B------:R-:W-:-:S02]  /*13200*/  SEL R80, R84, R85, P0 ;  /* 0x0000005554507207 */ /* 0x000fc40000000000 */
[----:B------:R-:W-:Y:S02]  /*13210*/  SEL R95, R85, R84, P0 ;  /* 0x00000054555f7207 */ /* 0x000fe40000000000 */
[----:B------:R-:W-:Y:S02]  /*13220*/  SEL R14, R34, R35, P0 ;  /* 0x00000023220e7207 */ /* 0x000fe40000000000 */
[----:B------:R-:W-:Y:S01]  /*13230*/  SEL R85, R35, R34, P0 ;  /* 0x0000002223557207 */ /* 0x000fe20000000000 */
[----:B------:R-:W-:Y:S01]  /*13240*/  IMAD.U32 R35, RZ, RZ, UR5 ;  /* 0x00000005ff237e24 */ /* 0x000fe2000f8e00ff */
[----:B------:R-:W-:Y:S01]  /*13250*/  LOP3.LUT R27, R7, 0xfffffffc, RZ, 0xc0, !PT ;  /* 0xfffffffc071b7812 */ /* 0x000fe200078ec0ff */
[----:B------:R-:W-:Y:S01]  /*13260*/  IMAD.U32 R35, RZ, RZ, UR9 ;  /* 0x00000009ff237e24 */ /* 0x000fe2000f8e00ff */
[--C-:B------:R-:W-:Y:S02]  /*13270*/  SHF.R.S32.HI R7, RZ, 0x2, R26.reuse ;  /* 0x00000002ff077819 */ /* 0x100fe4000001141a */
[----:B------:R-:W-:Y:S01]  /*13280*/  SHF.R.S32.HI R34, RZ, 0x1f, R26 ;  /* 0x0000001fff227819 */ /* 0x000fe2000001141a */
[----:B------:R-:W-:Y:S01]  /*13290*/  IMAD.IADD R27, R4, 0x1, -R27 ;  /* 0x00000001041b7824 */ /* 0x000fe200078e0a1b */
[----:B------:R-:W-:-:S02]  /*132a0*/  SHF.R.S32.HI R15, RZ, 0x7, R0 ;  /* 0x00000007ff0f7819 */ /* 0x000fc40000011400 */
[----:B------:R-:W-:Y:S02]  /*132b0*/  LEA.HI R34, R34, R7, RZ, 0x3 ;  /* 0x0000000722227211 */ /* 0x000fe400078f18ff */
[----:B------:R-:W-:Y:S02]  /*132c0*/  LEA.HI R0, R0, R15, RZ, 0x1 ;  /* 0x0000000f00007211 */ /* 0x000fe400078f08ff */
[----:B------:R-:W-:Y:S01]  /*132d0*/  LOP3.LUT R4, R34, 0xfffffff8, RZ, 0xc0, !PT ;  /* 0xfffffff822047812 */ /* 0x000fe200078ec0ff */
[----:B------:R-:W-:Y:S01]  /*132e0*/  IMAD.U32 R34, RZ, RZ, UR4 ;  /* 0x00000004ff227e24 */ /* 0x000fe2000f8e00ff */
[----:B------:R-:W-:Y:S01]  /*132f0*/  LOP3.LUT R0, R0, 0x3fffffe, RZ, 0xc0, !PT ;  /* 0x03fffffe00007812 */ /* 0x000fe200078ec0ff */
[----:B------:R-:W1:Y:S01]  /*13300*/  S2UR UR4, SR_CTAID.Y ;  /* 0x00000000000479c3 */ /* 0x000e620000002600 */
[----:B------:R-:W-:Y:S01]  /*13310*/  LEA.HI R21, R21, R64, RZ, 0x5 ;  /* 0x0000004015157211 */ /* 0x000fe200078f28ff */
[----:B------:R-:W-:Y:S01]  /*13320*/  IMAD.IADD R4, R7, 0x1, -R4 ;  /* 0x0000000107047824 */ /* 0x000fe200078e0a04 */
[----:B------:R-:W-:Y:S01]  /*13330*/  SEL R10, R86, R87, P0 ;  /* 0x00000057560a7207 */ /* 0x000fe20000000000 */
[----:B------:R-:W-:Y:S01]  /*13340*/  IMAD.IADD R0, R15, 0x1, -R0 ;  /* 0x000000010f007824 */ /* 0x000fe200078e0a00 */
[----:B------:R-:W-:-:S02]  /*13350*/  SHF.R.S32.HI R7, RZ, 0x5, R21 ;  /* 0x00000005ff077819 */ /* 0x000fc40000011415 */
[----:B------:R-:W-:Y:S02]  /*13360*/  SEL R13, R87, R86, P0 ;  /* 0x00000056570d7207 */ /* 0x000fe40000000000 */
[----:B------:R-:W-:Y:S01]  /*13370*/  LEA.HI R15, R27, R27, RZ, 0x1 ;  /* 0x0000001b1b0f7211 */ /* 0x000fe200078f08ff */
[----:B------:R-:W3:Y:S01]  /*13380*/  LDC R87, c[0x0][0xbe8] ;  /* 0x0002fa00ff577b82 */ /* 0x000ee20000000800 */
[----:B------:R-:W-:Y:S01]  /*13390*/  IMAD R7, R7, 0x10, R4 ;  /* 0x0000001007077824 */ /* 0x000fe200078e0204 */
[----:B------:R-:W-:Y:S02]  /*133a0*/  SEL R92, R68, R69, P0 ;  /* 0x00000045445c7207 */ /* 0x000fe40000000000 */
[----:B------:R-:W-:Y:S01]  /*133b0*/  LOP3.LUT R4, R15, 0x1ffffffe, RZ, 0xc0, !PT ;  /* 0x1ffffffe0f047812 */ /* 0x000fe200078ec0ff */
[----:B------:R-:W-:Y:S01]  /*133c0*/  IMAD R0, R0, 0x40, R7 ;  /* 0x0000004000007824 */ /* 0x000fe200078e0207 */
[----:B------:R-:W-:Y:S02]  /*133d0*/  SEL R99, R69, R68, P0 ;  /* 0x0000004445637207 */ /* 0x000fe40000000000 */
[----:B------:R-:W-:Y:S01]  /*133e0*/  SEL R12, R50, R51, P0 ;  /* 0x00000033320c7207 */ /* 0x000fe20000000000 */
[----:B------:R-:W-:Y:S01]  /*133f0*/  IMAD.IADD R27, R27, 0x1, -R4 ;  /* 0x000000011b1b7824 */ /* 0x000fe200078e0a04 */
[----:B------:R-:W-:Y:S01]  /*13400*/  SEL R69, R51, R50, P0 ;  /* 0x0000003233457207 */ /* 0x000fe20000000000 */
[--C-:B0-----:R-:W-:Y:S01]  /*13410*/  IMAD R68, R9, 0x80, R0.reuse ;  /* 0x0000008009447824 */ /* 0x101fe200078e0200 */
[----:B------:R-:W-:Y:S01]  /*13420*/  SEL R8, R24, R25, P0 ;  /* 0x0000001918087207 */ /* 0x000fe20000000000 */
[----:B------:R-:W-:Y:S01]  /*13430*/  IMAD R4, R27, 0x8, R0 ;  /* 0x000000081b047824 */ /* 0x000fe200078e0200 */
[----:B------:R-:W-:-:S02]  /*13440*/  SEL R11, R25, R24, P0 ;  /* 0x00000018190b7207 */ /* 0x000fc40000000000 */
[----:B------:R-:W-:Y:S02]  /*13450*/  SEL R104, R28, R29, P0 ;  /* 0x0000001d1c687207 */ /* 0x000fe40000000000 */
[----:B------:R-:W-:Y:S02]  /*13460*/  SEL R109, R29, R28, P0 ;  /* 0x0000001c1d6d7207 */ /* 0x000fe40000000000 */
[----:B------:R-:W-:Y:S02]  /*13470*/  SEL R24, R40, R41, P0 ;  /* 0x0000002928187207 */ /* 0x000fe40000000000 */
[----:B------:R-:W-:Y:S01]  /*13480*/  SEL R25, R41, R40, P0 ;  /* 0x0000002829197207 */ /* 0x000fe20000000000 */
[----:B------:R-:W-:Y:S01]  /*13490*/  IMAD.U32 R41, RZ, RZ, UR7 ;  /* 0x00000007ff297e24 */ /* 0x000fe2000f8e00ff */
[----:B------:R-:W-:Y:S01]  /*134a0*/  SEL R98, R52, R53, P0 ;  /* 0x0000003534627207 */ /* 0x000fe20000000000 */
[----:B------:R-:W-:Y:S01]  /*134b0*/  IMAD.U32 R40, RZ, RZ, UR6 ;  /* 0x00000006ff287e24 */ /* 0x000fe2000f8e00ff */
[----:B------:R-:W-:Y:S01]  /*134c0*/  SEL R103, R53, R52, P0 ;  /* 0x0000003435677207 */ /* 0x000fe20000000000 */
[----:B------:R-:W-:Y:S01]  /*134d0*/  IMAD.U32 R41, RZ, RZ, UR8 ;  /* 0x00000008ff297e24 */ /* 0x000fe2000f8e00ff */
[----:B------:R-:W-:Y:S01]  /*134e0*/  SEL R94, R60, R61, P0 ;  /* 0x0000003d3c5e7207 */ /* 0x000fe20000000000 */
[----:B------:R-:W-:Y:S01]  /*134f0*/  ULDC.64 UR6, c[0x0][0xb48] ;  /* 0x0002d20000067ab9 */ /* 0x000fe20000000a00 */
[----:B------:R-:W-:Y:S01]  /*13500*/  SEL R101, R61, R60, P0 ;  /* 0x0000003c3d657207 */ /* 0x000fe20000000000 */
[----:B------:R-:W-:Y:S01]  /*13510*/  ULDC.64 UR8, c[0x0][0xb28] ;  /* 0x0002ca0000087ab9 */ /* 0x000fe20000000a00 */
[----:B------:R-:W-:-:S02]  /*13520*/  SEL R90, R76, R77, P0 ;  /* 0x0000004d4c5a7207 */ /* 0x000fc40000000000 */
[----:B------:R-:W-:Y:S01]  /*13530*/  SEL R97, R77, R76, P0 ;  /* 0x0000004c4d617207 */ /* 0x000fe20000000000 */
[----:B------:R-:W-:Y:S01]  /*13540*/  IMAD R76, R9, 0x80, R4 ;  /* 0x00000080094c7824 */ /* 0x000fe200078e0204 */
        /* <DEDUP_REMOVED lines=24> */
[----:B------:R-:W-:Y:S02]  /*136d0*/  LOP3.LUT R7, R26, 0x7ffffffc, RZ, 0xc0, !PT ;  /* 0x7ffffffc1a077812 */ /* 0x000fe400078ec0ff */
[----:B---3--:R-:W-:Y:S02]  /*136e0*/  ISETP.NE.AND P2, PT, R87, 0x1, PT ;  /* 0x000000015700780c */ /* 0x008fe40003f45270 */
[----:B------:R-:W-:Y:S02]  /*136f0*/  SEL R77, R47, R46, P0 ;  /* 0x0000002e2f4d7207 */ /* 0x000fe40000000000 */
[----:B------:R-:W-:Y:S02]  /*13700*/  SEL R6, R74, R75, P0 ;  /* 0x0000004b4a067207 */ /* 0x000fe40000000000 */
[----:B------:R-:W-:-:S02]  /*13710*/  SEL R45, R75, R74, P0 ;  /* 0x0000004a4b2d7207 */ /* 0x000fc40000000000 */
[----:B------:R-:W-:Y:S02]  /*13720*/  SEL R30, R82, R83, P0 ;  /* 0x00000053521e7207 */ /* 0x000fe40000000000 */
[----:B------:R-:W-:Y:S01]  /*13730*/  SEL R39, R79, R78, P0 ;  /* 0x0000004e4f277207 */ /* 0x000fe20000000000 */
[----:B------:R-:W-:Y:S01]  /*13740*/  IMAD R78, RZ, RZ, -UR55 ;  /* 0x80000037ff4e7e24 */ /* 0x000fe2000f8e02ff */
[C---:B------:R-:W-:Y:S01]  /*13750*/  LOP3.LUT P1, RZ, R64.reuse, 0x3, RZ, 0xc0, !PT ;  /* 0x0000000340ff7812 */ /* 0x040fe2000782c0ff */
[----:B------:R-:W-:Y:S01]  /*13760*/  IMAD.IADD R64, R64, 0x1, -R7 ;  /* 0x0000000140407824 */ /* 0x000fe200078e0a07 */
[----:B------:R-:W-:Y:S01]  /*13770*/  SEL R43, R83, R82, P0 ;  /* 0x00000052532b7207 */ /* 0x000fe20000000000 */
[----:B------:R-:W0:Y:S08]  /*13780*/  @P2 LDC R79, c[0x0][0xbec] ;  /* 0x0002fb00ff4f2b82 */ /* 0x000e300000000800 */
[----:B------:R-:W3:Y:S01]  /*13790*/  @P2 LDC R82, c[0x0][0xbf0] ;  /* 0x0002fc00ff522b82 */ /* 0x000ee20000000800 */
[----:B--2---:R2:W-:Y:S04]  /*137a0*/  SHFL.IDX PT, R50, R14, R5, 0x1c1f ;  /* 0x001c1f050e327589 */ /* 0x0045e800000e0000 */
[----:B------:R-:W-:Y:S04]  /*137b0*/  SHFL.IDX PT, R10, R10, R5, 0x1c1f ;  /* 0x001c1f050a0a7589 */ /* 0x000fe800000e0000 */
[----:B------:R-:W-:Y:S01]  /*137c0*/  SHFL.IDX PT, R8, R8, R5, 0x1c1f ;  /* 0x001c1f0508087589 */ /* 0x000fe200000e0000 */
[----:B--2---:R-:W-:-:S03]  /*137d0*/  LOP3.LUT R14, R5, 0x2, RZ, 0x3c, !PT ;  /* 0x00000002050e7812 */ /* 0x004fc600078e3cff */
[----:B------:R-:W-:Y:S04]  /*137e0*/  SHFL.IDX PT, R54, R12, R5, 0x1c1f ;  /* 0x001c1f050c367589 */ /* 0x000fe800000e0000 */
[----:B------:R-:W2:Y:S04]  /*137f0*/  SHFL.IDX PT, R13, R13, R14, 0x1c1f ;  /* 0x001c1f0e0d0d7589 */ /* 0x000ea800000e0000 */
[----:B------:R-:W4:Y:S04]  /*13800*/  SHFL.IDX PT, R11, R11, R14, 0x1c1f ;  /* 0x001c1f0e0b0b7589 */ /* 0x000f2800000e0000 */
[----:B------:R-:W-:Y:S04]  /*13810*/  SHFL.IDX PT, R9, R104, R5, 0x1c1f ;  /* 0x001c1f0568097589 */ /* 0x000fe800000e0000 */
[----:B------:R-:W5:Y:S04]  /*13820*/  SHFL.IDX PT, R12, R109, R14, 0x1c1f ;  /* 0x001c1f0e6d0c7589 */ /* 0x000f6800000e0000 */
[----:B------:R-:W-:Y:S04]  /*13830*/  SHFL.IDX PT, R16, R16, R5, 0x1c1f ;  /* 0x001c1f0510107589 */ /* 0x000fe800000e0000 */
[----:B------:R-:W0:Y:S04]  /*13840*/  SHFL.IDX PT, R17, R17, R14, 0x1c1f ;  /* 0x001c1f0e11117589 */ /* 0x000e2800000e0000 */
[----:B------:R-:W-:Y:S01]  /*13850*/  SHFL.IDX PT, R24, R24, R5, 0x1c1f ;  /* 0x001c1f0518187589 */ /* 0x000fe200000e0000 */
[----:B--2---:R-:W-:-:S03]  /*13860*/  SEL R7, R10, R13, P0 ;  /* 0x0000000d0a077207 */ /* 0x004fc60000000000 */
[----:B------:R-:W-:Y:S04]  /*13870*/  SHFL.IDX PT, R62, R20, R5, 0x1c1f ;  /* 0x001c1f05143e7589 */ /* 0x000fe800000e0000 */
[----:B------:R-:W-:Y:S04]  /*13880*/  SHFL.IDX PT, R25, R25, R14, 0x1c1f ;  /* 0x001c1f0e19197589 */ /* 0x000fe800000e0000 */
[----:B------:R-:W-:Y:S04]  /*13890*/  SHFL.IDX PT, R15, R102, R5, 0x1c1f ;  /* 0x001c1f05660f7589 */ /* 0x000fe800000e0000 */
[----:B------:R-:W-:Y:S04]  /*138a0*/  SHFL.IDX PT, R32, R32, R5, 0x1c1f ;  /* 0x001c1f0520207589 */ /* 0x000fe800000e0000 */
[----:B------:R-:W-:Y:S04]  /*138b0*/  SHFL.IDX PT, R58, R22, R5, 0x1c1f ;  /* 0x001c1f05163a7589 */ /* 0x000fe800000e0000 */
[----:B------:R-:W2:Y:S04]  /*138c0*/  SHFL.IDX PT, R20, R107, R14, 0x1c1f ;  /* 0x001c1f0e6b147589 */ /* 0x000ea800000e0000 */
[----:B------:R-:W3:Y:S04]  /*138d0*/  SHFL.IDX PT, R33, R33, R14, 0x1c1f ;  /* 0x001c1f0e21217589 */ /* 0x000ee800000e0000 */
[----:B------:R-:W-:Y:S04]  /*138e0*/  SHFL.IDX PT, R21, R100, R5, 0x1c1f ;  /* 0x001c1f0564157589 */ /* 0x000fe800000e0000 */
[----:B------:R-:W-:Y:S04]  /*138f0*/  SHFL.IDX PT, R70, R80, R5, 0x1c1f ;  /* 0x001c1f0550467589 */ /* 0x000fe800000e0000 */
[----:B------:R-:W-:Y:S04]  /*13900*/  SHFL.IDX PT, R0, R36, R5, 0x1c1f ;  /* 0x001c1f0524007589 */ /* 0x000fe800000e0000 */
[----:B------:R-:W3:Y:S04]  /*13910*/  SHFL.IDX PT, R22, R105, R14, 0x1c1f ;  /* 0x001c1f0e69167589 */ /* 0x000ee800000e0000 */
[----:B------:R-:W-:Y:S04]  /*13920*/  SHFL.IDX PT, R26, R96, R5, 0x1c1f ;  /* 0x001c1f05601a7589 */ /* 0x000fe800000e0000 */
[----:B------:R-:W-:Y:S04]  /*13930*/  SHFL.IDX PT, R29, R94, R5, 0x1c1f ;  /* 0x001c1f055e1d7589 */ /* 0x000fe800000e0000 */
[----:B------:R-:W-:Y:S04]  /*13940*/  SHFL.IDX PT, R67, R88, R5, 0x1c1f ;  /* 0x001c1f0558437589 */ /* 0x000fe800000e0000 */
[----:B------:R-:W-:Y:S04]  /*13950*/  SHFL.IDX PT, R23, R23, R14, 0x1c1f ;  /* 0x001c1f0e17177589 */ /* 0x000fe800000e0000 */
[----:B------:R-:W3:Y:S04]  /*13960*/  SHFL.IDX PT, R36, R101, R14, 0x1c1f ;  /* 0x001c1f0e65247589 */ /* 0x000ee800000e0000 */
[----:B------:R1:W-:Y:S04]  /*13970*/  SHFL.IDX PT, R80, R89, R14, 0x1c1f ;  /* 0x001c1f0e59507589 */ /* 0x0003e800000e0000 */
[----:B------:R-:W-:Y:S04]  /*13980*/  SHFL.IDX PT, R51, R28, R5, 0x1c1f ;  /* 0x001c1f051c337589 */ /* 0x000fe800000e0000 */
[----:B------:R-:W-:Y:S01]  /*13990*/  SHFL.IDX PT, R27, R98, R5, 0x1c1f ;  /* 0x001c1f05621b7589 */ /* 0x000fe200000e0000 */
[----:B-1----:R-:W1:Y:S03]  /*139a0*/  LDC.64 R88, c[0x0][0xbd8] ;  /* 0x0002f600ff587b82 */ /* 0x002e660000000a00 */
[----:B------:R-:W-:Y:S04]  /*139b0*/  SHFL.IDX PT, R28, R103, R14, 0x1c1f ;  /* 0x001c1f0e671c7589 */ /* 0x000fe800000e0000 */
[----:B------:R-:W-:Y:S04]  /*139c0*/  SHFL.IDX PT, R48, R48, R5, 0x1c1f ;  /* 0x001c1f0530307589 */ /* 0x000fe800000e0000 */
[----:B------:R-:W-:Y:S04]  /*139d0*/  SHFL.IDX PT, R47, R72, R5, 0x1c1f ;  /* 0x001c1f05482f7589 */ /* 0x000fe800000e0000 */
[----:B------:R-:W3:Y:S04]  /*139e0*/  SHFL.IDX PT, R49, R49, R14, 0x1c1f ;  /* 0x001c1f0e31317589 */ /* 0x000ee800000e0000 */
[----:B------:R4:W-:Y:S04]  /*139f0*/  SHFL.IDX PT, R72, R93, R14, 0x1c1f ;  /* 0x001c1f0e5d487589 */ /* 0x0009e800000e0000 */
[----:B------:R-:W-:Y:S04]  /*13a00*/  SHFL.IDX PT, R60, R60, R5, 0x1c1f ;  /* 0x001c1f053c3c7589 */ /* 0x000fe800000e0000 */
[----:B------:R-:W-:Y:S01]  /*13a10*/  SHFL.IDX PT, R57, R90, R5, 0x1c1f ;  /* 0x001c1f055a397589 */ /* 0x000fe200000e0000 */
[----:B----4-:R-:W4:Y:S03]  /*13a20*/  LDC R93, c[0x0][0xc50] ;  /* 0x00031400ff5d7b82 */ /* 0x010f260000000800 */
[----:B------:R-:W-:Y:S04]  /*13a30*/  SHFL.IDX PT, R61, R61, R14, 0x1c1f ;  /* 0x001c1f0e3d3d7589 */ /* 0x000fe800000e0000 */
[----:B------:R5:W-:Y:S04]  /*13a40*/  SHFL.IDX PT, R74, R91, R14, 0x1c1f ;  /* 0x001c1f0e5b4a7589 */ /* 0x000be800000e0000 */
[----:B------:R-:W-:Y:S04]  /*13a50*/  SHFL.IDX PT, R46, R56, R5, 0x1c1f ;  /* 0x001c1f05382e7589 */ /* 0x000fe800000e0000 */
[----:B------:R-:W-:Y:S01]  /*13a60*/  SHFL.IDX PT, R37, R92, R5, 0x1c1f ;  /* 0x001c1f055c257589 */ /* 0x000fe200000e0000 */
[----:B-----5:R-:W5:Y:S03]  /*13a70*/  LDC.64 R90, c[0x0][0xb40] ;  /* 0x0002d000ff5a7b82 */ /* 0x020f660000000a00 */
[----:B------:R-:W1:Y:S04]  /*13a80*/  SHFL.IDX PT, R56, R99, R14, 0x1c1f ;  /* 0x001c1f0e63387589 */ /* 0x000e6800000e0000 */
[----:B------:R-:W1:Y:S01]  /*13a90*/  SHFL.IDX PT, R66, R97, R14, 0x1c1f ;  /* 0x001c1f0e61427589 */ /* 0x000e6200000e0000 */
[----:B----4-:R-:W-:Y:S01]  /*13aa0*/  IMAD R93, R93, R78, UR4 ;  /* 0x000000045d5d7e24 */ /* 0x010fe2000f8e024e */
[----:B------:R-:W-:-:S02]  /*13ab0*/  ULDC.64 UR4, c[0x0][0xbe0] ;  /* 0x0002f80000047ab9 */ /* 0x000fc40000000a00 */
[----:B------:R-:W-:Y:S04]  /*13ac0*/  SHFL.IDX PT, R52, R52, R5, 0x1c1f ;  /* 0x001c1f0534347589 */ /* 0x000fe800000e0000 */
[----:B------:R-:W-:Y:S04]  /*13ad0*/  SHFL.IDX PT, R44, R44, R5, 0x1c1f ;  /* 0x001c1f052c2c7589 */ /* 0x000fe800000e0000 */
[----:B------:R-:W-:Y:S04]  /*13ae0*/  SHFL.IDX PT, R42, R42, R5, 0x1c1f ;  /* 0x001c1f052a2a7589 */ /* 0x000fe800000e0000 */
[----:B------:R-:W-:Y:S01]  /*13af0*/  SHFL.IDX PT, R38, R38, R5, 0x1c1f ;  /* 0x001c1f0526267589 */ /* 0x000fe200000e0000 */
[----:B-----5:R-:W-:-:S03]  /*13b00*/  IMAD.WIDE.U32 R40, R90, UR12, R40 ;  /* 0x0000000c5a287c25 */ /* 0x020fc6000f8e0028 */
[----:B------:R-:W-:Y:S04]  /*13b10*/  SHFL.IDX PT, R18, R18, R5, 0x1c1f ;  /* 0x001c1f0512127589 */ /* 0x000fe800000e0000 */
[----:B------:R-:W-:Y:S04]  /*13b20*/  SHFL.IDX PT, R6, R6, R5, 0x1c1f ;  /* 0x001c1f0506067589 */ /* 0x000fe800000e0000 */
[----:B------:R4:W-:Y:S04]  /*13b30*/  SHFL.IDX PT, R4, R30, R5, 0x1c1f ;  /* 0x001c1f051e047589 */ /* 0x0009e800000e0000 */
[----:B------:R5:W1:Y:S04]  /*13b40*/  SHFL.IDX PT, R75, R95, R14, 0x1c1f ;  /* 0x001c1f0e5f4b7589 */ /* 0x000a6800000e0000 */
[----:B------:R2:W-:Y:S01]  /*13b50*/  SHFL.IDX PT, R83, R85, R14, 0x1c1f ;  /* 0x001c1f0e55537589 */ /* 0x0005e200000e0000 */
[----:B----4-:R-:W-:-:S02]  /*13b60*/  SEL R5, R13, R10, P0 ;  /* 0x0000000a0d057207 */ /* 0x010fc40000000000 */
[----:B------:R-:W-:Y:S01]  /*13b70*/  SEL R10, R8, R11, P0 ;  /* 0x0000000b080a7207 */ /* 0x000fe20000000000 */
[----:B------:R-:W4:Y:S01]  /*13b80*/  SHFL.IDX PT, R81, R81, R14, 0x1c1f ;  /* 0x001c1f0e51517589 */ /* 0x000f2200000e0000 */
[----:B------:R-:W-:Y:S01]  /*13b90*/  SEL R8, R11, R8, P0 ;  /* 0x000000080b087207 */ /* 0x000fe20000000000 */
[----:B-----5:R-:W5:Y:S01]  /*13ba0*/  @P2 LDC R95, c[0x0][0xbec] ;  /* 0x0002fb00ff5f2b82 */ /* 0x020f620000000800 */
[----:B------:R-:W-:Y:S01]  /*13bb0*/  SEL R11, R9, R12, P0 ;  /* 0x0000000c090b7207 */ /* 0x000fe20000000000 */
[----:B------:R-:W-:Y:S01]  /*13bc0*/  SHFL.IDX PT, R71, R77, R14, 0x1c1f ;  /* 0x001c1f0e4d477589 */ /* 0x000fe200000e0000 */
[----:B------:R-:W-:Y:S02]  /*13bd0*/  SEL R9, R12, R9, P0 ;  /* 0x000000090c097207 */ /* 0x000fe40000000000 */
[----:B0-----:R-:W-:Y:S01]  /*13be0*/  SEL R12, R16, R17, P0 ;  /* 0x00000011100c7207 */ /* 0x001fe20000000000 */
[----:B------:R-:W-:Y:S01]  /*13bf0*/  SHFL.IDX PT, R73, R73, R14, 0x1c1f ;  /* 0x001c1f0e49497589 */ /* 0x000fe200000e0000 */
[----:B------:R-:W-:Y:S01]  /*13c00*/  SEL R16, R17, R16, P0 ;  /* 0x0000001011107207 */ /* 0x000fe20000000000 */
[----:B--2---:R-:W0:Y:S01]  /*13c10*/  @P2 LDC R85, c[0x0][0xbf0] ;  /* 0x0002fc00ff552b82 */ /* 0x004e220000000800 */
[----:B------:R-:W-:Y:S01]  /*13c20*/  SEL R13, R15, R20, P0 ;  /* 0x000000140f0d7207 */ /* 0x000fe20000000000 */
[----:B------:R-:W-:Y:S01]  /*13c30*/  SHFL.IDX PT, R65, R65, R14, 0x1c1f ;  /* 0x001c1f0e41417589 */ /* 0x000fe200000e0000 */
[----:B------:R-:W-:-:S02]  /*13c40*/  SEL R17, R20, R15, P0 ;  /* 0x0000000f14117207 */ /* 0x000fc40000000000 */
[----:B---3--:R-:W-:Y:S01]  /*13c50*/  SEL R30, R32, R33, P0 ;  /* 0x00000021201e7207 */ /* 0x008fe20000000000 */
[----:B------:R-:W-:Y:S01]  /*13c60*/  SHFL.IDX PT, R69, R69, R14, 0x1c1f ;  /* 0x001c1f0e45457589 */ /* 0x000fe200000e0000 */
[----:B------:R-:W-:Y:S02]  /*13c70*/  SEL R15, R21, R22, P0 ;  /* 0x00000016150f7207 */ /* 0x000fe40000000000 */
[----:B------:R-:W-:Y:S01]  /*13c80*/  SEL R32, R33, R32, P0 ;  /* 0x0000002021207207 */ /* 0x000fe20000000000 */
[----:B------:R-:W-:Y:S01]  /*13c90*/  SHFL.IDX PT, R59, R59, R14, 0x1c1f ;  /* 0x001c1f0e3b3b7589 */ /* 0x000fe200000e0000 */
[----:B------:R-:W-:Y:S02]  /*13ca0*/  SEL R33, R36, R29, P0 ;  /* 0x0000001d24217207 */ /* 0x000fe40000000000 */
[----:B------:R-:W-:Y:S01]  /*13cb0*/  SEL R20, R48, R49, P0 ;  /* 0x0000003130147207 */ /* 0x000fe20000000000 */
[----:B------:R2:W-:Y:S01]  /*13cc0*/  SHFL.IDX PT, R63, R31, R14, 0x1c1f ;  /* 0x001c1f0e1f3f7589 */ /* 0x0005e200000e0000 */
[----:B-----5:R-:W-:-:S03]  /*13cd0*/  @P2 IMAD.HI.U32 R95, R76, R95, RZ ;  /* 0x0000005f4c5f2227 */ /* 0x020fc600078e00ff */
[----:B------:R-:W-:Y:S04]  /*13ce0*/  SHFL.IDX PT, R53, R53, R14, 0x1c1f ;  /* 0x001c1f0e35357589 */ /* 0x000fe800000e0000 */
[----:B------:R-:W-:Y:S01]  /*13cf0*/  SHFL.IDX PT, R55, R55, R14, 0x1c1f ;  /* 0x001c1f0e37377589 */ /* 0x000fe200000e0000 */
[----:B--2---:R-:W-:Y:S01]  /*13d00*/  SEL R31, R29, R36, P0 ;  /* 0x000000241d1f7207 */ /* 0x004fe20000000000 */
[----:B-1----:R-:W-:Y:S02]  /*13d10*/  IMAD R36, R88, UR13, RZ ;  /* 0x0000000d58247c24 */ /* 0x002fe4000f8e02ff */
[----:B------:R-:W-:Y:S01]  /*13d20*/  SHFL.IDX PT, R39, R39, R14, 0x1c1f ;  /* 0x001c1f0e27277589 */ /* 0x000fe200000e0000 */
[----:B------:R-:W-:Y:S01]  /*13d30*/  SEL R29, R56, R37, P0 ;  /* 0x00000025381d7207 */ /* 0x000fe20000000000 */
[----:B------:R-:W-:-:S02]  /*13d40*/  IMAD R77, R89, UR12, R36 ;  /* 0x0000000c594d7c24 */ /* 0x000fc4000f8e0224 */
[----:B------:R-:W-:Y:S01]  /*13d50*/  SHFL.IDX PT, R45, R45, R14, 0x1c1f ;  /* 0x001c1f0e2d2d7589 */ /* 0x000fe200000e0000 */
[----:B------:R-:W-:-:S03]  /*13d60*/  SEL R36, R61, R60, P0 ;  /* 0x0000003c3d247207 */ /* 0x000fc60000000000 */
[----:B------:R1:W-:Y:S02]  /*13d70*/  SHFL.IDX PT, R43, R43, R14, 0x1c1f ;  /* 0x001c1f0e2b2b7589 */ /* 0x0003e400000e0000 */
[----:B-1----:R-:W-:Y:S02]  /*13d80*/  SEL R14, R24, R25, P0 ;  /* 0x00000019180e7207 */ /* 0x002fe40000000000 */
[----:B------:R-:W-:Y:S02]  /*13d90*/  SEL R24, R25, R24, P0 ;  /* 0x0000001819187207 */ /* 0x000fe40000000000 */
[----:B------:R-:W-:Y:S02]  /*13da0*/  SEL R25, R22, R21, P0 ;  /* 0x0000001516197207 */ /* 0x000fe40000000000 */
[----:B------:R-:W-:Y:S02]  /*13db0*/  SEL R22, R26, R23, P0 ;  /* 0x000000171a167207 */ /* 0x000fe40000000000 */
[----:B------:R-:W-:-:S02]  /*13dc0*/  SEL R26, R23, R26, P0 ;  /* 0x0000001a171a7207 */ /* 0x000fc40000000000 */
[----:B------:R-:W-:Y:S02]  /*13dd0*/  SEL R23, R27, R28, P0 ;  /* 0x0000001c1b177207 */ /* 0x000fe40000000000 */
[----:B------:R-:W-:Y:S02]  /*13de0*/  SEL R27, R28, R27, P0 ;  /* 0x0000001b1c1b7207 */ /* 0x000fe40000000000 */
[----:B------:R-:W-:Y:S01]  /*13df0*/  SEL R28, R49, R48, P0 ;  /* 0x00000030311c7207 */ /* 0x000fe20000000000 */
[----:B------:R-:W-:Y:S01]  /*13e00*/  IMAD.WIDE.U32 R48, R88, UR12, R34 ;  /* 0x0000000c58307c25 */ /* 0x000fe2000f8e0022 */
[----:B------:R-:W-:Y:S02]  /*13e10*/  SEL R34, R60, R61, P0 ;  /* 0x0000003d3c227207 */ /* 0x000fe40000000000 */
[----:B------:R-:W-:Y:S01]  /*13e20*/  SEL R21, R37, R56, P0 ;  /* 0x0000003825157207 */ /* 0x000fe20000000000 */
[----:B------:R-:W-:Y:S01]  /*13e30*/  IMAD R60, R90, UR13, RZ ;  /* 0x0000000d5a3c7c24 */ /* 0x000fe2000f8e02ff */
[----:B------:R-:W-:Y:S01]  /*13e40*/  SEL R35, R57, R66, P0 ;  /* 0x0000004239237207 */ /* 0x000fe20000000000 */
[----:B------:R-:W-:Y:S01]  /*13e50*/  @P2 IMAD.HI.U32 R56, R76, R79, RZ ;  /* 0x0000004f4c382227 */ /* 0x000fe200078e00ff */
[----:B------:R-:W-:-:S02]  /*13e60*/  SEL R37, R66, R57, P0 ;  /* 0x0000003942257207 */ /* 0x000fc40000000000 */
[----:B------:R-:W-:Y:S01]  /*13e70*/  SHF.R.S32.HI R66, RZ, 0x1f, R93 ;  /* 0x0000001fff427819 */ /* 0x000fe2000001145d */
[----:B------:R-:W-:Y:S02]  /*13e80*/  IMAD R57, R91, UR12, R60 ;  /* 0x0000000c5b397c24 */ /* 0x000fe4000f8e023c */
[----:B------:R-:W-:Y:S02]  /*13e90*/  IMAD.IADD R49, R49, 0x1, R77 ;  /* 0x0000000131317824 */ /* 0x000fe400078e024d */
[----:B------:R-:W-:Y:S02]  /*13ea0*/  IMAD.IADD R57, R41, 0x1, R57 ;  /* 0x0000000129397824 */ /* 0x000fe400078e0239 */
[----:B------:R-:W-:Y:S02]  /*13eb0*/  IMAD R41, R66, UR4, RZ ;  /* 0x0000000442297c24 */ /* 0x000fe4000f8e02ff */
[----:B------:R-:W-:Y:S01]  /*13ec0*/  IMAD.MOV.U32 R61, RZ, RZ, R76 ;  /* 0x000000ffff3d7224 */ /* 0x000fe200078e004c */
[----:B0-----:R-:W-:Y:S01]  /*13ed0*/  @P2 SHF.R.U32.HI R61, RZ, R85, R56 ;  /* 0x00000055ff3d2219 */ /* 0x001fe20000011638 */
[----:B------:R-:W-:-:S02]  /*13ee0*/  IMAD.MOV.U32 R56, RZ, RZ, R40 ;  /* 0x000000ffff387224 */ /* 0x000fc400078e0028 */
[C---:B------:R-:W-:Y:S02]  /*13ef0*/  IMAD R60, R93.reuse, UR5, R41 ;  /* 0x000000055d3c7c24 */ /* 0x040fe4000f8e0229 */
[----:B------:R-:W-:Y:S01]  /*13f00*/  IMAD.MOV.U32 R77, RZ, RZ, R76 ;  /* 0x000000ffff4d7224 */ /* 0x000fe200078e004c */
[----:B------:R-:W-:Y:S01]  /*13f10*/  @P2 SHF.R.U32.HI R77, RZ, R82, R95 ;  /* 0x00000052ff4d2219 */ /* 0x000fe2000001165f */
[----:B------:R-:W-:Y:S01]  /*13f20*/  IMAD.WIDE.U32 R40, R93, UR4, R48 ;  /* 0x000000045d287c25 */ /* 0x000fe2000f8e0030 */
[----:B------:R-:W-:-:S03]  /*13f30*/  ULDC.64 UR4, c[0x0][0xb30] ;  /* 0x0002cc0000047ab9 */ /* 0x000fc60000000a00 */
[----:B------:R-:W-:Y:S01]  /*13f40*/  IMAD R66, R66, UR6, RZ ;  /* 0x0000000642427c24 */ /* 0x000fe2000f8e02ff */
[----:B------:R-:W-:Y:S01]  /*13f50*/  IADD3 R40, P2, R61, R40, RZ ;  /* 0x000000283d287210 */ /* 0x000fe20007f5e0ff */
[----:B------:R-:W-:Y:S01]  /*13f60*/  IMAD.WIDE.U32 R48, R93, UR6, R56 ;  /* 0x000000065d307c25 */ /* 0x000fe2000f8e0038 */
[----:B------:R-:W-:Y:S02]  /*13f70*/  SHF.R.S32.HI R57, RZ, 0x1f, R61 ;  /* 0x0000001fff397819 */ /* 0x000fe4000001143d */
[----:B------:R-:W-:Y:S01]  /*13f80*/  SHF.R.S32.HI R56, RZ, 0x1f, R77 ;  /* 0x0000001fff387819 */ /* 0x000fe2000001144d */
[----:B------:R-:W-:Y:S01]  /*13f90*/  IMAD.MOV R61, RZ, RZ, -R61 ;  /* 0x000000ffff3d7224 */ /* 0x000fe200078e0a3d */
[----:B------:R-:W-:Y:S01]  /*13fa0*/  IADD3.X R41, R57, R41, R60, P2, !PT ;  /* 0x0000002939297210 */ /* 0x000fe200017fe43c */
[----:B------:R-:W-:Y:S01]  /*13fb0*/  IMAD R79, R93, UR7, R66 ;  /* 0x000000075d4f7c24 */ /* 0x000fe2000f8e0242 */
[----:B------:R-:W-:Y:S01]  /*13fc0*/  ULDC.64 UR6, c[0x0][0xbc8] ;  /* 0x0002f20000067ab9 */ /* 0x000fe20000000a00 */
[----:B------:R-:W-:-:S02]  /*13fd0*/  IMAD.MOV R66, RZ, RZ, -R77 ;  /* 0x000000ffff427224 */ /* 0x000fc400078e0a4d */
[----:B------:R-:W-:Y:S02]  /*13fe0*/  IMAD R56, R56, UR4, RZ ;  /* 0x0000000438387c24 */ /* 0x000fe4000f8e02ff */
[--C-:B------:R-:W-:Y:S02]  /*13ff0*/  IMAD R57, R87, R61, R76.reuse ;  /* 0x0000003d57397224 */ /* 0x100fe400078e024c */
[----:B------:R-:W-:Y:S02]  /*14000*/  IMAD.IADD R49, R49, 0x1, R79 ;  /* 0x0000000131317824 */ /* 0x000fe400078e024f */
[----:B------:R-:W-:Y:S02]  /*14010*/  IMAD R61, R87, R66, R76 ;  /* 0x00000042573d7224 */ /* 0x000fe400078e024c */
[C---:B------:R-:W-:Y:S01]  /*14020*/  IMAD R79, R77.reuse, UR5, R56 ;  /* 0x000000054d4f7c24 */ /* 0x040fe2000f8e0238 */
[----:B------:R-:W-:Y:S01]  /*14030*/  SHF.R.S32.HI R56, RZ, 0x1f, R57 ;  /* 0x0000001fff387819 */ /* 0x000fe20000011439 */
[----:B------:R-:W-:Y:S01]  /*14040*/  IMAD.WIDE.U32 R48, R77, UR4, R48 ;  /* 0x000000044d307c25 */ /* 0x000fe2000f8e0030 */
[----:B------:R-:W-:Y:S01]  /*14050*/  SHF.R.S32.HI R60, RZ, 0x1f, R61 ;  /* 0x0000001fff3c7819 */ /* 0x000fe2000001143d */
[----:B------:R-:W0:Y:S01]  /*14060*/  S2UR UR5, SR_CgaCtaId ;  /* 0x00000000000579c3 */ /* 0x000e220000008800 */
[----:B------:R-:W-:Y:S01]  /*14070*/  UMOV UR4, 0x400 ;  /* 0x0000040000047882 */ /* 0x000fe20000000000 */
[----:B------:R-:W-:-:S02]  /*14080*/  IMAD R56, R56, UR6, RZ ;  /* 0x0000000638387c24 */ /* 0x000fc4000f8e02ff */
[----:B------:R-:W-:Y:S02]  /*14090*/  IMAD R60, R60, UR8, RZ ;  /* 0x000000083c3c7c24 */ /* 0x000fe4000f8e02ff */
[----:B------:R-:W-:Y:S02]  /*140a0*/  IMAD.IADD R49, R49, 0x1, R79 ;  /* 0x0000000131317824 */ /* 0x000fe400078e024f */
[----:B------:R-:W-:Y:S01]  /*140b0*/  IMAD R77, R57, UR7, R56 ;  /* 0x00000007394d7c24 */ /* 0x000fe2000f8e0238 */
[----:B------:R-:W-:Y:S01]  /*140c0*/  SEL R56, R67, R72, P0 ;  /* 0x0000004843387207 */ /* 0x000fe20000000000 */
[----:B------:R-:W-:Y:S01]  /*140d0*/  IMAD.WIDE.U32 R40, R57, UR6, R40 ;  /* 0x0000000639287c25 */ /* 0x000fe2000f8e0028 */
[----:B------:R-:W-:-:S03]  /*140e0*/  ULDC.64 UR6, c[0x0][0xba8] ;  /* 0x0002ea0000067ab9 */ /* 0x000fc60000000a00 */
[C---:B------:R-:W-:Y:S01]  /*140f0*/  IMAD R79, R61.reuse, UR9, R60 ;  /* 0x000000093d4f7c24 */ /* 0x040fe2000f8e023c */
[----:B------:R-:W-:Y:S01]  /*14100*/  SEL R60, R72, R67, P0 ;  /* 0x00000043483c7207 */ /* 0x000fe20000000000 */
[----:B------:R-:W-:Y:S01]  /*14110*/  IMAD.WIDE.U32 R48, R61, UR8, R48 ;  /* 0x000000083d307c25 */ /* 0x000fe2000f8e0030 */
[C---:B------:R-:W-:Y:S01]  /*14120*/  LEA R72, P2, R40.reuse, UR6, 0x2 ;  /* 0x0000000628487c11 */ /* 0x040fe2000f8410ff */
[----:B------:R-:W-:Y:S01]  /*14130*/  ULDC UR6, c[0x0][0xa88] ;  /* 0x0002a20000067ab9 */ /* 0x000fe20000000800 */
[----:B------:R-:W-:Y:S01]  /*14140*/  SEL R61, R75, R70, P0 ;  /* 0x000000464b3d7207 */ /* 0x000fe20000000000 */
[----:B------:R-:W-:Y:S01]  /*14150*/  IMAD.IADD R57, R41, 0x1, R77 ;  /* 0x0000000129397824 */ /* 0x000fe200078e024d */
[----:B------:R-:W-:Y:S01]  /*14160*/  ULDC.64 UR8, c[0x0][0xb00] ;  /* 0x0002c00000087ab9 */ /* 0x000fe20000000a00 */
[----:B------:R-:W-:Y:S01]  /*14170*/  IMAD.IADD R41, R49, 0x1, R79 ;  /* 0x0000000131297824 */ /* 0x000fe200078e024f */
[----:B------:R-:W-:Y:S01]  /*14180*/  SHFL.IDX PT, R76, R72, RZ, 0x1c1f ;  /* 0x001c1fff484c7589 */ /* 0x000fe200000e0000 */
[----:B0-----:R-:W-:Y:S01]  /*14190*/  ULEA UR4, UR5, UR4, 0x18 ;  /* 0x0000000405047291 */ /* 0x001fe2000f8ec03f */
[----:B------:R-:W-:Y:S01]  /*141a0*/  LEA.HI.X R49, R40, UR7, R57, 0x2, P2 ;  /* 0x0000000728317c11 */ /* 0x000fe200090f1439 */
[----:B------:R-:W-:Y:S01]  /*141b0*/  IMAD R85, R87, UR6, RZ ;  /* 0x0000000657557c24 */ /* 0x000fe2000f8e02ff */
[----:B------:R-:W-:Y:S01]  /*141c0*/  SHFL.IDX PT, R78, R72, 0x1, 0x1c1f ;  /* 0x003c1f00484e7f89 */ /* 0x000fe200000e0000 */
[----:B------:R-:W-:Y:S01]  /*141d0*/  SEL R57, R70, R75, P0 ;  /* 0x0000004b46397207 */ /* 0x000fe20000000000 */
[C---:B------:R-:W-:Y:S01]  /*141e0*/  VIADD R70, R68.reuse, 0x8 ;  /* 0x0000000844467836 */ /* 0x040fe20000000000 */
[----:B------:R-:W-:Y:S01]  /*141f0*/  UIADD3 UR4, UR4, 0x29820, URZ ;  /* 0x0002982004047890 */ /* 0x000fe2000fffe03f */
[----:B------:R-:W0:Y:S01]  /*14200*/  SHFL.IDX PT, R77, R49, RZ, 0x1c1f ;  /* 0x001c1fff314d7589 */ /* 0x000e2200000e0000 */
[-C--:B------:R-:W-:Y:S01]  /*14210*/  ISETP.GE.OR P2, PT, R68, R85.reuse, P1 ;  /* 0x000000554400720c */ /* 0x080fe20000f46670 */
[----:B------:R-:W-:Y:S01]  /*14220*/  IMAD.SHL.U32 R75, R64, 0x2, RZ ;  /* 0x00000002404b7824 */ /* 0x000fe200078e00ff */
[----:B------:R-:W-:Y:S01]  /*14230*/  ISETP.GE.OR P1, PT, R70, R85, P1 ;  /* 0x000000554600720c */ /* 0x000fe20000f26670 */
[----:B------:R1:W2:Y:S01]  /*14240*/  SHFL.IDX PT, R79, R49, 0x1, 0x1c1f ;  /* 0x003c1f00314f7f89 */ /* 0x0002a200000e0000 */
[----:B------:R-:W-:Y:S01]  /*14250*/  UPRMT UR4, URZ, 0x654, UR4 ;  /* 0x000006543f047896 */ /* 0x000fe20008000004 */
[----:B------:R-:W-:-:S02]  /*14260*/  LEA R82, P3, R48, UR8, 0x2 ;  /* 0x0000000830527c11 */ /* 0x000fc4000f8610ff */
[----:B----4-:R-:W-:Y:S02]  /*14270*/  SEL R40, R46, R81, P0 ;  /* 0x000000512e287207 */ /* 0x010fe40000000000 */
[----:B------:R-:W-:Y:S01]  /*14280*/  LEA.HI.X R84, R48, UR9, R41, 0x2, P3 ;  /* 0x0000000930547c11 */ /* 0x000fe200098f1429 */
[----:B------:R3:W4:Y:S01]  /*14290*/  SHFL.IDX PT, R66, R82, RZ, 0x1c1f ;  /* 0x001c1fff52427589 */ /* 0x00072200000e0000 */
[----:B------:R-:W-:Y:S02]  /*142a0*/  ISETP.GE.AND P3, PT, R68, R85, PT ;  /* 0x000000554400720c */ /* 0x000fe40003f66270 */
[----:B------:R-:W-:Y:S01]  /*142b0*/  SYNCS.ARRIVE.TRANS64.RED.A1T0 RZ, [UR4], RZ ;  /* 0x000000ffffff79a7 */ /* 0x000fe20008100404 */
[----:B------:R3:W3:Y:S01]  /*142c0*/  SHFL.IDX PT, R67, R84, RZ, 0x1c1f ;  /* 0x001c1fff54437589 */ /* 0x0006e200000e0000 */
[----:B------:R-:W-:Y:S02]  /*142d0*/  SEL R41, R47, R74, P0 ;  /* 0x0000004a2f297207 */ /* 0x000fe40000000000 */
[----:B------:R-:W-:-:S02]  /*142e0*/  SEL R48, R50, R83, P0 ;  /* 0x0000005332307207 */ /* 0x000fc40000000000 */
[----:B-1----:R-:W-:Y:S02]  /*142f0*/  SEL R49, R51, R80, P0 ;  /* 0x0000005033317207 */ /* 0x002fe40000000000 */
[----:B------:R-:W-:Y:S01]  /*14300*/  SEL R46, R81, R46, P0 ;  /* 0x0000002e512e7207 */ /* 0x000fe20000000000 */
[----:B0-----:R0:W-:Y:S01]  /*14310*/  @!P2 ST.E desc[UR58][R76.64], R2 ;  /* 0x000000024c00a985 */ /* 0x0011e2000c10193a */
[----:B------:R-:W-:Y:S02]  /*14320*/  SEL R47, R74, R47, P0 ;  /* 0x0000002f4a2f7207 */ /* 0x000fe40000000000 */
[----:B------:R-:W-:Y:S01]  /*14330*/  SEL R50, R83, R50, P0 ;  /* 0x0000003253327207 */ /* 0x000fe20000000000 */
[----:B--2---:R0:W-:Y:S01]  /*14340*/  @!P1 ST.E desc[UR58][R78.64], R3 ;  /* 0x000000034e009985 */ /* 0x0041e2000c10193a */
        /* <DEDUP_REMOVED lines=8> */
[----:B------:R-:W-:Y:S01]  /*143d0*/  VIADD R74, R75, 0x20 ;  /* 0x000000204b4a7836 */ /* 0x000fe20000000000 */
[----:B------:R-:W-:Y:S01]  /*143e0*/  ISETP.GE.AND P4, PT, R3, UR4, PT ;  /* 0x0000000403007c0c */ /* 0x000fe2000bf86270 */
[C---:B------:R-:W-:Y:S01]  /*143f0*/  VIADD R80, R75.reuse, 0x38 ;  /* 0x000000384b507836 */ /* 0x040fe20000000000 */
[----:B------:R-:W-:Y:S01]  /*14400*/  ISETP.GE.AND P1, PT, R72, UR4, PT ;  /* 0x0000000448007c0c */ /* 0x000fe2000bf26270 */
[----:B------:R-:W-:-:S03]  /*14410*/  VIADD R81, R75, 0x40 ;  /* 0x000000404b517836 */ /* 0x000fc60000000000 */
[----:B------:R-:W-:-:S05]  /*14420*/  ISETP.GE.AND P5, PT, R80, UR4, PT ;  /* 0x0000000450007c0c */ /* 0x000fca000bfa6270 */
[----:B------:R-:W-:Y:S02]  /*14430*/  @!P3 LEA.HI R64, R2, R2, RZ, 0x1 ;  /* 0x000000020240b211 */ /* 0x000fe400078f08ff */
[----:B------:R-:W-:Y:S01]  /*14440*/  @!P4 LEA.HI R68, R3, R3, RZ, 0x1 ;  /* 0x000000030344c211 */ /* 0x000fe200078f08ff */
[C-C-:B---34-:R-:W-:Y:S01]  /*14450*/  @!P2 IMAD.WIDE R2, R75.reuse, 0x4, R66.reuse ;  /* 0x000000044b02a825 */ /* 0x158fe200078e0242 */
[----:B------:R-:W-:Y:S02]  /*14460*/  @!P3 LOP3.LUT R77, R64, 0xfffffffe, RZ, 0xc0, !PT ;  /* 0xfffffffe404db812 */ /* 0x000fe400078ec0ff */
[----:B------:R-:W-:Y:S01]  /*14470*/  @!P1 LEA.HI R72, R72, R72, RZ, 0x1 ;  /* 0x0000004848489211 */ /* 0x000fe200078f08ff */
[----:B------:R-:W-:Y:S01]  /*14480*/  VIADD R64, R75, 0x28 ;  /* 0x000000284b407836 */ /* 0x000fe20000000000 */
[----:B------:R-:W-:Y:S01]  /*14490*/  @!P4 LOP3.LUT R79, R68, 0xfffffffe, RZ, 0xc0, !PT ;  /* 0xfffffffe444fc812 */ /* 0x000fe200078ec0ff */
[----:B------:R0:W-:Y:S01]  /*144a0*/  @!P2 ST.E.64 desc[UR58][R2.64], R10 ;  /* 0x0000000a0200a985 */ /* 0x0001e2000c101b3a */
[----:B------:R-:W-:Y:S01]  /*144b0*/  @!P3 IMAD.WIDE R76, R77, 0x4, R66 ;  /* 0x000000044d4cb825 */ /* 0x000fe200078e0242 */
[----:B------:R-:W-:-:S02]  /*144c0*/  ISETP.GE.AND P2, PT, R74, UR4, PT ;  /* 0x000000044a007c0c */ /* 0x000fc4000bf46270 */
[----:B------:R-:W-:Y:S01]  /*144d0*/  @!P5 LEA.HI R80, R80, R80, RZ, 0x1 ;  /* 0x000000505050d211 */ /* 0x000fe200078f08ff */
[----:B------:R-:W-:Y:S01]  /*144e0*/  VIADD R68, R75, 0x30 ;  /* 0x000000304b447836 */ /* 0x000fe20000000000 */
[----:B------:R1:W-:Y:S01]  /*144f0*/  @!P3 ST.E.64 desc[UR58][R76.64], R8 ;  /* 0x000000084c00b985 */ /* 0x0003e2000c101b3a */
[----:B------:R-:W-:Y:S01]  /*14500*/  @!P4 IMAD.WIDE R78, R79, 0x4, R66 ;  /* 0x000000044f4ec825 */ /* 0x000fe200078e0242 */
[----:B------:R-:W-:Y:S02]  /*14510*/  ISETP.GE.AND P3, PT, R64, UR4, PT ;  /* 0x0000000440007c0c */ /* 0x000fe4000bf66270 */
[----:B------:R-:W-:Y:S02]  /*14520*/  ISETP.GE.AND P6, PT, R68, UR4, PT ;  /* 0x0000000444007c0c */ /* 0x000fe4000bfc6270 */
[----:B------:R2:W-:Y:S01]  /*14530*/  @!P4 ST.E.64 desc[UR58][R78.64], R12 ;  /* 0x0000000c4e00c985 */ /* 0x0005e2000c101b3a */
[----:B------:R-:W-:Y:S02]  /*14540*/  ISETP.GE.AND P4, PT, R81, UR4, PT ;  /* 0x0000000451007c0c */ /* 0x000fe4000bf86270 */
[----:B0-----:R-:W-:Y:S01]  /*14550*/  @!P1 LOP3.LUT R3, R72, 0xfffffffe, RZ, 0xc0, !PT ;  /* 0xfffffffe48039812 */ /* 0x001fe200078ec0ff */
[----:B------:R-:W-:Y:S01]  /*14560*/  VIADD R72, R75, 0x48 ;  /* 0x000000484b487836 */ /* 0x000fe20000000000 */
[----:B------:R-:W-:-:S03]  /*14570*/  @!P2 LEA.HI R74, R74, R74, RZ, 0x1 ;  /* 0x0000004a4a4aa211 */ /* 0x000fc600078f08ff */
[--C-:B------:R-:W-:Y:S01]  /*14580*/  @!P1 IMAD.WIDE R2, R3, 0x4, R66.reuse ;  /* 0x0000000403029825 */ /* 0x100fe200078e0242 */
[----:B-1----:R-:W-:Y:S02]  /*14590*/  @!P2 LOP3.LUT R9, R74, 0xfffffffe, RZ, 0xc0, !PT ;  /* 0xfffffffe4a09a812 */ /* 0x002fe400078ec0ff */
[----:B------:R-:W-:Y:S02]  /*145a0*/  @!P3 LEA.HI R64, R64, R64, RZ, 0x1 ;  /* 0x000000404040b211 */ /* 0x000fe400078f08ff */
[----:B------:R0:W-:Y:S01]  /*145b0*/  @!P1 ST.E.64 desc[UR58][R2.64], R16 ;  /* 0x0000001002009985 */ /* 0x0001e2000c101b3a */
[----:B------:R-:W-:Y:S01]  /*145c0*/  ISETP.GE.AND P1, PT, R72, UR4, PT ;  /* 0x0000000448007c0c */ /* 0x000fe2000bf26270 */
[----:B------:R-:W-:Y:S01]  /*145d0*/  @!P2 IMAD.WIDE R8, R9, 0x4, R66 ;  /* 0x000000040908a825 */ /* 0x000fe200078e0242 */
[----:B------:R-:W-:Y:S02]  /*145e0*/  @!P6 LEA.HI R68, R68, R68, RZ, 0x1 ;  /* 0x000000444444e211 */ /* 0x000fe400078f08ff */
[----:B------:R-:W-:-:S02]  /*145f0*/  @!P3 LOP3.LUT R11, R64, 0xfffffffe, RZ, 0xc0, !PT ;  /* 0xfffffffe400bb812 */ /* 0x000fc400078ec0ff */
[----:B------:R-:W-:Y:S01]  /*14600*/  @!P4 LEA.HI R81, R81, R81, RZ, 0x1 ;  /* 0x000000515151c211 */ /* 0x000fe200078f08ff */
[----:B------:R1:W-:Y:S01]  /*14610*/  @!P2 ST.E.64 desc[UR58][R8.64], R14 ;  /* 0x0000000e0800a985 */ /* 0x0003e2000c101b3a */
[----:B--2---:R-:W-:Y:S01]  /*14620*/  @!P6 LOP3.LUT R13, R68, 0xfffffffe, RZ, 0xc0, !PT ;  /* 0xfffffffe440de812 */ /* 0x004fe200078ec0ff */
[----:B------:R-:W-:Y:S01]  /*14630*/  @!P3 IMAD.WIDE R10, R11, 0x4, R66 ;  /* 0x000000040b0ab825 */ /* 0x000fe200078e0242 */
[----:B------:R-:W-:-:S03]  /*14640*/  @!P4 LOP3.LUT R81, R81, 0xfffffffe, RZ, 0xc0, !PT ;  /* 0xfffffffe5151c812 */ /* 0x000fc600078ec0ff */
[----:B------:R-:W-:Y:S01]  /*14650*/  @!P1 LEA.HI R72, R72, R72, RZ, 0x1 ;  /* 0x0000004848489211 */ /* 0x000fe200078f08ff */
[--C-:B0-----:R-:W-:Y:S01]  /*14660*/  @!P6 IMAD.WIDE R2, R13, 0x4, R66.reuse ;  /* 0x000000040d02e825 */ /* 0x101fe200078e0242 */
[----:B------:R-:W-:Y:S01]  /*14670*/  @!P5 LOP3.LUT R17, R80, 0xfffffffe, RZ, 0xc0, !PT ;  /* 0xfffffffe5011d812 */ /* 0x000fe200078ec0ff */
[----:B------:R0:W-:Y:S02]  /*14680*/  @!P3 ST.E.64 desc[UR58][R10.64], R24 ;  /* 0x000000180a00b985 */ /* 0x0001e4000c101b3a */
[----:B------:R-:W-:Y:S02]  /*14690*/  VIADD R16, R75, 0x60 ;  /* 0x000000604b107836 */ /* 0x000fe40000000000 */
[--C-:B------:R-:W-:Y:S01]  /*146a0*/  @!P5 IMAD.WIDE R12, R17, 0x4, R66.reuse ;  /* 0x00000004110cd825 */ /* 0x100fe200078e0242 */
[----:B-1----:R-:W-:Y:S01]  /*146b0*/  @!P1 LOP3.LUT R15, R72, 0xfffffffe, RZ, 0xc0, !PT ;  /* 0xfffffffe480f9812 */ /* 0x002fe200078ec0ff */
[----:B------:R1:W-:Y:S01]  /*146c0*/  @!P6 ST.E.64 desc[UR58][R2.64], R22 ;  /* 0x000000160200e985 */ /* 0x0003e2000c101b3a */
[----:B------:R-:W-:Y:S01]  /*146d0*/  ISETP.GE.AND P3, PT, R16, UR4, PT ;  /* 0x0000000410007c0c */ /* 0x000fe2000bf66270 */
[----:B------:R-:W-:-:S02]  /*146e0*/  @!P4 IMAD.WIDE R8, R81, 0x4, R66 ;  /* 0x000000045108c825 */ /* 0x000fc400078e0242 */
[----:B------:R-:W-:Y:S02]  /*146f0*/  @!P5 ST.E.64 desc[UR58][R12.64], R26 ;  /* 0x0000001a0c00d985 */ /* 0x000fe4000c101b3a */
[----:B------:R-:W-:Y:S02]  /*14700*/  VIADD R14, R75, 0x50 ;  /* 0x000000504b0e7836 */ /* 0x000fe40000000000 */
[----:B0-----:R-:W-:Y:S01]  /*14710*/  @!P1 IMAD.WIDE R10, R15, 0x4, R66 ;  /* 0x000000040f0a9825 */ /* 0x001fe200078e0242 */
[----:B------:R0:W-:Y:S03]  /*14720*/  @!P4 ST.E.64 desc[UR58][R8.64], R30 ;  /* 0x0000001e0800c985 */ /* 0x0001e6000c101b3a */
[C---:B------:R-:W-:Y:S01]  /*14730*/  VIADD R15, R75.reuse, 0x58 ;  /* 0x000000584b0f7836 */ /* 0x040fe20000000000 */
[----:B------:R2:W-:Y:S01]  /*14740*/  @!P1 ST.E.64 desc[UR58][R10.64], R32 ;  /* 0x000000200a009985 */ /* 0x0005e2000c101b3a */
[C---:B------:R-:W-:Y:S01]  /*14750*/  VIADD R17, R75.reuse, 0x68 ;  /* 0x000000684b117836 */ /* 0x040fe20000000000 */
[----:B------:R-:W-:Y:S01]  /*14760*/  ISETP.GE.AND P1, PT, R14, UR4, PT ;  /* 0x000000040e007c0c */ /* 0x000fe2000bf26270 */
[----:B-1----:R-:W-:Y:S01]  /*14770*/  VIADD R3, R75, 0x78 ;  /* 0x000000784b037836 */ /* 0x002fe20000000000 */
        /* <DEDUP_REMOVED lines=9> */
[----:B0-----:R-:W-:Y:S02]  /*14810*/  @!P6 LEA.HI R8, R3, R3, RZ, 0x1 ;  /* 0x000000030308e211 */ /* 0x001fe400078f08ff */
        /* <DEDUP_REMOVED lines=19> */
.L_x_953:
[----:B------:R-:W-:Y:S05]  /*14950*/  BSYNC B0 ;  /* 0x0000000000007941 */ /* 0x000fea0003800000 */
.L_x_952:
[----:B------:R-:W-:Y:S01]  /*14960*/  ISETP.GE.AND P1, PT, R70, R85, PT ;  /* 0x000000554600720c */ /* 0x000fe20003f26270 */
[----:B-1----:R1:W2:Y:S01]  /*14970*/  SHFL.IDX PT, R37, R84, 0x1, 0x1c1f ;  /* 0x003c1f0054257f89 */ /* 0x0022a200000e0000 */
[----:B------:R-:W-:Y:S02]  /*14980*/  SEL R32, R6, R45, P0 ;  /* 0x0000002d06207207 */ /* 0x000fe40000000000 */
[----:B------:R-:W-:Y:S01]  /*14990*/  SEL R34, R45, R6, P0 ;  /* 0x000000062d227207 */ /* 0x000fe20000000000 */
[----:B------:R1:W0:Y:S01]  /*149a0*/  SHFL.IDX PT, R36, R82, 0x1, 0x1c1f ;  /* 0x003c1f0052247f89 */ /* 0x00022200000e0000 */
        /* <DEDUP_REMOVED lines=20> */
[----:B012---:R-:W-:Y:S06]  /*14af0*/  @P1 BRA `(.L_x_868) ;  /* 0x0000004400701947 */ /* 0x007fec0003800000 */
[C---:B------:R-:W-:Y:S01]  /*14b00*/  VIADD R0, R75.reuse, 0x8 ;  /* 0x000000084b007836 */ /* 0x040fe20000000000 */
        /* <DEDUP_REMOVED lines=9> */
[C---:B------:R-:W-:Y:S01]  /*14ba0*/  VIADD R38, R75.reuse, 0x30 ;  /* 0x000000304b267836 */ /* 0x040fe20000000000 */
[----:B------:R-:W-:Y:S01]  /*14bb0*/  ISETP.GE.AND P5, PT, R18, UR4, PT ;  /* 0x0000000412007c0c */ /* 0x000fe2000bfa6270 */
[----:B------:R-:W-:Y:S01]  /*14bc0*/  VIADD R39, R75, 0x38 ;  /* 0x000000384b277836 */ /* 0x000fe20000000000 */
[----:B------:R-:W-:-:S03]  /*14bd0*/  ISETP.GE.AND P3, PT, R12, UR4, PT ;  /* 0x000000040c007c0c */ /* 0x000fc6000bf66270 */
[----:B------:R-:W-:Y:S02]  /*14be0*/  @!P0 IMAD.WIDE R2, R75, 0x4, R36 ;  /* 0x000000044b028825 */ /* 0x000fe400078e0224 */
[----:B------:R-:W-:-:S03]  /*14bf0*/  @!P4 LEA.HI R0, R0, R0, RZ, 0x1 ;  /* 0x000000000000c211 */ /* 0x000fc600078f08ff */
[----:B------:R0:W-:Y:S01]  /*14c00*/  @!P0 ST.E.64 desc[UR58][R2.64], R40 ;  /* 0x0000002802008985 */ /* 0x0001e2000c101b3a */
[----:B------:R-:W-:Y:S02]  /*14c10*/  @!P4 LOP3.LUT R9, R0, 0xfffffffe, RZ, 0xc0, !PT ;  /* 0xfffffffe0009c812 */ /* 0x000fe400078ec0ff */
[----:B------:R-:W-:Y:S02]  /*14c20*/  ISETP.GE.AND P0, PT, R39, UR4, PT ;  /* 0x0000000427007c0c */ /* 0x000fe4000bf06270 */
[----:B------:R-:W-:Y:S01]  /*14c30*/  @!P2 LEA.HI R0, R11, R11, RZ, 0x1 ;  /* 0x0000000b0b00a211 */ /* 0x000fe200078f08ff */
[----:B------:R-:W-:Y:S01]  /*14c40*/  @!P4 IMAD.WIDE R8, R9, 0x4, R36 ;  /* 0x000000040908c825 */ /* 0x000fe200078e0224 */
[----:B------:R-:W-:Y:S02]  /*14c50*/  @!P1 LEA.HI R10, R10, R10, RZ, 0x1 ;  /* 0x0000000a0a0a9211 */ /* 0x000fe400078f08ff */
[----:B------:R-:W-:Y:S02]  /*14c60*/  @!P2 LOP3.LUT R13, R0, 0xfffffffe, RZ, 0xc0, !PT ;  /* 0xfffffffe000da812 */ /* 0x000fe400078ec0ff */
[----:B------:R1:W-:Y:S01]  /*14c70*/  @!P4 ST.E.64 desc[UR58][R8.64], R46 ;  /* 0x0000002e0800c985 */ /* 0x0003e2000c101b3a */
[----:B------:R-:W-:-:S02]  /*14c80*/  ISETP.GE.AND P4, PT, R38, UR4, PT ;  /* 0x0000000426007c0c */ /* 0x000fc4000bf86270 */
[----:B------:R-:W-:Y:S02]  /*14c90*/  @!P1 LOP3.LUT R11, R10, 0xfffffffe, RZ, 0xc0, !PT ;  /* 0xfffffffe0a0b9812 */ /* 0x000fe400078ec0ff */
[----:B------:R-:W-:Y:S02]  /*14ca0*/  @!P5 LEA.HI R18, R18, R18, RZ, 0x1 ;  /* 0x000000121212d211 */ /* 0x000fe400078f08ff */
[----:B------:R-:W-:Y:S01]  /*14cb0*/  @!P3 LEA.HI R12, R12, R12, RZ, 0x1 ;  /* 0x0000000c0c0cb211 */ /* 0x000fe200078f08ff */
[--C-:B0-----:R-:W-:Y:S01]  /*14cc0*/  @!P1 IMAD.WIDE R2, R11, 0x4, R36.reuse ;  /* 0x000000040b029825 */ /* 0x101fe200078e0224 */
[----:B------:R-:W-:Y:S02]  /*14cd0*/  @!P0 LEA.HI R0, R39, R39, RZ, 0x1 ;  /* 0x0000002727008211 */ /* 0x000fe400078f08ff */
[----:B------:R-:W-:Y:S02]  /*14ce0*/  @!P3 LOP3.LUT R11, R12, 0xfffffffe, RZ, 0xc0, !PT ;  /* 0xfffffffe0c0bb812 */ /* 0x000fe400078ec0ff */
[----:B------:R0:W-:Y:S01]  /*14cf0*/  @!P1 ST.E.64 desc[UR58][R2.64], R48 ;  /* 0x0000003002009985 */ /* 0x0001e2000c101b3a */
[----:B-1----:R-:W-:Y:S01]  /*14d00*/  @!P2 IMAD.WIDE R8, R13, 0x4, R36 ;  /* 0x000000040d08a825 */ /* 0x002fe200078e0224 */
[----:B------:R-:W-:-:S02]  /*14d10*/  @!P5 LOP3.LUT R13, R18, 0xfffffffe, RZ, 0xc0, !PT ;  /* 0xfffffffe120dd812 */ /* 0x000fc400078ec0ff */
[----:B------:R-:W-:Y:S01]  /*14d20*/  @!P4 LEA.HI R38, R38, R38, RZ, 0x1 ;  /* 0x000000262626c211 */ /* 0x000fe200078f08ff */
[----:B------:R-:W-:Y:S01]  /*14d30*/  VIADD R18, R75, 0x40 ;  /* 0x000000404b127836 */ /* 0x000fe20000000000 */
[----:B------:R-:W-:Y:S01]  /*14d40*/  @!P0 LOP3.LUT R41, R0, 0xfffffffe, RZ, 0xc0, !PT ;  /* 0xfffffffe00298812 */ /* 0x000fe200078ec0ff */
[--C-:B------:R-:W-:Y:S01]  /*14d50*/  @!P3 IMAD.WIDE R10, R11, 0x4, R36.reuse ;  /* 0x000000040b0ab825 */ /* 0x100fe200078e0224 */
[----:B------:R-:W-:Y:S01]  /*14d60*/  @!P4 LOP3.LUT R39, R38, 0xfffffffe, RZ, 0xc0, !PT ;  /* 0xfffffffe2627c812 */ /* 0x000fe200078ec0ff */
[----:B------:R1:W-:Y:S01]  /*14d70*/  @!P2 ST.E.64 desc[UR58][R8.64], R50 ;  /* 0x000000320800a985 */ /* 0x0003e2000c101b3a */
[----:B------:R-:W-:Y:S01]  /*14d80*/  ISETP.GE.AND P1, PT, R18, UR4, PT ;  /* 0x0000000412007c0c */ /* 0x000fe2000bf26270 */
[----:B------:R-:W-:Y:S02]  /*14d90*/  VIADD R0, R75, 0x50 ;  /* 0x000000504b007836 */ /* 0x000fe40000000000 */
[--C-:B------:R-:W-:Y:S01]  /*14da0*/  @!P5 IMAD.WIDE R12, R13, 0x4, R36.reuse ;  /* 0x000000040d0cd825 */ /* 0x100fe200078e0224 */
[----:B------:R2:W-:Y:S02]  /*14db0*/  @!P3 ST.E.64 desc[UR58][R10.64], R14 ;  /* 0x0000000e0a00b985 */ /* 0x0005e4000c101b3a */
[----:B------:R-:W-:Y:S01]  /*14dc0*/  ISETP.GE.AND P3, PT, R0, UR4, PT ;  /* 0x0000000400007c0c */ /* 0x000fe2000bf66270 */
[----:B------:R-:W-:Y:S01]  /*14dd0*/  VIADD R38, R75, 0x48 ;  /* 0x000000484b267836 */ /* 0x000fe20000000000 */
[----:B------:R5:W-:Y:S01]  /*14de0*/  @!P5 ST.E.64 desc[UR58][R12.64], R16 ;  /* 0x000000100c00d985 */ /* 0x000be2000c101b3a */
[----:B0-----:R-:W-:-:S03]  /*14df0*/  @!P4 IMAD.WIDE R2, R39, 0x4, R36 ;  /* 0x000000042702c825 */ /* 0x001fc600078e0224 */
[----:B------:R-:W-:Y:S01]  /*14e00*/  ISETP.GE.AND P2, PT, R38, UR4, PT ;  /* 0x0000000426007c0c */ /* 0x000fe2000bf46270 */
[--C-:B-1----:R-:W-:Y:S01]  /*14e10*/  @!P0 IMAD.WIDE R8, R41, 0x4, R36.reuse ;  /* 0x0000000429088825 */ /* 0x102fe200078e0224 */
[----:B------:R0:W-:Y:S01]  /*14e20*/  @!P4 ST.E.64 desc[UR58][R2.64], R20 ;  /* 0x000000140200c985 */ /* 0x0001e2000c101b3a */
[----:B------:R-:W-:Y:S02]  /*14e30*/  @!P1 LEA.HI R18, R18, R18, RZ, 0x1 ;  /* 0x0000001212129211 */ /* 0x000fe400078f08ff */
[C---:B--2---:R-:W-:Y:S01]  /*14e40*/  VIADD R10, R75.reuse, 0x58 ;  /* 0x000000584b0a7836 */ /* 0x044fe20000000000 */
[----:B------:R1:W-:Y:S01]  /*14e50*/  @!P0 ST.E.64 desc[UR58][R8.64], R22 ;  /* 0x0000001608008985 */ /* 0x0003e2000c101b3a */
[C---:B------:R-:W-:Y:S01]  /*14e60*/  VIADD R14, R75.reuse, 0x68 ;  /* 0x000000684b0e7836 */ /* 0x040fe20000000000 */
[----:B------:R-:W-:Y:S01]  /*14e70*/  @!P1 LOP3.LUT R11, R18, 0xfffffffe, RZ, 0xc0, !PT ;  /* 0xfffffffe120b9812 */ /* 0x000fe200078ec0ff */
[C---:B-----5:R-:W-:Y:S01]  /*14e80*/  VIADD R12, R75.reuse, 0x60 ;  /* 0x000000604b0c7836 */ /* 0x060fe20000000000 */
[----:B------:R-:W-:Y:S01]  /*14e90*/  ISETP.GE.AND P0, PT, R10, UR4, PT ;  /* 0x000000040a007c0c */ /* 0x000fe2000bf06270 */
[C---:B------:R-:W-:Y:S01]  /*14ea0*/  VIADD R15, R75.reuse, 0x70 ;  /* 0x000000704b0f7836 */ /* 0x040fe20000000000 */
[----:B------:R-:W-:Y:S01]  /*14eb0*/  ISETP.GE.AND P5, PT, R14, UR4, PT ;  /* 0x000000040e007c0c */ /* 0x000fe2000bfa6270 */
[----:B------:R-:W-:Y:S01]  /*14ec0*/  VIADD R75, R75, 0x78 ;  /* 0x000000784b4b7836 */ /* 0x000fe20000000000 */
[----:B------:R-:W-:Y:S01]  /*14ed0*/  ISETP.GE.AND P4, PT, R12, UR4, PT ;  /* 0x000000040c007c0c */ /* 0x000fe2000bf86270 */
[----:B0-----:R-:W-:Y:S01]  /*14ee0*/  @!P1 IMAD.WIDE R2, R11, 0x4, R36 ;  /* 0x000000040b029825 */ /* 0x001fe200078e0224 */
[----:B------:R-:W-:-:S02]  /*14ef0*/  ISETP.GE.AND P6, PT, R15, UR4, PT ;  /* 0x000000040f007c0c */ /* 0x000fc4000bfc6270 */
[----:B------:R-:W-:Y:S02]  /*14f00*/  @!P3 LEA.HI R0, R0, R0, RZ, 0x1 ;  /* 0x000000000000b211 */ /* 0x000fe400078f08ff */
[----:B------:R-:W-:Y:S01]  /*14f10*/  @!P2 LEA.HI R38, R38, R38, RZ, 0x1 ;  /* 0x000000262626a211 */ /* 0x000fe200078f08ff */
[----:B------:R0:W-:Y:S01]  /*14f20*/  @!P1 ST.E.64 desc[UR58][R2.64], R24 ;  /* 0x0000001802009985 */ /* 0x0001e2000c101b3a */
[----:B------:R-:W-:Y:S02]  /*14f30*/  @!P3 LOP3.LUT R11, R0, 0xfffffffe, RZ, 0xc0, !PT ;  /* 0xfffffffe000bb812 */ /* 0x000fe400078ec0ff */
[----:B------:R-:W-:Y:S02]  /*14f40*/  @!P0 LEA.HI R0, R10, R10, RZ, 0x1 ;  /* 0x0000000a0a008211 */ /* 0x000fe400078f08ff */
[----:B-1----:R-:W-:Y:S01]  /*14f50*/  @!P2 LOP3.LUT R9, R38, 0xfffffffe, RZ, 0xc0, !PT ;  /* 0xfffffffe2609a812 */ /* 0x002fe200078ec0ff */
[----:B------:R-:W-:Y:S01]  /*14f60*/  @!P3 IMAD.WIDE R10, R11, 0x4, R36 ;  /* 0x000000040b0ab825 */ /* 0x000fe200078e0224 */
[----:B------:R-:W-:-:S02]  /*14f70*/  @!P4 LEA.HI R12, R12, R12, RZ, 0x1 ;  /* 0x0000000c0c0cc211 */ /* 0x000fc400078f08ff */
[----:B------:R-:W-:Y:S01]  /*14f80*/  @!P0 LOP3.LUT R13, R0, 0xfffffffe, RZ, 0xc0, !PT ;  /* 0xfffffffe000d8812 */ /* 0x000fe200078ec0ff */
[--C-:B------:R-:W-:Y:S01]  /*14f90*/  @!P2 IMAD.WIDE R8, R9, 0x4, R36.reuse ;  /* 0x000000040908a825 */ /* 0x100fe200078e0224 */
[----:B------:R-:W-:Y:S02]  /*14fa0*/  @!P5 LEA.HI R14, R14, R14, RZ, 0x1 ;  /* 0x0000000e0e0ed211 */ /* 0x000fe400078f08ff */
[----:B------:R-:W-:Y:S02]  /*14fb0*/  @!P6 LEA.HI R0, R15, R15, RZ, 0x1 ;  /* 0x0000000f0f00e211 */ /* 0x000fe400078f08ff */
[----:B------:R-:W-:Y:S01]  /*14fc0*/  @!P4 LOP3.LUT R15, R12, 0xfffffffe, RZ, 0xc0, !PT ;  /* 0xfffffffe0c0fc812 */ /* 0x000fe200078ec0ff */
[--C-:B------:R-:W-:Y:S01]  /*14fd0*/  @!P0 IMAD.WIDE R12, R13, 0x4, R36.reuse ;  /* 0x000000040d0c8825 */ /* 0x100fe200078e0224 */
[----:B------:R-:W-:Y:S01]  /*14fe0*/  @!P5 LOP3.LUT R17, R14, 0xfffffffe, RZ, 0xc0, !PT ;  /* 0xfffffffe0e11d812 */ /* 0x000fe200078ec0ff */
[----:B------:R1:W-:Y:S01]  /*14ff0*/  @!P2 ST.E.64 desc[UR58][R8.64], R26 ;  /* 0x0000001a0800a985 */ /* 0x0003e2000c101b3a */
[----:B------:R-:W-:Y:S01]  /*15000*/  @!P6 LOP3.LUT R21, R0, 0xfffffffe, RZ, 0xc0, !PT ;  /* 0xfffffffe0015e812 */ /* 0x000fe200078ec0ff */
[----:B0-----:R-:W-:-:S02]  /*15010*/  @!P4 IMAD.WIDE R2, R15, 0x4, R36 ;  /* 0x000000040f02c825 */ /* 0x001fc400078e0224 */
[----:B------:R2:W-:Y:S02]  /*15020*/  @!P3 ST.E.64 desc[UR58][R10.64], R28 ;  /* 0x0000001c0a00b985 */ /* 0x0005e4000c101b3a */
[----:B------:R-:W-:Y:S02]  /*15030*/  @!P6 IMAD.WIDE R14, R21, 0x4, R36 ;  /* 0x00000004150ee825 */ /* 0x000fe400078e0224 */
[----:B------:R2:W-:Y:S01]  /*15040*/  @!P0 ST.E.64 desc[UR58][R12.64], R30 ;  /* 0x0000001e0c008985 */ /* 0x0005e2000c101b3a */
[----:B------:R-:W-:-:S03]  /*15050*/  ISETP.GE.AND P0, PT, R75, UR4, PT ;  /* 0x000000044b007c0c */ /* 0x000fc6000bf06270 */
[----:B------:R2:W-:Y:S01]  /*15060*/  @!P4 ST.E.64 desc[UR58][R2.64], R32 ;  /* 0x000000200200c985 */ /* 0x0005e2000c101b3a */
[----:B-1----:R-:W-:-:S05]  /*15070*/  @!P5 IMAD.WIDE R8, R17, 0x4, R36 ;  /* 0x000000041108d825 */ /* 0x002fca00078e0224 */
[----:B------:R2:W-:Y:S04]  /*15080*/  @!P5 ST.E.64 desc[UR58][R8.64], R34 ;  /* 0x000000220800d985 */ /* 0x0005e8000c101b3a */
[----:B------:R2:W-:Y:S01]  /*15090*/  @!P6 ST.E.64 desc[UR58][R14.64], R6 ;  /* 0x000000060e00e985 */ /* 0x0005e2000c101b3a */
[----:B------:R-:W-:Y:S05]  /*150a0*/  @P0 BRA `(.L_x_868) ;  /* 0x0000004000040947 */ /* 0x000fea0003800000 */
[----:B------:R-:W-:-:S04]  /*150b0*/  LEA.HI R75, R75, R75, RZ, 0x1 ;  /* 0x0000004b4b4b7211 */ /* 0x000fc800078f08ff */
[----:B--2---:R-:W-:-:S05]  /*150c0*/  LOP3.LUT R3, R75, 0xfffffffe, RZ, 0xc0, !PT ;  /* 0xfffffffe4b037812 */ /* 0x004fca00078ec0ff */
[----:B------:R-:W-:-:S05]  /*150d0*/  IMAD.WIDE R2, R3, 0x4, R36 ;  /* 0x0000000403027825 */ /* 0x000fca00078e0224 */
[----:B------:R1:W-:Y:S01]  /*150e0*/  ST.E.64 desc[UR58][R2.64], R4 ;  /* 0x0000000402007985 */ /* 0x0003e2000c101b3a */
[----:B------:R-:W-:Y:S05]  /*150f0*/  BRA `(.L_x_868) ;  /* 0x0000003c00f07947 */ /* 0x000fea0003800000 */
.L_x_951:
        /* <DEDUP_REMOVED lines=12> */
[----:B------:R-:W0:Y:S01]  /*151c0*/  S2UR UR10, SR_CTAID.Z ;  /* 0x00000000000a79c3 */ /* 0x000e220000002700 */
[----:B------:R-:W-:Y:S01]  /*151d0*/  ISETP.NE.AND P0, PT, R6, 0x1, PT ;  /* 0x000000010600780c */ /* 0x000fe20003f05270 */
[----:B------:R-:W-:Y:S01]  /*151e0*/  USHF.R.S32.HI UR6, URZ, 0x1f, UR55 ;  /* 0x0000001f3f067899 */ /* 0x000fe20008011437 */
[----:B------:R-:W-:Y:S01]  /*151f0*/  IMAD.MOV.U32 R5, RZ, RZ, R0 ;  /* 0x000000ffff057224 */ /* 0x000fe200078e0000 */
[----:B------:R-:W-:Y:S02]  /*15200*/  ULDC.64 UR8, c[0x0][0xbd0] ;  /* 0x0002f40000087ab9 */ /* 0x000fe40000000a00 */
[----:B------:R-:W-:Y:S02]  /*15210*/  UIMAD UR6, UR6, UR8, URZ ;  /* 0x00000008060672a4 */ /* 0x000fe4000f8e023f */
[----:B------:R-:W1:Y:S01]  /*15220*/  LDC.64 R10, c[0x0][0xbd8] ;  /* 0x0002f600ff0a7b82 */ /* 0x000e620000000a00 */
[----:B------:R-:W-:Y:S02]  /*15230*/  UIMAD.WIDE.U32 UR4, UR55, UR8, URZ ;  /* 0x00000008370472a5 */ /* 0x000fe4000f8e003f */
[----:B------:R-:W-:-:S04]  /*15240*/  UIMAD UR6, UR55, UR9, UR6 ;  /* 0x00000009370672a4 */ /* 0x000fc8000f8e0206 */
[----:B------:R-:W-:Y:S01]  /*15250*/  UIADD3 UR6, UR5, UR6, URZ ;  /* 0x0000000605067290 */ /* 0x000fe2000fffe03f */
[----:B------:R-:W2:Y:S01]  /*15260*/  @P0 LDC R7, c[0x0][0xbec] ;  /* 0x0002fb00ff070b82 */ /* 0x000ea20000000800 */
[----:B------:R-:W-:Y:S02]  /*15270*/  IMAD.U32 R3, RZ, RZ, UR5 ;  /* 0x00000005ff037e24 */ /* 0x000fe4000f8e00ff */
[----:B------:R-:W-:Y:S01]  /*15280*/  IMAD.U32 R2, RZ, RZ, UR4 ;  /* 0x00000004ff027e24 */ /* 0x000fe2000f8e00ff */
[----:B------:R-:W-:Y:S01]  /*15290*/  ULDC.64 UR4, c[0x0][0xbe0] ;  /* 0x0002f80000047ab9 */ /* 0x000fe20000000a00 */
[----:B------:R-:W-:Y:S01]  /*152a0*/  IMAD.U32 R3, RZ, RZ, UR6 ;  /* 0x00000006ff037e24 */ /* 0x000fe2000f8e00ff */
[----:B0-----:R-:W-:Y:S02]  /*152b0*/  USHF.R.S32.HI UR10, URZ, 0x1f, UR10 ;  /* 0x0000001f3f0a7899 */ /* 0x001fe4000801140a */
[----:B------:R-:W0:Y:S04]  /*152c0*/  @P0 LDC R9, c[0x0][0xbf0] ;  /* 0x0002fc00ff090b82 */ /* 0x000e280000000800 */
[----:B-1----:R-:W-:-:S04]  /*152d0*/  IMAD R12, R10, UR10, RZ ;  /* 0x0000000a0a0c7c24 */ /* 0x002fc8000f8e02ff */
[----:B------:R-:W1:Y:S01]  /*152e0*/  S2UR UR7, SR_CTAID.Y ;  /* 0x00000000000779c3 */ /* 0x000e620000002600 */
[----:B--2---:R-:W-:-:S07]  /*152f0*/  @P0 IMAD.HI.U32 R4, R0, R7, RZ ;  /* 0x0000000700040227 */ /* 0x004fce00078e00ff */
[----:B------:R-:W1:Y:S01]  /*15300*/  LDC R8, c[0x0][0xc50] ;  /* 0x00031400ff087b82 */ /* 0x000e620000000800 */
[----:B------:R-:W-:-:S07]  /*15310*/  IMAD R7, RZ, RZ, -UR55 ;  /* 0x80000037ff077e24 */ /* 0x000fce000f8e02ff */
[----:B------:R-:W2:Y:S01]  /*15320*/  S2UR UR10, SR_CTAID.Z ;  /* 0x00000000000a79c3 */ /* 0x000ea20000002700 */
[----:B0-----:R-:W-:Y:S01]  /*15330*/  @P0 SHF.R.U32.HI R5, RZ, R9, R4 ;  /* 0x00000009ff050219 */ /* 0x001fe20000011604 */
[----:B-1----:R-:W-:-:S04]  /*15340*/  IMAD R9, R8, R7, UR7 ;  /* 0x0000000708097e24 */ /* 0x002fc8000f8e0207 */
[----:B------:R-:W-:Y:S01]  /*15350*/  IMAD.MOV R7, RZ, RZ, -R5 ;  /* 0x000000ffff077224 */ /* 0x000fe200078e0a05 */
[----:B------:R-:W-:-:S03]  /*15360*/  SHF.R.S32.HI R4, RZ, 0x1f, R9 ;  /* 0x0000001fff047819 */ /* 0x000fc60000011409 */
[----:B------:R-:W-:Y:S02]  /*15370*/  IMAD R7, R6, R7, R0 ;  /* 0x0000000706077224 */ /* 0x000fe400078e0200 */
[----:B--2---:R-:W-:Y:S02]  /*15380*/  IMAD R11, R11, UR10, R12 ;  /* 0x0000000a0b0b7c24 */ /* 0x004fe4000f8e020c */
[----:B------:R-:W-:Y:S01]  /*15390*/  IMAD.WIDE.U32 R2, R10, UR10, R2 ;  /* 0x0000000a0a027c25 */ /* 0x000fe2000f8e0002 */
[----:B------:R-:W-:-:S03]  /*153a0*/  SHF.R.S32.HI R0, RZ, 0x1f, R7 ;  /* 0x0000001fff007819 */ /* 0x000fc60000011407 */
[----:B------:R-:W-:Y:S02]  /*153b0*/  IMAD.IADD R3, R11, 0x1, R3 ;  /* 0x000000010b037824 */ /* 0x000fe400078e0203 */
[----:B------:R-:W-:Y:S02]  /*153c0*/  IMAD R4, R4, UR4, RZ ;  /* 0x0000000404047c24 */ /* 0x000fe4000f8e02ff */
[----:B------:R-:W-:-:S04]  /*153d0*/  IMAD.WIDE.U32 R2, R9, UR4, R2 ;  /* 0x0000000409027c25 */ /* 0x000fc8000f8e0002 */
[----:B------:R-:W-:Y:S01]  /*153e0*/  IMAD R4, R9, UR5, R4 ;  /* 0x0000000509047c24 */ /* 0x000fe2000f8e0204 */
[----:B------:R-:W-:Y:S01]  /*153f0*/  SHF.R.S32.HI R9, RZ, 0x1f, R5 ;  /* 0x0000001fff097819 */ /* 0x000fe20000011405 */
[----:B------:R-:W-:Y:S01]  /*15400*/  ULDC.64 UR4, c[0x0][0xbc8] ;  /* 0x0002f20000047ab9 */ /* 0x000fe20000000a00 */
[----:B------:R-:W-:Y:S01]  /*15410*/  IADD3 R2, P0, R5, R2, RZ ;  /* 0x0000000205027210 */ /* 0x000fe20007f1e0ff */
[----:B------:R-:W-:-:S03]  /*15420*/  IMAD R0, R0, UR4, RZ ;  /* 0x0000000400007c24 */ /* 0x000fc6000f8e02ff */
[----:B------:R-:W-:Y:S01]  /*15430*/  IADD3.X R3, R9, R3, R4, P0, !PT ;  /* 0x0000000309037210 */ /* 0x000fe200007fe404 */
[C---:B------:R-:W-:Y:S02]  /*15440*/  IMAD R5, R7.reuse, UR5, R0 ;  /* 0x0000000507057c24 */ /* 0x040fe4000f8e0200 */
[----:B------:R-:W-:Y:S01]  /*15450*/  IMAD.WIDE.U32 R2, R7, UR4, R2 ;  /* 0x0000000407027c25 */ /* 0x000fe2000f8e0002 */
[----:B------:R-:W-:-:S03]  /*15460*/  ULDC.64 UR4, c[0x0][0xba8] ;  /* 0x0002ea0000047ab9 */ /* 0x000fc60000000a00 */
[----:B------:R-:W-:Y:S01]  /*15470*/  IMAD.IADD R3, R3, 0x1, R5 ;  /* 0x0000000103037824 */ /* 0x000fe200078e0205 */
[----:B------:R-:W-:-:S04]  /*15480*/  LEA R4, P0, R2, UR4, 0x2 ;  /* 0x0000000402047c11 */ /* 0x000fc8000f8010ff */
[----:B------:R-:W-:Y:S01]  /*15490*/  LEA.HI.X R5, R2, UR5, R3, 0x2, P0 ;  /* 0x0000000502057c11 */ /* 0x000fe200080f1403 */
[----:B------:R-:W-:-:S05]  /*154a0*/  IMAD.MOV.U32 R3, RZ, RZ, -0x800000 ;  /* 0xff800000ff037424 */ /* 0x000fca00078e00ff */
[----:B------:R0:W-:Y:S01]  /*154b0*/  STG.E desc[UR58][R4.64], R3 ;  /* 0x0000000304007986 */ /* 0x0001e2000c10193a */
[----:B------:R-:W-:Y:S05]  /*154c0*/  BRA `(.L_x_868) ;  /* 0x0000003800fc7947 */ /* 0x000fea0003800000 */
.L_x_866:
[----:B------:R-:W-:-:S08]  /*154d0*/  NOP ;  /* 0x0000000000007918 */ /* 0x000fd00000000000 */
[----:B0-----:R-:W0:-:S00]  /*154e0*/  USETMAXREG.DEALLOC.CTAPOOL 0x18 ;  /* 0x00000018000079c8 */ /* 0x001e0000080e0500 */
        /* <DEDUP_REMOVED lines=16> */
.L_x_954:
[----:B------:R-:W-:Y:S01]  /*155f0*/  ULDC UR8, c[0x0][0xc50] ;  /* 0x0003140000087ab9 */ /* 0x000fe20000000800 */
[----:B------:R-:W-:Y:S01]  /*15600*/  UMOV UR36, UR7 ;  /* 0x0000000700247c82 */ /* 0x000fe20008000000 */
[----:B------:R-:W-:-:S11]  /*15610*/  UISETP.NE.AND UP0, UPT, UR8, 0x1, UPT ;  /* 0x000000010800788c */ /* 0x000fd6000bf05270 */
[----:B------:R-:W-:Y:S01]  /*15620*/  @UP0 ULDC UR4, c[0x0][0xc54] ;  /* 0x0003150000040ab9 */ /* 0x000fe20000000800 */
[----:B------:R-:W-:Y:S01]  /*15630*/  @UP0 ULDC UR6, c[0x0][0xc58] ;  /* 0x0003160000060ab9 */ /* 0x000fe20000000800 */
[----:B------:R-:W-:-:S04]  /*15640*/  UIMAD.WIDE.U32 UR4, UR7, UR4, URZ ;  /* 0x00000004070472a5 */ /* 0x000fc8000f8e003f */
[----:B------:R-:W-:-:S12]  /*15650*/  @UP0 USHF.R.U32.HI UR36, URZ, UR6, UR5 ;  /* 0x000000063f240299 */ /* 0x000fd80008011605 */
.L_x_955:
[----:B------:R-:W-:Y:S01]  /*15660*/  ISETP.GE.AND P0, PT, R18, RZ, PT ;  /* 0x000000ff1200720c */ /* 0x000fe20003f06270 */
[----:B------:R-:W-:Y:S01]  /*15670*/  UIADD3 UR6, -UR36, URZ, URZ ;  /* 0x0000003f24067290 */ /* 0x000fe2000fffe13f */
[----:B------:R-:W-:Y:S02]  /*15680*/  IMAD.MOV.U32 R20, RZ, RZ, 0x1 ;  /* 0x00000001ff147424 */ /* 0x000fe400078e00ff */
[----:B------:R-:W-:Y:S01]  /*15690*/  IMAD.MOV.U32 R0, RZ, RZ, RZ ;  /* 0x000000ffff007224 */ /* 0x000fe200078e00ff */
[----:B------:R-:W-:Y:S01]  /*156a0*/  UIMAD UR6, UR8, UR6, UR7 ;  /* 0x00000006080672a4 */ /* 0x000fe2000f8e0207 */
[----:B------:R-:W-:-:S07]  /*156b0*/  IMAD.MOV.U32 R2, RZ, RZ, 0x1 ;  /* 0x00000001ff027424 */ /* 0x000fce00078e00ff */
[----:B------:R-:W-:Y:S05]  /*156c0*/  @!P0 BRA `(.L_x_956) ;  /* 0x0000003400a88947 */ /* 0x000fea0003800000 */
[----:B------:R-:W0:Y:S01]  /*156d0*/  S2UR UR40, SR_CTAID.X ;  /* 0x00000000002879c3 */ /* 0x000e220000002500 */
[----:B------:R-:W-:Y:S01]  /*156e0*/  ULDC.64 UR4, c[0x0][0x418] ;  /* 0x0001060000047ab9 */ /* 0x000fe20000000a00 */
[----:B------:R-:W-:Y:S01]  /*156f0*/  ULDC UR7, c[0x0][0x448] ;  /* 0x0001120000077ab9 */ /* 0x000fe20000000800 */
[----:B------:R-:W-:Y:S02]  /*15700*/  UISETP.NE.U32.AND UP0, UPT, UR4, URZ, UPT ;  /* 0x0000003f0400728c */ /* 0x000fe4000bf05070 */
[----:B------:R-:W-:Y:S02]  /*15710*/  UISETP.NE.AND UP1, UPT, UR7, 0x1, UPT ;  /* 0x000000010700788c */ /* 0x000fe4000bf25270 */
[----:B------:R-:W-:Y:S01]  /*15720*/  UISETP.NE.AND.EX UP0, UPT, UR5, URZ, UPT, UP0 ;  /* 0x0000003f0500728c */ /* 0x000fe2000bf05300 */
[----:B------:R-:W-:Y:S01]  /*15730*/  ULDC UR4, c[0x0][0x424] ;  /* 0x0001090000047ab9 */ /* 0x000fe20000000800 */
[----:B------:R-:W-:Y:S02]  /*15740*/  ULDC UR15, c[0x0][0x288] ;  /* 0x0000a200000f7ab9 */ /* 0x000fe40000000800 */
[----:B------:R-:W-:-:S02]  /*15750*/  USEL UR14, UR4, 0x1, UP0 ;  /* 0x00000001040e7887 */ /* 0x000fc40008000000 */
[----:B------:R-:W-:Y:S01]  /*15760*/  UIADD3 UR10, -UR15, 0x1, URZ ;  /* 0x000000010f0a7890 */ /* 0x000fe2000fffe13f */
[----:B------:R-:W-:Y:S02]  /*15770*/  ULDC.64 UR4, c[0x0][0x9e0] ;  /* 0x0002780000047ab9 */ /* 0x000fe40000000a00 */
[----:B------:R-:W-:Y:S01]  /*15780*/  @UP1 ULDC UR8, c[0x0][0x44c] ;  /* 0x0001130000081ab9 */ /* 0x000fe20000000800 */
[----:B------:R-:W-:Y:S01]  /*15790*/  UISETP.GE.AND UP0, UPT, UR5, 0x1, UPT ;  /* 0x000000010500788c */ /* 0x000fe2000bf06270 */
[----:B------:R-:W-:Y:S01]  /*157a0*/  ULDC UR16, c[0x0][0x2f0] ;  /* 0x0000bc0000107ab9 */ /* 0x000fe20000000800 */
[----:B------:R-:W-:Y:S01]  /*157b0*/  @UP1 ULDC UR11, c[0x0][0x450] ;  /* 0x00011400000b1ab9 */ /* 0x000fe20000000800 */
[----:B------:R-:W-:-:S03]  /*157c0*/  UIMAD UR10, UR14, UR16, UR10 ;  /* 0x000000100e0a72a4 */ /* 0x000fc6000f8e020a */
[----:B------:R-:W-:Y:S01]  /*157d0*/  PLOP3.LUT P1, PT, PT, PT, UP0, 0x80, 0x0 ;  /* 0x000000000000781c */ /* 0x000fe20003f2f008 */
[----:B0-----:R-:W-:-:S04]  /*157e0*/  USHF.L.U32 UR40, UR40, 0x7, URZ ;  /* 0x0000000728287899 */ /* 0x001fc8000800063f */
[----:B------:R-:W-:-:S04]  /*157f0*/  UIADD3 UR7, UR40, 0x7f, URZ ;  /* 0x0000007f28077890 */ /* 0x000fc8000fffe03f */
[----:B------:R-:W-:-:S04]  /*15800*/  UIMAD.WIDE.U32 UR8, UR7, UR8, URZ ;  /* 0x00000008070872a5 */ /* 0x000fc8000f8e003f */
[----:B------:R-:W-:-:S04]  /*15810*/  @UP1 USHF.R.U32.HI UR7, URZ, UR11, UR9 ;  /* 0x0000000b3f071299 */ /* 0x000fc80008011609 */
[----:B------:R-:W-:-:S04]  /*15820*/  UIADD3 UR8, UR10, UR7, URZ ;  /* 0x000000070a087290 */ /* 0x000fc8000fffe03f */
[----:B------:R-:W-:Y:S01]  /*15830*/  UIADD3 UR4, UR8, UR4, URZ ;  /* 0x0000000408047290 */ /* 0x000fe2000fffe03f */
[----:B------:R-:W-:Y:S11]  /*15840*/  @!P1 BRA `(.L_x_957) ;  /* 0x0000000000449947 */ /* 0x000ff60003800000 */
        /* <DEDUP_REMOVED lines=10> */
.L_x_958:
[----:B------:R-:W-:-:S11]  /*158f0*/  UISETP.NE.AND UP0, UPT, UR5, 0x1, UPT ;  /* 0x000000010500788c */ /* 0x000fd6000bf05270 */
[----:B------:R-:W-:Y:S02]  /*15900*/  @UP0 ULDC.64 UR10, c[0x0][0x9e8] ;  /* 0x00027a00000a0ab9 */ /* 0x000fe40000000a00 */
[----:B------:R-:W-:-:S04]  /*15910*/  UIMAD.WIDE.U32 UR8, UR7, UR10, URZ ;  /* 0x0000000a070872a5 */ /* 0x000fc8000f8e003f */
[----:B------:R-:W-:-:S12]  /*15920*/  @UP0 USHF.R.U32.HI UR7, URZ, UR11, UR9 ;  /* 0x0000000b3f070299 */ /* 0x000fd80008011609 */
.L_x_959:
[----:B------:R-:W-:-:S04]  /*15930*/  UIMAD UR7, UR7, UR5, UR5 ;  /* 0x00000005070772a4 */ /* 0x000fc8000f8e0205 */
[----:B------:R-:W-:-:S04]  /*15940*/  UISETP.LT.AND UP0, UPT, UR4, UR7, UPT ;  /* 0x000000070400728c */ /* 0x000fc8000bf01270 */
[----:B------:R-:W-:-:S12]  /*15950*/  USEL UR4, UR4, UR7, UP0 ;  /* 0x0000000704047287 */ /* 0x000fd80008000000 */
.L_x_957:
[----:B------:R-:W-:Y:S02]  /*15960*/  UIMAD UR8, UR14, UR16, 0x9f ;  /* 0x0000009f0e0874a4 */ /* 0x000fe4000f8e0210 */
[----:B------:R-:W-:Y:S02]  /*15970*/  UIADD3 UR10, UR4, 0x9f, URZ ;  /* 0x0000009f040a7890 */ /* 0x000fe4000fffe03f */
[----:B------:R-:W-:Y:S02]  /*15980*/  UIMAD.WIDE UR8, UR8, 0x66666667, URZ ;  /* 0x66666667080878a5 */ /* 0x000fe4000f8e023f */
[----:B------:R-:W-:Y:S01]  /*15990*/  UIMAD.WIDE UR10, UR10, 0x66666667, URZ ;  /* 0x666666670a0a78a5 */ /* 0x000fe2000f8e023f */
[----:B------:R-:W-:Y:S01]  /*159a0*/  @UP1 ULDC UR12, c[0x0][0x44c] ;  /* 0x00011300000c1ab9 */ /* 0x000fe20000000800 */
[----:B------:R-:W-:Y:S02]  /*159b0*/  USHF.R.U32.HI UR8, URZ, 0x1f, UR9 ;  /* 0x0000001f3f087899 */ /* 0x000fe40008011609 */
[----:B------:R-:W-:-:S02]  /*159c0*/  UIMAD.WIDE.U32 UR12, UR40, UR12, URZ ;  /* 0x0000000c280c72a5 */ /* 0x000fc4000f8e003f */
[----:B------:R-:W-:Y:S01]  /*159d0*/  USHF.R.U32.HI UR4, URZ, 0x1f, UR11 ;  /* 0x0000001f3f047899 */ /* 0x000fe2000801160b */
[----:B------:R-:W-:Y:S01]  /*159e0*/  @UP1 ULDC UR17, c[0x0][0x450] ;  /* 0x0001140000111ab9 */ /* 0x000fe20000000800 */
[----:B------:R-:W-:Y:S01]  /*159f0*/  UMOV UR7, UR40 ;  /* 0x0000002800077c82 */ /* 0x000fe20008000000 */
[----:B------:R-:W-:Y:S02]  /*15a00*/  UIMAD UR14, UR14, UR16, -UR15 ;  /* 0x000000100e0e72a4 */ /* 0x000fe4000f8e0a0f */
[----:B------:R-:W-:Y:S02]  /*15a10*/  @UP1 USHF.R.U32.HI UR7, URZ, UR17, UR13 ;  /* 0x000000113f071299 */ /* 0x000fe4000801160d */
[----:B------:R-:W-:Y:S02]  /*15a20*/  ULEA.HI.SX32 UR8, UR9, UR8, 0x1a ;  /* 0x0000000809087291 */ /* 0x000fe4000f8fd23f */
[----:B------:R-:W-:Y:S02]  /*15a30*/  ULEA.HI.SX32 UR4, UR11, UR4, 0x1a ;  /* 0x000000040b047291 */ /* 0x000fe4000f8fd23f */
[----:B------:R-:W-:-:S02]  /*15a40*/  UIADD3 UR7, UR14, UR7, URZ ;  /* 0x000000070e077290 */ /* 0x000fc4000fffe03f */
[----:B------:R-:W-:Y:S01]  /*15a50*/  UISETP.LT.AND UP0, UPT, UR8, UR4, UPT ;  /* 0x000000040800728c */ /* 0x000fe2000bf01270 */
[----:B------:R-:W-:Y:S02]  /*15a60*/  ULDC UR10, c[0x0][0x9dc] ;  /* 0x00027700000a7ab9 */ /* 0x000fe40000000800 */
[----:B------:R-:W-:Y:S02]  /*15a70*/  UIADD3 UR10, UR7, -UR10, URZ ;  /* 0x8000000a070a7290 */ /* 0x000fe4000fffe03f */
[----:B------:R-:W-:Y:S01]  /*15a80*/  USEL UR11, UR8, UR4, UP0 ;  /* 0x00000004080b7287 */ /* 0x000fe20008000000 */
[----:B------:R-:W-:Y:S11]  /*15a90*/  @!P1 BRA `(.L_x_960) ;  /* 0x0000000000449947 */ /* 0x000ff60003800000 */
        /* <DEDUP_REMOVED lines=10> */
.L_x_961:
[----:B------:R-:W-:-:S11]  /*15b40*/  UISETP.NE.AND UP0, UPT, UR5, 0x1, UPT ;  /* 0x000000010500788c */ /* 0x000fd6000bf05270 */
[----:B------:R-:W-:Y:S02]  /*15b50*/  @UP0 ULDC.64 UR12, c[0x0][0x9e8] ;  /* 0x00027a00000c0ab9 */ /* 0x000fe40000000a00 */
[----:B------:R-:W-:-:S04]  /*15b60*/  UIMAD.WIDE.U32 UR8, UR7, UR12, URZ ;  /* 0x0000000c070872a5 */ /* 0x000fc8000f8e003f */
[----:B------:R-:W-:-:S12]  /*15b70*/  @UP0 USHF.R.U32.HI UR7, URZ, UR13, UR9 ;  /* 0x0000000d3f070299 */ /* 0x000fd80008011609 */
.L_x_962:
[----:B------:R-:W-:-:S04]  /*15b80*/  UIMAD UR5, UR7, UR5, URZ ;  /* 0x00000005070572a4 */ /* 0x000fc8000f8e023f */
[----:B------:R-:W-:-:S04]  /*15b90*/  UISETP.LT.AND UP0, UPT, UR10, UR5, UPT ;  /* 0x000000050a00728c */ /* 0x000fc8000bf01270 */
[----:B------:R-:W-:-:S12]  /*15ba0*/  USEL UR10, UR10, UR5, !UP0 ;  /* 0x000000050a0a7287 */ /* 0x000fd8000c000000 */
.L_x_960:
[----:B------:R-:W-:Y:S02]  /*15bb0*/  UIMAD.WIDE UR4, UR10, 0x66666667, URZ ;  /* 0x666666670a0478a5 */ /* 0x000fe4000f8e023f */
[----:B------:R-:W-:Y:S02]  /*15bc0*/  USHF.R.U32.HI UR12, URZ, 0x10, UR6 ;  /* 0x000000103f0c7899 */ /* 0x000fe40008011606 */
[----:B------:R-:W-:Y:S02]  /*15bd0*/  USHF.R.U32.HI UR4, URZ, 0x1f, UR5 ;  /* 0x0000001f3f047899 */ /* 0x000fe40008011605 */
[----:B------:R-:W-:Y:S02]  /*15be0*/  ULOP3.LUT UR39, UR6, 0xffff, URZ, 0xc0, !UPT ;  /* 0x0000ffff06277892 */ /* 0x000fe4000f8ec03f */
[----:B------:R-:W-:-:S04]  /*15bf0*/  ULEA.HI.SX32 UR4, UR5, UR4, 0x1a ;  /* 0x0000000405047291 */ /* 0x000fc8000f8fd23f */
[----:B------:R-:W-:-:S04]  /*15c00*/  UISETP.LT.AND UP0, UPT, URZ, UR4, UPT ;  /* 0x000000043f00728c */ /* 0x000fc8000bf01270 */
[----:B------:R-:W-:Y:S02]  /*15c10*/  USEL UR10, URZ, UR4, !UP0 ;  /* 0x000000043f0a7287 */ /* 0x000fe4000c000000 */
[----:B------:R-:W-:Y:S02]  /*15c20*/  UISETP.NE.AND UP0, UPT, UR12, URZ, UPT ;  /* 0x0000003f0c00728c */ /* 0x000fe4000bf05270 */
[----:B------:R-:W-:Y:S01]  /*15c30*/  UISETP.GT.AND UP1, UPT, UR11, UR10, UPT ;  /* 0x0000000a0b00728c */ /* 0x000fe2000bf24270 */
[----:B------:R-:W-:-:S05]  /*15c40*/  UMOV UR4, URZ ;  /* 0x0000003f00047c82 */ /* 0x000fca0008000000 */
[----:B------:R-:W-:-:S03]  /*15c50*/  PLOP3.LUT P0, PT, PT, PT, UP1, 0x80, 0x0 ;  /* 0x000000000000781c */ /* 0x000fc60003f0f018 */
[----:B------:R-:W-:-:S10]  /*15c60*/  @!UP0 ULDC UR12, c[0x0][0x9f0] ;  /* 0x00027c00000c8ab9 */ /* 0x000fd40000000800 */
[----:B------:R-:W-:Y:S05]  /*15c70*/  @!P0 BRA `(.L_x_963) ;  /* 0x0000000000808947 */ /* 0x000fea0003800000 */
[----:B------:R-:W-:Y:S01]  /*15c80*/  IMAD.U32 R3, RZ, RZ, UR12 ;  /* 0x0000000cff037e24 */ /* 0x000fe2000f8e00ff */
[----:B------:R-:W-:-:S04]  /*15c90*/  UIADD3 UR4, UR12, -0x1, UR11 ;  /* 0xffffffff0c047890 */ /* 0x000fc8000fffe00b */
[-C--:B------:R-:W-:Y:S01]  /*15ca0*/  IABS R0, R3.reuse ;  /* 0x0000000300007213 */ /* 0x080fe20000000000 */
[----:B------:R-:W-:Y:S01]  /*15cb0*/  UIADD3 UR6, -UR10, UR4, URZ ;  /* 0x000000040a067290 */ /* 0x000fe2000fffe13f */
[----:B------:R-:W-:Y:S02]  /*15cc0*/  IABS R3, R3 ;  /* 0x0000000300037213 */ /* 0x000fe40000000000 */
[----:B------:R-:W-:Y:S01]  /*15cd0*/  R2UR UR13, R0 ;  /* 0x00000000000d72ca */ /* 0x000fe200000e0000 */
[----:B------:R-:W-:Y:S02]  /*15ce0*/  UMOV UR4, URZ ;  /* 0x0000003f00047c82 */ /* 0x000fe40008000000 */
[----:B------:R-:W-:-:S05]  /*15cf0*/  IMAD.MOV R3, RZ, RZ, -R3 ;  /* 0x000000ffff037224 */ /* 0x000fca00078e0a03 */
[----:B------:R-:W-:-:S05]  /*15d00*/  R2UR UR9, R3 ;  /* 0x00000000030972ca */ /* 0x000fca00000e0000 */
[----:B------:R-:W0:Y:S08]  /*15d10*/  I2F.RP R0, UR13 ;  /* 0x0000000d00007d06 */ /* 0x000e300008209400 */
[----:B0-----:R-:W0:Y:S02]  /*15d20*/  MUFU.RCP R0, R0 ;  /* 0x0000000000007308 */ /* 0x001e240000001000 */
[----:B0-----:R-:W-:Y:S01]  /*15d30*/  VIADD R2, R0, 0xffffffe ;  /* 0x0ffffffe00027836 */ /* 0x001fe20000000000 */
[----:B------:R-:W-:Y:S01]  /*15d40*/  IABS R0, UR6 ;  /* 0x0000000600007c13 */ /* 0x000fe20008000000 */
[----:B------:R-:W-:-:S03]  /*15d50*/  ULOP3.LUT UR6, UR6, UR12, URZ, 0x3c, !UPT ;  /* 0x0000000c06067292 */ /* 0x000fc6000f8e3c3f */
[----:B------:R-:W-:Y:S01]  /*15d60*/  R2UR UR8, R0 ;  /* 0x00000000000872ca */ /* 0x000fe200000e0000 */
[----:B------:R-:W0:Y:S02]  /*15d70*/  F2I.FTZ.U32.TRUNC.NTZ R2, R2 ;  /* 0x0000000200027305 */ /* 0x000e24000021f000 */
[----:B0-----:R-:W-:-:S13]  /*15d80*/  R2UR UR5, R2 ;  /* 0x00000000020572ca */ /* 0x001fda00000e0000 */
[----:B------:R-:W-:-:S04]  /*15d90*/  UIADD3 UR7, URZ, -UR5, URZ ;  /* 0x800000053f077290 */ /* 0x000fc8000fffe03f */
[----:B------:R-:W-:-:S04]  /*15da0*/  UIMAD UR7, UR7, UR13, URZ ;  /* 0x0000000d070772a4 */ /* 0x000fc8000f8e023f */
[----:B------:R-:W-:-:S04]  /*15db0*/  UIMAD.WIDE.U32 UR4, UR5, UR7, UR4 ;  /* 0x00000007050472a5 */ /* 0x000fc8000f8e0004 */
[----:B------:R-:W-:-:S04]  /*15dc0*/  UIMAD.WIDE.U32 UR4, UR5, UR8, URZ ;  /* 0x00000008050472a5 */ /* 0x000fc8000f8e003f */
        /* <DEDUP_REMOVED lines=11> */
.L_x_963:
[----:B------:R-:W-:Y:S01]  /*15e80*/  UIMAD UR39, UR39, UR4, UR10 ;  /* 0x00000004272772a4 */ /* 0x000fe2000f8e020a */
[----:B------:R-:W-:Y:S02]  /*15e90*/  IMAD.U32 R17, RZ, RZ, UR11 ;  /* 0x0000000bff117e24 */ /* 0x000fe4000f8e00ff */
[----:B------:R-:W-:Y:S02]  /*15ea0*/  IMAD.MOV.U32 R20, RZ, RZ, 0x1 ;  /* 0x00000001ff147424 */ /* 0x000fe400078e00ff */
[----:B------:R-:W-:Y:S02]  /*15eb0*/  IMAD.MOV.U32 R2, RZ, RZ, 0x1 ;  /* 0x00000001ff027424 */ /* 0x000fe400078e00ff */
[----:B------:R-:W-:-:S05]  /*15ec0*/  IMAD.U32 R0, RZ, RZ, UR39 ;  /* 0x00000027ff007e24 */ /* 0x000fca000f8e00ff */
[----:B------:R-:W-:Y:S01]  /*15ed0*/  VIADDMNMX R17, R0, UR4, R17, PT ;  /* 0x0000000400117c46 */ /* 0x000fe2000b800111 */
[----:B------:R-:W-:-:S03]  /*15ee0*/  IMAD.MOV.U32 R0, RZ, RZ, RZ ;  /* 0x000000ffff007224 */ /* 0x000fc600078e00ff */
[----:B------:R-:W-:-:S13]  /*15ef0*/  ISETP.GT.AND P0, PT, R17, UR39, PT ;  /* 0x0000002711007c0c */ /* 0x000fda000bf04270 */
        /* <DEDUP_REMOVED lines=24> */
.L_x_964:
        /* <DEDUP_REMOVED lines=20> */
.L_x_965:
        /* <DEDUP_REMOVED lines=20> */
.L_x_966:
        /* <DEDUP_REMOVED lines=18> */
.L_x_967:
[----:B------:R-:W0:Y:S01]  /*16420*/  LDC.64 R2, c[0x0][0x9f8] ;  /* 0x00027e00ff027b82 */ /* 0x000e220000000a00 */
[----:B------:R-:W1:Y:S01]  /*16430*/  S2R R11, SR_TID.X ;  /* 0x00000000000b7919 */ /* 0x000e620000002100 */
[----:B------:R-:W-:Y:S01]  /*16440*/  IMAD.MOV.U32 R10, RZ, RZ, R18 ;  /* 0x000000ffff0a7224 */ /* 0x000fe200078e0012 */
[----:B0-----:R-:W-:-:S04]  /*16450*/  ISETP.NE.U32.AND P0, PT, R2, RZ, PT ;  /* 0x000000ff0200720c */ /* 0x001fc80003f05070 */
[----:B------:R-:W-:Y:S01]  /*16460*/  ISETP.NE.AND.EX P0, PT, R3, RZ, PT, P0 ;  /* 0x000000ff0300720c */ /* 0x000fe20003f05300 */
[C---:B-1----:R-:W-:Y:S01]  /*16470*/  IMAD.SHL.U32 R0, R11.reuse, 0x80, RZ ;  /* 0x000000800b007824 */ /* 0x042fe200078e00ff */
[----:B------:R-:W-:-:S11]  /*16480*/  LOP3.LUT R9, R11, 0x7f, RZ, 0xc0, !PT ;  /* 0x0000007f0b097812 */ /* 0x000fd600078ec0ff */
[----:B------:R-:W0:Y:S01]  /*16490*/  @P0 LDC.64 R2, c[0x0][0x9f8] ;  /* 0x00027e00ff020b82 */ /* 0x000e220000000a00 */
[----:B------:R-:W-:Y:S01]  /*164a0*/  IMAD.SHL.U32 R19, R11, 0x20, RZ ;  /* 0x000000200b137824 */ /* 0x000fe200078e00ff */
[----:B------:R-:W-:Y:S02]  /*164b0*/  SHF.R.U32.HI R5, RZ, 0x5, R9 ;  /* 0x00000005ff057819 */ /* 0x000fe40000011609 */
[----:B------:R-:W-:Y:S02]  /*164c0*/  LOP3.LUT R4, R0, 0x380, RZ, 0xc0, !PT ;  /* 0x0000038000047812 */ /* 0x000fe400078ec0ff */
[----:B------:R-:W-:Y:S01]  /*164d0*/  LOP3.LUT R6, R19, 0x80, RZ, 0xc0, !PT ;  /* 0x0000008013067812 */ /* 0x000fe200078ec0ff */
[----:B------:R-:W-:Y:S02]  /*164e0*/  IMAD.SHL.U32 R12, R11, 0x10, RZ ;  /* 0x000000100b0c7824 */ /* 0x000fe400078e00ff */
[----:B------:R-:W-:Y:S01]  /*164f0*/  IMAD R4, R5, 0x10, R4 ;  /* 0x0000001005047824 */ /* 0x000fe200078e0204 */
[----:B------:R-:W-:Y:S01]  /*16500*/  LOP3.LUT R6, R6, 0x10, R11, 0xf8, !PT ;  /* 0x0000001006067812 */ /* 0x000fe200078ef80b */
[----:B0-----:R-:W-:-:S04]  /*16510*/  @P0 IMAD.WIDE R2, R18, 0x4, R2 ;  /* 0x0000000412020825 */ /* 0x001fc800078e0202 */
[----:B------:R-:W-:Y:S01]  /*16520*/  IMAD.SHL.U32 R18, R5, 0x200, RZ ;  /* 0x0000020005127824 */ /* 0x000fe200078e00ff */
[----:B------:R0:W2:Y:S01]  /*16530*/  @P0 LDG.E R10, desc[UR58][R2.64] ;  /* 0x0000003a020a0981 */ /* 0x0000a2000c1e1900 */
[----:B------:R-:W-:-:S03]  /*16540*/  IMAD.SHL.U32 R5, R11, 0x4, RZ ;  /* 0x000000040b057824 */ /* 0x000fc600078e00ff */
[----:B------:R-:W-:Y:S02]  /*16550*/  LOP3.LUT R8, R18, 0x60, R19, 0xf8, !PT ;  /* 0x0000006012087812 */ /* 0x000fe400078ef813 */
[----:B------:R-:W-:Y:S02]  /*16560*/  LOP3.LUT R6, R6, 0x10, R5, 0x78, !PT ;  /* 0x0000001006067812 */ /* 0x000fe400078e7805 */
[----:B------:R-:W-:Y:S02]  /*16570*/  LOP3.LUT R5, R4, 0x70, R12, 0x78, !PT ;  /* 0x0000007004057812 */ /* 0x000fe400078e780c */
[----:B------:R-:W3:Y:S01]  /*16580*/  LDL.LU R4, [R1] ;  /* 0x0000000001047983 */ /* 0x000ee20000300800 */
[----:B0-----:R-:W0:Y:S01]  /*16590*/  LDC.64 R2, c[0x0][0x418] ;  /* 0x00010600ff027b82 */ /* 0x001e220000000a00 */
[----:B------:R-:W-:Y:S02]  /*165a0*/  LOP3.LUT R7, R8, 0x100, R19, 0xf8, !PT ;  /* 0x0000010008077812 */ /* 0x000fe400078ef813 */
[----:B------:R-:W-:-:S02]  /*165b0*/  LOP3.LUT R0, R5, 0xc00, R0, 0xf8, !PT ;  /* 0x00000c0005007812 */ /* 0x000fc400078ef800 */
[----:B------:R-:W-:Y:S02]  /*165c0*/  LOP3.LUT R6, R7, R6, RZ, 0xfc, !PT ;  /* 0x0000000607067212 */ /* 0x000fe400078efcff */
[----:B0-----:R-:W-:-:S04]  /*165d0*/  ISETP.NE.U32.AND P0, PT, R2, RZ, PT ;  /* 0x000000ff0200720c */ /* 0x001fc80003f05070 */
[----:B------:R-:W-:Y:S01]  /*165e0*/  ISETP.NE.AND.EX P2, PT, R3, RZ, PT, P0 ;  /* 0x000000ff0300720c */ /* 0x000fe20003f45300 */
[----:B------:R0:W-:Y:S04]  /*165f0*/  STL [R1+0x14], R6 ;  /* 0x0000140601007387 */ /* 0x0001e80000100800 */
[----:B------:R1:W-:Y:S01]  /*16600*/  STL [R1+0x10], R0 ;  /* 0x0000100001007387 */ /* 0x0003e20000100800 */
[----:B------:R-:W-:Y:S01]  /*16610*/  UMOV UR4, 0xffffffff ;  /* 0xffffffff00047882 */ /* 0x000fe20000000000 */
[----:B------:R-:W-:Y:S02]  /*16620*/  LOP3.LUT P1, RZ, R11, 0x4, RZ, 0xc0, !PT ;  /* 0x000000040bff7812 */ /* 0x000fe4000782c0ff */
[----:B0-----:R-:W-:Y:S01]  /*16630*/  SHF.R.U32.HI R6, RZ, 0x5, R11 ;  /* 0x00000005ff067819 */ /* 0x001fe2000001160b */
[----:B-1----:R-:W-:Y:S01]  /*16640*/  IMAD.MOV.U32 R0, RZ, RZ, 0x40 ;  /* 0x00000040ff007424 */ /* 0x002fe200078e00ff */
[----:B------:R-:W-:-:S02]  /*16650*/  LOP3.LUT R19, R19, 0x60, RZ, 0xc0, !PT ;  /* 0x0000006013137812 */ /* 0x000fc400078ec0ff */
[----:B------:R-:W-:Y:S02]  /*16660*/  LOP3.LUT R6, R6, 0x3, RZ, 0xc0, !PT ;  /* 0x0000000306067812 */ /* 0x000fe400078ec0ff */
[----:B------:R-:W-:Y:S02]  /*16670*/  SEL R0, R0, 0xffffffc0, !P1 ;  /* 0xffffffc000007807 */ /* 0x000fe40004800000 */
[----:B--2---:R-:W-:Y:S01]  /*16680*/  SHF.R.S32.HI R8, RZ, 0x1f, R10 ;  /* 0x0000001fff087819 */ /* 0x004fe2000001140a */
[----:B------:R0:W-:Y:S01]  /*16690*/  STL [R1+0x4], R10 ;  /* 0x0000040a01007387 */ /* 0x0001e20000100800 */
[----:B---3--:R-:W-:-:S04]  /*166a0*/  LOP3.LUT R4, R4, 0xfffffffe, RZ, 0xc0, !PT ;  /* 0xfffffffe04047812 */ /* 0x008fc800078ec0ff */
[----:B------:R-:W-:-:S05]  /*166b0*/  @P2 LOP3.LUT R4, R4, 0x1, RZ, 0xfc, !PT ;  /* 0x0000000104042812 */ /* 0x000fca00078efcff */
[----:B------:R0:W-:Y:S04]  /*166c0*/  STL [R1], R4 ;  /* 0x0000000401007387 */ /* 0x0001e80000100800 */
[----:B------:R0:W-:Y:S01]  /*166d0*/  STL [R1+0x8], R8 ;  /* 0x0000080801007387 */ /* 0x0001e20000100800 */
[----:B------:R-:W-:Y:S01]  /*166e0*/  SEL R16, R10, RZ, !P2 ;  /* 0x000000ff0a107207 */ /* 0x000fe20005000000 */
[----:B------:R-:W-:Y:S06]  /*166f0*/  BRA.DIV UR4, `(.L_x_968) ;  /* 0x0000002e04507947 */ /* 0x000fec000b800000 */
[----:B------:R1:W2:Y:S02]  /*16700*/  SHFL.IDX PT, R14, R6, RZ, 0x1f ;  /* 0x00001fff060e7589 */ /* 0x0002a400000e0000 */
.L_x_1021:
[----:B------:R-:W-:Y:S01]  /*16710*/  PLOP3.LUT P1, PT, PT, PT, PT, 0x8, 0x0 ;  /* 0x000000000000781c */ /* 0x000fe20003f2e170 */
[----:B------:R-:W-:Y:S01]  /*16720*/  IMAD.MOV.U32 R0, RZ, RZ, R4 ;  /* 0x000000ffff007224 */ /* 0x000fe200078e0004 */
[----:B--2---:R-:W-:-:S04]  /*16730*/  ISETP.NE.AND P0, PT, R14, RZ, PT ;  /* 0x000000ff0e00720c */ /* 0x004fc80003f05270 */
[----:B------:R-:W-:-:S07]  /*16740*/  LOP3.LUT R0, R0, 0xfffffffd, RZ, 0xc0, !PT ;  /* 0xfffffffd00007812 */ /* 0x000fce00078ec0ff */
[----:B------:R-:W-:-:S05]  /*16750*/  @P1 LOP3.LUT R0, R0, 0x2, RZ, 0xfc, !PT ;  /* 0x0000000200001812 */ /* 0x000fca00078efcff */
[----:B------:R2:W-:Y:S01]  /*16760*/  STL [R1], R0 ;  /* 0x0000000001007387 */ /* 0x0005e20000100800 */
[----:B------:R-:W-:Y:S05]  /*16770*/  @P0 BRA `(.L_x_969) ;  /* 0x0000000400680947 */ /* 0x000fea0003800000 */
[----:B------:R-:W-:Y:S01]  /*16780*/  UMOV UR4, 0xffffffff ;  /* 0xffffffff00047882 */ /* 0x000fe20000000000 */
[----:B--2---:R-:W-:Y:S02]  /*16790*/  VIADD R0, R17, 0xffffffff ;  /* 0xffffffff11007836 */ /* 0x004fe40000000000 */
[----:B------:R-:W-:Y:S05]  /*167a0*/  BRA.DIV UR4, `(.L_x_970) ;  /* 0x0000002e04447947 */ /* 0x000fea000b800000 */
[----:B------:R-:W-:-:S13]  /*167b0*/  ELECT P6, URZ, PT ;  /* 0x00000000003f782f */ /* 0x000fda00038c0000 */
.L_x_1024:
[----:B------:R-:W-:Y:S05]  /*167c0*/  @!P6 BRA `(.L_x_969) ;  /* 0x000000040054e947 */ /* 0x000fea0003800000 */
[----:B------:R-:W-:Y:S01]  /*167d0*/  IMAD.MOV.U32 R16, RZ, RZ, R10 ;  /* 0x000000ffff107224 */ /* 0x000fe200078e000a */
[----:B------:R-:W-:Y:S06]  /*167e0*/  @!P2 BRA `(.L_x_971) ;  /* 0x000000000044a947 */ /* 0x000fec0003800000 */
[----:B------:R-:W2:Y:S01]  /*167f0*/  LDC R7, c[0x0][0x43c] ;  /* 0x00010f00ff077b82 */ /* 0x000ea20000000800 */
[----:B------:R-:W-:Y:S01]  /*16800*/  ULDC.64 UR4, c[0x0][0x428] ;  /* 0x00010a0000047ab9 */ /* 0x000fe20000000a00 */
[----:B--2---:R-:W-:-:S13]  /*16810*/  ISETP.NE.AND P0, PT, R7, 0x1, PT ;  /* 0x000000010700780c */ /* 0x004fda0003f05270 */
[----:B0-----:R-:W1:Y:S02]  /*16820*/  @P0 LDC.64 R4, c[0x0][0x440] ;  /* 0x00011000ff040b82 */ /* 0x001e640000000a00 */
        /* <DEDUP_REMOVED lines=13> */
.L_x_971:
[----:B--2---:R-:W-:Y:S01]  /*16900*/  IMAD.MOV.U32 R2, RZ, RZ, 0x1 ;  /* 0x00000001ff027424 */ /* 0x004fe200078e00ff */
[----:B------:R-:W-:-:S04]  /*16910*/  ISETP.NE.AND P1, PT, R9, RZ, PT ;  /* 0x000000ff0900720c */ /* 0x000fc80003f25270 */
[----:B------:R-:W-:-:S04]  /*16920*/  SHF.L.U32 R2, R2, 0x1f, RZ ;  /* 0x0000001f02027819 */ /* 0x000fc800000006ff */
[----:B------:R-:W2:Y:S02]  /*16930*/  SYNCS.PHASECHK.TRANS64.TRYWAIT P0, [UR38+0x29880], R2 ;  /* 0x02988002ff0075a7 */ /* 0x000ea40008000166 */
[----:B--2---:R-:W-:Y:S05]  /*16940*/  @!P0 BRA `(.L_x_972) ;  /* 0x0000002800fc8947 */ /* 0x004fea0003800000 */
.L_x_1025:
[----:B------:R-:W-:Y:S05]  /*16950*/  @P1 BRA `(.L_x_973) ;  /* 0x0000000000181947 */ /* 0x000fea0003800000 */
[----:B0-----:R-:W0:Y:S01]  /*16960*/  S2R R4, SR_TID.X ;  /* 0x0000000000047919 */ /* 0x001e220000002100 */
[----:B--2---:R-:W-:-:S04]  /*16970*/  IMAD.MOV.U32 R3, RZ, RZ, 0x5000 ;  /* 0x00005000ff037424 */ /* 0x004fc800078e00ff */
[----:B------:R3:W-:Y:S01]  /*16980*/  SYNCS.ARRIVE.TRANS64 RZ, [UR38+0x29870], R3 ;  /* 0x02987003ffff79a7 */ /* 0x0007e20008000026 */
[----:B0-----:R-:W-:-:S13]  /*16990*/  LOP3.LUT P0, RZ, R4, 0x1f, RZ, 0xc0, !PT ;  /* 0x0000001f04ff7812 */ /* 0x001fda000780c0ff */
[----:B---3--:R-:W-:Y:S05]  /*169a0*/  @!P0 BRA `(.L_x_973) ;  /* 0x0000000000048947 */ /* 0x008fea0003800000 */
[----:B------:R-:W-:Y:S01]  /*169b0*/  BPT.TRAP 0x1 ;  /* 0x000000040000795c */ /* 0x000fe20000300000 */
.L_x_973:
        /* <DEDUP_REMOVED lines=13> */
[----:B------:R-:W4:Y:S02]  /*16a90*/  SYNCS.PHASECHK.TRANS64.TRYWAIT P0, [UR38+0x29840], R2 ;  /* 0x02984002ff0075a7 */ /* 0x000f240008000166 */
[----:B---34-:R-:W-:Y:S05]  /*16aa0*/  @!P0 BRA `(.L_x_974) ;  /* 0x0000002800bc8947 */ /* 0x018fea0003800000 */
.L_x_1026:
[----:B------:R-:W-:Y:S05]  /*16ab0*/  @P1 BRA `(.L_x_975) ;  /* 0x0000000000181947 */ /* 0x000fea0003800000 */
[----:B--2---:R-:W2:Y:S01]  /*16ac0*/  S2R R3, SR_TID.X ;  /* 0x0000000000037919 */ /* 0x004ea20000002100 */
[----:B------:R-:W-:-:S04]  /*16ad0*/  IMAD.MOV.U32 R2, RZ, RZ, 0x7800 ;  /* 0x00007800ff027424 */ /* 0x000fc800078e00ff */
[----:B------:R3:W-:Y:S01]  /*16ae0*/  SYNCS.ARRIVE.TRANS64 RZ, [UR38+0x29830], R2 ;  /* 0x02983002ffff79a7 */ /* 0x0007e20008000026 */
[----:B--2---:R-:W-:-:S13]  /*16af0*/  LOP3.LUT P0, RZ, R3, 0x1f, RZ, 0xc0, !PT ;  /* 0x0000001f03ff7812 */ /* 0x004fda000780c0ff */
[----:B---3--:R-:W-:Y:S05]  /*16b00*/  @!P0 BRA `(.L_x_975) ;  /* 0x0000000000048947 */ /* 0x008fea0003800000 */
[----:B------:R-:W-:Y:S01]  /*16b10*/  BPT.TRAP 0x1 ;  /* 0x000000040000795c */ /* 0x000fe20000300000 */
.L_x_975:
[----:B--2---:R-:W2:Y:S01]  /*16b20*/  LDL.LU R2, [R1] ;  /* 0x0000000001027983 */ /* 0x004ea20000300800 */
        /* <DEDUP_REMOVED lines=31> */
.L_x_969:
        /* <DEDUP_REMOVED lines=10> */
[----:B0-----:R-:W-:Y:S02]  /*16dc0*/  IMAD.U32 R4, RZ, RZ, UR6 ;  /* 0x00000006ff047e24 */ /* 0x001fe4000f8e00ff */
[----:B------:R-:W0:Y:S01]  /*16dd0*/  LDC.64 R2, c[0x4][R2] ;  /* 0x0100000002027b82 */ /* 0x000e220000000a00 */
        /* <DEDUP_REMOVED lines=10> */
.L_x_976:
[----:B------:R-:W2:Y:S01]  /*16e80*/  S2R R2, SR_TID.X ;  /* 0x0000000000027919 */ /* 0x000ea20000002100 */
[----:B------:R-:W3:Y:S01]  /*16e90*/  LDC R9, c[0x0][0x448] ;  /* 0x00011200ff097b82 */ /* 0x000ee20000000800 */
[----:B------:R-:W-:Y:S01]  /*16ea0*/  USHF.R.S32.HI UR4, URZ, 0x1f, UR36 ;  /* 0x0000001f3f047899 */ /* 0x000fe20008011424 */
[----:B-1----:R-:W0:Y:S01]  /*16eb0*/  S2R R6, SR_TID.X ;  /* 0x0000000000067919 */ /* 0x002e220000002100 */
[----:B------:R-:W-:Y:S02]  /*16ec0*/  ULDC.64 UR8, c[0x0][0x2d8] ;  /* 0x0000b60000087ab9 */ /* 0x000fe40000000a00 */
[----:B------:R-:W-:Y:S01]  /*16ed0*/  UIMAD UR6, UR4, UR8, URZ ;  /* 0x00000008040672a4 */ /* 0x000fe2000f8e023f */
[----:B------:R-:W1:Y:S01]  /*16ee0*/  S2R R7, SR_CTAID.Z ;  /* 0x0000000000077919 */ /* 0x000e620000002700 */
[----:B------:R-:W-:Y:S02]  /*16ef0*/  UIMAD.WIDE.U32 UR4, UR36, UR8, URZ ;  /* 0x00000008240472a5 */ /* 0x000fe4000f8e003f */
[----:B------:R-:W-:-:S04]  /*16f00*/  UIMAD UR6, UR36, UR9, UR6 ;  /* 0x00000009240672a4 */ /* 0x000fc8000f8e0206 */
[----:B------:R-:W-:-:S03]  /*16f10*/  UIADD3 UR5, UR5, UR6, URZ ;  /* 0x0000000605057290 */ /* 0x000fc6000fffe03f */
[----:B------:R-:W-:Y:S01]  /*16f20*/  ULDC.64 UR6, c[0x0][0x280] ;  /* 0x0000a00000067ab9 */ /* 0x000fe20000000a00 */
[----:B---3--:R-:W-:Y:S02]  /*16f30*/  ISETP.NE.AND P0, PT, R9, 0x1, PT ;  /* 0x000000010900780c */ /* 0x008fe40003f05270 */
[----:B--2---:R-:W-:Y:S01]  /*16f40*/  SHF.R.U32.HI R0, RZ, 0x3, R2 ;  /* 0x00000003ff007819 */ /* 0x004fe20000011602 */
[----:B------:R-:W-:Y:S02]  /*16f50*/  IMAD.SHL.U32 R2, R2, 0x10, RZ ;  /* 0x0000001002027824 */ /* 0x000fe400078e00ff */
[----:B0-----:R-:W-:Y:S02]  /*16f60*/  IMAD.SHL.U32 R8, R6, 0x10, RZ ;  /* 0x0000001006087824 */ /* 0x001fe400078e00ff */
[C---:B------:R-:W-:Y:S02]  /*16f70*/  IMAD.SHL.U32 R3, R0.reuse, 0x80, RZ ;  /* 0x0000008000037824 */ /* 0x040fe400078e00ff */
[----:B------:R-:W-:Y:S01]  /*16f80*/  IMAD.SHL.U32 R0, R0, 0x10, RZ ;  /* 0x0000001000007824 */ /* 0x000fe200078e00ff */
[----:B------:R-:W-:-:S02]  /*16f90*/  LOP3.LUT R8, R8, 0x30, RZ, 0xe2, !PT ;  /* 0x0000003008087812 */ /* 0x000fc400078ee2ff */
[----:B-1----:R-:W-:Y:S02]  /*16fa0*/  SHF.R.S32.HI R5, RZ, 0x1f, R7 ;  /* 0x0000001fff057819 */ /* 0x002fe40000011407 */
[----:B------:R-:W-:-:S04]  /*16fb0*/  LOP3.LUT R3, R8, 0x180, R3, 0xf8, !PT ;  /* 0x0000018008037812 */ /* 0x000fc800078ef803 */
[----:B------:R-:W-:Y:S02]  /*16fc0*/  LOP3.LUT R0, R3, 0x30, R0, 0x78, !PT ;  /* 0x0000003003007812 */ /* 0x000fe400078e7800 */
[----:B------:R-:W-:-:S04]  /*16fd0*/  LOP3.LUT R3, R2, 0x40, RZ, 0xc0, !PT ;  /* 0x0000004002037812 */ /* 0x000fc800078ec0ff */
[----:B------:R-:W-:Y:S02]  /*16fe0*/  IADD3 R0, R0, R3, R18 ;  /* 0x0000000300007210 */ /* 0x000fe40007ffe012 */
[----:B------:R-:W0:Y:S01]  /*16ff0*/  LDC.64 R2, c[0x0][0x2e0] ;  /* 0x0000b800ff027b82 */ /* 0x000e220000000a00 */
[----:B------:R-:W-:-:S04]  /*17000*/  LOP3.LUT R18, R6, 0x7f, RZ, 0xc0, !PT ;  /* 0x0000007f06127812 */ /* 0x000fc800078ec0ff */
[----:B------:R-:W-:-:S05]  /*17010*/  LEA.HI R6, R18, R19, RZ, 0x1e ;  /* 0x0000001312067211 */ /* 0x000fca00078ff0ff */
[----:B------:R-:W-:Y:S02]  /*17020*/  VIADD R6, R6, UR40 ;  /* 0x0000002806067c36 */ /* 0x000fe40008000000 */
[----:B0-----:R-:W-:-:S04]  /*17030*/  IMAD R4, R5, R2, RZ ;  /* 0x0000000205047224 */ /* 0x001fc800078e02ff */
[C---:B------:R-:W-:Y:S02]  /*17040*/  IMAD R5, R7.reuse, R3, R4 ;  /* 0x0000000307057224 */ /* 0x040fe400078e0204 */
[----:B------:R-:W-:Y:S01]  /*17050*/  IMAD.WIDE.U32 R2, R7, R2, UR4 ;  /* 0x0000000407027e25 */ /* 0x000fe2000f8e0002 */
[----:B------:R-:W0:Y:S01]  /*17060*/  @P0 LDC R4, c[0x0][0x450] ;  /* 0x00011400ff040b82 */ /* 0x000e220000000800 */
[----:B------:R-:W-:Y:S02]  /*17070*/  ULDC.64 UR4, c[0x0][0x2d0] ;  /* 0x0000b40000047ab9 */ /* 0x000fe40000000a00 */
[----:B------:R-:W-:Y:S02]  /*17080*/  IMAD.IADD R3, R3, 0x1, R5 ;  /* 0x0000000103037824 */ /* 0x000fe400078e0205 */
[----:B------:R-:W-:-:S03]  /*17090*/  IMAD.MOV.U32 R7, RZ, RZ, R6 ;  /* 0x000000ffff077224 */ /* 0x000fc600078e0006 */
[----:B------:R-:W1:Y:S02]  /*170a0*/  @P0 LDC R5, c[0x0][0x44c] ;  /* 0x00011300ff050b82 */ /* 0x000e640000000800 */
[----:B-1----:R-:W-:-:S05]  /*170b0*/  @P0 IMAD.HI.U32 R5, R6, R5, RZ ;  /* 0x0000000506050227 */ /* 0x002fca00078e00ff */
[----:B0-----:R-:W-:-:S04]  /*170c0*/  @P0 SHF.R.U32.HI R7, RZ, R4, R5 ;  /* 0x00000004ff070219 */ /* 0x001fc80000011605 */
[--C-:B------:R-:W-:Y:S01]  /*170d0*/  SHF.R.S32.HI R5, RZ, 0x1f, R7.reuse ;  /* 0x0000001fff057819 */ /* 0x100fe20000011407 */
[----:B------:R-:W-:Y:S02]  /*170e0*/  IMAD.MOV R4, RZ, RZ, -R7 ;  /* 0x000000ffff047224 */ /* 0x000fe400078e0a07 */
[----:B------:R-:W-:-:S04]  /*170f0*/  IMAD.WIDE.U32 R2, R7, UR4, R2 ;  /* 0x0000000407027c25 */ /* 0x000fc8000f8e0002 */
[----:B------:R-:W-:Y:S02]  /*17100*/  IMAD R4, R9, R4, R6 ;  /* 0x0000000409047224 */ /* 0x000fe400078e0206 */
[----:B------:R-:W-:-:S04]  /*17110*/  IMAD R6, R5, UR4, RZ ;  /* 0x0000000405067c24 */ /* 0x000fc8000f8e02ff */
[----:B------:R-:W-:Y:S01]  /*17120*/  IMAD R5, R7, UR5, R6 ;  /* 0x0000000507057c24 */ /* 0x000fe2000f8e0206 */
[----:B------:R-:W-:Y:S01]  /*17130*/  SHF.R.S32.HI R6, RZ, 0x1f, R4 ;  /* 0x0000001fff067819 */ /* 0x000fe20000011404 */
[----:B------:R-:W-:Y:S02]  /*17140*/  ULDC.64 UR4, c[0x0][0x2c8] ;  /* 0x0000b20000047ab9 */ /* 0x000fe40000000a00 */
[----:B------:R-:W-:Y:S02]  /*17150*/  IMAD.IADD R3, R3, 0x1, R5 ;  /* 0x0000000103037824 */ /* 0x000fe400078e0205 */
[----:B------:R-:W-:Y:S02]  /*17160*/  IMAD R5, R6, UR4, RZ ;  /* 0x0000000406057c24 */ /* 0x000fe4000f8e02ff */
[----:B------:R-:W-:Y:S01]  /*17170*/  IMAD.WIDE.U32 R2, R4, UR4, R2 ;  /* 0x0000000404027c25 */ /* 0x000fe2000f8e0002 */
[----:B------:R-:W-:Y:S02]  /*17180*/  ULDC UR4, c[0x0][0x2b8] ;  /* 0x0000ae0000047ab9 */ /* 0x000fe40000000800 */
[----:B------:R-:W-:Y:S01]  /*17190*/  ISETP.GE.AND P2, PT, R8, UR4, PT ;  /* 0x0000000408007c0c */ /* 0x000fe2000bf46270 */
[----:B------:R-:W-:Y:S01]  /*171a0*/  IMAD R6, R4, UR5, R5 ;  /* 0x0000000504067c24 */ /* 0x000fe2000f8e0205 */
[----:B------:R-:W-:Y:S01]  /*171b0*/  IADD3 R7, P3, R2, UR6, RZ ;  /* 0x0000000602077c10 */ /* 0x000fe2000ff7e0ff */
[----:B------:R-:W-:-:S03]  /*171c0*/  VIADD R4, R8, 0x40 ;  /* 0x0000004008047836 */ /* 0x000fc60000000000 */
[----:B------:R-:W-:Y:S02]  /*171d0*/  IADD3.X R6, R3, UR7, R6, P3, !PT ;  /* 0x0000000703067c10 */ /* 0x000fe40009ffe406 */
[----:B------:R-:W-:Y:S01]  /*171e0*/  ISETP.GE.AND P0, PT, R4, UR4, PT ;  /* 0x0000000404007c0c */ /* 0x000fe2000bf06270 */
[----:B------:R-:W-:-:S05]  /*171f0*/  VIADD R4, R8, 0x80 ;  /* 0x0000008008047836 */ /* 0x000fca0000000000 */
[----:B------:R-:W-:Y:S01]  /*17200*/  ISETP.GE.AND P1, PT, R4, UR4, PT ;  /* 0x0000000404007c0c */ /* 0x000fe2000bf26270 */
[----:B------:R-:W-:-:S03]  /*17210*/  UMOV UR4, 0xffffffff ;  /* 0xffffffff00047882 */ /* 0x000fc60000000000 */
[----:B------:R-:W-:Y:S09]  /*17220*/  BRA.DIV UR4, `(.L_x_977) ;  /* 0x0000002204f47947 */ /* 0x000ff2000b800000 */
[----:B------:R-:W0:Y:S01]  /*17230*/  SHFL.IDX PT, R14, R7, RZ, 0x1c1f ;  /* 0x001c1fff070e7589 */ /* 0x000e2200000e0000 */
[----:B------:R-:W-:Y:S01]  /*17240*/  ULDC UR4, c[0x0][0x288] ;  /* 0x0000a20000047ab9 */ /* 0x000fe20000000800 */
[----:B------:R-:W-:Y:S01]  /*17250*/  LEA.HI R4, R18, UR40, RZ, 0x1e ;  /* 0x0000002812047c11 */ /* 0x000fe2000f8ff0ff */
[----:B------:R-:W-:Y:S01]  /*17260*/  IMAD R5, R9, UR4, RZ ;  /* 0x0000000409057c24 */ /* 0x000fe2000f8e02ff */
[----:B------:R-:W1:Y:S04]  /*17270*/  SHFL.IDX PT, R2, R6, RZ, 0x1c1f ;  /* 0x001c1fff06027589 */ /* 0x000e6800000e0000 */
[----:B------:R-:W-:-:S13]  /*17280*/  ISETP.GE.AND P4, PT, R4, R5, PT ;  /* 0x000000050400720c */ /* 0x000fda0003f86270 */
[----:B------:R-:W-:Y:S01]  /*17290*/  @!P4 VIADD R9, R0, UR38 ;  /* 0x000000260009cc36 */ /* 0x000fe20008000000 */
[----:B0-----:R-:W-:Y:S02]  /*172a0*/  @!P4 IADD3 R10, P3, R8, R14, RZ ;  /* 0x0000000e080ac210 */ /* 0x001fe40007f7e0ff */
[----:B------:R-:W0:Y:S03]  /*172b0*/  SHFL.IDX PT, R14, R7, 0x1, 0x1c1f ;  /* 0x003c1f00070e7f89 */ /* 0x000e2600000e0000 */
[----:B-1----:R-:W-:Y:S02]  /*172c0*/  @!P4 IMAD.X R3, RZ, RZ, R2, P3 ;  /* 0x000000ffff03c224 */ /* 0x002fe400018e0602 */
[----:B------:R-:W-:Y:S02]  /*172d0*/  @!P4 IMAD.MOV.U32 R2, RZ, RZ, R10 ;  /* 0x000000ffff02c224 */ /* 0x000fe400078e000a */
[----:B------:R-:W-:-:S03]  /*172e0*/  VIADD R10, R4, 0x20 ;  /* 0x00000020040a7836 */ /* 0x000fc60000000000 */
[----:B------:R-:W-:Y:S02]  /*172f0*/  @!P4 LDGSTS.E.BYPASS.LTC128B.128 [R9+0x14400], desc[UR58][R2.64], !P2 ;  /* 0x144000000209cfae */ /* 0x000fe4000d101d7a */
[----:B------:R-:W-:Y:S02]  /*17300*/  ISETP.GE.AND P3, PT, R10, R5, PT ;  /* 0x000000050a00720c */ /* 0x000fe40003f66270 */
[----:B------:R-:W-:Y:S04]  /*17310*/  @!P4 LDGSTS.E.BYPASS.LTC128B.128 [R9+0x16400], desc[UR58][R2.64+0x40], !P0 ;  /* 0x164000400209cfae */ /* 0x000fe8000c101d7a */
[----:B------:R1:W-:Y:S07]  /*17320*/  @!P4 LDGSTS.E.BYPASS.LTC128B.128 [R9+0x18400], desc[UR58][R2.64+0x80], !P1 ;  /* 0x184000800209cfae */ /* 0x0003ee000c901d7a */
[----:B0-----:R-:W-:Y:S01]  /*17330*/  @!P3 IADD3 R10, P4, R8, R14, RZ ;  /* 0x0000000e080ab210 */ /* 0x001fe20007f9e0ff */
[----:B------:R-:W-:Y:S01]  /*17340*/  @!P3 VIADD R19, R0, UR38 ;  /* 0x000000260013bc36 */ /* 0x000fe20008000000 */
[----:B------:R-:W-:Y:S04]  /*17350*/  SHFL.IDX PT, R14, R7, 0x2, 0x1c1f ;  /* 0x005c1f00070e7f89 */ /* 0x000fe800000e0000 */
[----:B-1----:R-:W0:Y:S02]  /*17360*/  SHFL.IDX PT, R2, R6, 0x1, 0x1c1f ;  /* 0x003c1f0006027f89 */ /* 0x002e2400000e0000 */
[----:B0-----:R-:W-:-:S02]  /*17370*/  @!P3 IMAD.X R21, RZ, RZ, R2, P4 ;  /* 0x000000ffff15b224 */ /* 0x001fc400020e0602 */
[----:B------:R-:W-:Y:S02]  /*17380*/  @!P3 IMAD.MOV.U32 R2, RZ, RZ, R10 ;  /* 0x000000ffff02b224 */ /* 0x000fe400078e000a */
[----:B------:R-:W-:Y:S02]  /*17390*/  @!P3 IMAD.MOV.U32 R3, RZ, RZ, R21 ;  /* 0x000000ffff03b224 */ /* 0x000fe400078e0015 */
[----:B------:R-:W-:-:S03]  /*173a0*/  VIADD R10, R4, 0x40 ;  /* 0x00000040040a7836 */ /* 0x000fc60000000000 */
[----:B------:R-:W-:Y:S04]  /*173b0*/  @!P3 LDGSTS.E.BYPASS.LTC128B.128 [R19+0x14c00], desc[UR58][R2.64], !P2 ;  /* 0x14c000000213bfae */ /* 0x000fe8000d101d7a */
[----:B------:R-:W-:Y:S04]  /*173c0*/  @!P3 LDGSTS.E.BYPASS.LTC128B.128 [R19+0x16c00], desc[UR58][R2.64+0x40], !P0 ;  /* 0x16c000400213bfae */ /* 0x000fe8000c101d7a */
[----:B------:R0:W-:Y:S01]  /*173d0*/  @!P3 LDGSTS.E.BYPASS.LTC128B.128 [R19+0x18c00], desc[UR58][R2.64+0x80], !P1 ;  /* 0x18c000800213bfae */ /* 0x0001e2000c901d7a */
[----:B------:R-:W-:-:S03]  /*173e0*/  ISETP.GE.AND P3, PT, R10, R5, PT ;  /* 0x000000050a00720c */ /* 0x000fc60003f66270 */
[----:B0-----:R-:W0:Y:S10]  /*173f0*/  SHFL.IDX PT, R2, R6, 0x2, 0x1c1f ;  /* 0x005c1f0006027f89 */ /* 0x001e3400000e0000 */
[----:B------:R-:W-:Y:S01]  /*17400*/  @!P3 IADD3 R10, P4, R8, R14, RZ ;  /* 0x0000000e080ab210 */ /* 0x000fe20007f9e0ff */
[----:B------:R-:W-:Y:S01]  /*17410*/  @!P3 VIADD R9, R0, UR38 ;  /* 0x000000260009bc36 */ /* 0x000fe20008000000 */
[----:B------:R1:W2:Y:S04]  /*17420*/  SHFL.IDX PT, R14, R7, 0x3, 0x1c1f ;  /* 0x007c1f00070e7f89 */ /* 0x0002a800000e0000 */
[----:B------:R-:W3:Y:S01]  /*17430*/  SHFL.IDX PT, R6, R6, 0x3, 0x1c1f ;  /* 0x007c1f0006067f89 */ /* 0x000ee200000e0000 */
[----:B0-----:R-:W-:-:S02]  /*17440*/  @!P3 IMAD.X R21, RZ, RZ, R2, P4 ;  /* 0x000000ffff15b224 */ /* 0x001fc400020e0602 */
[----:B------:R-:W-:Y:S02]  /*17450*/  @!P3 IMAD.MOV.U32 R2, RZ, RZ, R10 ;  /* 0x000000ffff02b224 */ /* 0x000fe400078e000a */
[----:B------:R-:W-:-:S05]  /*17460*/  @!P3 IMAD.MOV.U32 R3, RZ, RZ, R21 ;  /* 0x000000ffff03b224 */ /* 0x000fca00078e0015 */
[----:B------:R1:W-:Y:S04]  /*17470*/  @!P3 LDGSTS.E.BYPASS.LTC128B.128 [R9+0x15400], desc[UR58][R2.64], !P2 ;  /* 0x154000000209bfae */ /* 0x0003e8000d101d7a */
[----:B------:R1:W-:Y:S04]  /*17480*/  @!P3 LDGSTS.E.BYPASS.LTC128B.128 [R9+0x17400], desc[UR58][R2.64+0x40], !P0 ;  /* 0x174000400209bfae */ /* 0x0003e8000c101d7a */
[----:B--23--:R1:W-:Y:S02]  /*17490*/  @!P3 LDGSTS.E.BYPASS.LTC128B.128 [R9+0x19400], desc[UR58][R2.64+0x80], !P1 ;  /* 0x194000800209bfae */ /* 0x00c3e4000c901d7a */
.L_x_1035:
[----:B------:R-:W-:Y:S01]  /*174a0*/  VIADD R4, R4, 0x60 ;  /* 0x0000006004047836 */ /* 0x000fe20000000000 */
[----:B------:R-:W-:Y:S04]  /*174b0*/  BSSY B0, `(.L_x_978) ;  /* 0x000000c000007945 */ /* 0x000fe80003800000 */
[----:B------:R-:W-:-:S13]  /*174c0*/  ISETP.GE.AND P3, PT, R4, R5, PT ;  /* 0x000000050400720c */ /* 0x000fda0003f66270 */
[----:B------:R-:W-:Y:S05]  /*174d0*/  @P3 BRA `(.L_x_979) ;  /* 0x0000000000243947 */ /* 0x000fea0003800000 */
[----:B-1----:R-:W-:Y:S01]  /*174e0*/  IADD3 R2, P3, R8, R14, RZ ;  /* 0x0000000e08027210 */ /* 0x002fe20007f7e0ff */
[----:B------:R-:W-:-:S04]  /*174f0*/  VIADD R5, R0, UR38 ;  /* 0x0000002600057c36 */ /* 0x000fc80008000000 */
[----:B------:R-:W-:-:S05]  /*17500*/  IMAD.X R3, RZ, RZ, R6, P3 ;  /* 0x000000ffff037224 */ /* 0x000fca00018e0606 */
[----:B------:R-:W-:Y:S01]  /*17510*/  @!PT LDS RZ, [RZ] ;  /* 0x00000000fffff984 */ /* 0x000fe20000000800 */
[----:B------:R-:W-:Y:S01]  /*17520*/  @!PT LDS RZ, [RZ] ;  /* 0x00000000fffff984 */ /* 0x000fe20000000800 */
[----:B------:R-:W-:Y:S01]  /*17530*/  @!PT LDS RZ, [RZ] ;  /* 0x00000000fffff984 */ /* 0x000fe20000000800 */
[----:B------:R0:W-:Y:S04]  /*17540*/  LDGSTS.E.BYPASS.LTC128B.128 [R5+0x15c00], desc[UR58][R2.64], !P2 ;  /* 0x15c0000002057fae */ /* 0x0001e8000d101d7a */
[----:B------:R0:W-:Y:S04]  /*17550*/  LDGSTS.E.BYPASS.LTC128B.128 [R5+0x17c00], desc[UR58][R2.64+0x40], !P0 ;  /* 0x17c0004002057fae */ /* 0x0001e8000c101d7a */
[----:B------:R0:W-:Y:S02]  /*17560*/  LDGSTS.E.BYPASS.LTC128B.128 [R5+0x19c00], desc[UR58][R2.64+0x80], !P1 ;  /* 0x19c0008002057fae */ /* 0x0001e4000c901d7a */
.L_x_979:
[----:B------:R-:W-:Y:S05]  /*17570*/  BSYNC B0 ;  /* 0x0000000000007941 */ /* 0x000fea0003800000 */
.L_x_978:
[----:B------:R-:W-:Y:S01]  /*17580*/  NOP ;  /* 0x0000000000007918 */ /* 0x000fe20000000000 */
[----:B------:R-:W-:Y:S01]  /*17590*/  SYNCS.ARRIVE.TRANS64.RED.A0T1 RZ, [UR38+0x29800], RZ ;  /* 0x029800ffffff79a7 */ /* 0x000fe20008200426 */
[----:B------:R-:W-:Y:S01]  /*175a0*/  IMAD.MOV.U32 R0, RZ, RZ, 0x1 ;  /* 0x00000001ff007424 */ /* 0x000fe200078e00ff */
[----:B------:R-:W-:Y:S04]  /*175b0*/  ARRIVES.LDGSTSBAR.64.TRANSCNT [UR38+0x29800] ;  /* 0x02980000ff0079b0 */ /* 0x000fe80008000aa6 */
[----:B------:R-:W-:Y:S01]  /*175c0*/  SHF.L.U32 R0, R0, 0x1f, RZ ;  /* 0x0000001f00007819 */ /* 0x000fe200000006ff */
[----:B------:R-:W-:Y:S01]  /*175d0*/  NOP ;  /* 0x0000000000007918 */ /* 0x000fe20000000000 */
[----:B------:R-:W-:Y:S01]  /*175e0*/  SYNCS.ARRIVE.TRANS64.A1T0 RZ, [UR38+0x29800], RZ ;  /* 0x029800ffffff79a7 */ /* 0x000fe20008100026 */
[----:B01----:R-:W-:-:S05]  /*175f0*/  VIADD R2, R17, 0xfffffffe ;  /* 0xfffffffe11027836 */ /* 0x003fca0000000000 */
[----:B------:R-:W-:Y:S01]  /*17600*/  ISETP.GE.AND P1, PT, R2, UR39, PT ;  /* 0x0000002702007c0c */ /* 0x000fe2000bf26270 */
[----:B------:R-:W0:Y:S02]  /*17610*/  SYNCS.PHASECHK.TRANS64.TRYWAIT P0, [UR38+0x29820], R0 ;  /* 0x02982000ff0075a7 */ /* 0x000e240008000166 */
[----:B0-----:R-:W-:Y:S10]  /*17620*/  @!P0 BRA `(.L_x_980) ;  /* 0x0000002400408947 */ /* 0x001ff40003800000 */
.L_x_1036:
[----:B------:R-:W-:Y:S01]  /*17630*/  IMAD.MOV.U32 R20, RZ, RZ, 0x1 ;  /* 0x00000001ff147424 */ /* 0x000fe200078e00ff */
[----:B------:R-:W-:Y:S06]  /*17640*/  @!P1 BRA `(.L_x_981) ;  /* 0x0000000c00e89947 */ /* 0x000fec0003800000 */
[----:B0-----:R-:W2:Y:S02]  /*17650*/  LDL R3, [R1+0x18] ;  /* 0x0000180001037983 */ /* 0x001ea40000100800 */
[----:B--2---:R-:W-:Y:S01]  /*17660*/  R2UR UR4, R3 ;  /* 0x00000000030472ca */ /* 0x004fe200000e0000 */
[----:B------:R-:W-:-:S12]  /*17670*/  IMAD.MOV.U32 R3, RZ, RZ, RZ ;  /* 0x000000ffff037224 */ /* 0x000fd800078e00ff */
[----:B------:R-:W-:Y:S02]  /*17680*/  IMAD.U32 R0, RZ, RZ, UR4 ;  /* 0x00000004ff007e24 */ /* 0x000fe4000f8e00ff */
[----:B------:R-:W-:-:S03]  /*17690*/  IMAD.U32 R21, RZ, RZ, UR4 ;  /* 0x00000004ff157e24 */ /* 0x000fc6000f8e00ff */
[----:B------:R-:W-:Y:S01]  /*176a0*/  LOP3.LUT R4, R0, 0x2, RZ, 0xfc, !PT ;  /* 0x0000000200047812 */ /* 0x000fe200078efcff */
[----:B------:R-:W-:Y:S01]  /*176b0*/  IMAD.MOV.U32 R0, RZ, RZ, 0x1 ;  /* 0x00000001ff007424 */ /* 0x000fe200078e00ff */
[----:B------:R-:W-:-:S03]  /*176c0*/  LOP3.LUT R21, R21, 0x1, RZ, 0xfc, !PT ;  /* 0x0000000115157812 */ /* 0x000fc600078efcff */
[----:B------:R0:W-:Y:S04]  /*176d0*/  STL [R1+0xc], R4 ;  /* 0x00000c0401007387 */ /* 0x0001e80000100800 */
.L_x_1000:
        /* <DEDUP_REMOVED lines=20> */
[----:B------:R-:W-:-:S04]  /*17820*/  @P0 SHF.R.U32.HI R4, RZ, R5, R6 ;  /* 0x00000005ff040219 */ /* 0x000fc80000011606 */
[--C-:B------:R-:W-:Y:S01]  /*17830*/  SHF.R.S32.HI R5, RZ, 0x1f, R4.reuse ;  /* 0x0000001fff057819 */ /* 0x100fe20000011404 */
[----:B------:R-:W-:-:S04]  /*17840*/  IMAD.MOV R8, RZ, RZ, -R4 ;  /* 0x000000ffff087224 */ /* 0x000fc800078e0a04 */
[----:B------:R-:W-:Y:S02]  /*17850*/  IMAD R8, R7, R8, R2 ;  /* 0x0000000807087224 */ /* 0x000fe400078e0202 */
[----:B------:R-:W0:Y:S01]  /*17860*/  LDC.64 R6, c[0x0][0x418] ;  /* 0x00010600ff067b82 */ /* 0x000e220000000a00 */
[----:B--2---:R-:W-:-:S04]  /*17870*/  IMAD R9, R9, UR4, RZ ;  /* 0x0000000409097c24 */ /* 0x004fc8000f8e02ff */
[C---:B---3--:R-:W-:Y:S02]  /*17880*/  IMAD R9, R10.reuse, UR5, R9 ;  /* 0x000000050a097c24 */ /* 0x048fe4000f8e0209 */
[----:B------:R-:W-:-:S04]  /*17890*/  IMAD.WIDE.U32 R4, R10, UR4, R4 ;  /* 0x000000040a047c25 */ /* 0x000fc8000f8e0004 */
[----:B------:R-:W-:Y:S01]  /*178a0*/  IMAD.IADD R9, R9, 0x1, R5 ;  /* 0x0000000109097824 */ /* 0x000fe200078e0205 */
[----:B0-----:R-:W-:-:S04]  /*178b0*/  LEA R6, P0, R4, R6, 0x2 ;  /* 0x0000000604067211 */ /* 0x001fc800078010ff */
[----:B------:R-:W-:-:S05]  /*178c0*/  LEA.HI.X R7, R4, R7, R9, 0x2, P0 ;  /* 0x0000000704077211 */ /* 0x000fca00000f1409 */
[----:B------:R0:W5:Y:S04]  /*178d0*/  LDG.E R16, desc[UR58][R6.64] ;  /* 0x0000003a06107981 */ /* 0x000168000c1e1900 */
.L_x_984:
[----:B------:R-:W1:Y:S01]  /*178e0*/  S2R R4, SR_TID.X ;  /* 0x0000000000047919 */ /* 0x000e620000002100 */
[----:B0-----:R-:W-:Y:S02]  /*178f0*/  LEA R6, R17, UR38, 0x3 ;  /* 0x0000002611067c11 */ /* 0x001fe4000f8e18ff */
[----:B-1----:R-:W-:Y:S02]  /*17900*/  LOP3.LUT R5, R4, 0x7f, RZ, 0xc0, !PT ;  /* 0x0000007f04057812 */ /* 0x002fe400078ec0ff */
[----:B------:R-:W-:Y:S02]  /*17910*/  SHF.L.U32 R4, R20, 0x1f, RZ ;  /* 0x0000001f14047819 */ /* 0x000fe400000006ff */
[----:B------:R-:W-:Y:S02]  /*17920*/  ISETP.NE.AND P1, PT, R5, RZ, PT ;  /* 0x000000ff0500720c */ /* 0x000fe40003f25270 */
[----:B------:R-:W0:Y:S02]  /*17930*/  SYNCS.PHASECHK.TRANS64.TRYWAIT P0, [R6+URZ+0x29880], R4 ;  /* 0x02988004060075a7 */ /* 0x000e24000800017f */
[----:B0-----:R-:W-:Y:S09]  /*17940*/  @!P0 BRA `(.L_x_985) ;  /* 0x0000002000908947 */ /* 0x001ff20003800000 */
.L_x_1037:
        /* <DEDUP_REMOVED lines=9> */
.L_x_987:
[----:B------:R-:W-:Y:S05]  /*179e0*/  BSYNC B1 ;  /* 0x0000000000017941 */ /* 0x000fea0003800000 */
.L_x_986:
        /* <DEDUP_REMOVED lines=15> */
.L_x_988:
        /* <DEDUP_REMOVED lines=8> */
.L_x_1038:
[----:B------:R-:W-:Y:S01]  /*17b60*/  BSSY B1, `(.L_x_990) ;  /* 0x000000b000017945 */ /* 0x000fe20003800000 */
[----:B01----:R-:W-:Y:S02]  /*17b70*/  IMAD.MOV.U32 R4, RZ, RZ, 0x0 ;  /* 0x00000000ff047424 */ /* 0x003fe400078e00ff */
[----:B------:R-:W-:Y:S01]  /*17b80*/  IMAD.MOV.U32 R5, RZ, RZ, 0x14f00000 ;  /* 0x14f00000ff057424 */ /* 0x000fe200078e00ff */
[----:B------:R-:W-:Y:S06]  /*17b90*/  @P1 BRA `(.L_x_991) ;  /* 0x00000000001c1947 */ /* 0x000fec0003800000 */
[----:B------:R-:W0:Y:S02]  /*17ba0*/  S2R R9, SR_TID.X ;  /* 0x0000000000097919 */ /* 0x000e240000002100 */
[----:B0-----:R-:W-:Y:S01]  /*17bb0*/  LOP3.LUT R10, R9, 0x1f, RZ, 0xc0, !PT ;  /* 0x0000001f090a7812 */ /* 0x001fe200078ec0ff */
[----:B------:R-:W-:-:S03]  /*17bc0*/  IMAD.MOV.U32 R9, RZ, RZ, 0x7800 ;  /* 0x00007800ff097424 */ /* 0x000fc600078e00ff */
[----:B------:R-:W-:Y:S01]  /*17bd0*/  ISETP.NE.AND P0, PT, R10, RZ, PT ;  /* 0x000000ff0a00720c */ /* 0x000fe20003f05270 */
[----:B------:R0:W-:-:S12]  /*17be0*/  SYNCS.ARRIVE.TRANS64 RZ, [R6+URZ+0x29830], R9 ;  /* 0x0298300906ff79a7 */ /* 0x0001d8000800003f */
[----:B0-----:R-:W-:Y:S05]  /*17bf0*/  @!P0 BRA `(.L_x_991) ;  /* 0x0000000000048947 */ /* 0x001fea0003800000 */
[----:B------:R-:W-:Y:S01]  /*17c00*/  BPT.TRAP 0x1 ;  /* 0x000000040000795c */ /* 0x000fe20000300000 */
.L_x_991:
[----:B------:R-:W-:Y:S05]  /*17c10*/  BSYNC B1 ;  /* 0x0000000000017941 */ /* 0x000fea0003800000 */
.L_x_990:
        /* <DEDUP_REMOVED lines=13> */
.L_x_992:
        /* <DEDUP_REMOVED lines=13> */
.L_x_993:
        /* <DEDUP_REMOVED lines=13> */
.L_x_994:
[----:B------:R-:W-:-:S13]  /*17e90*/  @P0 ELECT P1, URZ, PT ;  /* 0x00000000003f082f */ /* 0x000fda0003820000 */
[----:B------:R-:W-:Y:S01]  /*17ea0*/  @P1 R2UR UR13, R16 ;  /* 0x00000000100d12ca */ /* 0x000fe200000e0000 */
[----:B------:R-:W-:Y:S01]  /*17eb0*/  UMOV UR12, UR36 ;  /* 0x00000024000c7c82 */ /* 0x000fe20008000000 */
[----:B------:R-:W-:-:S11]  /*17ec0*/  @P1 PLOP3.LUT P0, PT, P1, PT, PT, 0x8, 0x0 ;  /* 0x000000000000181c */ /* 0x000fd60000f0e170 */
[----:B------:R0:W-:Y:S01]  /*17ed0*/  UTMALDG.4D [UR8], [UR6], desc[UR14] ;  /* 0x00000e08060075b4 */ /* 0x0001e20008019000 */
[----:B------:R-:W-:Y:S01]  /*17ee0*/  PLOP3.LUT P1, PT, PT, PT, PT, 0x8, 0x0 ;  /* 0x000000000000781c */ /* 0x000fe20003f2e170 */
[----:B0-----:R-:W-:-:S12]  /*17ef0*/  @P0 BRA.U.ANY `(.L_x_994) ;  /* 0xfffffffd00e40947 */ /* 0x001fd8000393ffff */
.L_x_983:
[----:B------:R-:W-:Y:S05]  /*17f00*/  BSYNC B0 ;  /* 0x0000000000007941 */ /* 0x000fea0003800000 */
.L_x_982:
[----:B------:R-:W-:-:S13]  /*17f10*/  ISETP.NE.AND P0, PT, R21, 0x3, PT ;  /* 0x000000031500780c */ /* 0x000fda0003f05270 */
[----:B------:R-:W-:Y:S05]  /*17f20*/  @!P0 BRA `(.L_x_995) ;  /* 0x0000000000048947 */ /* 0x000fea0003800000 */
[----:B------:R-:W-:Y:S01]  /*17f30*/  BPT.TRAP 0x1 ;  /* 0x000000040000795c */ /* 0x000fe20000300000 */
.L_x_995:
[----:B------:R-:W2:Y:S01]  /*17f40*/  LDL R4, [R1+0xc] ;  /* 0x00000c0001047983 */ /* 0x000ea20000100800 */
[----:B------:R-:W-:Y:S02]  /*17f50*/  LOP3.LUT R5, R0, 0x1, RZ, 0x3c, !PT ;  /* 0x0000000100057812 */ /* 0x000fe400078e3cff */
[----:B------:R-:W-:Y:S02]  /*17f60*/  LEA R18, R3, UR38, 0x3 ;  /* 0x0000002603127c11 */ /* 0x000fe4000f8e18ff */
[----:B------:R-:W-:-:S04]  /*17f70*/  SHF.L.U32 R5, R5, 0x1f, RZ ;  /* 0x0000001f05057819 */ /* 0x000fc800000006ff */
[----:B------:R-:W0:Y:S01]  /*17f80*/  SYNCS.PHASECHK.TRANS64.TRYWAIT P0, [R18+URZ+0x29870], R5 ;  /* 0x02987005120075a7 */ /* 0x000e22000800017f */
[----:B--2---:R-:W-:Y:S01]  /*17f90*/  ISETP.NE.AND P1, PT, R4, 0x3, PT ;  /* 0x000000030400780c */ /* 0x004fe20003f25270 */
[----:B0-----:R-:W-:-:S12]  /*17fa0*/  @!P0 BRA `(.L_x_996) ;  /* 0x0000001c00208947 */ /* 0x001fd80003800000 */
.L_x_1039:
[----:B------:R-:W-:Y:S05]  /*17fb0*/  @!P1 BRA `(.L_x_997) ;  /* 0x0000000000049947 */ /* 0x000fea0003800000 */
[----:B------:R-:W-:Y:S01]  /*17fc0*/  BPT.TRAP 0x1 ;  /* 0x000000040000795c */ /* 0x000fe20000300000 */
.L_x_997:
[----:B0-----:R-:W-:Y:S01]  /*17fd0*/  SHF.L.U32 R5, R0, 0x1f, RZ ;  /* 0x0000001f00057819 */ /* 0x001fe200000006ff */
[----:B------:R-:W-:-:S03]  /*17fe0*/  IMAD R12, R3, 0x5000, RZ ;  /* 0x00005000030c7824 */ /* 0x000fc600078e02ff */
[----:B------:R-:W0:Y:S02]  /*17ff0*/  SYNCS.PHASECHK.TRANS64.TRYWAIT P0, [R18+URZ+0x29860], R5 ;  /* 0x02986005120075a7 */ /* 0x000e24000800017f */
[----:B0-----:R-:W-:Y:S05]  /*18000*/  @!P0 BRA `(.L_x_998) ;  /* 0x0000001c001c8947 */ /* 0x001fea0003800000 */
.L_x_1040:
[----:B------:R-:W2:Y:S04]  /*18010*/  LDL R0, [R1+0x10] ;  /* 0x0000100001007983 */ /* 0x000ea80000100800 */
[----:B------:R-:W3:Y:S01]  /*18020*/  LDL R13, [R1+0x14] ;  /* 0x00001400010d7983 */ /* 0x000ee20000100800 */
[----:B------:R-:W-:Y:S05]  /*18030*/  WARPSYNC.ALL ;  /* 0x0000000000007948 */ /* 0x000fea0003800000 */
[----:B------:R-:W1:Y:S01]  /*18040*/  S2R R3, SR_TID.X ;  /* 0x0000000000037919 */ /* 0x000e620000002100 */
[----:B------:R-:W-:Y:S01]  /*18050*/  IMAD.MOV.U32 R6, RZ, RZ, 0x40 ;  /* 0x00000040ff067424 */ /* 0x000fe200078e00ff */
[----:B-1----:R-:W-:-:S04]  /*18060*/  LOP3.LUT P0, RZ, R3, 0x4, RZ, 0xc0, !PT ;  /* 0x0000000403ff7812 */ /* 0x002fc8000780c0ff */
[----:B------:R-:W-:Y:S02]  /*18070*/  SEL R6, R6, 0xffffffc0, !P0 ;  /* 0xffffffc006067807 */ /* 0x000fe40004000000 */
[C---:B--2---:R-:W-:Y:S02]  /*18080*/  LOP3.LUT R0, R12.reuse, R0, RZ, 0xfc, !PT ;  /* 0x000000000c007212 */ /* 0x044fe400078efcff */
[----:B---3--:R-:W-:-:S03]  /*18090*/  LOP3.LUT R19, R12, R13, RZ, 0xfc, !PT ;  /* 0x0000000d0c137212 */ /* 0x008fc600078efcff */
[----:B------:R-:W1:Y:S01]  /*180a0*/  LDSM.16.MT88.4 R8, [R0+UR38+0xa400] ;  /* 0x00a400260008783b */ /* 0x000e620008004200 */
[----:B------:R-:W-:Y:S02]  /*180b0*/  VIADD R3, R0, UR38 ;  /* 0x0000002600037c36 */ /* 0x000fe40008000000 */
[----:B------:R-:W-:Y:S02]  /*180c0*/  VIADD R19, R19, UR38 ;  /* 0x0000002613137c36 */ /* 0x000fe40008000000 */
[----:B------:R-:W-:Y:S01]  /*180d0*/  IMAD.IADD R3, R6, 0x1, R3 ;  /* 0x0000000106037824 */ /* 0x000fe200078e0203 */
[C-C-:B-1----:R-:W-:Y:S02]  /*180e0*/  PRMT R4, R8.reuse, 0x6420, R9.reuse ;  /* 0x0000642008047816 */ /* 0x142fe40000000009 */
[----:B0-----:R-:W-:Y:S02]  /*180f0*/  PRMT R5, R8, 0x7531, R9 ;  /* 0x0000753108057816 */ /* 0x001fe40000000009 */
        /* <DEDUP_REMOVED lines=65> */
.L_x_999:
[----:B------:R-:W2:Y:S01]  /*18510*/  S2R R0, SR_TID.X ;  /* 0x0000000000007919 */ /* 0x000ea20000002100 */
[----:B-1----:R-:W-:Y:S01]  /*18520*/  SYNCS.ARRIVE.TRANS64.A1T0 RZ, [R18+URZ+0x29850], RZ ;  /* 0x029850ff12ff79a7 */ /* 0x002fe2000810003f */
[----:B------:R-:W-:Y:S01]  /*18530*/  IMAD.MOV.U32 R3, RZ, RZ, R17 ;  /* 0x000000ffff037224 */ /* 0x000fe200078e0011 */
[----:B--2---:R-:W-:Y:S01]  /*18540*/  LOP3.LUT R0, R0, 0x7f, RZ, 0xc0, !PT ;  /* 0x0000007f00007812 */ /* 0x004fe200078ec0ff */
[----:B------:R-:W-:Y:S03]  /*18550*/  BAR.SYNC.DEFER_BLOCKING 0x2, 0x80 ;  /* 0x0082000000007b1d */ /* 0x000fe60000010000 */
[----:B------:R-:W-:-:S13]  /*18560*/  ISETP.NE.AND P0, PT, R0, RZ, PT ;  /* 0x000000ff0000720c */ /* 0x000fda0003f05270 */
[----:B------:R-:W-:-:S05]  /*18570*/  @!P0 VIADD R0, R18, 0x29880 ;  /* 0x0002988012008836 */ /* 0x000fca0000000000 */
[----:B------:R-:W-:-:S04]  /*18580*/  @!P0 PRMT R0, RZ, 0x654, R0 ;  /* 0x00000654ff008816 */ /* 0x000fc80000000000 */
[----:B------:R1:W-:Y:S01]  /*18590*/  @!P0 SYNCS.ARRIVE.TRANS64.RED.A1T0 RZ, [R0+URZ], RZ ;  /* 0x000000ff00ff89a7 */ /* 0x0003e2000810043f */
[C---:B------:R-:W-:Y:S01]  /*185a0*/  ISETP.GT.AND P0, PT, R2.reuse, UR39, PT ;  /* 0x0000002702007c0c */ /* 0x040fe2000bf04270 */
[----:B------:R-:W-:Y:S02]  /*185b0*/  VIADD R2, R2, 0xffffffff ;  /* 0xffffffff02027836 */ /* 0x000fe40000000000 */
[----:B-1----:R-:W-:-:S10]  /*185c0*/  IMAD.MOV.U32 R0, RZ, RZ, R20 ;  /* 0x000000ffff007224 */ /* 0x002fd400078e0014 */
[----:B------:R-:W-:Y:S05]  /*185d0*/  @P0 BRA `(.L_x_1000) ;  /* 0xfffffff000400947 */ /* 0x000fea000383ffff */
[----:B------:R-:W-:Y:S05]  /*185e0*/  BRA `(.L_x_1001) ;  /* 0x0000000000047947 */ /* 0x000fea0003800000 */
.L_x_981:
[----:B------:R-:W-:-:S07]  /*185f0*/  IMAD.MOV.U32 R17, RZ, RZ, RZ ;  /* 0x000000ffff117224 */ /* 0x000fce00078e00ff */
.L_x_1001:
[----:B0-----:R-:W2:Y:S02]  /*18600*/  LDL R0, [R1+0x18] ;  /* 0x0000180001007983 */ /* 0x001ea40000100800 */
[----:B--2---:R-:W-:-:S13]  /*18610*/  R2UR UR4, R0 ;  /* 0x00000000000472ca */ /* 0x004fda00000e0000 */
[----:B------:R-:W-:-:S04]  /*18620*/  ULOP3.LUT UR4, UR4, 0x1, URZ, 0xfc, !UPT ;  /* 0x0000000104047892 */ /* 0x000fc8000f8efc3f */
[----:B------:R-:W-:-:S06]  /*18630*/  UISETP.NE.AND UP0, UPT, UR4, 0x3, UPT ;  /* 0x000000030400788c */ /* 0x000fcc000bf05270 */
[----:B------:R-:W-:-:S13]  /*18640*/  PLOP3.LUT P0, PT, PT, PT, UP0, 0x80, 0x0 ;  /* 0x000000000000781c */ /* 0x000fda0003f0f008 */
[----:B------:R-:W-:Y:S05]  /*18650*/  @!P0 BRA `(.L_x_1002) ;  /* 0x0000000000048947 */ /* 0x000fea0003800000 */
[----:B------:R-:W-:Y:S01]  /*18660*/  BPT.TRAP 0x1 ;  /* 0x000000040000795c */ /* 0x000fe20000300000 */
.L_x_1002:
[----:B------:R-:W-:Y:S01]  /*18670*/  LOP3.LUT R0, R20, 0x1, RZ, 0x3c, !PT ;  /* 0x0000000114007812 */ /* 0x000fe200078e3cff */
[----:B------:R-:W-:Y:S01]  /*18680*/  BSSY B0, `(.L_x_1003) ;  /* 0x0000005000007945 */ /* 0x000fe20003800000 */
[----:B------:R-:W-:Y:S02]  /*18690*/  LEA R3, R17, UR38, 0x3 ;  /* 0x0000002611037c11 */ /* 0x000fe4000f8e18ff */
[----:B------:R-:W-:-:S04]  /*186a0*/  SHF.L.U32 R0, R0, 0x1f, RZ ;  /* 0x0000001f00007819 */ /* 0x000fc800000006ff */
[----:B------:R-:W0:Y:S02]  /*186b0*/  SYNCS.PHASECHK.TRANS64.TRYWAIT P0, [R3+URZ+0x29870], R0 ;  /* 0x02987000030075a7 */ /* 0x000e24000800017f */
[----:B0-----:R-:W-:Y:S05]  /*186c0*/  @!P0 BRA `(.L_x_1004) ;  /* 0x0000001400808947 */ /* 0x001fea0003800000 */
.L_x_1041:
[----:B------:R-:W-:Y:S05]  /*186d0*/  BSYNC B0 ;  /* 0x0000000000007941 */ /* 0x000fea0003800000 */
.L_x_1003:
[----:B------:R-:W2:Y:S02]  /*186e0*/  LDL R2, [R1+0x18] ;  /* 0x0000180001027983 */ /* 0x000ea40000100800 */
[----:B--2---:R-:W-:-:S13]  /*186f0*/  R2UR UR4, R2 ;  /* 0x00000000020472ca */ /* 0x004fda00000e0000 */
[----:B------:R-:W-:-:S06]  /*18700*/  ULOP3.LUT UR4, UR4, 0x2, URZ, 0xfc, !UPT ;  /* 0x0000000204047892 */ /* 0x000fcc000f8efc3f */
[----:B0-----:R-:W-:-:S05]  /*18710*/  IMAD.U32 R0, RZ, RZ, UR4 ;  /* 0x00000004ff007e24 */ /* 0x001fca000f8e00ff */
[----:B------:R-:W-:-:S13]  /*18720*/  ISETP.NE.AND P1, PT, R0, 0x3, PT ;  /* 0x000000030000780c */ /* 0x000fda0003f25270 */
[----:B------:R-:W-:Y:S05]  /*18730*/  @!P1 BRA `(.L_x_1005) ;  /* 0x0000000000049947 */ /* 0x000fea0003800000 */
[----:B------:R-:W-:Y:S01]  /*18740*/  BPT.TRAP 0x1 ;  /* 0x000000040000795c */ /* 0x000fe20000300000 */
.L_x_1005:
[----:B------:R-:W2:Y:S01]  /*18750*/  LDL.LU R0, [R1+0x10] ;  /* 0x0000100001007983 */ /* 0x000ea20000300800 */
[----:B------:R-:W-:Y:S01]  /*18760*/  SHF.L.U32 R2, R20, 0x1f, RZ ;  /* 0x0000001f14027819 */ /* 0x000fe200000006ff */
[----:B------:R-:W-:-:S03]  /*18770*/  IMAD R12, R17, 0x5000, RZ ;  /* 0x00005000110c7824 */ /* 0x000fc600078e02ff */
[----:B------:R-:W0:Y:S02]  /*18780*/  SYNCS.PHASECHK.TRANS64.TRYWAIT P0, [R3+URZ+0x29860], R2 ;  /* 0x02986002030075a7 */ /* 0x000e24000800017f */
[----:B--2---:R-:W-:Y:S01]  /*18790*/  LOP3.LUT R0, R12, R0, RZ, 0xfc, !PT ;  /* 0x000000000c007212 */ /* 0x004fe200078efcff */
[----:B0-----:R-:W-:Y:S06]  /*187a0*/  @!P0 BRA `(.L_x_1006) ;  /* 0x00000014005c8947 */ /* 0x001fec0003800000 */
.L_x_1042:
[----:B------:R-:W2:Y:S01]  /*187b0*/  LDL.LU R13, [R1+0x14] ;  /* 0x00001400010d7983 */ /* 0x000ea20000300800 */
[----:B------:R-:W1:Y:S01]  /*187c0*/  S2R R4, SR_TID.X ;  /* 0x0000000000047919 */ /* 0x000e620000002100 */
[----:B0-----:R-:W-:Y:S01]  /*187d0*/  VIADD R2, R0, UR38 ;  /* 0x0000002600027c36 */ /* 0x001fe20008000000 */
[----:B------:R-:W-:Y:S05]  /*187e0*/  WARPSYNC.ALL ;  /* 0x0000000000007948 */ /* 0x000fea0003800000 */
[----:B------:R-:W0:Y:S01]  /*187f0*/  LDSM.16.MT88.4 R8, [R0+UR38+0xa400] ;  /* 0x00a400260008783b */ /* 0x000e220008004200 */
[----:B-1----:R-:W-:Y:S01]  /*18800*/  LOP3.LUT P0, RZ, R4, 0x4, RZ, 0xc0, !PT ;  /* 0x0000000404ff7812 */ /* 0x002fe2000780c0ff */
[----:B------:R-:W-:-:S05]  /*18810*/  IMAD.MOV.U32 R4, RZ, RZ, 0x40 ;  /* 0x00000040ff047424 */ /* 0x000fca00078e00ff */
[----:B------:R-:W-:-:S05]  /*18820*/  SEL R4, R4, 0xffffffc0, !P0 ;  /* 0xffffffc004047807 */ /* 0x000fca0004000000 */
[----:B------:R-:W-:-:S05]  /*18830*/  IMAD.IADD R2, R4, 0x1, R2 ;  /* 0x0000000104027824 */ /* 0x000fca00078e0202 */
[----:B------:R-:W1:Y:S01]  /*18840*/  LDSM.16.MT88.4 R4, [R2+0xa400] ;  /* 0x00a400000204783b */ /* 0x000e620000004200 */
[C-C-:B0-----:R-:W-:Y:S02]  /*18850*/  PRMT R14, R10.reuse, 0x6420, R11.reuse ;  /* 0x000064200a0e7816 */ /* 0x141fe4000000000b */
[----:B------:R-:W-:Y:S02]  /*18860*/  PRMT R15, R10, 0x7531, R11 ;  /* 0x000075310a0f7816 */ /* 0x000fe4000000000b */
[C-C-:B-1----:R-:W-:Y:S02]  /*18870*/  PRMT R10, R6.reuse, 0x6420, R7.reuse ;  /* 0x00006420060a7816 */ /* 0x142fe40000000007 */
[----:B------:R-:W-:Y:S02]  /*18880*/  PRMT R11, R6, 0x7531, R7 ;  /* 0x00007531060b7816 */ /* 0x000fe40000000007 */
[----:B--2---:R-:W-:Y:S02]  /*18890*/  LOP3.LUT R16, R12, R13, RZ, 0xfc, !PT ;  /* 0x0000000d0c107212 */ /* 0x004fe400078efcff */
[----:B------:R-:W-:-:S02]  /*188a0*/  PRMT R12, R8, 0x6420, R9 ;  /* 0x00006420080c7816 */ /* 0x000fc40000000009 */
[----:B------:R-:W-:Y:S01]  /*188b0*/  PRMT R13, R8, 0x7531, R9 ;  /* 0x00007531080d7816 */ /* 0x000fe20000000009 */
[----:B------:R-:W-:Y:S01]  /*188c0*/  VIADD R16, R16, UR38 ;  /* 0x0000002610107c36 */ /* 0x000fe20008000000 */
[C-C-:B------:R-:W-:Y:S02]  /*188d0*/  PRMT R8, R4.reuse, 0x6420, R5.reuse ;  /* 0x0000642004087816 */ /* 0x140fe40000000005 */
[----:B------:R-:W-:Y:S02]  /*188e0*/  PRMT R9, R4, 0x7531, R5 ;  /* 0x0000753104097816 */ /* 0x000fe40000000005 */
[----:B------:R-:W-:Y:S04]  /*188f0*/  STSM.16.M88.4 [R16+0x400], R12 ;  /* 0x0004000c10007844 */ /* 0x000fe80000000200 */
[----:B------:R-:W-:Y:S04]  /*18900*/  STSM.16.M88.4 [R16+0xc00], R8 ;  /* 0x000c000810007844 */ /* 0x000fe80000000200 */
[----:B------:R-:W0:Y:S04]  /*18910*/  LDSM.16.MT88.4 R8, [R0+UR38+0xb400] ;  /* 0x00b400260008783b */ /* 0x000e280008004200 */
[----:B------:R-:W1:Y:S01]  /*18920*/  LDSM.16.MT88.4 R4, [R2+0xb400] ;  /* 0x00b400000204783b */ /* 0x000e620000004200 */
[----:B0-----:R-:W-:-:S02]  /*18930*/  PRMT R12, R8, 0x6420, R9 ;  /* 0x00006420080c7816 */ /* 0x001fc40000000009 */
[----:B------:R-:W-:Y:S02]  /*18940*/  PRMT R13, R8, 0x7531, R9 ;  /* 0x00007531080d7816 */ /* 0x000fe40000000009 */
[C-C-:B------:R-:W-:Y:S02]  /*18950*/  PRMT R14, R10.reuse, 0x6420, R11.reuse ;  /* 0x000064200a0e7816 */ /* 0x140fe4000000000b */
[----:B------:R-:W-:Y:S02]  /*18960*/  PRMT R15, R10, 0x7531, R11 ;  /* 0x000075310a0f7816 */ /* 0x000fe4000000000b */
[C-C-:B-1----:R-:W-:Y:S02]  /*18970*/  PRMT R8, R4.reuse, 0x6420, R5.reuse ;  /* 0x0000642004087816 */ /* 0x142fe40000000005 */
[----:B------:R-:W-:Y:S02]  /*18980*/  PRMT R9, R4, 0x7531, R5 ;  /* 0x0000753104097816 */ /* 0x000fe40000000005 */
[----:B------:R-:W-:-:S02]  /*18990*/  PRMT R10, R6, 0x6420, R7 ;  /* 0x00006420060a7816 */ /* 0x000fc40000000007 */
[----:B------:R-:W-:Y:S01]  /*189a0*/  PRMT R11, R6, 0x7531, R7 ;  /* 0x00007531060b7816 */ /* 0x000fe20000000007 */
        /* <DEDUP_REMOVED lines=36> */
[----:B------:R0:W-:Y:S04]  /*18bf0*/  STSM.16.M88.4 [R16+0x4400], R12 ;  /* 0x0044000c10007844 */ /* 0x0001e80000000200 */
        /* <DEDUP_REMOVED lines=9> */
.L_x_1007:
        /* <DEDUP_REMOVED lines=14> */
.L_x_956:
[----:B------:R-:W0:Y:S01]  /*18d70*/  S2R R4, SR_CgaCtaId ;  /* 0x0000000000047919 */ /* 0x000e220000008800 */
[----:B------:R-:W-:Y:S02]  /*18d80*/  MOV R3, 0x400 ;  /* 0x0000040000037802 */ /* 0x000fe40000000f00 */
[----:B------:R-:W-:Y:S02]  /*18d90*/  SHF.L.U32 R2, R2, 0x1f, RZ ;  /* 0x0000001f02027819 */ /* 0x000fe400000006ff */
[----:B0-----:R-:W-:-:S04]  /*18da0*/  LEA R9, R4, R3, 0x18 ;  /* 0x0000000304097211 */ /* 0x001fc800078ec0ff */
[----:B------:R-:W0:Y:S02]  /*18db0*/  SYNCS.PHASECHK.TRANS64.TRYWAIT P0, [R9+URZ+0x29820], R2 ;  /* 0x02982002090075a7 */ /* 0x000e24000800017f */
[----:B0-----:R-:W-:Y:S05]  /*18dc0*/  @!P0 BRA `(.L_x_1008) ;  /* 0x0000000c00e88947 */ /* 0x001fea0003800000 */
.L_x_1043:
        /* <DEDUP_REMOVED lines=8> */
[----:B------:R-:W2:Y:S02]  /*18e50*/  LDL R3, [R1+0x18] ;  /* 0x0000180001037983 */ /* 0x000ea40000100800 */
[----:B--2---:R-:W-:-:S13]  /*18e60*/  R2UR UR4, R3 ;  /* 0x00000000030472ca */ /* 0x004fda00000e0000 */
[----:B------:R-:W-:-:S06]  /*18e70*/  ULOP3.LUT UR4, UR4, 0x2, URZ, 0xfc, !UPT ;  /* 0x0000000204047892 */ /* 0x000fcc000f8efc3f */
[----:B------:R-:W-:-:S05]  /*18e80*/  IMAD.U32 R2, RZ, RZ, UR4 ;  /* 0x00000004ff027e24 */ /* 0x000fca000f8e00ff */
[----:B------:R-:W-:-:S13]  /*18e90*/  ISETP.NE.AND P0, PT, R2, 0x3, PT ;  /* 0x000000030200780c */ /* 0x000fda0003f05270 */
[----:B------:R-:W-:Y:S05]  /*18ea0*/  @!P0 BRA `(.L_x_1009) ;  /* 0x0000000000048947 */ /* 0x000fea0003800000 */
[----:B------:R-:W-:Y:S01]  /*18eb0*/  BPT.TRAP 0x1 ;  /* 0x000000040000795c */ /* 0x000fe20000300000 */
.L_x_1009:
        /* <DEDUP_REMOVED lines=12> */
.L_x_1044:
[----:B------:R-:W1:Y:S02]  /*18f80*/  SYNCS.PHASECHK.TRANS64.TRYWAIT P1, [R7+URZ], R2 ;  /* 0x00000002070075a7 */ /* 0x000e64000802017f */
[----:B-1----:R-:W-:Y:S05]  /*18f90*/  @!P1 BRA `(.L_x_1011) ;  /* 0x0000000c009c9947 */ /* 0x002fea0003800000 */
.L_x_1045:
[----:B------:R-:W-:Y:S05]  /*18fa0*/  @!P0 BRA `(.L_x_1012) ;  /* 0x0000000000048947 */ /* 0x000fea0003800000 */
[----:B------:R-:W-:Y:S01]  /*18fb0*/  BPT.TRAP 0x1 ;  /* 0x000000040000795c */ /* 0x000fe20000300000 */
.L_x_1012:
[----:B0-----:R-:W-:-:S04]  /*18fc0*/  IMAD R5, R0, 0x8, R9 ;  /* 0x0000000800057824 */ /* 0x001fc800078e0209 */
[----:B------:R-:W0:Y:S02]  /*18fd0*/  SYNCS.PHASECHK.TRANS64.TRYWAIT P1, [R5+URZ+0x29860], R4 ;  /* 0x02986004050075a7 */ /* 0x000e24000802017f */
[----:B0-----:R-:W-:Y:S05]  /*18fe0*/  @!P1 BRA `(.L_x_1013) ;  /* 0x0000000c009c9947 */ /* 0x001fea0003800000 */
.L_x_1046:
[----:B------:R-:W-:Y:S05]  /*18ff0*/  @!P0 BRA `(.L_x_1014) ;  /* 0x0000000000048947 */ /* 0x000fea0003800000 */
[----:B------:R-:W-:Y:S01]  /*19000*/  BPT.TRAP 0x1 ;  /* 0x000000040000795c */ /* 0x000fe20000300000 */
.L_x_1014:
[----:B------:R-:W-:-:S04]  /*19010*/  IMAD R3, R3, 0x8, R9 ;  /* 0x0000000803037824 */ /* 0x000fc800078e0209 */
[----:B------:R-:W2:Y:S02]  /*19020*/  SYNCS.PHASECHK.TRANS64.TRYWAIT P1, [R3+URZ+0x29860], R2 ;  /* 0x02986002030075a7 */ /* 0x000ea4000802017f */
[----:B--2---:R-:W-:Y:S05]  /*19030*/  @!P1 BRA `(.L_x_1015) ;  /* 0x0000000c009c9947 */ /* 0x004fea0003800000 */
.L_x_1047:
[----:B------:R-:W-:Y:S05]  /*19040*/  @!P0 BRA `(.L_x_1016) ;  /* 0x0000000000048947 */ /* 0x000fea0003800000 */
[----:B------:R-:W-:Y:S01]  /*19050*/  BPT.TRAP 0x1 ;  /* 0x000000040000795c */ /* 0x000fe20000300000 */
.L_x_1016:
[----:B------:R-:W3:Y:S02]  /*19060*/  SYNCS.PHASECHK.TRANS64.TRYWAIT P0, [R5+URZ+0x29880], R4 ;  /* 0x02988004050075a7 */ /* 0x000ee4000800017f */
[----:B---3--:R-:W-:Y:S05]  /*19070*/  @!P0 BRA `(.L_x_1017) ;  /* 0x0000000c00a08947 */ /* 0x008fea0003800000 */
.L_x_1018:
[----:B----4-:R4:W0:Y:S02]  /*19080*/  SYNCS.PHASECHK.TRANS64.TRYWAIT P0, [R3+URZ+0x29880], R2 ;  /* 0x02988002030075a7 */ /* 0x010824000800017f */
[----:B0-----:R-:W-:Y:S05]  /*19090*/  @!P0 NANOSLEEP.SYNCS 0x989680 ;  /* 0x009896800000895d */ /* 0x001fea0003900000 */
[----:B------:R-:W0:Y:S02]  /*190a0*/  @!P0 SYNCS.PHASECHK.TRANS64 P0, [R3+URZ+0x29880], R2 ;  /* 0x02988002030085a7 */ /* 0x000e24000800007f */
[----:B0-----:R-:W-:Y:S05]  /*190b0*/  @!P0 BRA `(.L_x_1018) ;  /* 0xfffffffc00f08947 */ /* 0x001fea000383ffff */
.L_x_868:
[----:B------:R-:W-:Y:S05]  /*190c0*/  BSYNC B6 ;  /* 0x0000000000067941 */ /* 0x000fea0003800000 */
.L_x_865:
[----:B------:R-:W-:Y:S05]  /*190d0*/  EXIT ;  /* 0x000000000000794d */ /* 0x000fea0003800000 */
.L_x_878:
[----:B0-----:R-:W-:-:S04]  /*190e0*/  IMAD.U32 R3, RZ, RZ, UR37 ;  /* 0x00000025ff037e24 */ /* 0x001fc8000f8e00ff */
[----:B------:R0:W1:Y:S03]  /*190f0*/  SYNCS.PHASECHK.TRANS64.TRYWAIT P0, [R3+URZ+0x29800], R0 ;  /* 0x02980000030075a7 */ /* 0x000066000800017f */
[----:B-1----:R-:W-:Y:S05]  /*19100*/  @!P0 NANOSLEEP.SYNCS 0x989680 ;  /* 0x009896800000895d */ /* 0x002fea0003900000 */
[----:B------:R-:W1:Y:S02]  /*19110*/  @!P0 SYNCS.PHASECHK.TRANS64 P0, [R3+URZ+0x29800], R0 ;  /* 0x02980000030085a7 */ /* 0x000e64000800007f */
[----:B-1----:R-:W-:Y:S05]  /*19120*/  @!P0 BRA `(.L_x_878) ;  /* 0xfffffffc00ec8947 */ /* 0x002fea000383ffff */
[----:B------:R-:W-:Y:S05]  /*19130*/  BRA `(.L_x_1019) ;  /* 0xfffffe8800687947 */ /* 0x000fea000383ffff */
.L_x_882:
[----:B--2---:R-:W-:-:S04]  /*19140*/  IMAD.U32 R5, RZ, RZ, UR37 ;  /* 0x00000025ff057e24 */ /* 0x004fc8000f8e00ff */
[----:B------:R2:W3:Y:S03]  /*19150*/  SYNCS.PHASECHK.TRANS64.TRYWAIT P2, [R5+URZ+0x29830], R0 ;  /* 0x02983000050075a7 */ /* 0x0004e6000804017f */
[----:B---3--:R-:W-:Y:S05]  /*19160*/  @!P2 NANOSLEEP.SYNCS 0x989680 ;  /* 0x009896800000a95d */ /* 0x008fea0003900000 */
[----:B------:R-:W3:Y:S02]  /*19170*/  @!P2 SYNCS.PHASECHK.TRANS64 P2, [R5+URZ+0x29830], R0 ;  /* 0x029830000500a5a7 */ /* 0x000ee4000804007f */
[----:B---3--:R-:W-:Y:S05]  /*19180*/  @!P2 BRA `(.L_x_882) ;  /* 0xfffffffc00eca947 */ /* 0x008fea000383ffff */
[----:B------:R-:W-:Y:S05]  /*19190*/  BRA `(.L_x_881) ;  /* 0xfffffe8800987947 */ /* 0x000fea000383ffff */
.L_x_898:
[----:B-1----:R-:W-:-:S04]  /*191a0*/  IMAD.U32 R11, RZ, RZ, UR10 ;  /* 0x0000000aff0b7e24 */ /* 0x002fc8000f8e00ff */
[----:B------:R1:W2:Y:S03]  /*191b0*/  SYNCS.PHASECHK.TRANS64.TRYWAIT P2, [R11+URZ+0x29830], R10 ;  /* 0x0298300a0b0075a7 */ /* 0x0002a6000804017f */
[----:B--2---:R-:W-:Y:S05]  /*191c0*/  @!P2 NANOSLEEP.SYNCS 0x989680 ;  /* 0x009896800000a95d */ /* 0x004fea0003900000 */
[----:B------:R-:W2:Y:S02]  /*191d0*/  @!P2 SYNCS.PHASECHK.TRANS64 P2, [R11+URZ+0x29830], R10 ;  /* 0x0298300a0b00a5a7 */ /* 0x000ea4000804007f */
[----:B--2---:R-:W-:Y:S05]  /*191e0*/  @!P2 BRA `(.L_x_898) ;  /* 0xfffffffc00eca947 */ /* 0x004fea000383ffff */
[----:B------:R-:W-:Y:S05]  /*191f0*/  BRA `(.L_x_895) ;  /* 0xfffffed4000c7947 */ /* 0x000fea000383ffff */
.L_x_902:
[----:B-1----:R-:W-:-:S04]  /*19200*/  IMAD.U32 R11, RZ, RZ, UR10 ;  /* 0x0000000aff0b7e24 */ /* 0x002fc8000f8e00ff */
[----:B------:R1:W2:Y:S03]  /*19210*/  SYNCS.PHASECHK.TRANS64.TRYWAIT P2, [R11+URZ+0x29850], R10 ;  /* 0x0298500a0b0075a7 */ /* 0x0002a6000804017f */
[----:B--2---:R-:W-:Y:S05]  /*19220*/  @!P2 NANOSLEEP.SYNCS 0x989680 ;  /* 0x009896800000a95d */ /* 0x004fea0003900000 */
[----:B------:R-:W2:Y:S02]  /*19230*/  @!P2 SYNCS.PHASECHK.TRANS64 P2, [R11+URZ+0x29850], R10 ;  /* 0x0298500a0b00a5a7 */ /* 0x000ea4000804007f */
[----:B--2---:R-:W-:Y:S05]  /*19240*/  @!P2 BRA `(.L_x_902) ;  /* 0xfffffffc00eca947 */ /* 0x004fea000383ffff */
[----:B------:R-:W-:Y:S05]  /*19250*/  BRA `(.L_x_899) ;  /* 0xfffffee000147947 */ /* 0x000fea000383ffff */
.L_x_920:
[----:B-1----:R-:W-:-:S04]  /*19260*/  IMAD.U32 R15, RZ, RZ, UR7 ;  /* 0x00000007ff0f7e24 */ /* 0x002fc8000f8e00ff */
[----:B------:R1:W2:Y:S03]  /*19270*/  SYNCS.PHASECHK.TRANS64.TRYWAIT P2, [R15+URZ+0x29830], R0 ;  /* 0x029830000f0075a7 */ /* 0x0002a6000804017f */
[----:B--2---:R-:W-:Y:S05]  /*19280*/  @!P2 NANOSLEEP.SYNCS 0x989680 ;  /* 0x009896800000a95d */ /* 0x004fea0003900000 */
[----:B------:R-:W2:Y:S02]  /*19290*/  @!P2 SYNCS.PHASECHK.TRANS64 P2, [R15+URZ+0x29830], R0 ;  /* 0x029830000f00a5a7 */ /* 0x000ea4000804007f */
[----:B--2---:R-:W-:Y:S05]  /*192a0*/  @!P2 BRA `(.L_x_920) ;  /* 0xfffffffc00eca947 */ /* 0x004fea000383ffff */
[----:B------:R-:W-:Y:S05]  /*192b0*/  BRA `(.L_x_917) ;  /* 0xffffff1c006c7947 */ /* 0x000fea000383ffff */
.L_x_924:
[----:B-1----:R-:W-:-:S04]  /*192c0*/  IMAD.U32 R15, RZ, RZ, UR10 ;  /* 0x0000000aff0f7e24 */ /* 0x002fc8000f8e00ff */
[----:B------:R1:W2:Y:S03]  /*192d0*/  SYNCS.PHASECHK.TRANS64.TRYWAIT P2, [R15+URZ+0x29850], R0 ;  /* 0x029850000f0075a7 */ /* 0x0002a6000804017f */
[----:B--2---:R-:W-:Y:S05]  /*192e0*/  @!P2 NANOSLEEP.SYNCS 0x989680 ;  /* 0x009896800000a95d */ /* 0x004fea0003900000 */
[----:B------:R-:W2:Y:S02]  /*192f0*/  @!P2 SYNCS.PHASECHK.TRANS64 P2, [R15+URZ+0x29850], R0 ;  /* 0x029850000f00a5a7 */ /* 0x000ea4000804007f */
[----:B--2---:R-:W-:Y:S05]  /*19300*/  @!P2 BRA `(.L_x_924) ;  /* 0xfffffffc00eca947 */ /* 0x004fea000383ffff */
[----:B------:R-:W-:Y:S05]  /*19310*/  BRA `(.L_x_921) ;  /* 0xffffff2800987947 */ /* 0x000fea000383ffff */
.L_x_931:
[----:B-1----:R-:W-:-:S04]  /*19320*/  IMAD.U32 R13, RZ, RZ, UR10 ;  /* 0x0000000aff0d7e24 */ /* 0x002fc8000f8e00ff */
[----:B------:R1:W2:Y:S03]  /*19330*/  SYNCS.PHASECHK.TRANS64.TRYWAIT P2, [R13+URZ+0x29830], R0 ;  /* 0x029830000d0075a7 */ /* 0x0002a6000804017f */
[----:B--2---:R-:W-:Y:S05]  /*19340*/  @!P2 NANOSLEEP.SYNCS 0x989680 ;  /* 0x009896800000a95d */ /* 0x004fea0003900000 */
[----:B------:R-:W2:Y:S02]  /*19350*/  @!P2 SYNCS.PHASECHK.TRANS64 P2, [R13+URZ+0x29830], R0 ;  /* 0x029830000d00a5a7 */ /* 0x000ea4000804007f */
[----:B--2---:R-:W-:Y:S05]  /*19360*/  @!P2 BRA `(.L_x_931) ;  /* 0xfffffffc00eca947 */ /* 0x004fea000383ffff */
[----:B------:R-:W-:Y:S05]  /*19370*/  BRA `(.L_x_928) ;  /* 0xffffff4800ac7947 */ /* 0x000fea000383ffff */
.L_x_935:
[----:B-1----:R-:W-:-:S04]  /*19380*/  IMAD.U32 R13, RZ, RZ, UR10 ;  /* 0x0000000aff0d7e24 */ /* 0x002fc8000f8e00ff */
[----:B------:R1:W2:Y:S03]  /*19390*/  SYNCS.PHASECHK.TRANS64.TRYWAIT P2, [R13+URZ+0x29850], R0 ;  /* 0x029850000d0075a7 */ /* 0x0002a6000804017f */
[----:B--2---:R-:W-:Y:S05]  /*193a0*/  @!P2 NANOSLEEP.SYNCS 0x989680 ;  /* 0x009896800000a95d */ /* 0x004fea0003900000 */
[----:B------:R-:W2:Y:S02]  /*193b0*/  @!P2 SYNCS.PHASECHK.TRANS64 P2, [R13+URZ+0x29850], R0 ;  /* 0x029850000d00a5a7 */ /* 0x000ea4000804007f */
[----:B--2---:R-:W-:Y:S05]  /*193c0*/  @!P2 BRA `(.L_x_935) ;  /* 0xfffffffc00eca947 */ /* 0x004fea000383ffff */
[----:B------:R-:W-:Y:S05]  /*193d0*/  BRA `(.L_x_932) ;  /* 0xffffff5400c87947 */ /* 0x000fea000383ffff */
.L_x_949:
[----:B-1----:R-:W-:-:S04]  /*193e0*/  IMAD.U32 R3, RZ, RZ, UR9 ;  /* 0x00000009ff037e24 */ /* 0x002fc8000f8e00ff */
[----:B------:R1:W2:Y:S03]  /*193f0*/  SYNCS.PHASECHK.TRANS64.TRYWAIT P1, [R3+URZ+0x29850], R2 ;  /* 0x02985002030075a7 */ /* 0x0002a6000802017f */
[----:B--2---:R-:W-:Y:S05]  /*19400*/  @!P1 NANOSLEEP.SYNCS 0x989680 ;  /* 0x009896800000995d */ /* 0x004fea0003900000 */
[----:B------:R-:W2:Y:S02]  /*19410*/  @!P1 SYNCS.PHASECHK.TRANS64 P1, [R3+URZ+0x29850], R2 ;  /* 0x02985002030095a7 */ /* 0x000ea4000802007f */
[----:B--2---:R-:W-:Y:S05]  /*19420*/  @!P1 BRA `(.L_x_949) ;  /* 0xfffffffc00ec9947 */ /* 0x004fea000383ffff */
[----:B------:R-:W-:Y:S05]  /*19430*/  BRA `(.L_x_948) ;  /* 0xffffff9000347947 */ /* 0x000fea000383ffff */
.L_x_968:
[----:B------:R-:W-:Y:S02]  /*19440*/  IMAD.MOV.U32 R13, RZ, RZ, R6 ;  /* 0x000000ffff0d7224 */ /* 0x000fe400078e0006 */
[----:B------:R-:W-:Y:S02]  /*19450*/  IMAD.MOV.U32 R12, RZ, RZ, RZ ;  /* 0x000000ffff0c7224 */ /* 0x000fe400078e00ff */
[----:B------:R-:W-:Y:S02]  /*19460*/  IMAD.MOV.U32 R11, RZ, RZ, 0x1f ;  /* 0x0000001fff0b7424 */ /* 0x000fe400078e00ff */
[----:B------:R-:W-:-:S07]  /*19470*/  IMAD.MOV.U32 R15, RZ, RZ, -0x1 ;  /* 0xffffffffff0f7424 */ /* 0x000fce00078e00ff */
[----:B0-----:R-:W-:Y:S05]  /*19480*/  WARPSYNC.COLLECTIVE R15, `(.L_x_1020) ;  /* 0x000000000f087348 */ /* 0x001fea0003c00000 */
[----:B------:R1:W2:Y:S02]  /*19490*/  SHFL.IDX P6, R14, R13, R12, R11 ;  /* 0x0000000c0d0e7389 */ /* 0x0002a400000c000b */
[----:B012---:R-:W-:Y:S01]  /*194a0*/  ENDCOLLECTIVE ;  /* 0x000000000000791b */ /* 0x007fe20003800000 */
.L_x_1020:
[----:B------:R-:W-:Y:S05]  /*194b0*/  BRA `(.L_x_1021) ;  /* 0xffffffd000947947 */ /* 0x000fea000383ffff */
.L_x_970:
[----:B------:R-:W-:Y:S01]  /*194c0*/  BSSY B0, `(.L_x_1022) ;  /* 0x0000006000007945 */ /* 0x000fe20003800000 */
[----:B------:R-:W-:-:S07]  /*194d0*/  IMAD.MOV.U32 R15, RZ, RZ, -0x1 ;  /* 0xffffffffff0f7424 */ /* 0x000fce00078e00ff */
[----:B01----:R-:W-:Y:S05]  /*194e0*/  WARPSYNC.COLLECTIVE R15, `(.L_x_1023) ;  /* 0x000000000f0c7348 */ /* 0x003fea0003c00000 */
[----:B------:R-:W-:Y:S02]  /*194f0*/  ELECT P6, UR62, PT ;  /* 0x00000000003e782f */ /* 0x000fe400038c0000 */
[----:B------:R-:W-:Y:S01]  /*19500*/  MOV R14, UR62 ;  /* 0x0000003e000e7c02 */ /* 0x000fe20008000f00 */
[----:B01----:R-:W-:Y:S10]  /*19510*/  ENDCOLLECTIVE ;  /* 0x000000000000791b */ /* 0x003ff40003800000 */
.L_x_1023:
[----:B------:R-:W-:Y:S05]  /*19520*/  BSYNC B0 ;  /* 0x0000000000007941 */ /* 0x000fea0003800000 */
.L_x_1022:
[----:B------:R-:W-:Y:S05]  /*19530*/  BRA `(.L_x_1024) ;  /* 0xffffffd000a07947 */ /* 0x000fea000383ffff */
.L_x_972:
[----:B--2---:R-:W-:-:S04]  /*19540*/  IMAD.U32 R3, RZ, RZ, UR38 ;  /* 0x00000026ff037e24 */ /* 0x004fc8000f8e00ff */
[----:B------:R2:W3:Y:S03]  /*19550*/  SYNCS.PHASECHK.TRANS64.TRYWAIT P0, [R3+URZ+0x29880], R2 ;  /* 0x02988002030075a7 */ /* 0x0004e6000800017f */
[----:B---3--:R-:W-:Y:S05]  /*19560*/  @!P0 NANOSLEEP.SYNCS 0x989680 ;  /* 0x009896800000895d */ /* 0x008fea0003900000 */
[----:B------:R-:W3:Y:S02]  /*19570*/  @!P0 SYNCS.PHASECHK.TRANS64 P0, [R3+URZ+0x29880], R2 ;  /* 0x02988002030085a7 */ /* 0x000ee4000800007f */
[----:B---3--:R-:W-:Y:S05]  /*19580*/  @!P0 BRA `(.L_x_972) ;  /* 0xfffffffc00ec8947 */ /* 0x008fea000383ffff */
[----:B------:R-:W-:Y:S05]  /*19590*/  BRA `(.L_x_1025) ;  /* 0xffffffd000ec7947 */ /* 0x000fea000383ffff */
.L_x_974:
[----:B--2---:R-:W-:-:S04]  /*195a0*/  IMAD.U32 R3, RZ, RZ, UR38 ;  /* 0x00000026ff037e24 */ /* 0x004fc8000f8e00ff */
[----:B------:R2:W3:Y:S03]  /*195b0*/  SYNCS.PHASECHK.TRANS64.TRYWAIT P0, [R3+URZ+0x29840], R2 ;  /* 0x02984002030075a7 */ /* 0x0004e6000800017f */
[----:B---3--:R-:W-:Y:S05]  /*195c0*/  @!P0 NANOSLEEP.SYNCS 0x989680 ;  /* 0x009896800000895d */ /* 0x008fea0003900000 */
[----:B------:R-:W3:Y:S02]  /*195d0*/  @!P0 SYNCS.PHASECHK.TRANS64 P0, [R3+URZ+0x29840], R2 ;  /* 0x02984002030085a7 */ /* 0x000ee4000800007f */
[----:B---3--:R-:W-:Y:S05]  /*195e0*/  @!P0 BRA `(.L_x_974) ;  /* 0xfffffffc00ec8947 */ /* 0x008fea000383ffff */
[----:B------:R-:W-:Y:S05]  /*195f0*/  BRA `(.L_x_1026) ;  /* 0xffffffd4002c7947 */ /* 0x000fea000383ffff */
.L_x_977:
[----:B------:R-:W-:Y:S01]  /*19600*/  IMAD.MOV.U32 R13, RZ, RZ, R6 ;  /* 0x000000ffff0d7224 */ /* 0x000fe200078e0006 */
[----:B------:R-:W-:Y:S01]  /*19610*/  LEA.HI R4, R18, UR40, RZ, 0x1e ;  /* 0x0000002812047c11 */ /* 0x000fe2000f8ff0ff */
[----:B------:R-:W-:Y:S02]  /*19620*/  IMAD.MOV.U32 R12, RZ, RZ, RZ ;  /* 0x000000ffff0c7224 */ /* 0x000fe400078e00ff */
[----:B------:R-:W-:Y:S02]  /*19630*/  IMAD.MOV.U32 R11, RZ, RZ, 0x1c1f ;  /* 0x00001c1fff0b7424 */ /* 0x000fe400078e00ff */
[----:B------:R-:W-:-:S07]  /*19640*/  IMAD.MOV.U32 R15, RZ, RZ, -0x1 ;  /* 0xffffffffff0f7424 */ /* 0x000fce00078e00ff */
[----:B------:R-:W-:Y:S05]  /*19650*/  WARPSYNC.COLLECTIVE R15, `(.L_x_1027) ;  /* 0x000000000f087348 */ /* 0x000fea0003c00000 */
[----:B------:R0:W1:Y:S02]  /*19660*/  SHFL.IDX P6, R14, R13, R12, R11 ;  /* 0x0000000c0d0e7389 */ /* 0x00006400000c000b */
[----:B01----:R-:W-:Y:S01]  /*19670*/  ENDCOLLECTIVE ;  /* 0x000000000000791b */ /* 0x003fe20003800000 */
.L_x_1027:
[----:B------:R-:W-:Y:S02]  /*19680*/  IMAD.MOV.U32 R13, RZ, RZ, R7 ;  /* 0x000000ffff0d7224 */ /* 0x000fe400078e0007 */
[----:B------:R-:W-:-:S07]  /*19690*/  IMAD.MOV.U32 R2, RZ, RZ, R14 ;  /* 0x000000ffff027224 */ /* 0x000fce00078e000e */
[----:B------:R-:W-:Y:S05]  /*196a0*/  WARPSYNC.COLLECTIVE R15, `(.L_x_1028) ;  /* 0x000000000f087348 */ /* 0x000fea0003c00000 */
[----:B------:R0:W1:Y:S02]  /*196b0*/  SHFL.IDX P6, R14, R13, R12, R11 ;  /* 0x0000000c0d0e7389 */ /* 0x00006400000c000b */
[----:B01----:R-:W-:Y:S01]  /*196c0*/  ENDCOLLECTIVE ;  /* 0x000000000000791b */ /* 0x003fe20003800000 */
.L_x_1028:
[----:B------:R-:W-:Y:S02]  /*196d0*/  ULDC UR4, c[0x0][0x288] ;  /* 0x0000a20000047ab9 */ /* 0x000fe40000000800 */
[----:B------:R-:W-:-:S05]  /*196e0*/  IMAD R5, R9, UR4, RZ ;  /* 0x0000000409057c24 */ /* 0x000fca000f8e02ff */
[----:B------:R-:W-:Y:S01]  /*196f0*/  ISETP.GE.AND P4, PT, R4, R5, PT ;  /* 0x000000050400720c */ /* 0x000fe20003f86270 */
[----:B------:R-:W-:Y:S02]  /*19700*/  IMAD.MOV.U32 R13, RZ, RZ, R6 ;  /* 0x000000ffff0d7224 */ /* 0x000fe400078e0006 */
[----:B------:R-:W-:-:S10]  /*19710*/  IMAD.MOV.U32 R12, RZ, RZ, 0x1 ;  /* 0x00000001ff0c7424 */ /* 0x000fd400078e00ff */
[----:B------:R-:W-:Y:S01]  /*19720*/  @!P4 VIADD R9, R0, UR38 ;  /* 0x000000260009cc36 */ /* 0x000fe20008000000 */
[----:B------:R-:W-:-:S13]  /*19730*/  @!P4 IADD3 R10, P3, R8, R14, RZ ;  /* 0x0000000e080ac210 */ /* 0x000fda0007f7e0ff */
[----:B------:R-:W-:Y:S05]  /*19740*/  WARPSYNC.COLLECTIVE R15, `(.L_x_1029) ;  /* 0x000000000f087348 */ /* 0x000fea0003c00000 */
[----:B------:R0:W1:Y:S02]  /*19750*/  SHFL.IDX P6, R14, R13, R12, R11 ;  /* 0x0000000c0d0e7389 */ /* 0x00006400000c000b */
[----:B01----:R-:W-:Y:S01]  /*19760*/  ENDCOLLECTIVE ;  /* 0x000000000000791b */ /* 0x003fe20003800000 */
.L_x_1029:
[----:B------:R-:W-:Y:S02]  /*19770*/  @!P4 IMAD.X R3, RZ, RZ, R2, P3 ;  /* 0x000000ffff03c224 */ /* 0x000fe400018e0602 */
[----:B------:R-:W-:Y:S02]  /*19780*/  @!P4 IMAD.MOV.U32 R2, RZ, RZ, R10 ;  /* 0x000000ffff02c224 */ /* 0x000fe400078e000a */
[----:B------:R-:W-:-:S03]  /*19790*/  VIADD R10, R4, 0x20 ;  /* 0x00000020040a7836 */ /* 0x000fc60000000000 */
[----:B------:R-:W-:Y:S01]  /*197a0*/  @!PT LDS RZ, [RZ] ;  /* 0x00000000fffff984 */ /* 0x000fe20000000800 */
[----:B------:R-:W-:Y:S01]  /*197b0*/  @!PT LDS RZ, [RZ] ;  /* 0x00000000fffff984 */ /* 0x000fe20000000800 */
[----:B------:R-:W-:Y:S01]  /*197c0*/  @!PT LDS RZ, [RZ] ;  /* 0x00000000fffff984 */ /* 0x000fe20000000800 */
[----:B------:R-:W-:Y:S02]  /*197d0*/  @!P4 LDGSTS.E.BYPASS.LTC128B.128 [R9+0x14400], desc[UR58][R2.64], !P2 ;  /* 0x144000000209cfae */ /* 0x000fe4000d101d7a */
[----:B------:R-:W-:Y:S01]  /*197e0*/  ISETP.GE.AND P3, PT, R10, R5, PT ;  /* 0x000000050a00720c */ /* 0x000fe20003f66270 */
[----:B------:R-:W-:Y:S01]  /*197f0*/  IMAD.MOV.U32 R13, RZ, RZ, R7 ;  /* 0x000000ffff0d7224 */ /* 0x000fe200078e0007 */
[----:B------:R-:W-:Y:S04]  /*19800*/  @!P4 LDGSTS.E.BYPASS.LTC128B.128 [R9+0x16400], desc[UR58][R2.64+0x40], !P0 ;  /* 0x164000400209cfae */ /* 0x000fe8000c101d7a */
[----:B------:R0:W-:Y:S07]  /*19810*/  @!P4 LDGSTS.E.BYPASS.LTC128B.128 [R9+0x18400], desc[UR58][R2.64+0x80], !P1 ;  /* 0x184000800209cfae */ /* 0x0001ee000c901d7a */
[----:B------:R-:W-:-:S02]  /*19820*/  @!P3 VIADD R19, R0, UR38 ;  /* 0x000000260013bc36 */ /* 0x000fc40008000000 */
[----:B0-----:R-:W-:-:S07]  /*19830*/  IMAD.MOV.U32 R2, RZ, RZ, R14 ;  /* 0x000000ffff027224 */ /* 0x001fce00078e000e */
[----:B------:R-:W-:Y:S05]  /*19840*/  WARPSYNC.COLLECTIVE R15, `(.L_x_1030) ;  /* 0x000000000f087348 */ /* 0x000fea0003c00000 */
[----:B------:R0:W1:Y:S02]  /*19850*/  SHFL.IDX P6, R14, R13, R12, R11 ;  /* 0x0000000c0d0e7389 */ /* 0x00006400000c000b */
[----:B01----:R-:W-:Y:S01]  /*19860*/  ENDCOLLECTIVE ;  /* 0x000000000000791b */ /* 0x003fe20003800000 */
.L_x_1030:
[----:B------:R-:W-:Y:S02]  /*19870*/  IMAD.MOV.U32 R13, RZ, RZ, R6 ;  /* 0x000000ffff0d7224 */ /* 0x000fe400078e0006 */
[----:B------:R-:W-:Y:S01]  /*19880*/  IMAD.MOV.U32 R12, RZ, RZ, 0x2 ;  /* 0x00000002ff0c7424 */ /* 0x000fe200078e00ff */
[----:B------:R-:W-:-:S13]  /*19890*/  @!P3 IADD3 R10, P4, R8, R14, RZ ;  /* 0x0000000e080ab210 */ /* 0x000fda0007f9e0ff */
[----:B------:R-:W-:Y:S05]  /*198a0*/  WARPSYNC.COLLECTIVE R15, `(.L_x_1031) ;  /* 0x000000000f087348 */ /* 0x000fea0003c00000 */
[----:B------:R0:W1:Y:S02]  /*198b0*/  SHFL.IDX P6, R14, R13, R12, R11 ;  /* 0x0000000c0d0e7389 */ /* 0x00006400000c000b */
[----:B01----:R-:W-:Y:S01]  /*198c0*/  ENDCOLLECTIVE ;  /* 0x000000000000791b */ /* 0x003fe20003800000 */
.L_x_1031:
[----:B------:R-:W-:Y:S02]  /*198d0*/  @!P3 IMAD.X R21, RZ, RZ, R2, P4 ;  /* 0x000000ffff15b224 */ /* 0x000fe400020e0602 */
[----:B------:R-:W-:Y:S02]  /*198e0*/  @!P3 IMAD.MOV.U32 R2, RZ, RZ, R10 ;  /* 0x000000ffff02b224 */ /* 0x000fe400078e000a */
[----:B------:R-:W-:Y:S02]  /*198f0*/  @!P3 IMAD.MOV.U32 R3, RZ, RZ, R21 ;  /* 0x000000ffff03b224 */ /* 0x000fe400078e0015 */
[----:B------:R-:W-:-:S03]  /*19900*/  VIADD R10, R4, 0x40 ;  /* 0x00000040040a7836 */ /* 0x000fc60000000000 */
[----:B------:R-:W-:Y:S01]  /*19910*/  @!PT LDS RZ, [RZ] ;  /* 0x00000000fffff984 */ /* 0x000fe20000000800 */
[----:B------:R-:W-:Y:S01]  /*19920*/  @!PT LDS RZ, [RZ] ;  /* 0x00000000fffff984 */ /* 0x000fe20000000800 */
[----:B------:R-:W-:Y:S01]  /*19930*/  @!PT LDS RZ, [RZ] ;  /* 0x00000000fffff984 */ /* 0x000fe20000000800 */
[----:B------:R-:W-:Y:S01]  /*19940*/  @!P3 LDGSTS.E.BYPASS.LTC128B.128 [R19+0x14c00], desc[UR58][R2.64], !P2 ;  /* 0x14c000000213bfae */ /* 0x000fe2000d101d7a */
[----:B------:R-:W-:-:S03]  /*19950*/  IMAD.MOV.U32 R13, RZ, RZ, R7 ;  /* 0x000000ffff0d7224 */ /* 0x000fc600078e0007 */
[----:B------:R-:W-:Y:S04]  /*19960*/  @!P3 LDGSTS.E.BYPASS.LTC128B.128 [R19+0x16c00], desc[UR58][R2.64+0x40], !P0 ;  /* 0x16c000400213bfae */ /* 0x000fe8000c101d7a */
[----:B------:R0:W-:Y:S01]  /*19970*/  @!P3 LDGSTS.E.BYPASS.LTC128B.128 [R19+0x18c00], desc[UR58][R2.64+0x80], !P1 ;  /* 0x18c000800213bfae */ /* 0x0001e2000c901d7a */
[----:B------:R-:W-:Y:S01]  /*19980*/  ISETP.GE.AND P3, PT, R10, R5, PT ;  /* 0x000000050a00720c */ /* 0x000fe20003f66270 */
[----:B0-----:R-:W-:-:S12]  /*19990*/  IMAD.MOV.U32 R2, RZ, RZ, R14 ;  /* 0x000000ffff027224 */ /* 0x001fd800078e000e */
[----:B------:R-:W-:Y:S05]  /*199a0*/  WARPSYNC.COLLECTIVE R15, `(.L_x_1032) ;  /* 0x000000000f087348 */ /* 0x000fea0003c00000 */
[----:B------:R0:W1:Y:S02]  /*199b0*/  SHFL.IDX P6, R14, R13, R12, R11 ;  /* 0x0000000c0d0e7389 */ /* 0x00006400000c000b */
[----:B01----:R-:W-:Y:S01]  /*199c0*/  ENDCOLLECTIVE ;  /* 0x000000000000791b */ /* 0x003fe20003800000 */
.L_x_1032:
[----:B------:R-:W-:Y:S02]  /*199d0*/  @!P3 VIADD R9, R0, UR38 ;  /* 0x000000260009bc36 */ /* 0x000fe40008000000 */
[----:B------:R-:W-:Y:S02]  /*199e0*/  IMAD.MOV.U32 R13, RZ, RZ, R6 ;  /* 0x000000ffff0d7224 */ /* 0x000fe400078e0006 */
[----:B------:R-:W-:Y:S01]  /*199f0*/  IMAD.MOV.U32 R12, RZ, RZ, 0x3 ;  /* 0x00000003ff0c7424 */ /* 0x000fe200078e00ff */
[----:B------:R-:W-:-:S13]  /*19a00*/  @!P3 IADD3 R10, P4, R8, R14, RZ ;  /* 0x0000000e080ab210 */ /* 0x000fda0007f9e0ff */
[----:B------:R-:W-:Y:S05]  /*19a10*/  WARPSYNC.COLLECTIVE R15, `(.L_x_1033) ;  /* 0x000000000f087348 */ /* 0x000fea0003c00000 */
[----:B------:R0:W1:Y:S02]  /*19a20*/  SHFL.IDX P6, R14, R13, R12, R11 ;  /* 0x0000000c0d0e7389 */ /* 0x00006400000c000b */
[----:B01----:R-:W-:Y:S01]  /*19a30*/  ENDCOLLECTIVE ;  /* 0x000000000000791b */ /* 0x003fe20003800000 */
.L_x_1033:
[----:B------:R-:W-:Y:S02]  /*19a40*/  @!P3 IMAD.X R21, RZ, RZ, R2, P4 ;  /* 0x000000ffff15b224 */ /* 0x000fe400020e0602 */
[----:B------:R-:W-:Y:S02]  /*19a50*/  @!P3 IMAD.MOV.U32 R2, RZ, RZ, R10 ;  /* 0x000000ffff02b224 */ /* 0x000fe400078e000a */
[----:B------:R-:W-:-:S05]  /*19a60*/  @!P3 IMAD.MOV.U32 R3, RZ, RZ, R21 ;  /* 0x000000ffff03b224 */ /* 0x000fca00078e0015 */
[----:B------:R-:W-:Y:S01]  /*19a70*/  @!PT LDS RZ, [RZ] ;  /* 0x00000000fffff984 */ /* 0x000fe20000000800 */
[----:B------:R-:W-:Y:S01]  /*19a80*/  @!PT LDS RZ, [RZ] ;  /* 0x00000000fffff984 */ /* 0x000fe20000000800 */
[----:B------:R-:W-:Y:S01]  /*19a90*/  @!PT LDS RZ, [RZ] ;  /* 0x00000000fffff984 */ /* 0x000fe20000000800 */
[----:B------:R0:W-:Y:S01]  /*19aa0*/  @!P3 LDGSTS.E.BYPASS.LTC128B.128 [R9+0x15400], desc[UR58][R2.64], !P2 ;  /* 0x154000000209bfae */ /* 0x0001e2000d101d7a */
[----:B------:R-:W-:-:S03]  /*19ab0*/  IMAD.MOV.U32 R13, RZ, RZ, R7 ;  /* 0x000000ffff0d7224 */ /* 0x000fc600078e0007 */
[----:B------:R0:W-:Y:S04]  /*19ac0*/  @!P3 LDGSTS.E.BYPASS.LTC128B.128 [R9+0x17400], desc[UR58][R2.64+0x40], !P0 ;  /* 0x174000400209bfae */ /* 0x0001e8000c101d7a */
[----:B------:R0:W-:Y:S01]  /*19ad0*/  @!P3 LDGSTS.E.BYPASS.LTC128B.128 [R9+0x19400], desc[UR58][R2.64+0x80], !P1 ;  /* 0x194000800209bfae */ /* 0x0001e2000c901d7a */
[----:B------:R-:W-:-:S07]  /*19ae0*/  IMAD.MOV.U32 R6, RZ, RZ, R14 ;  /* 0x000000ffff067224 */ /* 0x000fce00078e000e */
[----:B0-----:R-:W-:Y:S05]  /*19af0*/  WARPSYNC.COLLECTIVE R15, `(.L_x_1034) ;  /* 0x000000000f087348 */ /* 0x001fea0003c00000 */
[----:B------:R1:W2:Y:S02]  /*19b00*/  SHFL.IDX P6, R14, R13, R12, R11 ;  /* 0x0000000c0d0e7389 */ /* 0x0002a400000c000b */
[----:B012---:R-:W-:Y:S01]  /*19b10*/  ENDCOLLECTIVE ;  /* 0x000000000000791b */ /* 0x007fe20003800000 */
.L_x_1034:
[----:B------:R-:W-:Y:S05]  /*19b20*/  BRA `(.L_x_1035) ;  /* 0xffffffd8005c7947 */ /* 0x000fea000383ffff */
.L_x_980:
[----:B0-----:R-:W-:-:S04]  /*19b30*/  IMAD.U32 R3, RZ, RZ, UR38 ;  /* 0x00000026ff037e24 */ /* 0x001fc8000f8e00ff */
[----:B------:R0:W1:Y:S03]  /*19b40*/  SYNCS.PHASECHK.TRANS64.TRYWAIT P0, [R3+URZ+0x29820], R0 ;  /* 0x02982000030075a7 */ /* 0x000066000800017f */
[----:B-1----:R-:W-:Y:S05]  /*19b50*/  @!P0 NANOSLEEP.SYNCS 0x989680 ;  /* 0x009896800000895d */ /* 0x002fea0003900000 */
[----:B------:R-:W1:Y:S02]  /*19b60*/  @!P0 SYNCS.PHASECHK.TRANS64 P0, [R3+URZ+0x29820], R0 ;  /* 0x02982000030085a7 */ /* 0x000e64000800007f */
[----:B-1----:R-:W-:Y:S05]  /*19b70*/  @!P0 BRA `(.L_x_980) ;  /* 0xfffffffc00ec8947 */ /* 0x002fea000383ffff */
[----:B------:R-:W-:Y:S05]  /*19b80*/  BRA `(.L_x_1036) ;  /* 0xffffffd800a87947 */ /* 0x000fea000383ffff */
.L_x_985:
[----:B0-----:R0:W1:Y:S02]  /*19b90*/  SYNCS.PHASECHK.TRANS64.TRYWAIT P0, [R6+URZ+0x29880], R4 ;  /* 0x02988004060075a7 */ /* 0x001064000800017f */
[----:B-1----:R-:W-:Y:S05]  /*19ba0*/  @!P0 NANOSLEEP.SYNCS 0x989680 ;  /* 0x009896800000895d */ /* 0x002fea0003900000 */
[----:B------:R-:W1:Y:S02]  /*19bb0*/  @!P0 SYNCS.PHASECHK.TRANS64 P0, [R6+URZ+0x29880], R4 ;  /* 0x02988004060085a7 */ /* 0x000e64000800007f */
[----:B-1----:R-:W-:Y:S05]  /*19bc0*/  @!P0 BRA `(.L_x_985) ;  /* 0xfffffffc00f08947 */ /* 0x002fea000383ffff */
[----:B------:R-:W-:Y:S05]  /*19bd0*/  BRA `(.L_x_1037) ;  /* 0xffffffdc005c7947 */ /* 0x000fea000383ffff */
.L_x_989:
[----:B-1----:R1:W2:Y:S02]  /*19be0*/  SYNCS.PHASECHK.TRANS64.TRYWAIT P0, [R6+URZ+0x29840], R4 ;  /* 0x02984004060075a7 */ /* 0x0022a4000800017f */
[----:B--2---:R-:W-:Y:S05]  /*19bf0*/  @!P0 NANOSLEEP.SYNCS 0x989680 ;  /* 0x009896800000895d */ /* 0x004fea0003900000 */
[----:B------:R-:W2:Y:S02]  /*19c00*/  @!P0 SYNCS.PHASECHK.TRANS64 P0, [R6+URZ+0x29840], R4 ;  /* 0x02984004060085a7 */ /* 0x000ea4000800007f */
[----:B--2---:R-:W-:Y:S05]  /*19c10*/  @!P0 BRA `(.L_x_989) ;  /* 0xfffffffc00f08947 */ /* 0x004fea000383ffff */
[----:B------:R-:W-:Y:S05]  /*19c20*/  BRA `(.L_x_1038) ;  /* 0xffffffdc00cc7947 */ /* 0x000fea000383ffff */
.L_x_996:
[----:B0-----:R0:W1:Y:S02]  /*19c30*/  SYNCS.PHASECHK.TRANS64.TRYWAIT P0, [R18+URZ+0x29870], R5 ;  /* 0x02987005120075a7 */ /* 0x001064000800017f */
[----:B-1----:R-:W-:Y:S05]  /*19c40*/  @!P0 NANOSLEEP.SYNCS 0x989680 ;  /* 0x009896800000895d */ /* 0x002fea0003900000 */
[----:B------:R-:W1:Y:S02]  /*19c50*/  @!P0 SYNCS.PHASECHK.TRANS64 P0, [R18+URZ+0x29870], R5 ;  /* 0x02987005120085a7 */ /* 0x000e64000800007f */
[----:B-1----:R-:W-:Y:S05]  /*19c60*/  @!P0 BRA `(.L_x_996) ;  /* 0xfffffffc00f08947 */ /* 0x002fea000383ffff */
[----:B------:R-:W-:Y:S05]  /*19c70*/  BRA `(.L_x_1039) ;  /* 0xffffffe000cc7947 */ /* 0x000fea000383ffff */
.L_x_998:
[----:B0-----:R0:W1:Y:S02]  /*19c80*/  SYNCS.PHASECHK.TRANS64.TRYWAIT P0, [R18+URZ+0x29860], R5 ;  /* 0x02986005120075a7 */ /* 0x001064000800017f */
[----:B-1----:R-:W-:Y:S05]  /*19c90*/  @!P0 NANOSLEEP.SYNCS 0x989680 ;  /* 0x009896800000895d */ /* 0x002fea0003900000 */
[----:B------:R-:W1:Y:S02]  /*19ca0*/  @!P0 SYNCS.PHASECHK.TRANS64 P0, [R18+URZ+0x29860], R5 ;  /* 0x02986005120085a7 */ /* 0x000e64000800007f */
[----:B-1----:R-:W-:Y:S05]  /*19cb0*/  @!P0 BRA `(.L_x_998) ;  /* 0xfffffffc00f08947 */ /* 0x002fea000383ffff */
[----:B------:R-:W-:Y:S05]  /*19cc0*/  BRA `(.L_x_1040) ;  /* 0xffffffe000d07947 */ /* 0x000fea000383ffff */
.L_x_1004:
[----:B0-----:R0:W1:Y:S02]  /*19cd0*/  SYNCS.PHASECHK.TRANS64.TRYWAIT P0, [R3+URZ+0x29870], R0 ;  /* 0x02987000030075a7 */ /* 0x001064000800017f */
[----:B-1----:R-:W-:Y:S05]  /*19ce0*/  @!P0 NANOSLEEP.SYNCS 0x989680 ;  /* 0x009896800000895d */ /* 0x002fea0003900000 */
[----:B------:R-:W1:Y:S02]  /*19cf0*/  @!P0 SYNCS.PHASECHK.TRANS64 P0, [R3+URZ+0x29870], R0 ;  /* 0x02987000030085a7 */ /* 0x000e64000800007f */
[----:B-1----:R-:W-:Y:S05]  /*19d00*/  @!P0 BRA `(.L_x_1004) ;  /* 0xfffffffc00f08947 */ /* 0x002fea000383ffff */
[----:B------:R-:W-:Y:S05]  /*19d10*/  BRA `(.L_x_1041) ;  /* 0xffffffe8006c7947 */ /* 0x000fea000383ffff */
.L_x_1006:
[----:B0-----:R0:W1:Y:S02]  /*19d20*/  SYNCS.PHASECHK.TRANS64.TRYWAIT P0, [R3+URZ+0x29860], R2 ;  /* 0x02986002030075a7 */ /* 0x001064000800017f */
[----:B-1----:R-:W-:Y:S05]  /*19d30*/  @!P0 NANOSLEEP.SYNCS 0x989680 ;  /* 0x009896800000895d */ /* 0x002fea0003900000 */
[----:B------:R-:W1:Y:S02]  /*19d40*/  @!P0 SYNCS.PHASECHK.TRANS64 P0, [R3+URZ+0x29860], R2 ;  /* 0x02986002030085a7 */ /* 0x000e64000800007f */
[----:B-1----:R-:W-:Y:S05]  /*19d50*/  @!P0 BRA `(.L_x_1006) ;  /* 0xfffffffc00f08947 */ /* 0x002fea000383ffff */
[----:B------:R-:W-:Y:S05]  /*19d60*/  BRA `(.L_x_1042) ;  /* 0xffffffe800907947 */ /* 0x000fea000383ffff */
.L_x_1008:
[----:B0-----:R0:W1:Y:S02]  /*19d70*/  SYNCS.PHASECHK.TRANS64.TRYWAIT P0, [R9+URZ+0x29820], R2 ;  /* 0x02982002090075a7 */ /* 0x001064000800017f */
[----:B-1----:R-:W-:Y:S05]  /*19d80*/  @!P0 NANOSLEEP.SYNCS 0x989680 ;  /* 0x009896800000895d */ /* 0x002fea0003900000 */
[----:B------:R-:W1:Y:S02]  /*19d90*/  @!P0 SYNCS.PHASECHK.TRANS64 P0, [R9+URZ+0x29820], R2 ;  /* 0x02982002090085a7 */ /* 0x000e64000800007f */
[----:B-1----:R-:W-:Y:S05]  /*19da0*/  @!P0 BRA `(.L_x_1008) ;  /* 0xfffffffc00f08947 */ /* 0x002fea000383ffff */
[----:B------:R-:W-:Y:S05]  /*19db0*/  BRA `(.L_x_1043) ;  /* 0xfffffff000047947 */ /* 0x000fea000383ffff */
.L_x_1010:
[----:B0-----:R0:W1:Y:S02]  /*19dc0*/  SYNCS.PHASECHK.TRANS64.TRYWAIT P1, [R5+URZ], R4 ;  /* 0x00000004050075a7 */ /* 0x001064000802017f */
[----:B-1----:R-:W-:Y:S05]  /*19dd0*/  @!P1 NANOSLEEP.SYNCS 0x989680 ;  /* 0x009896800000995d */ /* 0x002fea0003900000 */
[----:B------:R-:W1:Y:S02]  /*19de0*/  @!P1 SYNCS.PHASECHK.TRANS64 P1, [R5+URZ], R4 ;  /* 0x00000004050095a7 */ /* 0x000e64000802007f */
[----:B-1----:R-:W-:Y:S05]  /*19df0*/  @!P1 BRA `(.L_x_1010) ;  /* 0xfffffffc00f09947 */ /* 0x002fea000383ffff */
[----:B------:R-:W-:Y:S05]  /*19e00*/  BRA `(.L_x_1044) ;  /* 0xfffffff0005c7947 */ /* 0x000fea000383ffff */
.L_x_1011:
[----:B-1----:R1:W2:Y:S02]  /*19e10*/  SYNCS.PHASECHK.TRANS64.TRYWAIT P1, [R7+URZ], R2 ;  /* 0x00000002070075a7 */ /* 0x0022a4000802017f */
[----:B--2---:R-:W-:Y:S05]  /*19e20*/  @!P1 NANOSLEEP.SYNCS 0x989680 ;  /* 0x009896800000995d */ /* 0x004fea0003900000 */
[----:B------:R-:W2:Y:S02]  /*19e30*/  @!P1 SYNCS.PHASECHK.TRANS64 P1, [R7+URZ], R2 ;  /* 0x00000002070095a7 */ /* 0x000ea4000802007f */
[----:B--2---:R-:W-:Y:S05]  /*19e40*/  @!P1 BRA `(.L_x_1011) ;  /* 0xfffffffc00f09947 */ /* 0x004fea000383ffff */
[----:B------:R-:W-:Y:S05]  /*19e50*/  BRA `(.L_x_1045) ;  /* 0xfffffff000507947 */ /* 0x000fea000383ffff */
.L_x_1013:
[----:B0-----:R0:W2:Y:S02]  /*19e60*/  SYNCS.PHASECHK.TRANS64.TRYWAIT P1, [R5+URZ+0x29860], R4 ;  /* 0x02986004050075a7 */ /* 0x0010a4000802017f */
[----:B--2---:R-:W-:Y:S05]  /*19e70*/  @!P1 NANOSLEEP.SYNCS 0x989680 ;  /* 0x009896800000995d */ /* 0x004fea0003900000 */
[----:B------:R-:W2:Y:S02]  /*19e80*/  @!P1 SYNCS.PHASECHK.TRANS64 P1, [R5+URZ+0x29860], R4 ;  /* 0x02986004050095a7 */ /* 0x000ea4000802007f */
[----:B--2---:R-:W-:Y:S05]  /*19e90*/  @!P1 BRA `(.L_x_1013) ;  /* 0xfffffffc00f09947 */ /* 0x004fea000383ffff */
[----:B------:R-:W-:Y:S05]  /*19ea0*/  BRA `(.L_x_1046) ;  /* 0xfffffff000507947 */ /* 0x000fea000383ffff */
.L_x_1015:
[----:B--2---:R2:W3:Y:S02]  /*19eb0*/  SYNCS.PHASECHK.TRANS64.TRYWAIT P1, [R3+URZ+0x29860], R2 ;  /* 0x02986002030075a7 */ /* 0x0044e4000802017f */
[----:B---3--:R-:W-:Y:S05]  /*19ec0*/  @!P1 NANOSLEEP.SYNCS 0x989680 ;  /* 0x009896800000995d */ /* 0x008fea0003900000 */
[----:B------:R-:W3:Y:S02]  /*19ed0*/  @!P1 SYNCS.PHASECHK.TRANS64 P1, [R3+URZ+0x29860], R2 ;  /* 0x02986002030095a7 */ /* 0x000ee4000802007f */
[----:B---3--:R-:W-:Y:S05]  /*19ee0*/  @!P1 BRA `(.L_x_1015) ;  /* 0xfffffffc00f09947 */ /* 0x008fea000383ffff */
[----:B------:R-:W-:Y:S05]  /*19ef0*/  BRA `(.L_x_1047) ;  /* 0xfffffff000507947 */ /* 0x000fea000383ffff */
.L_x_1017:
[----:B---3--:R3:W4:Y:S02]  /*19f00*/  SYNCS.PHASECHK.TRANS64.TRYWAIT P0, [R5+URZ+0x29880], R4 ;  /* 0x02988004050075a7 */ /* 0x008724000800017f */
[----:B----4-:R-:W-:Y:S05]  /*19f10*/  @!P0 NANOSLEEP.SYNCS 0x989680 ;  /* 0x009896800000895d */ /* 0x010fea0003900000 */
[----:B------:R-:W4:Y:S02]  /*19f20*/  @!P0 SYNCS.PHASECHK.TRANS64 P0, [R5+URZ+0x29880], R4 ;  /* 0x02988004050085a7 */ /* 0x000f24000800007f */
[----:B----4-:R-:W-:Y:S05]  /*19f30*/  @!P0 BRA `(.L_x_1017) ;  /* 0xfffffffc00f08947 */ /* 0x010fea000383ffff */
[----:B------:R-:W-:Y:S05]  /*19f40*/  BRA `(.L_x_1018) ;  /* 0xfffffff0004c7947 */ /* 0x000fea000383ffff */
.L_x_1048:
        /* <DEDUP_REMOVED lines=11> */
.L_x_2847:


//--------------------- .text._ZN7cutlass13device_kernelIN5flash11enable_sm90INS1_16FlashAttnFwdSm90INS1_25CollectiveMainloopFwdSm90ILi2EN4cute5tupleIJNS5_1CILi1EEES8_S8_EEENS6_IJNS7_ILi128EEENS7_ILi160EEENS7_ILi192EEEEEELi128ENS_12float_e4m3_tEfNS_4arch4Sm90ELb0ELb1ELb0ELb1ELb0ELb0ELb0ELb1ELb1ELb1ELb1ELb0EEENS1_21CollectiveEpilogueFwdINS6_IJSA_SA_SB_EEES9_NS_10bfloat16_tESG_Li256ELb1ELb1ELb1ELb1EEENS1_36VarlenDynamicPersistentTileSchedulerILi128ELi160ELi256ELi128ELb1ELb1ELb1ELb1ELb0ELb1EEEEEEEEEvNT_6ParamsE --------------------------
	.section	.text._ZN7cutlass13device_kernelIN5flash11enable_sm90INS1_16FlashAttnFwdSm90INS1_25CollectiveMainloopFwdSm90ILi2EN4cute5tupleIJNS5_1CILi1EEES8_S8_EEENS6_IJNS7_ILi128EEENS7_ILi160EEENS7_ILi192EEEEEELi128ENS_12float_e4m3_tEfNS_4arch4Sm90ELb0ELb1ELb0ELb1ELb0ELb0ELb0ELb1ELb1ELb1ELb1ELb0EEENS1_21CollectiveEpilogueFwdINS6_IJSA_SA_SB_EEES9_NS_10bfloat16_tESG_Li256ELb1ELb1ELb1ELb1EEENS1_36VarlenDynamicPersistentTileSchedulerILi128ELi160ELi256ELi128ELb1ELb1ELb1ELb1ELb0ELb1EEEEEEEEEvNT_6ParamsE,"ax",@progbits
	.align	128
.text._ZN7cutlass13device_kernelIN5flash11enable_sm90INS1_16FlashAttnFwdSm90INS1_25CollectiveMainloopFwdSm90ILi2EN4cute5tupleIJNS5_1CILi1EEES8_S8_EEENS6_IJNS7_ILi128EEENS7_ILi160EEENS7_ILi192EEEEEELi128ENS_12float_e4m3_tEfNS_4arch4Sm90ELb0ELb1ELb0ELb1ELb0ELb0ELb0ELb1ELb1ELb1ELb1ELb0EEENS1_21CollectiveEpilogueFwdINS6_IJSA_SA_SB_EEES9_NS_10bfloat16_tESG_Li256ELb1ELb1ELb1ELb1EEENS1_36VarlenDynamicPersistentTileSchedulerILi128ELi160ELi256ELi128ELb1ELb1ELb1ELb1ELb0ELb1EEEEEEEEEvNT_6ParamsE:
        .type           _ZN7cutlass13device_kernelIN5flash11enable_sm90INS1_16FlashAttnFwdSm90INS1_25CollectiveMainloopFwdSm90ILi2EN4cute5tupleIJNS5_1CILi1EEES8_S8_EEENS6_IJNS7_ILi128EEENS7_ILi160EEENS7_ILi192EEEEEELi128ENS_12float_e4m3_tEfNS_4arch4Sm90ELb0ELb1ELb0ELb1ELb0ELb0ELb0ELb1ELb1ELb1ELb1ELb0EEENS1_21CollectiveEpilogueFwdINS6_IJSA_SA_SB_EEES9_NS_10bfloat16_tESG_Li256ELb1ELb1ELb1ELb1EEENS1_36VarlenDynamicPersistentTileSchedulerILi128ELi160ELi256ELi128ELb1ELb1ELb1ELb1ELb0ELb1EEEEEEEEEvNT_6ParamsE,@function
        .size           _ZN7cutlass13device_kernelIN5flash11enable_sm90INS1_16FlashAttnFwdSm90INS1_25CollectiveMainloopFwdSm90ILi2EN4cute5tupleIJNS5_1CILi1EEES8_S8_EEENS6_IJNS7_ILi128EEENS7_ILi160EEENS7_ILi192EEEEEELi128ENS_12float_e4m3_tEfNS_4arch4Sm90ELb0ELb1ELb0ELb1ELb0ELb0ELb0ELb1ELb1ELb1ELb1ELb0EEENS1_21CollectiveEpilogueFwdINS6_IJSA_SA_SB_EEES9_NS_10bfloat16_tESG_Li256ELb1ELb1ELb1ELb1EEENS1_36VarlenDynamicPersistentTileSchedulerILi128ELi160ELi256ELi128ELb1ELb1ELb1ELb1ELb0ELb1EEEEEEEEEvNT_6ParamsE,(.L_x_2848 - _ZN7cutlass13device_kernelIN5flash11enable_sm90INS1_16FlashAttnFwdSm90INS1_25CollectiveMainloopFwdSm90ILi2EN4cute5tupleIJNS5_1CILi1EEES8_S8_EEENS6_IJNS7_ILi128EEENS7_ILi160EEENS7_ILi192EEEEEELi128ENS_12float_e4m3_tEfNS_4arch4Sm90ELb0ELb1ELb0ELb1ELb0ELb0ELb0ELb1ELb1ELb1ELb1ELb0EEENS1_21CollectiveEpilogueFwdINS6_IJSA_SA_SB_EEES9_NS_10bfloat16_tESG_Li256ELb1ELb1ELb1ELb1EEENS1_36VarlenDynamicPersistentTileSchedulerILi128ELi160ELi256ELi128ELb1ELb1ELb1ELb1ELb0ELb1EEEEEEEEEvNT_6ParamsE)
        .other          _ZN7cutlass13device_kernelIN5flash11enable_sm90INS1_16FlashAttnFwdSm90INS1_25CollectiveMainloopFwdSm90ILi2EN4cute5tupleIJNS5_1CILi1EEES8_S8_EEENS6_IJNS7_ILi128EEENS7_ILi160EEENS7_ILi192EEEEEELi128ENS_12float_e4m3_tEfNS_4arch4Sm90ELb0ELb1ELb0ELb1ELb0ELb0ELb0ELb1ELb1ELb1ELb1ELb0EEENS1_21CollectiveEpilogueFwdINS6_IJSA_SA_SB_EEES9_NS_10bfloat16_tESG_Li256ELb1ELb1ELb1ELb1EEENS1_36VarlenDynamicPersistentTileSchedulerILi128ELi160ELi256ELi128ELb1ELb1ELb1ELb1ELb0ELb1EEEEEEEEEvNT_6ParamsE,@"STO_CUDA_ENTRY STV_DEFAULT"
_ZN7cutlass13device_kernelIN5flash11enable_sm90INS1_16FlashAttnFwdSm90INS1_25CollectiveMainloopFwdSm90ILi2EN4cute5tupleIJNS5_1CILi1EEES8_S8_EEENS6_IJNS7_ILi128EEENS7_ILi160EEENS7_ILi192EEEEEELi128ENS_12float_e4m3_tEfNS_4arch4Sm90ELb0ELb1ELb0ELb1ELb0ELb0ELb0ELb1ELb1ELb1ELb1ELb0EEENS1_21CollectiveEpilogueFwdINS6_IJSA_SA_SB_EEES9_NS_10bfloat16_tESG_Li256ELb1ELb1ELb1ELb1EEENS1_36VarlenDynamicPersistentTileSchedulerILi128ELi160ELi256ELi128ELb1ELb1ELb1ELb1ELb0ELb1EEEEEEEEEvNT_6ParamsE:
        /* <DEDUP_REMOVED lines=18> */
.L_x_1050:
[----:B------:R-:W-:Y:S05]  /*0120*/  BSYNC B0 ;  /* 0x0000000000007941 */ /* 0x000fea0003800000 */
.L_x_1049:
        /* <DEDUP_REMOVED lines=41> */
.L_x_1051:
        /* <DEDUP_REMOVED lines=22> */
.L_x_1052:
        /* <DEDUP_REMOVED lines=18> */
.L_x_1053:
        /* <DEDUP_REMOVED lines=22> */
.L_x_1054:
        /* <DEDUP_REMOVED lines=22> */
.L_x_1055:
[----:B------:R-:W-:Y:S01]  /*0900*/  PLOP3.LUT P0, PT, PT, PT, UP0, 0x80, 0x0 ;  /* 0x000000000000781c */ /* 0x000fe20003f0f008 */
[----:B------:R-:W-:Y:S01]  /*0910*/  UMOV UR38, 0x1 ;  /* 0x0000000100267882 */ /* 0x000fe20000000000 */
[----:B------:R-:W-:Y:S01]  /*0920*/  NOP ;  /* 0x0000000000007918 */ /* 0x000fe20000000000 */
[----:B------:R-:W-:Y:S01]  /*0930*/  USEL UR38, UR38, 0x2, !UP0 ;  /* 0x0000000226267887 */ /* 0x000fe2000c000000 */
[----:B------:R-:W-:Y:S01]  /*0940*/  ULDC.64 UR52, c[0x0][0x208] ;  /* 0x0000820000347ab9 */ /* 0x000fe20000000a00 */
[----:B012-4-:R-:W-:Y:S08]  /*0950*/  BAR.SYNC.DEFER_BLOCKING 0x0 ;  /* 0x0000000000007b1d */ /* 0x017ff00000010000 */
[----:B------:R-:W-:Y:S05]  /*0960*/  @!P0 BRA `(.L_x_1056) ;  /* 0x0000016800108947 */ /* 0x000fea0003800000 */
.L_x_1057:
        /* <DEDUP_REMOVED lines=25> */
[----:B------:R-:W-:Y:S01]  /*0b00*/  R2UR UR49, R15 ;  /* 0x000000000f3172ca */ /* 0x000fe200000e0000 */
[----:B------:R-:W-:Y:S01]  /*0b10*/  UMOV UR54, URZ ;  /* 0x0000003f00367c82 */ /* 0x000fe20008000000 */
[CC--:B------:R-:W-:Y:S02]  /*0b20*/  LEA.HI R3, R0.reuse, R227.reuse, RZ, 0x7 ;  /* 0x000000e300037211 */ /* 0x0c0fe400078f38ff */
[----:B------:R-:W-:-:S02]  /*0b30*/  LEA.HI R4, R0, R227, RZ, 0x5 ;  /* 0x000000e300047211 */ /* 0x000fc400078f28ff */
[----:B------:R-:W-:Y:S02]  /*0b40*/  LOP3.LUT R206, R3, 0xffffff80, RZ, 0xc0, !PT ;  /* 0xffffff8003ce7812 */ /* 0x000fe400078ec0ff */
[----:B------:R-:W-:Y:S01]  /*0b50*/  LEA.HI R2, R0, R227, RZ, 0x4 ;  /* 0x000000e300027211 */ /* 0x000fe200078f20ff */
[----:B------:R-:W-:Y:S01]  /*0b60*/  IMAD.SHL.U32 R6, R4, 0x20, RZ ;  /* 0x0000002004067824 */ /* 0x000fe200078e00ff */
[----:B------:R-:W-:Y:S01]  /*0b70*/  SHF.R.S32.HI R222, RZ, 0x7, R3 ;  /* 0x00000007ffde7819 */ /* 0x000fe20000011403 */
[C---:B------:R-:W-:Y:S01]  /*0b80*/  IMAD.IADD R206, R227.reuse, 0x1, -R206 ;  /* 0x00000001e3ce7824 */ /* 0x040fe200078e0ace */
[----:B------:R-:W-:Y:S02]  /*0b90*/  LOP3.LUT R4, R2, 0x3fffff0, RZ, 0xc0, !PT ;  /* 0x03fffff002047812 */ /* 0x000fe400078ec0ff */
[----:B------:R-:W-:Y:S02]  /*0ba0*/  SHF.R.S32.HI R5, RZ, 0x4, R2 ;  /* 0x00000004ff057819 */ /* 0x000fe40000011402 */
[----:B------:R-:W-:Y:S01]  /*0bb0*/  SHF.R.S32.HI R9, RZ, 0x1f, R206 ;  /* 0x0000001fff097819 */ /* 0x000fe200000114ce */
[----:B------:R-:W-:Y:S01]  /*0bc0*/  IMAD.IADD R4, R227, 0x1, -R4 ;  /* 0x00000001e3047824 */ /* 0x000fe200078e0a04 */
[----:B------:R-:W-:-:S02]  /*0bd0*/  LOP3.LUT R7, R6, 0xfffffc00, RZ, 0xc0, !PT ;  /* 0xfffffc0006077812 */ /* 0x000fc400078ec0ff */
[----:B------:R-:W-:Y:S02]  /*0be0*/  LEA.HI R2, R2, R5, RZ, 0x1 ;  /* 0x0000000502027211 */ /* 0x000fe400078f08ff */
[----:B------:R-:W-:Y:S01]  /*0bf0*/  LEA.HI R8, R9, R206, RZ, 0x2 ;  /* 0x000000ce09087211 */ /* 0x000fe200078f10ff */
[----:B------:R-:W-:Y:S01]  /*0c00*/  IMAD R7, R4, 0x40, R7 ;  /* 0x0000004004077824 */ /* 0x000fe200078e0207 */
[----:B------:R-:W-:Y:S02]  /*0c10*/  LOP3.LUT R2, R2, 0x1ffffffe, RZ, 0xc0, !PT ;  /* 0x1ffffffe02027812 */ /* 0x000fe400078ec0ff */
[----:B------:R-:W-:Y:S02]  /*0c20*/  LEA.HI R4, R0, R227, RZ, 0x2 ;  /* 0x000000e300047211 */ /* 0x000fe400078f10ff */
[----:B------:R-:W-:Y:S01]  /*0c30*/  SHF.R.S32.HI R6, RZ, 0x2, R8 ;  /* 0x00000002ff067819 */ /* 0x000fe20000011408 */
[----:B------:R-:W-:Y:S01]  /*0c40*/  IMAD.IADD R2, R5, 0x1, -R2 ;  /* 0x0000000105027824 */ /* 0x000fe200078e0a02 */
[----:B------:R-:W-:-:S02]  /*0c50*/  SHF.R.S32.HI R11, RZ, 0x1f, R8 ;  /* 0x0000001fff0b7819 */ /* 0x000fc40000011408 */
[----:B------:R-:W-:Y:S01]  /*0c60*/  LOP3.LUT R4, R4, 0xfffffffc, RZ, 0xc0, !PT ;  /* 0xfffffffc04047812 */ /* 0x000fe200078ec0ff */
[----:B------:R-:W-:Y:S01]  /*0c70*/  IMAD R224, R2, 0x8, R7 ;  /* 0x0000000802e07824 */ /* 0x000fe200078e0207 */
[----:B------:R-:W-:Y:S02]  /*0c80*/  LEA.HI R0, R0, R227, RZ, 0x3 ;  /* 0x000000e300007211 */ /* 0x000fe400078f18ff */
[----:B------:R-:W-:Y:S01]  /*0c90*/  LEA.HI R11, R11, R6, RZ, 0x3 ;  /* 0x000000060b0b7211 */ /* 0x000fe200078f18ff */
[----:B------:R-:W-:Y:S01]  /*0ca0*/  IMAD.IADD R4, R227, 0x1, -R4 ;  /* 0x00000001e3047824 */ /* 0x000fe200078e0a04 */
[----:B------:R-:W-:Y:S02]  /*0cb0*/  LOP3.LUT R2, R0, 0xfffffff8, RZ, 0xc0, !PT ;  /* 0xfffffff800027812 */ /* 0x000fe400078ec0ff */
[----:B------:R-:W-:Y:S02]  /*0cc0*/  LOP3.LUT R7, R8, 0x7ffffffc, RZ, 0xc0, !PT ;  /* 0x7ffffffc08077812 */ /* 0x000fe400078ec0ff */
[----:B------:R-:W-:Y:S01]  /*0cd0*/  LOP3.LUT R11, R11, 0xfffffff8, RZ, 0xc0, !PT ;  /* 0xfffffff80b0b7812 */ /* 0x000fe200078ec0ff */
[----:B------:R-:W-:Y:S01]  /*0ce0*/  IMAD.IADD R189, R227, 0x1, -R2 ;  /* 0x00000001e3bd7824 */ /* 0x000fe200078e0a02 */
[----:B------:R-:W-:Y:S01]  /*0cf0*/  LEA.HI R9, R9, R206, RZ, 0x5 ;  /* 0x000000ce09097211 */ /* 0x000fe200078f28ff */
[----:B------:R-:W-:Y:S01]  /*0d00*/  IMAD.IADD R7, R206, 0x1, -R7 ;  /* 0x00000001ce077824 */ /* 0x000fe200078e0a07 */
[----:B------:R-:W-:Y:S01]  /*0d10*/  LEA.HI R3, R3, R222, RZ, 0x1 ;  /* 0x000000de03037211 */ /* 0x000fe200078f08ff */
[----:B------:R-:W-:Y:S01]  /*0d20*/  IMAD.IADD R6, R6, 0x1, -R11 ;  /* 0x0000000106067824 */ /* 0x000fe200078e0a0b */
[----:B------:R-:W-:Y:S01]  /*0d30*/  SHF.R.S32.HI R9, RZ, 0x5, R9 ;  /* 0x00000005ff097819 */ /* 0x000fe20000011409 */
[----:B------:R-:W-:Y:S01]  /*0d40*/  IMAD.SHL.U32 R23, R189, 0x8, RZ ;  /* 0x00000008bd177824 */ /* 0x000fe200078e00ff */
[----:B------:R-:W-:Y:S01]  /*0d50*/  LEA.HI R5, R4, R4, RZ, 0x1 ;  /* 0x0000000404057211 */ /* 0x000fe200078f08ff */
[----:B------:R-:W-:Y:S01]  /*0d60*/  IMAD.SHL.U32 R19, R7, 0x2, RZ ;  /* 0x0000000207137824 */ /* 0x000fe200078e00ff */
[----:B------:R-:W-:Y:S01]  /*0d70*/  LOP3.LUT R3, R3, 0x3fffffe, RZ, 0xc0, !PT ;  /* 0x03fffffe03037812 */ /* 0x000fe200078ec0ff */
[----:B------:R-:W-:Y:S01]  /*0d80*/  IMAD R6, R9, 0x10, R6 ;  /* 0x0000001009067824 */ /* 0x000fe200078e0206 */
[----:B------:R-:W-:Y:S01]  /*0d90*/  LOP3.LUT R5, R5, 0x1ffffffe, RZ, 0xc0, !PT ;  /* 0x1ffffffe05057812 */ /* 0x000fe200078ec0ff */
[----:B------:R-:W-:Y:S01]  /*0da0*/  VIADD R188, R23, 0x40 ;  /* 0x0000004017bc7836 */ /* 0x000fe20000000000 */
[----:B------:R-:W-:Y:S01]  /*0db0*/  SHF.R.S32.HI R205, RZ, 0x3, R0 ;  /* 0x00000003ffcd7819 */ /* 0x000fe20000011400 */
[----:B------:R-:W-:Y:S01]  /*0dc0*/  IMAD.IADD R3, R222, 0x1, -R3 ;  /* 0x00000001de037824 */ /* 0x000fe200078e0a03 */
[----:B------:R-:W-:Y:S01]  /*0dd0*/  SHF.R.S32.HI R226, RZ, 0x1f, R23 ;  /* 0x0000001fffe27819 */ /* 0x000fe20000011417 */
[C---:B------:R-:W-:Y:S01]  /*0de0*/  VIADD R204, R19.reuse, 0x8 ;  /* 0x0000000813cc7836 */ /* 0x040fe20000000000 */
[----:B------:R-:W-:Y:S01]  /*0df0*/  SHF.R.S32.HI R225, RZ, 0x1f, R188 ;  /* 0x0000001fffe17819 */ /* 0x000fe200000114bc */
[----:B------:R-:W-:-:S02]  /*0e00*/  VIADD R203, R19, 0x10 ;  /* 0x0000001013cb7836 */ /* 0x000fc40000000000 */
        /* <DEDUP_REMOVED lines=26> */
[----:B------:R-:W-:Y:S01]  /*0fb0*/  IMAD.IADD R22, R4, 0x1, -R5 ;  /* 0x0000000104167824 */ /* 0x000fe200078e0a05 */
[----:B------:R-:W-:Y:S01]  /*0fc0*/  SHF.R.S32.HI R208, RZ, 0x1f, R191 ;  /* 0x0000001fffd07819 */ /* 0x000fe200000114bf */
[----:B------:R-:W-:Y:S01]  /*0fd0*/  IMAD R223, R3, 0x40, R6 ;  /* 0x0000004003df7824 */ /* 0x000fe200078e0206 */
[----:B------:R-:W-:-:S03]  /*0fe0*/  SHF.R.S32.HI R207, RZ, 0x1f, R190 ;  /* 0x0000001fffcf7819 */ /* 0x000fc600000114be */
[----:B------:R-:W-:-:S07]  /*0ff0*/  IMAD R22, R22, 0x8, R223 ;  /* 0x0000000816167824 */ /* 0x000fce00078e02df */
.L_x_1165:
[----:B01-3--:R-:W0:Y:S01]  /*1000*/  LDC.64 R6, c[0x0][0xa18] ;  /* 0x00028600ff067b82 */ /* 0x00be220000000a00 */
[----:B--2---:R-:W-:Y:S02]  /*1010*/  IMAD.U32 R3, RZ, RZ, UR49 ;  /* 0x00000031ff037e24 */ /* 0x004fe4000f8e00ff */
[----:B----4-:R-:W-:-:S05]  /*1020*/  IMAD.MOV.U32 R8, RZ, RZ, RZ ;  /* 0x000000ffff087224 */ /* 0x010fca00078e00ff */
[----:B------:R-:W1:Y:S08]  /*1030*/  LDC R18, c[0x0][0x288] ;  /* 0x0000a200ff127b82 */ /* 0x000e700000000800 */
[----:B------:R-:W2:Y:S08]  /*1040*/  LDC.64 R4, c[0x0][0xa28] ;  /* 0x00028a00ff047b82 */ /* 0x000eb00000000a00 */
[----:B------:R-:W3:Y:S01]  /*1050*/  LDC.64 R10, c[0x0][0x418] ;  /* 0x00010600ff0a7b82 */ /* 0x000ee20000000a00 */
[----:B0-----:R-:W-:-:S07]  /*1060*/  ISETP.NE.U32.AND P1, PT, R6, RZ, PT ;  /* 0x000000ff0600720c */ /* 0x001fce0003f25070 */
[----:B------:R-:W0:Y:S01]  /*1070*/  LDC R0, c[0x0][0x424] ;  /* 0x00010900ff007b82 */ /* 0x000e220000000800 */
[----:B------:R-:W-:-:S07]  /*1080*/  ISETP.NE.AND.EX P1, PT, R7, RZ, PT, P1 ;  /* 0x000000ff0700720c */ /* 0x000fce0003f25310 */
[----:B------:R-:W4:Y:S01]  /*1090*/  LDC R17, c[0x0][0x2f0] ;  /* 0x0000bc00ff117b82 */ /* 0x000f220000000800 */
[----:B--2---:R-:W-:Y:S01]  /*10a0*/  ISETP.NE.U32.AND P0, PT, R4, RZ, PT ;  /* 0x000000ff0400720c */ /* 0x004fe20003f05070 */
[----:B------:R-:W-:Y:S01]  /*10b0*/  ULOP3.LUT UR4, UR6, 0xff000000, URZ, 0xc0, !UPT ;  /* 0xff00000006047892 */ /* 0x000fe2000f8ec03f */
[----:B------:R-:W-:Y:S02]  /*10c0*/  ULDC.64 UR8, c[0x0][0xa20] ;  /* 0x0002880000087ab9 */ /* 0x000fe40000000a00 */
[----:B------:R-:W-:-:S03]  /*10d0*/  ISETP.NE.AND.EX P0, PT, R5, RZ, PT, P0 ;  /* 0x000000ff0500720c */ /* 0x000fc60003f05300 */
[----:B------:R-:W2:Y:S10]  /*10e0*/  @P1 LDC.64 R6, c[0x0][0xa18] ;  /* 0x00028600ff061b82 */ /* 0x000eb40000000a00 */
[----:B------:R-:W3:Y:S01]  /*10f0*/  @P0 LDC.64 R4, c[0x0][0xa28] ;  /* 0x00028a00ff040b82 */ /* 0x000ee20000000a00 */
[----:B--2---:R-:W-:-:S05]  /*1100*/  @P1 IMAD.WIDE R6, R3, 0x4, R6 ;  /* 0x0000000403061825 */ /* 0x004fca00078e0206 */
[----:B-1----:R1:W5:Y:S01]  /*1110*/  @P1 LDG.E R18, desc[UR52][R6.64] ;  /* 0x0000003406121981 */ /* 0x002362000c1e1900 */
[----:B---3--:R-:W-:Y:S01]  /*1120*/  @P0 IMAD.WIDE R4, R3, 0x4, R4 ;  /* 0x0000000403040825 */ /* 0x008fe200078e0204 */
[----:B------:R-:W-:Y:S01]  /*1130*/  ULOP3.LUT UR46, UR6, 0xff0000, URZ, 0xc0, !UPT ;  /* 0x00ff0000062e7892 */ /* 0x000fe2000f8ec03f */
[----:B------:R-:W-:Y:S01]  /*1140*/  ISETP.NE.U32.AND P2, PT, RZ, UR8, PT ;  /* 0x00000008ff007c0c */ /* 0x000fe2000bf45070 */
[----:B------:R-:W-:Y:S02]  /*1150*/  USHF.R.U32.HI UR4, URZ, 0x8, UR4 ;  /* 0x000000083f047899 */ /* 0x000fe40008011604 */
[----:B------:R1:W5:Y:S01]  /*1160*/  @P0 LDG.E R8, desc[UR52][R4.64] ;  /* 0x0000003404080981 */ /* 0x000362000c1e1900 */
[----:B------:R-:W-:Y:S01]  /*1170*/  ISETP.NE.U32.AND P0, PT, R10, RZ, PT ;  /* 0x000000ff0a00720c */ /* 0x000fe20003f05070 */
[----:B------:R-:W-:Y:S01]  /*1180*/  ULEA.HI UR46, UR46, UR4, URZ, 0x10 ;  /* 0x000000042e2e7291 */ /* 0x000fe2000f8f803f */
[----:B------:R-:W-:Y:S01]  /*1190*/  ISETP.NE.AND.EX P2, PT, RZ, UR9, PT, P2 ;  /* 0x00000009ff007c0c */ /* 0x000fe2000bf45320 */
[----:B------:R-:W-:Y:S01]  /*11a0*/  ULOP3.LUT UR43, UR6, 0xffff, URZ, 0xc0, !UPT ;  /* 0x0000ffff062b7892 */ /* 0x000fe2000f8ec03f */
[----:B------:R-:W-:-:S04]  /*11b0*/  ISETP.NE.AND.EX P0, PT, R11, RZ, PT, P0 ;  /* 0x000000ff0b00720c */ /* 0x000fc80003f05300 */
[----:B0-----:R-:W-:Y:S01]  /*11c0*/  SEL R0, R0, 0x1, P0 ;  /* 0x0000000100007807 */ /* 0x001fe20000000000 */
[----:B-1--4-:R-:W-:Y:S08]  /*11d0*/  @P1 BRA `(.L_x_1058) ;  /* 0x0000000000281947 */ /* 0x012ff00003800000 */
[----:B------:R-:W-:Y:S02]  /*11e0*/  ULDC.64 UR6, c[0x0][0xa00] ;  /* 0x0002800000067ab9 */ /* 0x000fe40000000a00 */
[----:B------:R-:W-:-:S04]  /*11f0*/  ISETP.NE.U32.AND P0, PT, RZ, UR6, PT ;  /* 0x00000006ff007c0c */ /* 0x000fc8000bf05070 */
[----:B------:R-:W-:-:S13]  /*1200*/  ISETP.NE.AND.EX P0, PT, RZ, UR7, PT, P0 ;  /* 0x00000007ff007c0c */ /* 0x000fda000bf05300 */
[----:B------:R-:W-:Y:S05]  /*1210*/  @!P0 BRA `(.L_x_1058) ;  /* 0x0000000000188947 */ /* 0x000fea0003800000 */
[----:B------:R-:W0:Y:S01]  /*1220*/  LDC.64 R4, c[0x0][0xa00] ;  /* 0x00028000ff047b82 */ /* 0x000e220000000a00 */
[----:B------:R-:W-:-:S04]  /*1230*/  IMAD.U32 R3, RZ, RZ, UR49 ;  /* 0x00000031ff037e24 */ /* 0x000fc8000f8e00ff */
[----:B0-----:R-:W-:-:S05]  /*1240*/  IMAD.WIDE R4, R3, 0x4, R4 ;  /* 0x0000000403047825 */ /* 0x001fca00078e0204 */
[----:B-----5:R-:W2:Y:S04]  /*1250*/  LDG.E R18, desc[UR52][R4.64] ;  /* 0x0000003404127981 */ /* 0x020ea8000c1e1900 */
[----:B------:R-:W2:Y:S02]  /*1260*/  LDG.E R3, desc[UR52][R4.64+0x4] ;  /* 0x0000043404037981 */ /* 0x000ea4000c1e1900 */
[----:B--2---:R-:W-:-:S07]  /*1270*/  IMAD.IADD R18, R3, 0x1, -R18 ;  /* 0x0000000103127824 */ /* 0x004fce00078e0a12 */
.L_x_1058:
[----:B------:R-:W-:Y:S01]  /*1280*/  UMOV UR44, UR49 ;  /* 0x00000031002c7c82 */ /* 0x000fe20008000000 */
[----:B------:R-:W-:Y:S01]  /*1290*/  IMAD R17, R0, R17, RZ ;  /* 0x0000001100117224 */ /* 0x000fe200078e02ff */
[----:B------:R-:W-:Y:S06]  /*12a0*/  @!P2 BRA `(.L_x_1059) ;  /* 0x000000000018a947 */ /* 0x000fec0003800000 */
[----:B------:R-:W-:Y:S02]  /*12b0*/  ULDC.64 UR6, c[0x0][0xa20] ;  /* 0x0002880000067ab9 */ /* 0x000fe40000000a00 */
[----:B------:R-:W-:-:S06]  /*12c0*/  UIMAD.WIDE UR6, UR49, 0x4, UR6 ;  /* 0x00000004310678a5 */ /* 0x000fcc000f8e0206 */
[----:B------:R-:W-:Y:S02]  /*12d0*/  IMAD.U32 R4, RZ, RZ, UR6 ;  /* 0x00000006ff047e24 */ /* 0x000fe4000f8e00ff */
[----:B------:R-:W-:-:S05]  /*12e0*/  IMAD.U32 R5, RZ, RZ, UR7 ;  /* 0x00000007ff057e24 */ /* 0x000fca000f8e00ff */
[----:B------:R0:W5:Y:S01]  /*12f0*/  LDG.E R17, desc[UR52][R4.64] ;  /* 0x0000003404117981 */ /* 0x000162000c1e1900 */
[----:B------:R-:W-:Y:S05]  /*1300*/  BRA `(.L_x_1060) ;  /* 0x0000000000287947 */ /* 0x000fea0003800000 */
.L_x_1059:
[----:B------:R-:W-:Y:S02]  /*1310*/  ULDC.64 UR6, c[0x0][0xa08] ;  /* 0x0002820000067ab9 */ /* 0x000fe40000000a00 */
[----:B------:R-:W-:-:S04]  /*1320*/  ISETP.NE.U32.AND P0, PT, RZ, UR6, PT ;  /* 0x00000006ff007c0c */ /* 0x000fc8000bf05070 */
[----:B------:R-:W-:-:S13]  /*1330*/  ISETP.NE.AND.EX P0, PT, RZ, UR7, PT, P0 ;  /* 0x00000007ff007c0c */ /* 0x000fda000bf05300 */
[----:B------:R-:W-:Y:S05]  /*1340*/  @!P0 BRA `(.L_x_1060) ;  /* 0x0000000000188947 */ /* 0x000fea0003800000 */
[----:B------:R-:W0:Y:S01]  /*1350*/  LDC.64 R4, c[0x0][0xa08] ;  /* 0x00028200ff047b82 */ /* 0x000e220000000a00 */
[----:B------:R-:W-:-:S04]  /*1360*/  IMAD.U32 R3, RZ, RZ, UR49 ;  /* 0x00000031ff037e24 */ /* 0x000fc8000f8e00ff */
[----:B0-----:R-:W-:-:S05]  /*1370*/  IMAD.WIDE R4, R3, 0x4, R4 ;  /* 0x0000000403047825 */ /* 0x001fca00078e0204 */
[----:B------:R-:W2:Y:S04]  /*1380*/  LDG.E R17, desc[UR52][R4.64] ;  /* 0x0000003404117981 */ /* 0x000ea8000c1e1900 */
[----:B------:R-:W2:Y:S02]  /*1390*/  LDG.E R0, desc[UR52][R4.64+0x4] ;  /* 0x0000043404007981 */ /* 0x000ea4000c1e1900 */
[----:B--2---:R-:W-:-:S07]  /*13a0*/  IMAD.IADD R17, R0, 0x1, -R17 ;  /* 0x0000000100117824 */ /* 0x004fce00078e0a11 */
.L_x_1060:
[----:B------:R-:W-:Y:S01]  /*13b0*/  ULDC.64 UR8, c[0x0][0x990] ;  /* 0x0002640000087ab9 */ /* 0x000fe20000000a00 */
[----:B------:R-:W-:Y:S01]  /*13c0*/  ULDC.64 UR6, c[0x0][0x998] ;  /* 0x0002660000067ab9 */ /* 0x000fe20000000a00 */
[----:B------:R-:W-:Y:S01]  /*13d0*/  UISETP.NE.U32.AND UP0, UPT, UR8, URZ, UPT ;  /* 0x0000003f0800728c */ /* 0x000fe2000bf05070 */
[----:B------:R-:W-:Y:S01]  /*13e0*/  IMAD.MOV.U32 R3, RZ, RZ, 0x3f800000 ;  /* 0x3f800000ff037424 */ /* 0x000fe200078e00ff */
[----:B------:R-:W-:Y:S01]  /*13f0*/  UISETP.NE.U32.AND UP1, UPT, UR6, URZ, UPT ;  /* 0x0000003f0600728c */ /* 0x000fe2000bf25070 */
[----:B------:R-:W-:Y:S01]  /*1400*/  IMAD.MOV.U32 R0, RZ, RZ, 0x3f800000 ;  /* 0x3f800000ff007424 */ /* 0x000fe200078e00ff */
[----:B------:R-:W-:Y:S02]  /*1410*/  UISETP.NE.AND.EX UP0, UPT, UR9, URZ, UPT, UP0 ;  /* 0x0000003f0900728c */ /* 0x000fe4000bf05300 */
[----:B------:R-:W-:-:S04]  /*1420*/  UISETP.NE.AND.EX UP1, UPT, UR7, URZ, UPT, UP1 ;  /* 0x0000003f0700728c */ /* 0x000fc8000bf25310 */
[----:B------:R-:W-:Y:S02]  /*1430*/  PLOP3.LUT P0, PT, PT, PT, UP0, 0x80, 0x0 ;  /* 0x000000000000781c */ /* 0x000fe40003f0f008 */
[----:B------:R-:W-:-:S03]  /*1440*/  PLOP3.LUT P1, PT, PT, PT, UP1, 0x80, 0x0 ;  /* 0x000000000000781c */ /* 0x000fc60003f2f018 */
[----:B------:R-:W-:Y:S02]  /*1450*/  @UP0 USHF.R.S32.HI UR4, URZ, 0x1f, UR49 ;  /* 0x0000001f3f040899 */ /* 0x000fe40008011431 */
[----:B------:R-:W-:Y:S01]  /*1460*/  @UP1 USHF.R.S32.HI UR14, URZ, 0x1f, UR49 ;  /* 0x0000001f3f0e1899 */ /* 0x000fe20008011431 */
[----:B------:R-:W-:Y:S01]  /*1470*/  @UP0 ULDC.64 UR12, c[0x0][0x9a8] ;  /* 0x00026a00000c0ab9 */ /* 0x000fe20000000a00 */
[----:B------:R-:W-:Y:S01]  /*1480*/  @UP1 ULDC.64 UR16, c[0x0][0x9b8] ;  /* 0x00026e0000101ab9 */ /* 0x000fe20000000a00 */
[----:B------:R-:W-:Y:S02]  /*1490*/  @UP0 UIMAD UR4, UR4, UR12, URZ ;  /* 0x0000000c040402a4 */ /* 0x000fe4000f8e023f */
[----:B------:R-:W-:Y:S02]  /*14a0*/  @UP1 UIMAD UR14, UR14, UR16, URZ ;  /* 0x000000100e0e12a4 */ /* 0x000fe4000f8e023f */
[----:B------:R-:W-:Y:S02]  /*14b0*/  @UP0 UIMAD.WIDE.U32 UR10, UR49, UR12, URZ ;  /* 0x0000000c310a02a5 */ /* 0x000fe4000f8e003f */
[----:B------:R-:W-:-:S02]  /*14c0*/  @UP0 UIMAD UR4, UR49, UR13, UR4 ;  /* 0x0000000d310402a4 */ /* 0x000fc4000f8e0204 */
[----:B------:R-:W-:Y:S02]  /*14d0*/  @UP1 UIMAD UR14, UR49, UR17, UR14 ;  /* 0x00000011310e12a4 */ /* 0x000fe4000f8e020e */
[----:B------:R-:W-:Y:S02]  /*14e0*/  @UP1 UIMAD.WIDE.U32 UR12, UR49, UR16, URZ ;  /* 0x00000010310c12a5 */ /* 0x000fe4000f8e003f */
[----:B------:R-:W-:Y:S02]  /*14f0*/  @UP0 UIADD3 UR11, UR11, UR4, URZ ;  /* 0x000000040b0b0290 */ /* 0x000fe4000fffe03f */
[----:B------:R-:W-:Y:S01]  /*1500*/  @UP1 UIADD3 UR13, UR13, UR14, URZ ;  /* 0x0000000e0d0d1290 */ /* 0x000fe2000fffe03f */
[----:B------:R-:W-:Y:S02]  /*1510*/  @UP1 ULDC.64 UR16, c[0x0][0x9c0] ;  /* 0x0002700000101ab9 */ /* 0x000fe40000000a00 */
[----:B------:R-:W-:Y:S01]  /*1520*/  @UP0 ULDC.64 UR14, c[0x0][0x9b0] ;  /* 0x00026c00000e0ab9 */ /* 0x000fe20000000a00 */
[----:B------:R-:W-:-:S02]  /*1530*/  @UP1 UIMAD.WIDE.U32 UR12, UR43, UR16, UR12 ;  /* 0x000000102b0c12a5 */ /* 0x000fc4000f8e000c */
[----:B------:R-:W-:Y:S02]  /*1540*/  @UP0 UIMAD.WIDE.U32 UR10, UR43, UR14, UR10 ;  /* 0x0000000e2b0a02a5 */ /* 0x000fe4000f8e000a */
[----:B------:R-:W-:Y:S02]  /*1550*/  @UP1 UIMAD UR4, UR43, UR17, UR13 ;  /* 0x000000112b0412a4 */ /* 0x000fe4000f8e020d */
[----:B------:R-:W-:Y:S02]  /*1560*/  @UP0 UIMAD UR11, UR43, UR15, UR11 ;  /* 0x0000000f2b0b02a4 */ /* 0x000fe4000f8e020b */
[----:B------:R-:W-:Y:S02]  /*1570*/  @UP0 ULEA UR8, UP2, UR10, UR8, 0x2 ;  /* 0x000000080a080291 */ /* 0x000fe4000f84103f */
[----:B------:R-:W-:Y:S02]  /*1580*/  @UP1 ULEA UR6, UP3, UR12, UR6, 0x2 ;  /* 0x000000060c061291 */ /* 0x000fe4000f86103f */
[----:B------:R-:W-:-:S02]  /*1590*/  @UP0 ULEA.HI.X UR9, UR10, UR9, UR11, 0x2, UP2 ;  /* 0x000000090a090291 */ /* 0x000fc400090f140b */
[----:B------:R-:W-:Y:S01]  /*15a0*/  @UP1 ULEA.HI.X UR7, UR12, UR7, UR4, 0x2, UP3 ;  /* 0x000000070c071291 */ /* 0x000fe200098f1404 */
[----:B0-----:R-:W-:Y:S02]  /*15b0*/  IMAD.U32 R4, RZ, RZ, UR8 ;  /* 0x00000008ff047e24 */ /* 0x001fe4000f8e00ff */
[----:B-----5:R-:W-:Y:S01]  /*15c0*/  IMAD.IADD R17, R17, 0x1, -R8 ;  /* 0x0000000111117824 */ /* 0x020fe200078e0a08 */
[----:B------:R-:W-:Y:S01]  /*15d0*/  ULDC UR4, c[0x0][0x448] ;  /* 0x0001120000047ab9 */ /* 0x000fe20000000800 */
[----:B------:R-:W-:Y:S01]  /*15e0*/  IMAD.U32 R5, RZ, RZ, UR9 ;  /* 0x00000009ff057e24 */ /* 0x000fe2000f8e00ff */
[----:B------:R-:W-:Y:S01]  /*15f0*/  USHF.L.U32 UR36, UR5, 0x7, URZ ;  /* 0x0000000705247899 */ /* 0x000fe2000800063f */
[----:B------:R-:W-:Y:S01]  /*1600*/  IMAD.U32 R6, RZ, RZ, UR6 ;  /* 0x00000006ff067e24 */ /* 0x000fe2000f8e00ff */
[----:B------:R-:W-:Y:S01]  /*1610*/  ULDC UR10, c[0x0][0x988] ;  /* 0x00026200000a7ab9 */ /* 0x000fe20000000800 */
[----:B------:R-:W-:Y:S01]  /*1620*/  IMAD.U32 R7, RZ, RZ, UR7 ;  /* 0x00000007ff077e24 */ /* 0x000fe2000f8e00ff */
[----:B------:R-:W2:Y:S04]  /*1630*/  @P0 LDG.E R3, desc[UR52][R4.64] ;  /* 0x0000003404030981 */ /* 0x000ea8000c1e1900 */
[----:B------:R-:W2:Y:S01]  /*1640*/  @P1 LDG.E R0, desc[UR52][R6.64] ;  /* 0x0000003406001981 */ /* 0x000ea2000c1e1900 */
[----:B------:R-:W-:Y:S01]  /*1650*/  UISETP.NE.AND UP1, UPT, UR4, 0x1, UPT ;  /* 0x000000010400788c */ /* 0x000fe2000bf25270 */
[----:B------:R-:W-:Y:S01]  /*1660*/  IADD3 R8, R17, 0x1, -R18 ;  /* 0x0000000111087810 */ /* 0x000fe20007ffe812 */
[----:B------:R-:W-:Y:S01]  /*1670*/  UIADD3 UR8, UR36, 0x7f, URZ ;  /* 0x0000007f24087890 */ /* 0x000fe2000fffe03f */
[----:B------:R-:W-:-:S02]  /*1680*/  ULDC.64 UR4, c[0x0][0x9e0] ;  /* 0x0002780000047ab9 */ /* 0x000fc40000000a00 */
[----:B------:R-:W-:Y:S01]  /*1690*/  R2UR UR9, R8 ;  /* 0x00000000080972ca */ /* 0x000fe200000e0000 */
[----:B------:R-:W-:-:S05]  /*16a0*/  UISETP.GE.AND UP0, UPT, UR5, 0x1, UPT ;  /* 0x000000010500788c */ /* 0x000fca000bf06270 */
[----:B------:R-:W-:Y:S01]  /*16b0*/  @UP1 ULDC UR6, c[0x0][0x44c] ;  /* 0x0001130000061ab9 */ /* 0x000fe20000000800 */
[----:B------:R-:W-:Y:S01]  /*16c0*/  @UP1 ULDC UR11, c[0x0][0x450] ;  /* 0x00011400000b1ab9 */ /* 0x000fe20000000800 */
[----:B------:R-:W-:Y:S01]  /*16d0*/  UIMAD.WIDE.U32 UR6, UR8, UR6, URZ ;  /* 0x00000006080672a5 */ /* 0x000fe2000f8e003f */
[----:B------:R-:W-:-:S03]  /*16e0*/  PLOP3.LUT P1, PT, PT, PT, UP0, 0x80, 0x0 ;  /* 0x000000000000781c */ /* 0x000fc60003f2f008 */
[----:B------:R-:W-:-:S04]  /*16f0*/  @UP1 USHF.R.U32.HI UR8, URZ, UR11, UR7 ;  /* 0x0000000b3f081299 */ /* 0x000fc80008011607 */
[----:B------:R-:W-:-:S04]  /*1700*/  UIADD3 UR8, UR9, UR8, URZ ;  /* 0x0000000809087290 */ /* 0x000fc8000fffe03f */
[----:B------:R-:W-:Y:S01]  /*1710*/  UIADD3 UR4, UR8, UR4, URZ ;  /* 0x0000000408047290 */ /* 0x000fe2000fffe03f */
[----:B--2---:R-:W-:-:S04]  /*1720*/  FMUL.FTZ R0, R3, R0 ;  /* 0x0000000003007220 */ /* 0x004fc80000410000 */
        /* <DEDUP_REMOVED lines=14> */
.L_x_1062:
[----:B------:R-:W-:-:S11]  /*1810*/  UISETP.NE.AND UP0, UPT, UR5, 0x1, UPT ;  /* 0x000000010500788c */ /* 0x000fd6000bf05270 */
[----:B------:R-:W-:Y:S02]  /*1820*/  @UP0 ULDC.64 UR8, c[0x0][0x9e8] ;  /* 0x00027a0000080ab9 */ /* 0x000fe40000000a00 */
[----:B------:R-:W-:-:S04]  /*1830*/  UIMAD.WIDE.U32 UR6, UR4, UR8, URZ ;  /* 0x00000008040672a5 */ /* 0x000fc8000f8e003f */
[----:B------:R-:W-:-:S12]  /*1840*/  @UP0 USHF.R.U32.HI UR4, URZ, UR9, UR7 ;  /* 0x000000093f040299 */ /* 0x000fd80008011607 */
.L_x_1063:
[----:B------:R-:W-:-:S06]  /*1850*/  UIMAD UR4, UR4, UR5, UR5 ;  /* 0x00000005040472a4 */ /* 0x000fcc000f8e0205 */
[----:B------:R-:W-:-:S07]  /*1860*/  VIMNMX R0, R0, UR4, PT ;  /* 0x0000000400007c48 */ /* 0x000fce000bfe0100 */
.L_x_1061:
[C---:B------:R-:W-:Y:S01]  /*1870*/  IMAD.IADD R105, R17.reuse, 0x1, -R18 ;  /* 0x0000000111697824 */ /* 0x040fe200078e0a12 */
[----:B------:R-:W-:Y:S01]  /*1880*/  @UP1 ULDC UR6, c[0x0][0x44c] ;  /* 0x0001130000061ab9 */ /* 0x000fe20000000800 */
[----:B------:R-:W-:Y:S01]  /*1890*/  VIADD R3, R0, 0x9f ;  /* 0x0000009f00037836 */ /* 0x000fe20000000000 */
[----:B------:R-:W-:Y:S01]  /*18a0*/  UIMAD.WIDE.U32 UR6, UR36, UR6, URZ ;  /* 0x00000006240672a5 */ /* 0x000fe2000f8e003f */
[----:B------:R-:W-:Y:S01]  /*18b0*/  VIADD R0, R17, 0x9f ;  /* 0x0000009f11007836 */ /* 0x000fe20000000000 */
        /* <DEDUP_REMOVED lines=25> */
.L_x_1065:
[----:B------:R-:W-:-:S11]  /*1a50*/  UISETP.NE.AND UP0, UPT, UR5, 0x1, UPT ;  /* 0x000000010500788c */ /* 0x000fd6000bf05270 */
[----:B------:R-:W-:Y:S02]  /*1a60*/  @UP0 ULDC.64 UR10, c[0x0][0x9e8] ;  /* 0x00027a00000a0ab9 */ /* 0x000fe40000000a00 */
[----:B------:R-:W-:-:S04]  /*1a70*/  UIMAD.WIDE.U32 UR6, UR4, UR10, URZ ;  /* 0x0000000a040672a5 */ /* 0x000fc8000f8e003f */
[----:B------:R-:W-:-:S12]  /*1a80*/  @UP0 USHF.R.U32.HI UR4, URZ, UR11, UR7 ;  /* 0x0000000b3f040299 */ /* 0x000fd80008011607 */
.L_x_1066:
[----:B------:R-:W-:-:S04]  /*1a90*/  UIMAD UR4, UR4, UR5, URZ ;  /* 0x00000005040472a4 */ /* 0x000fc8000f8e023f */
[----:B------:R-:W-:-:S04]  /*1aa0*/  UISETP.LT.AND UP0, UPT, UR8, UR4, UPT ;  /* 0x000000040800728c */ /* 0x000fc8000bf01270 */
[----:B------:R-:W-:-:S12]  /*1ab0*/  USEL UR8, UR8, UR4, !UP0 ;  /* 0x0000000408087287 */ /* 0x000fd8000c000000 */
.L_x_1064:
[----:B------:R-:W-:Y:S02]  /*1ac0*/  UIMAD.WIDE UR4, UR8, 0x66666667, URZ ;  /* 0x66666667080478a5 */ /* 0x000fe4000f8e023f */
[----:B------:R-:W-:Y:S02]  /*1ad0*/  ULOP3.LUT UR37, UR46, 0xff, URZ, 0xc0, !UPT ;  /* 0x000000ff2e257892 */ /* 0x000fe4000f8ec03f */
[----:B------:R-:W-:Y:S02]  /*1ae0*/  USHF.R.U32.HI UR4, URZ, 0x1f, UR5 ;  /* 0x0000001f3f047899 */ /* 0x000fe40008011605 */
[----:B------:R-:W-:Y:S02]  /*1af0*/  USHF.R.U32.HI UR46, URZ, 0x10, UR46 ;  /* 0x000000103f2e7899 */ /* 0x000fe4000801162e */
[----:B------:R-:W-:-:S04]  /*1b00*/  ULEA.HI.SX32 UR4, UR5, UR4, 0x1a ;  /* 0x0000000405047291 */ /* 0x000fc8000f8fd23f */
[----:B------:R-:W-:-:S04]  /*1b10*/  UISETP.LT.AND UP0, UPT, URZ, UR4, UPT ;  /* 0x000000043f00728c */ /* 0x000fc8000bf01270 */
[----:B------:R-:W-:-:S03]  /*1b20*/  USEL UR39, URZ, UR4, !UP0 ;  /* 0x000000043f277287 */ /* 0x000fc6000c000000 */
[----:B------:R-:W-:-:S03]  /*1b30*/  UMOV UR4, URZ ;  /* 0x0000003f00047c82 */ /* 0x000fc60008000000 */
[----:B------:R-:W-:-:S13]  /*1b40*/  ISETP.GT.AND P0, PT, R104, UR39, PT ;  /* 0x0000002768007c0c */ /* 0x000fda000bf04270 */
[----:B------:R-:W-:Y:S05]  /*1b50*/  @!P0 BRA `(.L_x_1067) ;  /* 0x0000000000988947 */ /* 0x000fea0003800000 */
[----:B------:R-:W-:Y:S01]  /*1b60*/  UISETP.NE.AND UP0, UPT, UR46, URZ, UPT ;  /* 0x0000003f2e00728c */ /* 0x000fe2000bf05270 */
[----:B------:R-:W-:-:S03]  /*1b70*/  ULDC UR4, c[0x0][0x9f0] ;  /* 0x00027c0000047ab9 */ /* 0x000fc60000000800 */
[----:B------:R-:W-:-:S03]  /*1b80*/  USEL UR9, UR46, UR4, UP0 ;  /* 0x000000042e097287 */ /* 0x000fc60008000000 */
[----:B------:R-:W-:-:S03]  /*1b90*/  UMOV UR4, URZ ;  /* 0x0000003f00047c82 */ /* 0x000fc60008000000 */
[----:B------:R-:W-:-:S05]  /*1ba0*/  IMAD.U32 R5, RZ, RZ, UR9 ;  /* 0x00000009ff057e24 */ /* 0x000fca000f8e00ff */
        /* <DEDUP_REMOVED lines=33> */
.L_x_1067:
[----:B------:R-:W-:Y:S02]  /*1dc0*/  UIMAD UR39, UR37, UR4, UR39 ;  /* 0x00000004252772a4 */ /* 0x000fe4000f8e0227 */
[----:B------:R-:W-:Y:S01]  /*1dd0*/  IMAD.U32 R3, RZ, RZ, UR4 ;  /* 0x00000004ff037e24 */ /* 0x000fe2000f8e00ff */
[----:B------:R-:W-:Y:S02]  /*1de0*/  PLOP3.LUT P0, PT, PT, PT, PT, 0x80, 0x0 ;  /* 0x000000000000781c */ /* 0x000fe40003f0f070 */
[----:B------:R-:W-:Y:S02]  /*1df0*/  CS2R R28, SRZ ;  /* 0x00000000001c7805 */ /* 0x000fe4000001ff00 */
[----:B------:R-:W-:Y:S02]  /*1e00*/  CS2R R20, SRZ ;  /* 0x0000000000147805 */ /* 0x000fe4000001ff00 */
[----:B------:R-:W-:Y:S02]  /*1e10*/  CS2R R24, SRZ ;  /* 0x0000000000187805 */ /* 0x000fe4000001ff00 */
[----:B------:R-:W-:Y:S01]  /*1e20*/  VIADDMNMX R104, R3, UR39, R104, PT ;  /* 0x0000002703687c46 */ /* 0x000fe2000b800168 */
[----:B------:R-:W-:Y:S01]  /*1e30*/  IMAD.MOV.U32 R47, RZ, RZ, RZ ;  /* 0x000000ffff2f7224 */ /* 0x000fe200078e00ff */
[----:B------:R-:W-:Y:S01]  /*1e40*/  CS2R R6, SRZ ;  /* 0x0000000000067805 */ /* 0x000fe2000001ff00 */
[----:B------:R-:W-:Y:S01]  /*1e50*/  IMAD.MOV.U32 R3, RZ, RZ, RZ ;  /* 0x000000ffff037224 */ /* 0x000fe200078e00ff */
[----:B------:R-:W-:-:S02]  /*1e60*/  ISETP.GT.AND P1, PT, R104, UR39, PT ;  /* 0x0000002768007c0c */ /* 0x000fc4000bf24270 */
        /* <DEDUP_REMOVED lines=17> */
[----:B------:R-:W-:Y:S01]  /*1f80*/  CS2R R68, SRZ ;  /* 0x0000000000447805 */ /* 0x000fe2000001ff00 */
[----:B------:R-:W-:Y:S01]  /*1f90*/  IMAD.MOV.U32 R92, RZ, RZ, RZ ;  /* 0x000000ffff5c7224 */ /* 0x000fe200078e00ff */
        /* <DEDUP_REMOVED lines=42> */
.L_x_1069:
[----:B------:R-:W-:Y:S01]  /*2240*/  ULEA.HI UR4, UR47, UR47, URZ, 0x1 ;  /* 0x0000002f2f047291 */ /* 0x000fe2000f8f083f */
[----:B------:R-:W-:-:S03]  /*2250*/  IMAD.U32 R3, RZ, RZ, UR48 ;  /* 0x00000030ff037e24 */ /* 0x000fc6000f8e00ff */
[----:B------:R-:W-:Y:S02]  /*2260*/  ULOP3.LUT UR4, UR4, 0xfffffffe, URZ, 0xc0, !UPT ;  /* 0xfffffffe04047892 */ /* 0x000fe4000f8ec03f */
[----:B------:R-:W-:Y:S02]  /*2270*/  ISETP.NE.AND P0, PT, R3, 0x3, PT ;  /* 0x000000030300780c */ /* 0x000fe40003f05270 */
[----:B------:R-:W-:-:S06]  /*2280*/  UIADD3 UR4, UR47, -UR4, URZ ;  /* 0x800000042f047290 */ /* 0x000fcc000fffe03f */
[----:B------:R-:W-:-:S05]  /*2290*/  IMAD.U32 R0, RZ, RZ, UR4 ;  /* 0x00000004ff007e24 */ /* 0x000fca000f8e00ff */
[----:B------:R-:W-:-:S04]  /*22a0*/  SHF.L.U32 R0, R0, 0x1f, RZ ;  /* 0x0000001f00007819 */ /* 0x000fc800000006ff */
[----:B------:R-:W0:Y:S02]  /*22b0*/  SYNCS.PHASECHK.TRANS64.TRYWAIT P1, [UR41+0x29800], R0 ;  /* 0x02980000ff0075a7 */ /* 0x000e240008020169 */
[----:B0-----:R-:W-:Y:S05]  /*22c0*/  @!P1 BRA `(.L_x_1070) ;  /* 0x000001b400489947 */ /* 0x001fea0003800000 */
.L_x_1270:
[----:B------:R-:W-:Y:S05]  /*22d0*/  @!P0 BRA `(.L_x_1071) ;  /* 0x0000000000048947 */ /* 0x000fea0003800000 */
[----:B------:R-:W-:Y:S01]  /*22e0*/  BPT.TRAP 0x1 ;  /* 0x000000040000795c */ /* 0x000fe20000300000 */
.L_x_1071:
[----:B------:R-:W-:Y:S02]  /*22f0*/  IMAD.U32 R5, RZ, RZ, UR54 ;  /* 0x00000036ff057e24 */ /* 0x000fe4000f8e00ff */
[----:B0-----:R-:W-:-:S03]  /*2300*/  IMAD.U32 R0, RZ, RZ, UR50 ;  /* 0x00000032ff007e24 */ /* 0x001fc6000f8e00ff */
[----:B------:R-:W-:Y:S02]  /*2310*/  LEA R5, R5, UR41, 0x3 ;  /* 0x0000002905057c11 */ /* 0x000fe4000f8e18ff */
[----:B------:R-:W-:-:S04]  /*2320*/  SHF.L.U32 R0, R0, 0x1f, RZ ;  /* 0x0000001f00007819 */ /* 0x000fc800000006ff */
[----:B------:R0:W1:Y:S01]  /*2330*/  SYNCS.PHASECHK.TRANS64.TRYWAIT P1, [R5+URZ+0x29830], R0 ;  /* 0x02983000050075a7 */ /* 0x000062000802017f */
[----:B------:R-:W-:Y:S05]  /*2340*/  @!P0 BRA `(.L_x_1072) ;  /* 0x0000000000048947 */ /* 0x000fea0003800000 */
[----:B------:R-:W-:Y:S01]  /*2350*/  BPT.TRAP 0x1 ;  /* 0x000000040000795c */ /* 0x000fe20000300000 */
.L_x_1072:
[----:B------:R-:W2:Y:S01]  /*2360*/  S2R R3, SR_TID.X ;  /* 0x0000000000037919 */ /* 0x000ea20000002100 */
[----:B------:R-:W-:Y:S02]  /*2370*/  LOP3.LUT R2, R2, 0xfffffff7, RZ, 0xc0, !PT ;  /* 0xfffffff702027812 */ /* 0x000fe400078ec0ff */
[----:B--2---:R-:W-:-:S13]  /*2380*/  LOP3.LUT P2, RZ, R3, 0x7f, RZ, 0xc0, !PT ;  /* 0x0000007f03ff7812 */ /* 0x004fda000784c0ff */
[----:B------:R-:W-:Y:S01]  /*2390*/  @P2 LOP3.LUT R2, R2, 0x8, RZ, 0xfc, !PT ;  /* 0x0000000802022812 */ /* 0x000fe200078efcff */
[----:B-1----:R-:W-:Y:S06]  /*23a0*/  @P1 BRA `(.L_x_1073) ;  /* 0x0000000000081947 */ /* 0x002fec0003800000 */
[----:B------:R-:W1:Y:S02]  /*23b0*/  SYNCS.PHASECHK.TRANS64.TRYWAIT P1, [R5+URZ+0x29830], R0 ;  /* 0x02983000050075a7 */ /* 0x000e64000802017f */
[----:B-1----:R-:W-:Y:S05]  /*23c0*/  @!P1 BRA `(.L_x_1074) ;  /* 0x000001b400209947 */ /* 0x002fea0003800000 */
.L_x_1073:
[----:B------:R-:W-:Y:S05]  /*23d0*/  WARPSYNC.ALL ;  /* 0x0000000000007948 */ /* 0x000fea0003800000 */
[----:B------:R-:W-:Y:S01]  /*23e0*/  UIADD3 UR4, UR41, 0x1a400, URZ ;  /* 0x0001a40029047890 */ /* 0x000fe2000fffe03f */
[----:B------:R-:W-:Y:S01]  /*23f0*/  WARPGROUP.ARRIVE ;  /* 0x00000000000079c5 */ /* 0x000fe20000000000 */
[----:B------:R-:W-:-:S05]  /*2400*/  ULOP3.LUT UR20, UR55, 0x10000, URZ, 0xfc, !UPT ;  /* 0x0001000037147892 */ /* 0x000fca000f8efc3f */
[----:B------:R-:W2:Y:S01]  /*2410*/  S2R R3, SR_TID.X ;  /* 0x0000000000037919 */ /* 0x000ea20000002100 */
[----:B------:R-:W-:Y:S01]  /*2420*/  USHF.R.U32.HI UR4, URZ, 0x4, UR4 ;  /* 0x000000043f047899 */ /* 0x000fe20008011604 */
[----:B01----:R-:W-:Y:S01]  /*2430*/  VIADD R0, R22, UR36 ;  /* 0x0000002416007c36 */ /* 0x003fe20008000000 */
[----:B------:R-:W-:Y:S01]  /*2440*/  UMOV UR25, 0x80000020 ;  /* 0x8000002000197882 */ /* 0x000fe20000000000 */
[----:B------:R-:W-:Y:S01]  /*2450*/  UMOV UR27, 0x80000020 ;  /* 0x80000020001b7882 */ /* 0x000fe20000000000 */
[----:B------:R-:W-:Y:S01]  /*2460*/  ULOP3.LUT UR4, UR4, 0x3fff, URZ, 0xc0, !UPT ;  /* 0x00003fff04047892 */ /* 0x000fe2000f8ec03f */
[----:B------:R-:W-:Y:S01]  /*2470*/  UMOV UR24, UR20 ;  /* 0x0000001400187c82 */ /* 0x000fe20008000000 */
[----:B------:R-:W-:Y:S02]  /*2480*/  UMOV UR7, 0x80000020 ;  /* 0x8000002000077882 */ /* 0x000fe40000000000 */
[----:B------:R-:W-:Y:S01]  /*2490*/  ULOP3.LUT UR51, UR4, 0x10000, URZ, 0xfc, !UPT ;  /* 0x0001000004337892 */ /* 0x000fe2000f8efc3f */
[----:B------:R-:W-:Y:S01]  /*24a0*/  UMOV UR11, 0x80000020 ;  /* 0x80000020000b7882 */ /* 0x000fe20000000000 */
[----:B------:R-:W-:-:S02]  /*24b0*/  UIADD3 UR12, UR20, 0x202, URZ ;  /* 0x00000202140c7890 */ /* 0x000fc4000fffe03f */
[----:B------:R-:W-:Y:S01]  /*24c0*/  UIMAD UR28, UR54, 0x780, UR51 ;  /* 0x00000780361c78a4 */ /* 0x000fe2000f8e0233 */
[----:B------:R-:W-:Y:S01]  /*24d0*/  UMOV UR13, 0x80000020 ;  /* 0x80000020000d7882 */ /* 0x000fe20000000000 */
[----:B------:R-:W-:Y:S02]  /*24e0*/  UMOV UR15, 0x80000020 ;  /* 0x80000020000f7882 */ /* 0x000fe40000000000 */
[----:B------:R-:W-:Y:S02]  /*24f0*/  UIADD3 UR4, UR28, 0x80, URZ ;  /* 0x000000801c047890 */ /* 0x000fe4000fffe03f */
[----:B------:R-:W-:Y:S02]  /*2500*/  UIADD3 UR5, UR28, 0x100, URZ ;  /* 0x000001001c057890 */ /* 0x000fe4000fffe03f */
[----:B------:R-:W-:Y:S01]  /*2510*/  UMOV UR26, UR28 ;  /* 0x0000001c001a7c82 */ /* 0x000fe20008000000 */
[----:B------:R-:W-:Y:S01]  /*2520*/  UIADD3 UR6, UR28, 0x2, URZ ;  /* 0x000000021c067890 */ /* 0x000fe2000fffe03f */
[----:B------:R-:W-:Y:S01]  /*2530*/  QGMMA.64x32x32.F32.E4M3.E4M3 R88, gdesc[UR24], RZ, !UPT, gsb0 ;  /* 0x00600000185879f3 */ /* 0x000fe2000c0008ff */
[----:B------:R-:W-:Y:S01]  /*2540*/  UMOV UR26, UR4 ;  /* 0x00000004001a7c82 */ /* 0x000fe20008000000 */
[----:B------:R-:W-:Y:S01]  /*2550*/  UMOV UR27, 0x80000020 ;  /* 0x80000020001b7882 */ /* 0x000fe20000000000 */
[----:B------:R-:W-:-:S02]  /*2560*/  UIADD3 UR4, UR28, 0x180, URZ ;  /* 0x000001801c047890 */ /* 0x000fc4000fffe03f */
[----:B------:R-:W-:Y:S02]  /*2570*/  UIADD3 UR8, UR28, 0x82, URZ ;  /* 0x000000821c087890 */ /* 0x000fe4000fffe03f */
[----:B------:R-:W-:Y:S01]  /*2580*/  UIADD3 UR9, UR28, 0x102, URZ ;  /* 0x000001021c097890 */ /* 0x000fe2000fffe03f */
[----:B--2---:R-:W-:Y:S01]  /*2590*/  LOP3.LUT P3, RZ, R3, 0x7f, RZ, 0xc0, !PT ;  /* 0x0000007f03ff7812 */ /* 0x004fe2000786c0ff */
[----:B------:R-:W-:Y:S01]  /*25a0*/  UIADD3 UR10, UR28, 0x280, URZ ;  /* 0x000002801c0a7890 */ /* 0x000fe2000fffe03f */
[----:B------:R-:W-:Y:S01]  /*25b0*/  IMAD.MOV.U32 R3, RZ, RZ, R0 ;  /* 0x000000ffff037224 */ /* 0x000fe200078e0000 */
[----:B------:R-:W-:Y:S02]  /*25c0*/  UIADD3 UR14, UR28, 0x282, URZ ;  /* 0x000002821c0e7890 */ /* 0x000fe4000fffe03f */
[----:B------:R-:W-:Y:S02]  /*25d0*/  UIADD3 UR16, UR20, 0x400, URZ ;  /* 0x0000040014107890 */ /* 0x000fe4000fffe03f */
[----:B------:R-:W-:Y:S01]  /*25e0*/  UIADD3 UR18, UR28, 0x500, URZ ;  /* 0x000005001c127890 */ /* 0x000fe2000fffe03f */
[----:B------:R-:W-:Y:S01]  /*25f0*/  UMOV UR17, 0x80000020 ;  /* 0x8000002000117882 */ /* 0x000fe20000000000 */
[----:B------:R-:W-:Y:S01]  /*2600*/  UMOV UR19, 0x80000020 ;  /* 0x8000002000137882 */ /* 0x000fe20000000000 */
[----:B------:R-:W-:Y:S01]  /*2610*/  UIADD3 UR22, UR28, 0x502, URZ ;  /* 0x000005021c167890 */ /* 0x000fe2000fffe03f */
[----:B------:R-:W-:Y:S01]  /*2620*/  UMOV UR21, 0x80000020 ;  /* 0x8000002000157882 */ /* 0x000fe20000000000 */
[----:B------:R-:W-:Y:S01]  /*2630*/  UMOV UR23, 0x80000020 ;  /* 0x8000002000177882 */ /* 0x000fe20000000000 */
[----:B------:R-:W-:Y:S01]  /*2640*/  ULDC UR56, c[0x0][0x9dc] ;  /* 0x0002770000387ab9 */ /* 0x000fe20000000800 */
[----:B------:R-:W-:-:S02]  /*2650*/  WARPGROUP.DEPBAR.LE gsb0, 0x0 ;  /* 0x00008000000079c5 */ /* 0x000fc40000010000 */
[----:B------:R-:W-:-:S06]  /*2660*/  WARPGROUP.ARRIVE ;  /* 0x00000000000079c5 */ /* 0x000fcc0000000000 */
[----:B------:R-:W-:Y:S01]  /*2670*/  QGMMA.64x32x32.F32.E4M3.E4M3 R72, gdesc[UR24], RZ, !UPT, gsb0 ;  /* 0x00600000184879f3 */ /* 0x000fe2000c0008ff */
[----:B------:R-:W-:Y:S01]  /*2680*/  UMOV UR26, UR5 ;  /* 0x00000005001a7c82 */ /* 0x000fe20008000000 */
[----:B------:R-:W-:Y:S01]  /*2690*/  UMOV UR27, 0x80000020 ;  /* 0x80000020001b7882 */ /* 0x000fe20000000000 */
[----:B------:R-:W-:Y:S01]  /*26a0*/  UIADD3 UR5, UR28, 0x200, URZ ;  /* 0x000002001c057890 */ /* 0x000fe2000fffe03f */
        /* <DEDUP_REMOVED lines=11> */
[----:B------:R-:W-:Y:S01]  /*2760*/  UMOV UR5, 0x80000020 ;  /* 0x8000002000057882 */ /* 0x000fe20000000000 */
        /* <DEDUP_REMOVED lines=20> */
[----:B------:R-:W-:Y:S02]  /*28b0*/  UIADD3 UR8, UR20, 0x200, URZ ;  /* 0x0000020014087890 */ /* 0x000fe4000fffe03f */
        /* <DEDUP_REMOVED lines=39> */
[----:B------:R-:W-:Y:S02]  /*2b30*/  ULDC UR10, c[0x0][0x448] ;  /* 0x00011200000a7ab9 */ /* 0x000fe40000000800 */
[----:B------:R-:W-:Y:S02]  /*2b40*/  UISETP.NE.AND UP0, UPT, UR10, 0x1, UPT ;  /* 0x000000010a00788c */ /* 0x000fe4000bf05270 */
[----:B------:R-:W-:-:S04]  /*2b50*/  ULOP3.LUT UR10, URZ, UR56, URZ, 0x33, !UPT ;  /* 0x000000383f0a7292 */ /* 0x000fc8000f8e333f */
[----:B------:R-:W-:Y:S02]  /*2b60*/  PLOP3.LUT P1, PT, PT, PT, UP0, 0x80, 0x0 ;  /* 0x000000000000781c */ /* 0x000fe40003f2f008 */
[----:B------:R-:W-:Y:S01]  /*2b70*/  PLOP3.LUT P2, PT, PT, PT, UP0, 0x80, 0x0 ;  /* 0x000000000000781c */ /* 0x000fe20003f4f008 */
        /* <DEDUP_REMOVED lines=71> */
[----:B------:R-:W-:Y:S02]  /*2ff0*/  @UP0 ULDC UR6, c[0x0][0x44c] ;  /* 0x0001130000060ab9 */ /* 0x000fe40000000800 */
[----:B------:R-:W-:Y:S01]  /*3000*/  @P1 IMAD.HI.U32 R4, R0, UR6, RZ ;  /* 0x0000000600041c27 */ /* 0x000fe2000f8e00ff */
[----:B------:R-:W-:-:S03]  /*3010*/  @UP0 ULDC UR6, c[0x0][0x450] ;  /* 0x0001140000060ab9 */ /* 0x000fc60000000800 */
[----:B------:R-:W-:Y:S01]  /*3020*/  @!P3 VIADD R0, R5, 0x29840 ;  /* 0x000298400500b836 */ /* 0x000fe20000000000 */
[----:B------:R-:W-:Y:S01]  /*3030*/  @P2 SHF.R.U32.HI R3, RZ, UR6, R4 ;  /* 0x00000006ff032c19 */ /* 0x000fe20008011604 */
[----:B------:R-:W-:Y:S01]  /*3040*/  IMAD.MOV.U32 R5, RZ, RZ, -0xa0 ;  /* 0xffffff60ff057424 */ /* 0x000fe200078e00ff */
[----:B------:R-:W-:Y:S02]  /*3050*/  ULDC.64 UR6, c[0x0][0x9e0] ;  /* 0x0002780000067ab9 */ /* 0x000fe40000000a00 */
[----:B------:R-:W-:Y:S01]  /*3060*/  UISETP.GE.AND UP1, UPT, UR7, 0x1, UPT ;  /* 0x000000010700788c */ /* 0x000fe2000bf26270 */
[----:B------:R-:W0:Y:S01]  /*3070*/  SHFL.IDX PT, R9, R3, RZ, 0x1c1f ;  /* 0x001c1fff03097589 */ /* 0x000e2200000e0000 */
[----:B------:R-:W-:Y:S01]  /*3080*/  IMAD R4, R104, R5, 0xa1 ;  /* 0x000000a168047424 */ /* 0x000fe200078e0205 */
[----:B------:R-:W-:-:S03]  /*3090*/  @!P3 PRMT R0, RZ, 0x654, R0 ;  /* 0x00000654ff00b816 */ /* 0x000fc60000000000 */
[----:B------:R-:W-:Y:S01]  /*30a0*/  PLOP3.LUT P1, PT, PT, PT, UP1, 0x40, 0x0 ;  /* 0x000000000000781c */ /* 0x000fe20003f2e818 */
[----:B------:R-:W-:Y:S01]  /*30b0*/  VIADD R10, R4, 0xffffffff ;  /* 0xffffffff040a7836 */ /* 0x000fe20000000000 */
[----:B------:R-:W-:-:S03]  /*30c0*/  IADD3 R5, R17, R4, -R19 ;  /* 0x0000000411057210 */ /* 0x000fc60007ffe813 */
[----:B------:R-:W-:Y:S02]  /*30d0*/  IMAD.IADD R12, R10, 0x1, -R19 ;  /* 0x000000010a0c7824 */ /* 0x000fe400078e0a13 */
[----:B------:R-:W-:-:S04]  /*30e0*/  IMAD.IADD R5, R5, 0x1, -R18 ;  /* 0x0000000105057824 */ /* 0x000fc800078e0a12 */
[C---:B------:R-:W-:Y:S02]  /*30f0*/  VIADD R7, R5.reuse, UR6 ;  /* 0x0000000605077c36 */ /* 0x040fe40008000000 */
[----:B------:R-:W-:-:S04]  /*3100*/  VIADD R8, R5, UR10 ;  /* 0x0000000a05087c36 */ /* 0x000fc80008000000 */
[----:B0-----:R-:W-:Y:S01]  /*3110*/  IMAD.IADD R4, R8, 0x1, R9 ;  /* 0x0000000108047824 */ /* 0x001fe200078e0209 */
        /* <DEDUP_REMOVED lines=9> */
[----:B------:R0:W-:Y:S02]  /*31b0*/  @!P3 SYNCS.ARRIVE.TRANS64.RED.A1T0 RZ, [R0+URZ], RZ ;  /* 0x000000ff00ffb9a7 */ /* 0x0001e4000810043f */
[----:B0-----:R-:W-:-:S05]  /*31c0*/  IMAD R0, R104, -0xa0, R17 ;  /* 0xffffff6068007824 */ /* 0x001fca00078e0211 */
[----:B------:R-:W-:-:S04]  /*31d0*/  IADD3 R6, -R19, 0xa0, R0 ;  /* 0x000000a013067810 */ /* 0x000fc80007ffe100 */
[----:B------:R-:W-:Y:S01]  /*31e0*/  VIADDMNMX R0, R9, R7, R6, PT ;  /* 0x0000000709007246 */ /* 0x000fe20003800106 */
[----:B------:R-:W-:Y:S06]  /*31f0*/  @P1 BRA `(.L_x_1075) ;  /* 0x0000000000541947 */ /* 0x000fec0003800000 */
[----:B------:R-:W-:Y:S01]  /*3200*/  IADD3 R5, -R18, R17, R9 ;  /* 0x0000001112057210 */ /* 0x000fe20007ffe109 */
        /* <DEDUP_REMOVED lines=11> */
.L_x_1077:
[----:B------:R-:W-:-:S06]  /*32c0*/  UISETP.NE.AND UP2, UPT, UR7, 0x1, UPT ;  /* 0x000000010700788c */ /* 0x000fcc000bf45270 */
[----:B------:R-:W-:-:S05]  /*32d0*/  PLOP3.LUT P1, PT, PT, PT, UP2, 0x80, 0x0 ;  /* 0x000000000000781c */ /* 0x000fca0003f2f028 */
[----:B------:R-:W-:-:S08]  /*32e0*/  @UP2 ULDC.64 UR10, c[0x0][0x9e8] ;  /* 0x00027a00000a2ab9 */ /* 0x000fd00000000a00 */
[----:B------:R-:W-:-:S05]  /*32f0*/  @P1 IMAD.HI.U32 R9, R5, UR10, RZ ;  /* 0x0000000a05091c27 */ /* 0x000fca000f8e00ff */
[----:B------:R-:W-:-:S07]  /*3300*/  @P1 SHF.R.U32.HI R5, RZ, UR11, R9 ;  /* 0x0000000bff051c19 */ /* 0x000fce0008011609 */
.L_x_1078:
[----:B------:R-:W-:Y:S05]  /*3310*/  BSYNC B0 ;  /* 0x0000000000007941 */ /* 0x000fea0003800000 */
.L_x_1076:
[----:B------:R-:W-:-:S05]  /*3320*/  IMAD R5, R5, UR7, R12 ;  /* 0x0000000705057c24 */ /* 0x000fca000f8e020c */
[----:B------:R-:W-:Y:S02]  /*3330*/  VIMNMX R4, R4, R5, !PT ;  /* 0x0000000504047248 */ /* 0x000fe40007fe0100 */
[----:B------:R-:W-:-:S07]  /*3340*/  VIADDMNMX R0, R5, UR7, R0, PT ;  /* 0x0000000705007c46 */ /* 0x000fce000b800100 */
.L_x_1075:
        /* <DEDUP_REMOVED lines=40> */
[----:B------:R-:W-:Y:S02]  /*35d0*/  ISETP.LT.OR P2, PT, R0, 0x21, P2 ;  /* 0x000000210000780c */ /* 0x000fe40001741670 */
[----:B------:R-:W-:Y:S02]  /*35e0*/  ISETP.GE.AND P4, PT, R10, 0x31, PT ;  /* 0x000000310a00780c */ /* 0x000fe40003f86270 */
[----:B------:R-:W-:-:S02]  /*35f0*/  FSEL R72, R72, -INF , !P2 ;  /* 0xff80000048487808 */ /* 0x000fc40005000000 */
[----:B------:R-:W-:Y:S02]  /*3600*/  ISETP.GT.AND P2, PT, R4, 0x21, !P3 ;  /* 0x000000210400780c */ /* 0x000fe40005f44270 */
[----:B------:R-:W-:Y:S02]  /*3610*/  ISETP.GE.AND P3, PT, R10, 0x29, PT ;  /* 0x000000290a00780c */ /* 0x000fe40003f66270 */
[----:B------:R-:W-:Y:S02]  /*3620*/  ISETP.LT.OR P2, PT, R0, 0x22, P2 ;  /* 0x000000220000780c */ /* 0x000fe40001741670 */
[----:B------:R-:W-:Y:S02]  /*3630*/  P2R R109, PR, RZ, 0x8 ;  /* 0x00000008ff6d7803 */ /* 0x000fe40000000000 */
[----:B------:R-:W-:Y:S02]  /*3640*/  FSEL R73, R73, -INF , !P2 ;  /* 0xff80000049497808 */ /* 0x000fe40005000000 */
[----:B------:R-:W-:-:S02]  /*3650*/  ISETP.GT.AND P2, PT, R4, 0x28, !P3 ;  /* 0x000000280400780c */ /* 0x000fc40005f44270 */
[----:B------:R-:W-:Y:S02]  /*3660*/  P2R R110, PR, RZ, 0x10 ;  /* 0x00000010ff6e7803 */ /* 0x000fe40000000000 */
[----:B------:R-:W-:-:S04]  /*3670*/  ISETP.LT.OR P2, PT, R0, 0x29, P2 ;  /* 0x000000290000780c */ /* 0x000fc80001741670 */
[----:B------:R-:W-:Y:S02]  /*3680*/  FSEL R76, R76, -INF , !P2 ;  /* 0xff8000004c4c7808 */ /* 0x000fe40005000000 */
[----:B------:R-:W-:-:S04]  /*3690*/  ISETP.GE.AND P2, PT, R10, 0x2a, PT ;  /* 0x0000002a0a00780c */ /* 0x000fc80003f46270 */
[----:B------:R-:W-:-:S04]  /*36a0*/  ISETP.GT.AND P3, PT, R4, 0x29, !P2 ;  /* 0x000000290400780c */ /* 0x000fc80005764270 */
        /* <DEDUP_REMOVED lines=139> */
[----:B------:R-:W-:Y:S01]  /*3f60*/  ISETP.GT.AND P6, PT, R4, 0x99, !P6 ;  /* 0x000000990400780c */ /* 0x000fe200077c4270 */
[----:B0-----:R-:W-:-:S03]  /*3f70*/  IMAD.IADD R4, R8, 0x1, R3 ;  /* 0x0000000108047824 */ /* 0x001fc600078e0203 */
[----:B------:R-:W-:Y:S02]  /*3f80*/  ISETP.LT.OR P6, PT, R0, 0x9a, P6 ;  /* 0x0000009a0000780c */ /* 0x000fe400037c1670 */
[----:B------:R-:W-:Y:S02]  /*3f90*/  VIADDMNMX R0, R3, R7, R6, PT ;  /* 0x0000000703007246 */ /* 0x000fe40003800106 */
[----:B------:R-:W-:Y:S02]  /*3fa0*/  FSEL R37, R37, -INF , !P6 ;  /* 0xff80000025257808 */ /* 0x000fe40007000000 */
[----:B------:R-:W-:-:S13]  /*3fb0*/  PLOP3.LUT P6, PT, PT, PT, UP1, 0x40, 0x0 ;  /* 0x000000000000781c */ /* 0x000fda0003fce818 */
[----:B------:R-:W-:Y:S05]  /*3fc0*/  @P6 BRA `(.L_x_1079) ;  /* 0x00000000005c6947 */ /* 0x000fea0003800000 */
        /* <DEDUP_REMOVED lines=13> */
.L_x_1081:
[----:B------:R-:W-:-:S06]  /*40a0*/  UISETP.NE.AND UP2, UPT, UR7, 0x1, UPT ;  /* 0x000000010700788c */ /* 0x000fcc000bf45270 */
[----:B------:R-:W-:-:S05]  /*40b0*/  PLOP3.LUT P6, PT, PT, PT, UP2, 0x80, 0x0 ;  /* 0x000000000000781c */ /* 0x000fca0003fcf028 */
[----:B------:R-:W-:-:S08]  /*40c0*/  @UP2 ULDC.64 UR10, c[0x0][0x9e8] ;  /* 0x00027a00000a2ab9 */ /* 0x000fd00000000a00 */
[----:B------:R-:W-:Y:S01]  /*40d0*/  @P6 IMAD.HI.U32 R6, R3, UR10, RZ ;  /* 0x0000000a03066c27 */ /* 0x000fe2000f8e00ff */
[----:B------:R-:W-:-:S13]  /*40e0*/  PLOP3.LUT P6, PT, PT, PT, UP2, 0x80, 0x0 ;  /* 0x000000000000781c */ /* 0x000fda0003fcf028 */
[----:B------:R-:W-:-:S07]  /*40f0*/  @P6 SHF.R.U32.HI R3, RZ, UR11, R6 ;  /* 0x0000000bff036c19 */ /* 0x000fce0008011606 */
.L_x_1082:
[----:B------:R-:W-:Y:S05]  /*4100*/  BSYNC B0 ;  /* 0x0000000000007941 */ /* 0x000fea0003800000 */
.L_x_1080:
[----:B------:R-:W-:-:S05]  /*4110*/  IMAD R3, R3, UR7, R12 ;  /* 0x0000000703037c24 */ /* 0x000fca000f8e020c */
[----:B------:R-:W-:Y:S02]  /*4120*/  VIMNMX R4, R4, R3, !PT ;  /* 0x0000000304047248 */ /* 0x000fe40007fe0100 */
[----:B------:R-:W-:-:S07]  /*4130*/  VIADDMNMX R0, R3, UR7, R0, PT ;  /* 0x0000000703007c46 */ /* 0x000fce000b800100 */
.L_x_1079:
[C---:B------:R-:W-:Y:S01]  /*4140*/  ISETP.GT.AND P1, PT, R4.reuse, 0x20, !P1 ;  /* 0x000000200400780c */ /* 0x040fe20004f24270 */
[----:B------:R-:W-:Y:S01]  /*4150*/  @UP0 ULDC UR10, c[0x0][0x44c] ;  /* 0x00011300000a0ab9 */ /* 0x000fe20000000800 */
[----:B------:R-:W-:Y:S01]  /*4160*/  ISETP.GT.AND P2, PT, R4, 0x29, !P2 ;  /* 0x000000290400780c */ /* 0x000fe20005744270 */
[----:B------:R-:W-:Y:S01]  /*4170*/  UIMAD.WIDE.U32 UR10, UR36, UR10, URZ ;  /* 0x0000000a240a72a5 */ /* 0x000fe2000f8e003f */
[C---:B------:R-:W-:Y:S01]  /*4180*/  ISETP.LT.OR P1, PT, R0.reuse, 0x21, P1 ;  /* 0x000000210000780c */ /* 0x040fe20000f21670 */
[----:B------:R-:W-:Y:S01]  /*4190*/  @UP0 ULDC UR18, c[0x0][0x450] ;  /* 0x0001140000120ab9 */ /* 0x000fe20000000800 */
[----:B------:R-:W-:Y:S01]  /*41a0*/  ISETP.LT.OR P2, PT, R0, 0x2a, P2 ;  /* 0x0000002a0000780c */ /* 0x000fe20001741670 */
[----:B------:R-:W-:Y:S01]  /*41b0*/  UMOV UR14, UR36 ;  /* 0x00000024000e7c82 */ /* 0x000fe20008000000 */
[----:B------:R-:W-:Y:S01]  /*41c0*/  FSEL R74, R74, -INF , !P1 ;  /* 0xff8000004a4a7808 */ /* 0x000fe20004800000 */
[----:B------:R-:W-:Y:S01]  /*41d0*/  @UP0 USHF.R.U32.HI UR14, URZ, UR18, UR11 ;  /* 0x000000123f0e0299 */ /* 0x000fe2000801160b */
[----:B------:R-:W-:-:S02]  /*41e0*/  ISETP.NE.AND P1, PT, R108, RZ, PT ;  /* 0x000000ff6c00720c */ /* 0x000fc40003f25270 */
[----:B------:R-:W-:Y:S02]  /*41f0*/  FSEL R79, R79, -INF , !P2 ;  /* 0xff8000004f4f7808 */ /* 0x000fe40005000000 */
[----:B------:R-:W-:Y:S02]  /*4200*/  ISETP.GT.AND P1, PT, R4, 0x21, !P1 ;  /* 0x000000210400780c */ /* 0x000fe40004f24270 */
[----:B------:R-:W-:Y:S02]  /*4210*/  ISETP.NE.AND P2, PT, R116, RZ, PT ;  /* 0x000000ff7400720c */ /* 0x000fe40003f45270 */
[----:B------:R-:W-:Y:S02]  /*4220*/  ISETP.LT.OR P1, PT, R0, 0x22, P1 ;  /* 0x000000220000780c */ /* 0x000fe40000f21670 */
[----:B------:R-:W-:Y:S02]  /*4230*/  ISETP.NE.AND P6, PT, R117, RZ, PT ;  /* 0x000000ff7500720c */ /* 0x000fe40003fc5270 */
        /* <DEDUP_REMOVED lines=50> */
[----:B------:R-:W-:Y:S02]  /*4560*/  ISETP.GT.AND P1, PT, R4, 0x48, !P2 ;  /* 0x000000480400780c */ /* 0x000fe40005724270 */
[----:B------:R-:W-:Y:S02]  /*4570*/  ISETP.NE.AND P2, PT, R127, RZ, PT ;  /* 0x000000ff7f00720c */ /* 0x000fe40003f45270 */
[----:B------:R-:W-:Y:S02]  /*4580*/  ISETP.LT.OR P1, PT, R0, 0x49, P1 ;  /* 0x000000490000780c */ /* 0x000fe40000f21670 */
[----:B------:R-:W-:Y:S02]  /*4590*/  FMNMX.FTZ R6, R68, R3, !PT ;  /* 0x0000000344067209 */ /* 0x000fe40007810000 */
[----:B------:R-:W-:-:S02]  /*45a0*/  FSEL R62, R62, -INF , !P1 ;  /* 0xff8000003e3e7808 */ /* 0x000fc40004800000 */
[----:B------:R-:W-:Y:S02]  /*45b0*/  ISETP.GT.AND P1, PT, R4, 0x49, !P6 ;  /* 0x000000490400780c */ /* 0x000fe40007724270 */
[----:B------:R-:W-:Y:S02]  /*45c0*/  ISETP.NE.AND P6, PT, R128, RZ, PT ;  /* 0x000000ff8000720c */ /* 0x000fe40003fc5270 */
        /* <DEDUP_REMOVED lines=41> */
[----:B------:R-:W-:Y:S01]  /*4860*/  ISETP.GT.AND P3, PT, R4, 0x90, !P3 ;  /* 0x000000900400780c */ /* 0x000fe20005f64270 */
[----:B------:R-:W0:Y:S01]  /*4870*/  SHFL.BFLY PT, R3, R6, 0x2, 0x1f ;  /* 0x0c401f0006037f89 */ /* 0x000e2200000e0000 */
[----:B------:R-:W-:Y:S02]  /*4880*/  ISETP.LT.OR P1, PT, R0, 0x62, P1 ;  /* 0x000000620000780c */ /* 0x000fe40000f21670 */
[----:B------:R-:W-:Y:S02]  /*4890*/  ISETP.GT.AND P4, PT, R4, 0x91, !P4 ;  /* 0x000000910400780c */ /* 0x000fe40006784270 */
[----:B------:R-:W-:Y:S02]  /*48a0*/  FSEL R43, R43, -INF , !P1 ;  /* 0xff8000002b2b7808 */ /* 0x000fe40004800000 */
[----:B------:R-:W-:-:S02]  /*48b0*/  ISETP.NE.AND P1, PT, R124, RZ, PT ;  /* 0x000000ff7c00720c */ /* 0x000fc40003f25270 */
[C---:B------:R-:W-:Y:S02]  /*48c0*/  ISETP.GT.AND P5, PT, R4.reuse, 0x98, !P5 ;  /* 0x000000980400780c */ /* 0x040fe40006fa4270 */
[----:B------:R-:W-:Y:S02]  /*48d0*/  ISETP.GT.AND P1, PT, R4, 0x68, !P1 ;  /* 0x000000680400780c */ /* 0x000fe40004f24270 */
[C---:B------:R-:W-:Y:S02]  /*48e0*/  ISETP.LT.OR P3, PT, R0.reuse, 0x91, P3 ;  /* 0x000000910000780c */ /* 0x040fe40001f61670 */
        /* <DEDUP_REMOVED lines=15> */
[----:B------:R-:W-:Y:S02]  /*49e0*/  ISETP.LT.OR P1, PT, R0, 0x71, P1 ;  /* 0x000000710000780c */ /* 0x000fe40000f21670 */
[----:B------:R-:W-:-:S02]  /*49f0*/  R2UR UR15, R105 ;  /* 0x00000000690f72ca */ /* 0x000fc400000e0000 */
[----:B------:R-:W-:Y:S02]  /*4a00*/  FSEL R50, R50, -INF , !P1 ;  /* 0xff80000032327808 */ /* 0x000fe40004800000 */
[----:B------:R-:W-:Y:S02]  /*4a10*/  ISETP.GT.AND P1, PT, R4, 0x71, !P2 ;  /* 0x000000710400780c */ /* 0x000fe40005724270 */
[----:B------:R-:W-:Y:S02]  /*4a20*/  ISETP.NE.AND P2, PT, R130, RZ, PT ;  /* 0x000000ff8200720c */ /* 0x000fe40003f45270 */
[----:B------:R-:W-:Y:S02]  /*4a30*/  ISETP.LT.OR P1, PT, R0, 0x72, P1 ;  /* 0x000000720000780c */ /* 0x000fe40000f21670 */
[----:B0-----:R-:W-:Y:S02]  /*4a40*/  FMNMX.FTZ R3, R7, R8, !PT ;  /* 0x0000000807037209 */ /* 0x001fe40007810000 */
[----:B------:R-:W-:Y:S01]  /*4a50*/  FSEL R51, R51, -INF , !P1 ;  /* 0xff80000033337808 */ /* 0x000fe20004800000 */
[----:B------:R-:W-:Y:S01]  /*4a60*/  UIADD3 UR10, UR15, UR14, URZ ;  /* 0x0000000e0f0a7290 */ /* 0x000fe2000fffe03f */
[----:B------:R-:W-:-:S02]  /*4a70*/  ISETP.GT.AND P1, PT, R4, 0x78, !P6 ;  /* 0x000000780400780c */ /* 0x000fc40007724270 */
[----:B------:R-:W-:Y:S01]  /*4a80*/  ISETP.NE.AND P6, PT, R131, RZ, PT ;  /* 0x000000ff8300720c */ /* 0x000fe20003fc5270 */
[----:B------:R-:W-:Y:S01]  /*4a90*/  UIADD3 UR6, UR10, UR6, URZ ;  /* 0x000000060a067290 */ /* 0x000fe2000fffe03f */
        /* <DEDUP_REMOVED lines=22> */
[----:B------:R-:W-:Y:S01]  /*4c00*/  ISETP.NE.AND P1, PT, R20, RZ, PT ;  /* 0x000000ff1400720c */ /* 0x000fe20003f25270 */
[----:B------:R-:W-:-:S03]  /*4c10*/  IMAD.U32 R20, RZ, RZ, UR42 ;  /* 0x0000002aff147e24 */ /* 0x000fc6000f8e00ff */
[----:B------:R-:W-:Y:S01]  /*4c20*/  ISETP.GT.AND P1, PT, R4, 0x11, !P1 ;  /* 0x000000110400780c */ /* 0x000fe20004f24270 */
[----:B------:R-:W-:-:S03]  /*4c30*/  FFMA.FTZ R20, R3, R20, -8 ;  /* 0xc100000003147423 */ /* 0x000fc60000010014 */
        /* <DEDUP_REMOVED lines=14> */
[----:B------:R-:W-:Y:S02]  /*4d20*/  ISETP.GT.AND P1, PT, R4, 0x80, !P2 ;  /* 0x000000800400780c */ /* 0x000fe40005724270 */
[----:B------:R-:W-:Y:S02]  /*4d30*/  FMNMX.FTZ R13, R90, R91, !PT ;  /* 0x0000005b5a0d7209 */ /* 0x000fe40007810000 */
[----:B------:R-:W-:Y:S02]  /*4d40*/  ISETP.LT.OR P1, PT, R0, 0x81, P1 ;  /* 0x000000810000780c */ /* 0x000fe40000f21670 */
[----:B------:R-:W-:Y:S02]  /*4d50*/  ISETP.NE.AND P2, PT, R9, RZ, PT ;  /* 0x000000ff0900720c */ /* 0x000fe40003f45270 */
[----:B------:R-:W-:-:S02]  /*4d60*/  FSEL R26, R26, -INF , !P1 ;  /* 0xff8000001a1a7808 */ /* 0x000fc40004800000 */
        /* <DEDUP_REMOVED lines=8> */
[----:B------:R-:W-:-:S01]  /*4df0*/  FFMA.FTZ R12, R72, UR42, -R20 ;  /* 0x0000002a480c7c23 */ /* 0x000fc20008010814 */
[----:B------:R-:W-:Y:S01]  /*4e00*/  FMNMX.FTZ R72, R94, R13, !PT ;  /* 0x0000000d5e487209 */ /* 0x000fe20007810000 */
[----:B------:R-:W-:-:S01]  /*4e10*/  FFMA.FTZ R88, R76, UR42, -R20 ;  /* 0x0000002a4c587c23 */ /* 0x000fc20008010814 */
[--C-:B------:R-:W-:Y:S01]  /*4e20*/  FFMA.FTZ R73, R73, UR42, -R20.reuse ;  /* 0x0000002a49497c23 */ /* 0x100fe20008010814 */
[----:B------:R-:W-:-:S01]  /*4e30*/  FFMA.FTZ R6, R89, UR42, -R20 ;  /* 0x0000002a59067c23 */ /* 0x000fc20008010814 */
[----:B------:R-:W-:Y:S01]  /*4e40*/  FMNMX.FTZ R13, R95, R72, !PT ;  /* 0x000000485f0d7209 */ /* 0x000fe20007810000 */
[----:B------:R-:W-:-:S01]  /*4e50*/  FFMA.FTZ R89, R80, UR42, -R20 ;  /* 0x0000002a50597c23 */ /* 0x000fc20008010814 */
[----:B------:R-:W-:Y:S01]  /*4e60*/  ISETP.LT.OR P1, PT, R0, 0x89, P1 ;  /* 0x000000890000780c */ /* 0x000fe20000f21670 */
[----:B------:R-:W-:-:S01]  /*4e70*/  FFMA.FTZ R5, R5, UR42, -R20 ;  /* 0x0000002a05057c23 */ /* 0x000fc20008010814 */
[----:B------:R-:W-:Y:S01]  /*4e80*/  FMNMX.FTZ R72, R98, R13, !PT ;  /* 0x0000000d62487209 */ /* 0x000fe20007810000 */
[----:B------:R-:W-:-:S01]  /*4e90*/  FFMA.FTZ R7, R92, UR42, -R20 ;  /* 0x0000002a5c077c23 */ /* 0x000fc20008010814 */
[----:B------:R0:W-:Y:S01]  /*4ea0*/  MUFU.EX2 R13, R73 ;  /* 0x00000049000d7308 */ /* 0x0001e20000000800 */
[----:B------:R-:W-:Y:S01]  /*4eb0*/  FSEL R30, R30, -INF , !P1 ;  /* 0xff8000001e1e7808 */ /* 0x000fe20004800000 */
[--C-:B------:R-:W-:Y:S01]  /*4ec0*/  FFMA.FTZ R10, R93, UR42, -R20.reuse ;  /* 0x0000002a5d0a7c23 */ /* 0x100fe20008010814 */
[----:B------:R-:W-:Y:S01]  /*4ed0*/  FMNMX.FTZ R15, R99, R72, !PT ;  /* 0x00000048630f7209 */ /* 0x000fe20007810000 */
[--C-:B------:R-:W-:Y:S01]  /*4ee0*/  FFMA.FTZ R8, R96, UR42, -R20.reuse ;  /* 0x0000002a60087c23 */ /* 0x100fe20008010814 */
[----:B------:R-:W-:Y:S01]  /*4ef0*/  ISETP.GT.AND P1, PT, R4, 0x89, !P2 ;  /* 0x000000890400780c */ /* 0x000fe20005724270 */
[--C-:B------:R-:W-:Y:S01]  /*4f00*/  FFMA.FTZ R9, R97, UR42, -R20.reuse ;  /* 0x0000002a61097c23 */ /* 0x100fe20008010814 */
[----:B------:R-:W-:Y:S01]  /*4f10*/  FMNMX.FTZ R72, R102, R15, !PT ;  /* 0x0000000f66487209 */ /* 0x000fe20007810000 */
[----:B------:R-:W-:Y:S01]  /*4f20*/  MUFU.EX2 R5, R5 ;  /* 0x0000000500057308 */ /* 0x000fe20000000800 */
[----:B------:R-:W-:Y:S01]  /*4f30*/  ISETP.LT.OR P1, PT, R0, 0x8a, P1 ;  /* 0x0000008a0000780c */ /* 0x000fe20000f21670 */
[--C-:B------:R-:W-:Y:S01]  /*4f40*/  FFMA.FTZ R11, R100, UR42, -R20.reuse ;  /* 0x0000002a640b7c23 */ /* 0x100fe20008010814 */
[----:B------:R-:W-:Y:S01]  /*4f50*/  FMNMX.FTZ R21, R103, R72, !PT ;  /* 0x0000004867157209 */ /* 0x000fe20007810000 */
[--C-:B------:R-:W-:Y:S01]  /*4f60*/  FFMA.FTZ R72, R77, UR42, -R20.reuse ;  /* 0x0000002a4d487c23 */ /* 0x100fe20008010814 */
[----:B------:R-:W-:Y:S01]  /*4f70*/  ISETP.GT.AND P2, PT, R4, 0x99, !P6 ;  /* 0x000000990400780c */ /* 0x000fe20007744270 */
[--C-:B------:R-:W-:Y:S01]  /*4f80*/  FFMA.FTZ R4, R40, UR42, -R20.reuse ;  /* 0x0000002a28047c23 */ /* 0x100fe20008010814 */
[----:B------:R-:W-:Y:S01]  /*4f90*/  FMNMX.FTZ R76, R74, R21, !PT ;  /* 0x000000154a4c7209 */ /* 0x000fe20007810000 */
[----:B------:R-:W-:Y:S01]  /*4fa0*/  MUFU.EX2 R6, R6 ;  /* 0x0000000600067308 */ /* 0x000fe20000000800 */
[----:B------:R-:W-:Y:S01]  /*4fb0*/  FSEL R31, R31, -INF , !P1 ;  /* 0xff8000001f1f7808 */ /* 0x000fe20004800000 */
        /* <DEDUP_REMOVED lines=9> */
[----:B0-----:R-:W-:Y:S01]  /*5050*/  FMNMX.FTZ R73, R79, R76, !PT ;  /* 0x0000004c4f497209 */ /* 0x001fe20007810000 */
[--C-:B------:R-:W-:Y:S01]  /*5060*/  FFMA.FTZ R76, R81, UR42, -R20.reuse ;  /* 0x0000002a514c7c23 */ /* 0x100fe20008010814 */
[----:B------:R-:W-:-:S01]  /*5070*/  FFMA.FTZ R81, R84, UR42, -R20 ;  /* 0x0000002a54517c23 */ /* 0x000fc20008010814 */
[--C-:B------:R-:W-:Y:S01]  /*5080*/  FFMA.FTZ R61, R61, UR42, -R20.reuse ;  /* 0x0000002a3d3d7c23 */ /* 0x100fe20008010814 */
[----:B------:R-:W-:Y:S01]  /*5090*/  FMNMX.FTZ R80, R82, R73, !PT ;  /* 0x0000004952507209 */ /* 0x000fe20007810000 */
[----:B------:R-:W0:Y:S01]  /*50a0*/  MUFU.EX2 R10, R10 ;  /* 0x0000000a000a7308 */ /* 0x000e220000000800 */
[----:B------:R-:W-:-:S01]  /*50b0*/  FFMA.FTZ R64, R64, UR42, -R20 ;  /* 0x0000002a40407c23 */ /* 0x000fc20008010814 */
[--C-:B------:R-:W-:Y:S01]  /*50c0*/  FFMA.FTZ R65, R65, UR42, -R20.reuse ;  /* 0x0000002a41417c23 */ /* 0x100fe20008010814 */
[----:B------:R-:W-:Y:S01]  /*50d0*/  FMNMX.FTZ R73, R83, R80, !PT ;  /* 0x0000005053497209 */ /* 0x000fe20007810000 */
[--C-:B------:R-:W-:Y:S01]  /*50e0*/  FFMA.FTZ R68, R68, UR42, -R20.reuse ;  /* 0x0000002a44447c23 */ /* 0x100fe20008010814 */
[----:B------:R-:W-:-:S01]  /*50f0*/  FFMA.FTZ R69, R69, UR42, -R20 ;  /* 0x0000002a45457c23 */ /* 0x000fc20008010814 */
[--C-:B------:R-:W-:Y:S01]  /*5100*/  FFMA.FTZ R41, R41, UR42, -R20.reuse ;  /* 0x0000002a29297c23 */ /* 0x100fe20008010814 */
[----:B------:R-:W-:Y:S01]  /*5110*/  FMNMX.FTZ R80, R86, R73, !PT ;  /* 0x0000004956507209 */ /* 0x000fe20007810000 */
[----:B------:R-:W-:Y:S01]  /*5120*/  MUFU.EX2 R8, R8 ;  /* 0x0000000800087308 */ /* 0x000fe20000000800 */
        /* <DEDUP_REMOVED lines=15> */
[----:B------:R-:W-:Y:S01]  /*5220*/  FFMA.FTZ R37, R37, UR42, -R20 ;  /* 0x0000002a25257c23 */ /* 0x000fe20008010814 */
[----:B------:R-:W-:Y:S01]  /*5230*/  MUFU.EX2 R9, R9 ;  /* 0x0000000900097308 */ /* 0x000fe20000000800 */
[----:B0-----:R-:W-:-:S02]  /*5240*/  F2FP.SATFINITE.E4M3.F32.PACK_AB_MERGE_C R184, R10, R7, RZ ;  /* 0x000000070ab8723e */ /* 0x001fc400048070ff */
[----:B------:R-:W-:Y:S02]  /*5250*/  FMNMX.FTZ R77, R63, R84, !PT ;  /* 0x000000543f4d7209 */ /* 0x000fe40007810000 */
[----:B------:R-:W-:Y:S02]  /*5260*/  F2FP.SATFINITE.E4M3.F32.PACK_AB_MERGE_C R184, R6, R5, R184 ;  /* 0x0000000506b8723e */ /* 0x000fe400048070b8 */
        /* <DEDUP_REMOVED lines=10> */
[----:B------:R-:W0:Y:S03]  /*5310*/  MUFU.EX2 R14, R14 ;  /* 0x0000000e000e7308 */ /* 0x000e260000000800 */
[----:B------:R-:W-:-:S04]  /*5320*/  FMNMX.FTZ R77, R47, R84, !PT ;  /* 0x000000542f4d7209 */ /* 0x000fc80007810000 */
[----:B------:R-:W-:Y:S01]  /*5330*/  FMNMX.FTZ R84, R50, R77, !PT ;  /* 0x0000004d32547209 */ /* 0x000fe20007810000 */
[----:B------:R-:W-:Y:S03]  /*5340*/  MUFU.EX2 R12, R12 ;  /* 0x0000000c000c7308 */ /* 0x000fe60000000800 */
[----:B------:R-:W-:-:S04]  /*5350*/  FMNMX.FTZ R77, R51, R84, !PT ;  /* 0x00000054334d7209 */ /* 0x000fc80007810000 */
[----:B------:R-:W-:Y:S01]  /*5360*/  FMNMX.FTZ R84, R54, R77, !PT ;  /* 0x0000004d36547209 */ /* 0x000fe20007810000 */
[----:B------:R-:W-:Y:S01]  /*5370*/  MUFU.EX2 R21, R89 ;  /* 0x0000005900157308 */ /* 0x000fe20000000800 */
[----:B0-----:R-:W-:Y:S02]  /*5380*/  F2FP.SATFINITE.E4M3.F32.PACK_AB_MERGE_C R186, R14, R11, RZ ;  /* 0x0000000b0eba723e */ /* 0x001fe400048070ff */
[----:B------:R-:W-:Y:S02]  /*5390*/  FMNMX.FTZ R77, R55, R84, !PT ;  /* 0x00000054374d7209 */ /* 0x000fe40007810000 */
[----:B------:R-:W-:Y:S02]  /*53a0*/  F2FP.SATFINITE.E4M3.F32.PACK_AB_MERGE_C R186, R9, R8, R186 ;  /* 0x0000000809ba723e */ /* 0x000fe400048070ba */
        /* <DEDUP_REMOVED lines=9> */
[----:B------:R-:W-:Y:S01]  /*5440*/  FMNMX.FTZ R77, R35, R40, !PT ;  /* 0x00000028234d7209 */ /* 0x000fe20007810000 */
[----:B------:R-:W-:-:S01]  /*5450*/  FFMA.FTZ R40, R44, UR42, -R20 ;  /* 0x0000002a2c287c23 */ /* 0x000fc20008010814 */
[--C-:B------:R-:W-:Y:S01]  /*5460*/  FFMA.FTZ R44, R48, UR42, -R20.reuse ;  /* 0x0000002a302c7c23 */ /* 0x100fe20008010814 */
[----:B------:R-:W-:-:S01]  /*5470*/  FFMA.FTZ R48, R52, UR42, -R20 ;  /* 0x0000002a34307c23 */ /* 0x000fc20008010814 */
[----:B------:R-:W-:Y:S01]  /*5480*/  FMNMX.FTZ R0, R38, R77, !PT ;  /* 0x0000004d26007209 */ /* 0x000fe20007810000 */
[----:B------:R-:W-:Y:S01]  /*5490*/  MUFU.EX2 R56, R56 ;  /* 0x0000003800387308 */ /* 0x000fe20000000800 */
[----:B------:R-:W-:-:S02]  /*54a0*/  F2FP.SATFINITE.E4M3.F32.PACK_AB_MERGE_C R180, R13, R12, R180 ;  /* 0x0000000c0db4723e */ /* 0x000fc400048070b4 */
[----:B------:R-:W-:-:S05]  /*54b0*/  FMNMX.FTZ R0, R39, R0, !PT ;  /* 0x0000000027007209 */ /* 0x000fca0007810000 */
[----:B------:R-:W0:Y:S01]  /*54c0*/  SHFL.BFLY PT, R77, R0, 0x2, 0x1f ;  /* 0x0c401f00004d7f89 */ /* 0x000e2200000e0000 */
[----:B------:R-:W-:Y:S08]  /*54d0*/  MUFU.EX2 R57, R57 ;  /* 0x0000003900397308 */ /* 0x000ff00000000800 */
[----:B------:R-:W-:Y:S08]  /*54e0*/  MUFU.EX2 R60, R60 ;  /* 0x0000003c003c7308 */ /* 0x000ff00000000800 */
[----:B------:R-:W1:Y:S01]  /*54f0*/  MUFU.EX2 R61, R61 ;  /* 0x0000003d003d7308 */ /* 0x000e620000000800 */
[----:B0-----:R-:W-:-:S07]  /*5500*/  FMNMX.FTZ R77, R0, R77, !PT ;  /* 0x0000004d004d7209 */ /* 0x001fce0007810000 */
[----:B------:R-:W-:Y:S01]  /*5510*/  MUFU.EX2 R68, R68 ;  /* 0x0000004400447308 */ /* 0x000fe20000000800 */
[----:B------:R-:W0:Y:S07]  /*5520*/  SHFL.BFLY PT, R0, R77, 0x1, 0x1f ;  /* 0x0c201f004d007f89 */ /* 0x000e2e00000e0000 */
[----:B------:R-:W-:Y:S08]  /*5530*/  MUFU.EX2 R69, R69 ;  /* 0x0000004500457308 */ /* 0x000ff00000000800 */
[----:B------:R-:W-:Y:S08]  /*5540*/  MUFU.EX2 R64, R64 ;  /* 0x0000004000407308 */ /* 0x000ff00000000800 */
[----:B------:R-:W-:Y:S01]  /*5550*/  MUFU.EX2 R65, R65 ;  /* 0x0000004100417308 */ /* 0x000fe20000000800 */
[----:B0-----:R-:W-:Y:S01]  /*5560*/  FMNMX.FTZ R0, R77, R0, !PT ;  /* 0x000000004d007209 */ /* 0x001fe20007810000 */
[----:B------:R-:W-:-:S03]  /*5570*/  IMAD.U32 R77, RZ, RZ, UR42 ;  /* 0x0000002aff4d7e24 */ /* 0x000fc6000f8e00ff */
[C---:B------:R-:W-:Y:S01]  /*5580*/  FSETP.NEU.FTZ.AND P1, PT, R0.reuse, -INF , PT ;  /* 0xff8000000000780b */ /* 0x040fe20003f3d000 */
[----:B------:R-:W-:-:S02]  /*5590*/  FFMA.FTZ R52, R0, R77, -8 ;  /* 0xc100000000347423 */ /* 0x000fc4000001004d */
[----:B------:R-:W-:Y:S03]  /*55a0*/  MUFU.EX2 R40, R40 ;  /* 0x0000002800287308 */ /* 0x000fe60000000800 */
[----:B------:R-:W-:Y:S02]  /*55b0*/  FSEL R52, R52, RZ, P1 ;  /* 0x000000ff34347208 */ /* 0x000fe40000800000 */
[----:B------:R-:W-:-:S03]  /*55c0*/  PLOP3.LUT P1, PT, PT, PT, UP1, 0x40, 0x0 ;  /* 0x000000000000781c */ /* 0x000fc60003f2e818 */
        /* <DEDUP_REMOVED lines=10> */
[----:B------:R-:W-:Y:S01]  /*5670*/  FADD.FTZ R66, R5, R6 ;  /* 0x0000000605427221 */ /* 0x000fe20000010000 */
[----:B------:R-:W-:-:S01]  /*5680*/  FFMA.FTZ R83, R87, UR42, -R52 ;  /* 0x0000002a57537c23 */ /* 0x000fc20008010834 */
[--C-:B------:R-:W-:Y:S01]  /*5690*/  FFMA.FTZ R81, R94, UR42, -R52.reuse ;  /* 0x0000002a5e517c23 */ /* 0x100fe20008010834 */
[----:B------:R-:W-:-:S01]  /*56a0*/  FFMA.FTZ R87, R63, UR42, -R52 ;  /* 0x0000002a3f577c23 */ /* 0x000fc20008010834 */
[----:B------:R-:W-:Y:S01]  /*56b0*/  FFMA.FTZ R63, R67, UR42, -R52 ;  /* 0x0000002a433f7c23 */ /* 0x000fe20008010834 */
[----:B------:R-:W-:Y:S01]  /*56c0*/  MUFU.EX2 R20, R20 ;  /* 0x0000001400147308 */ /* 0x000fe20000000800 */
[----:B------:R-:W-:-:S01]  /*56d0*/  FADD.FTZ R67, R7, R66 ;  /* 0x0000004207437221 */ /* 0x000fc20000010000 */
[--C-:B------:R-:W-:Y:S01]  /*56e0*/  FFMA.FTZ R88, R95, UR42, -R52.reuse ;  /* 0x0000002a5f587c23 */ /* 0x100fe20008010834 */
[----:B------:R-:W-:-:S01]  /*56f0*/  FFMA.FTZ R84, R98, UR42, -R52 ;  /* 0x0000002a62547c23 */ /* 0x000fc20008010834 */
[----:B------:R-:W-:Y:S01]  /*5700*/  FFMA.FTZ R85, R99, UR42, -R52 ;  /* 0x0000002a63557c23 */ /* 0x000fe20008010834 */
[----:B------:R-:W-:-:S01]  /*5710*/  FADD.FTZ R67, R10, R67 ;  /* 0x000000430a437221 */ /* 0x000fc20000010000 */
[--C-:B------:R-:W-:Y:S01]  /*5720*/  FFMA.FTZ R89, R102, UR42, -R52.reuse ;  /* 0x0000002a66597c23 */ /* 0x100fe20008010834 */
[----:B------:R-:W-:-:S01]  /*5730*/  FFMA.FTZ R90, R103, UR42, -R52 ;  /* 0x0000002a675a7c23 */ /* 0x000fc20008010834 */
[----:B------:R-:W0:Y:S01]  /*5740*/  MUFU.EX2 R77, R77 ;  /* 0x0000004d004d7308 */ /* 0x000e220000000800 */
[----:B------:R-:W-:-:S01]  /*5750*/  FADD.FTZ R66, R8, R67 ;  /* 0x0000004308427221 */ /* 0x000fc20000010000 */
[--C-:B------:R-:W-:Y:S01]  /*5760*/  FFMA.FTZ R74, R74, UR42, -R52.reuse ;  /* 0x0000002a4a4a7c23 */ /* 0x100fe20008010834 */
[----:B------:R-:W-:-:S01]  /*5770*/  FFMA.FTZ R75, R75, UR42, -R52 ;  /* 0x0000002a4b4b7c23 */ /* 0x000fc20008010834 */
[----:B------:R-:W-:Y:S01]  /*5780*/  FFMA.FTZ R58, R58, UR42, -R52 ;  /* 0x0000002a3a3a7c23 */ /* 0x000fe20008010834 */
[----:B------:R-:W-:-:S01]  /*5790*/  FADD.FTZ R66, R9, R66 ;  /* 0x0000004209427221 */ /* 0x000fc20000010000 */
[----:B------:R-:W-:Y:S01]  /*57a0*/  FFMA.FTZ R59, R59, UR42, -R52 ;  /* 0x0000002a3b3b7c23 */ /* 0x000fe20008010834 */
[----:B-1----:R-:W-:Y:S01]  /*57b0*/  F2FP.SATFINITE.E4M3.F32.PACK_AB_MERGE_C R8, R61, R60, RZ ;  /* 0x0000003c3d08723e */ /* 0x002fe200048070ff */
[----:B------:R-:W1:Y:S01]  /*57c0*/  MUFU.EX2 R81, R81 ;  /* 0x0000005100517308 */ /* 0x000e620000000800 */
[----:B------:R-:W-:-:S01]  /*57d0*/  FADD.FTZ R67, R11, R66 ;  /* 0x000000420b437221 */ /* 0x000fc20000010000 */
[--C-:B------:R-:W-:Y:S01]  /*57e0*/  FFMA.FTZ R70, R70, UR42, -R52.reuse ;  /* 0x0000002a46467c23 */ /* 0x100fe20008010834 */
[----:B------:R-:W-:-:S01]  /*57f0*/  FFMA.FTZ R71, R71, UR42, -R52 ;  /* 0x0000002a47477c23 */ /* 0x000fc20008010834 */
[----:B------:R-:W-:Y:S01]  /*5800*/  F2FP.SATFINITE.E4M3.F32.PACK_AB_MERGE_C R176, R57, R56, R8 ;  /* 0x0000003839b0723e */ /* 0x000fe20004807008 */
[----:B------:R-:W-:-:S01]  /*5810*/  FADD.FTZ R93, R14, R67 ;  /* 0x000000430e5d7221 */ /* 0x000fc20000010000 */
[--C-:B------:R-:W-:Y:S01]  /*5820*/  FFMA.FTZ R42, R42, UR42, -R52.reuse ;  /* 0x0000002a2a2a7c23 */ /* 0x100fe20008010834 */
[----:B------:R-:W-:-:S01]  /*5830*/  FFMA.FTZ R43, R43, UR42, -R52 ;  /* 0x0000002a2b2b7c23 */ /* 0x000fc20008010834 */
[----:B------:R-:W2:Y:S01]  /*5840*/  MUFU.EX2 R88, R88 ;  /* 0x0000005800587308 */ /* 0x000ea20000000800 */
        /* <DEDUP_REMOVED lines=13> */
[----:B------:R-:W-:Y:S01]  /*5920*/  FADD.FTZ R66, R13, R66 ;  /* 0x000000420d427221 */ /* 0x000fe20000010000 */
[----:B------:R-:W-:-:S01]  /*5930*/  FFMA.FTZ R31, R31, UR42, -R52 ;  /* 0x0000002a1f1f7c23 */ /* 0x000fc20008010834 */
[----:B------:R-:W1:Y:S01]  /*5940*/  MUFU.EX2 R85, R85 ;  /* 0x0000005500557308 */ /* 0x000e620000000800 */
[----:B--2---:R-:W-:-:S01]  /*5950*/  FADD.FTZ R67, R88, R67 ;  /* 0x0000004358437221 */ /* 0x004fc20000010000 */
[--C-:B------:R-:W-:Y:S01]  /*5960*/  FFMA.FTZ R34, R34, UR42, -R52.reuse ;  /* 0x0000002a22227c23 */ /* 0x100fe20008010834 */
[----:B------:R-:W-:-:S01]  /*5970*/  FFMA.FTZ R35, R35, UR42, -R52 ;  /* 0x0000002a23237c23 */ /* 0x000fc20008010834 */
[--C-:B------:R-:W-:Y:S01]  /*5980*/  FFMA.FTZ R38, R38, UR42, -R52.reuse ;  /* 0x0000002a26267c23 */ /* 0x100fe20008010834 */
[----:B------:R-:W-:-:S01]  /*5990*/  FFMA.FTZ R39, R39, UR42, -R52 ;  /* 0x0000002a27277c23 */ /* 0x000fc20008010834 */
[----:B------:R-:W-:-:S02]  /*59a0*/  F2FP.SATFINITE.E4M3.F32.PACK_AB_MERGE_C R81, R88, R81, RZ ;  /* 0x000000515851723e */ /* 0x000fc400048070ff */
[----:B------:R-:W2:Y:S01]  /*59b0*/  MUFU.EX2 R89, R89 ;  /* 0x0000005900597308 */ /* 0x000ea20000000800 */
[----:B0-----:R-:W-:-:S01]  /*59c0*/  FADD.FTZ R10, R84, R67 ;  /* 0x00000043540a7221 */ /* 0x001fc20000010000 */
[----:B------:R-:W-:Y:S01]  /*59d0*/  FADD.FTZ R67, R15, R66 ;  /* 0x000000420f437221 */ /* 0x000fe20000010000 */
[----:B------:R-:W-:-:S03]  /*59e0*/  F2FP.SATFINITE.E4M3.F32.PACK_AB_MERGE_C R185, R77, R20, R81 ;  /* 0x000000144db9723e */ /* 0x000fc60004807051 */
[----:B------:R-:W-:Y:S02]  /*59f0*/  FADD.FTZ R14, R72, R67 ;  /* 0x00000043480e7221 */ /* 0x000fe40000010000 */
[----:B------:R-:W0:Y:S01]  /*5a00*/  MUFU.EX2 R90, R90 ;  /* 0x0000005a005a7308 */ /* 0x000e220000000800 */
[----:B-1----:R-:W-:-:S01]  /*5a10*/  FADD.FTZ R10, R85, R10 ;  /* 0x0000000a550a7221 */ /* 0x002fc20000010000 */
[----:B------:R-:W-:-:S06]  /*5a20*/  FADD.FTZ R15, R21, R14 ;  /* 0x0000000e150f7221 */ /* 0x000fcc0000010000 */
[----:B------:R-:W1:Y:S01]  /*5a30*/  MUFU.EX2 R74, R74 ;  /* 0x0000004a004a7308 */ /* 0x000e620000000800 */
[----:B--2---:R-:W-:-:S01]  /*5a40*/  FADD.FTZ R11, R89, R10 ;  /* 0x0000000a590b7221 */ /* 0x004fc20000010000 */
[----:B------:R-:W-:-:S04]  /*5a50*/  FADD.FTZ R10, R76, R15 ;  /* 0x0000000f4c0a7221 */ /* 0x000fc80000010000 */
[----:B------:R-:W-:Y:S01]  /*5a60*/  FADD.FTZ R5, R73, R10 ;  /* 0x0000000a49057221 */ /* 0x000fe20000010000 */
[----:B------:R-:W-:Y:S01]  /*5a70*/  F2FP.SATFINITE.E4M3.F32.PACK_AB_MERGE_C R73, R80, R73, RZ ;  /* 0x000000495049723e */ /* 0x000fe200048070ff */
[----:B------:R-:W2:Y:S01]  /*5a80*/  MUFU.EX2 R75, R75 ;  /* 0x0000004b004b7308 */ /* 0x000ea20000000800 */
[----:B0-----:R-:W-:-:S01]  /*5a90*/  FADD.FTZ R11, R90, R11 ;  /* 0x0000000b5a0b7221 */ /* 0x001fc20000010000 */
[----:B------:R-:W-:Y:S01]  /*5aa0*/  FADD.FTZ R9, R80, R5 ;  /* 0x0000000550097221 */ /* 0x000fe20000010000 */
[----:B------:R-:W-:Y:S02]  /*5ab0*/  F2FP.SATFINITE.E4M3.F32.PACK_AB_MERGE_C R89, R90, R89, RZ ;  /* 0x000000595a59723e */ /* 0x000fe400048070ff */
[----:B------:R-:W-:Y:S02]  /*5ac0*/  F2FP.SATFINITE.E4M3.F32.PACK_AB_MERGE_C R182, R76, R21, R73 ;  /* 0x000000154cb6723e */ /* 0x000fe40004807049 */
[----:B------:R-:W-:Y:S01]  /*5ad0*/  F2FP.SATFINITE.E4M3.F32.PACK_AB_MERGE_C R187, R85, R84, R89 ;  /* 0x0000005455bb723e */ /* 0x000fe20004807059 */
[----:B------:R-:W0:Y:S01]  /*5ae0*/  MUFU.EX2 R91, R91 ;  /* 0x0000005b005b7308 */ /* 0x000e220000000800 */
[----:B-1----:R-:W-:-:S07]  /*5af0*/  FADD.FTZ R6, R74, R11 ;  /* 0x0000000b4a067221 */ /* 0x002fce0000010000 */
[----:B------:R-:W1:Y:S01]  /*5b00*/  MUFU.EX2 R92, R92 ;  /* 0x0000005c005c7308 */ /* 0x000e620000000800 */
[----:B--2---:R-:W-:-:S07]  /*5b10*/  FADD.FTZ R6, R75, R6 ;  /* 0x000000064b067221 */ /* 0x004fce0000010000 */
[----:B------:R-:W2:Y:S01]  /*5b20*/  MUFU.EX2 R78, R78 ;  /* 0x0000004e004e7308 */ /* 0x000ea20000000800 */
[----:B0-----:R-:W-:-:S01]  /*5b30*/  FADD.FTZ R5, R91, R6 ;  /* 0x000000065b057221 */ /* 0x001fc20000010000 */
[----:B------:R-:W-:-:S04]  /*5b40*/  FADD.FTZ R6, R56, R9 ;  /* 0x0000000938067221 */ /* 0x000fc80000010000 */
[----:B------:R-:W-:Y:S02]  /*5b50*/  FADD.FTZ R9, R57, R6 ;  /* 0x0000000639097221 */ /* 0x000fe40000010000 */
[----:B------:R-:W0:Y:S01]  /*5b60*/  MUFU.EX2 R79, R79 ;  /* 0x0000004f004f7308 */ /* 0x000e220000000800 */
[----:B-1----:R-:W-:-:S01]  /*5b70*/  FADD.FTZ R5, R92, R5 ;  /* 0x000000055c057221 */ /* 0x002fc20000010000 */
[----:B------:R-:W-:Y:S01]  /*5b80*/  FADD.FTZ R60, R60, R9 ;  /* 0x000000093c3c7221 */ /* 0x000fe20000010000 */
[----:B------:R-:W-:Y:S02]  /*5b90*/  F2FP.SATFINITE.E4M3.F32.PACK_AB_MERGE_C R9, R69, R68, RZ ;  /* 0x000000444509723e */ /* 0x000fe400048070ff */
[----:B------:R-:W-:Y:S01]  /*5ba0*/  F2FP.SATFINITE.E4M3.F32.PACK_AB_MERGE_C R91, R92, R91, RZ ;  /* 0x0000005b5c5b723e */ /* 0x000fe200048070ff */
[----:B------:R-:W-:-:S01]  /*5bb0*/  FADD.FTZ R61, R61, R60 ;  /* 0x0000003c3d3d7221 */ /* 0x000fc20000010000 */
[----:B------:R-:W-:Y:S01]  /*5bc0*/  F2FP.SATFINITE.E4M3.F32.PACK_AB_MERGE_C R178, R65, R64, R9 ;  /* 0x0000004041b2723e */ /* 0x000fe20004807009 */
[----:B------:R-:W1:Y:S01]  /*5bd0*/  MUFU.EX2 R82, R82 ;  /* 0x0000005200527308 */ /* 0x000e620000000800 */
[----:B--2---:R-:W-:-:S01]  /*5be0*/  FADD.FTZ R6, R78, R5 ;  /* 0x000000054e067221 */ /* 0x004fc20000010000 */
[----:B------:R-:W-:Y:S01]  /*5bf0*/  FADD.FTZ R8, R64, R61 ;  /* 0x0000003d40087221 */ /* 0x000fe20000010000 */
[----:B------:R-:W-:-:S03]  /*5c00*/  F2FP.SATFINITE.E4M3.F32.PACK_AB_MERGE_C R181, R75, R74, R91 ;  /* 0x0000004a4bb5723e */ /* 0x000fc6000480705b */
[----:B------:R-:W-:Y:S01]  /*5c10*/  FADD.FTZ R65, R65, R8 ;  /* 0x0000000841417221 */ /* 0x000fe20000010000 */
[----:B------:R-:W-:Y:S01]  /*5c20*/  F2FP.SATFINITE.E4M3.F32.PACK_AB_MERGE_C R8, R45, R40, RZ ;  /* 0x000000282d08723e */ /* 0x000fe200048070ff */
[----:B------:R-:W2:Y:S01]  /*5c30*/  MUFU.EX2 R83, R83 ;  /* 0x0000005300537308 */ /* 0x000ea20000000800 */
[----:B0-----:R-:W-:-:S01]  /*5c40*/  FADD.FTZ R5, R79, R6 ;  /* 0x000000064f057221 */ /* 0x001fc20000010000 */
[----:B------:R-:W-:-:S04]  /*5c50*/  FADD.FTZ R68, R68, R65 ;  /* 0x0000004144447221 */ /* 0x000fc80000010000 */
[----:B------:R-:W-:Y:S02]  /*5c60*/  FADD.FTZ R69, R69, R68 ;  /* 0x0000004445457221 */ /* 0x000fe40000010000 */
[----:B------:R-:W0:Y:S01]  /*5c70*/  MUFU.EX2 R58, R58 ;  /* 0x0000003a003a7308 */ /* 0x000e220000000800 */
[----:B-1----:R-:W-:-:S07]  /*5c80*/  FADD.FTZ R6, R82, R5 ;  /* 0x0000000552067221 */ /* 0x002fce0000010000 */
[----:B------:R-:W1:Y:S01]  /*5c90*/  MUFU.EX2 R59, R59 ;  /* 0x0000003b003b7308 */ /* 0x000e620000000800 */
[----:B--2---:R-:W-:-:S01]  /*5ca0*/  FADD.FTZ R5, R83, R6 ;  /* 0x0000000653057221 */ /* 0x004fc20000010000 */
        /* <DEDUP_REMOVED lines=13> */
[----:B-1----:R-:W-:-:S07]  /*5d80*/  FADD.FTZ R6, R62, R5 ;  /* 0x000000053e067221 */ /* 0x002fce0000010000 */
[----:B------:R-:W1:Y:S01]  /*5d90*/  MUFU.EX2 R41, R41 ;  /* 0x0000002900297308 */ /* 0x000e620000000800 */
[----:B--2---:R-:W-:-:S07]  /*5da0*/  FADD.FTZ R5, R63, R6 ;  /* 0x000000063f057221 */ /* 0x004fce0000010000 */
[----:B------:R-:W2:Y:S01]  /*5db0*/  MUFU.EX2 R70, R70 ;  /* 0x0000004600467308 */ /* 0x000ea20000000800 */
[----:B0-----:R-:W-:-:S07]  /*5dc0*/  FADD.FTZ R6, R4, R69 ;  /* 0x0000004504067221 */ /* 0x001fce0000010000 */
[----:B------:R-:W0:Y:S01]  /*5dd0*/  MUFU.EX2 R71, R71 ;  /* 0x0000004700477308 */ /* 0x000e220000000800 */
[C---:B-1----:R-:W-:Y:S01]  /*5de0*/  F2FP.SATFINITE.E4M3.F32.PACK_AB_MERGE_C R172, R41.reuse, R4, R8 ;  /* 0x0000000429ac723e */ /* 0x042fe20004807008 */
[----:B------:R-:W-:-:S04]  /*5df0*/  FADD.FTZ R41, R41, R6 ;  /* 0x0000000629297221 */ /* 0x000fc80000010000 */
[----:B------:R-:W-:Y:S02]  /*5e00*/  FADD.FTZ R40, R40, R41 ;  /* 0x0000002928287221 */ /* 0x000fe40000010000 */
[----:B------:R-:W1:Y:S01]  /*5e10*/  MUFU.EX2 R42, R42 ;  /* 0x0000002a002a7308 */ /* 0x000e620000000800 */
[----:B--2---:R-:W-:-:S01]  /*5e20*/  FADD.FTZ R4, R70, R5 ;  /* 0x0000000546047221 */ /* 0x004fc20000010000 */
[----:B------:R-:W-:-:S06]  /*5e30*/  FADD.FTZ R45, R45, R40 ;  /* 0x000000282d2d7221 */ /* 0x000fcc0000010000 */
[----:B------:R-:W2:Y:S01]  /*5e40*/  MUFU.EX2 R7, R43 ;  /* 0x0000002b00077308 */ /* 0x000ea20000000800 */
[----:B0-----:R-:W-:-:S01]  /*5e50*/  FADD.FTZ R5, R71, R4 ;  /* 0x0000000447057221 */ /* 0x001fc20000010000 */
        /* <DEDUP_REMOVED lines=15> */
[----:B------:R-:W-:Y:S08]  /*5f50*/  MUFU.EX2 R28, R28 ;  /* 0x0000001c001c7308 */ /* 0x000ff00000000800 */
[----:B------:R-:W0:Y:S01]  /*5f60*/  MUFU.EX2 R29, R29 ;  /* 0x0000001d001d7308 */ /* 0x000e220000000800 */
[----:B-1----:R-:W-:Y:S01]  /*5f70*/  F2FP.SATFINITE.E4M3.F32.PACK_AB_MERGE_C R174, R49, R44, R6 ;  /* 0x0000002c31ae723e */ /* 0x002fe20004807006 */
[----:B------:R-:W-:-:S04]  /*5f80*/  FADD.FTZ R44, R44, R45 ;  /* 0x0000002d2c2c7221 */ /* 0x000fc80000010000 */
[----:B------:R-:W-:Y:S02]  /*5f90*/  FADD.FTZ R49, R49, R44 ;  /* 0x0000002c31317221 */ /* 0x000fe40000010000 */
[----:B------:R-:W1:Y:S02]  /*5fa0*/  MUFU.EX2 R50, R50 ;  /* 0x0000003200327308 */ /* 0x000e640000000800 */
[----:B------:R-:W-:-:S04]  /*5fb0*/  FADD.FTZ R48, R48, R49 ;  /* 0x0000003130307221 */ /* 0x000fc80000010000 */
[----:B------:R-:W-:Y:S02]  /*5fc0*/  FADD.FTZ R53, R53, R48 ;  /* 0x0000003035357221 */ /* 0x000fe40000010000 */
[----:B------:R-:W-:Y:S01]  /*5fd0*/  MUFU.EX2 R24, R24 ;  /* 0x0000001800187308 */ /* 0x000fe20000000800 */
[----:B0-----:R-:W-:-:S07]  /*5fe0*/  F2FP.SATFINITE.E4M3.F32.PACK_AB_MERGE_C R5, R29, R28, RZ ;  /* 0x0000001c1d05723e */ /* 0x001fce00048070ff */
[----:B------:R-:W0:Y:S01]  /*5ff0*/  MUFU.EX2 R25, R25 ;  /* 0x0000001900197308 */ /* 0x000e220000000800 */
[----:B-1----:R-:W-:-:S07]  /*6000*/  FADD.FTZ R4, R50, R47 ;  /* 0x0000002f32047221 */ /* 0x002fce0000010000 */
[----:B------:R-:W1:Y:S08]  /*6010*/  MUFU.EX2 R51, R51 ;  /* 0x0000003300337308 */ /* 0x000e700000000800 */
[----:B------:R-:W2:Y:S01]  /*6020*/  MUFU.EX2 R54, R54 ;  /* 0x0000003600367308 */ /* 0x000ea20000000800 */
[----:B0-----:R-:W-:Y:S01]  /*6030*/  F2FP.SATFINITE.E4M3.F32.PACK_AB_MERGE_C R168, R25, R24, R5 ;  /* 0x0000001819a8723e */ /* 0x001fe20004807005 */
[----:B------:R-:W-:-:S04]  /*6040*/  FADD.FTZ R24, R24, R53 ;  /* 0x0000003518187221 */ /* 0x000fc80000010000 */
[----:B------:R-:W-:Y:S02]  /*6050*/  FADD.FTZ R25, R25, R24 ;  /* 0x0000001819197221 */ /* 0x000fe40000010000 */
[----:B------:R-:W0:Y:S01]  /*6060*/  MUFU.EX2 R55, R55 ;  /* 0x0000003700377308 */ /* 0x000e220000000800 */
[----:B-1----:R-:W-:-:S01]  /*6070*/  FADD.FTZ R5, R51, R4 ;  /* 0x0000000433057221 */ /* 0x002fc20000010000 */
[----:B------:R-:W-:-:S04]  /*6080*/  FADD.FTZ R28, R28, R25 ;  /* 0x000000191c1c7221 */ /* 0x000fc80000010000 */
[----:B------:R-:W-:Y:S02]  /*6090*/  FADD.FTZ R29, R29, R28 ;  /* 0x0000001c1d1d7221 */ /* 0x000fe40000010000 */
[----:B------:R-:W1:Y:S01]  /*60a0*/  MUFU.EX2 R26, R26 ;  /* 0x0000001a001a7308 */ /* 0x000e620000000800 */
[----:B--2---:R-:W-:-:S07]  /*60b0*/  FADD.FTZ R4, R54, R5 ;  /* 0x0000000536047221 */ /* 0x004fce0000010000 */
[----:B------:R-:W2:Y:S01]  /*60c0*/  MUFU.EX2 R27, R27 ;  /* 0x0000001b001b7308 */ /* 0x000ea20000000800 */
[C---:B0-----:R-:W-:Y:S01]  /*60d0*/  F2FP.SATFINITE.E4M3.F32.PACK_AB_MERGE_C R54, R55.reuse, R54, RZ ;  /* 0x000000363736723e */ /* 0x041fe200048070ff */
[----:B------:R-:W-:-:S03]  /*60e0*/  FADD.FTZ R55, R55, R4 ;  /* 0x0000000437377221 */ /* 0x000fc60000010000 */
[----:B------:R-:W-:-:S03]  /*60f0*/  F2FP.SATFINITE.E4M3.F32.PACK_AB_MERGE_C R175, R51, R50, R54 ;  /* 0x0000003233af723e */ /* 0x000fc60004807036 */
        /* <DEDUP_REMOVED lines=18> */
[----:B------:R-:W-:Y:S01]  /*6220*/  MUFU.EX2 R38, R38 ;  /* 0x0000002600267308 */ /* 0x000fe20000000800 */
[----:B0-----:R-:W-:-:S01]  /*6230*/  FADD.FTZ R4, R34, R31 ;  /* 0x0000001f22047221 */ /* 0x001fc20000010000 */
[----:B------:R-:W-:-:S04]  /*6240*/  FADD.FTZ R6, R36, R33 ;  /* 0x0000002124067221 */ /* 0x000fc80000010000 */
[----:B------:R-:W-:Y:S02]  /*6250*/  FADD.FTZ R6, R37, R6 ;  /* 0x0000000625067221 */ /* 0x000fe40000010000 */
[----:B------:R-:W0:Y:S01]  /*6260*/  MUFU.EX2 R39, R39 ;  /* 0x0000002700277308 */ /* 0x000e220000000800 */
[----:B--2---:R-:W-:-:S01]  /*6270*/  FADD.FTZ R5, R35, R4 ;  /* 0x0000000423057221 */ /* 0x004fc20000010000 */
[----:B0-----:R-:W-:-:S03]  /*6280*/  F2FP.SATFINITE.E4M3.F32.PACK_AB_MERGE_C R4, R39, R38, RZ ;  /* 0x000000262704723e */ /* 0x001fc600048070ff */
[----:B------:R-:W-:Y:S01]  /*6290*/  FADD.FTZ R38, R38, R5 ;  /* 0x0000000526267221 */ /* 0x000fe20000010000 */
[----:B------:R-:W-:-:S03]  /*62a0*/  F2FP.SATFINITE.E4M3.F32.PACK_AB_MERGE_C R171, R35, R34, R4 ;  /* 0x0000002223ab723e */ /* 0x000fc60004807004 */
[----:B------:R-:W-:Y:S01]  /*62b0*/  FADD.FTZ R5, R39, R38 ;  /* 0x0000002627057221 */ /* 0x000fe20000010000 */
[----:B------:R-:W-:Y:S01]  /*62c0*/  VIADD R4, R104, 0xfffffffe ;  /* 0xfffffffe68047836 */ /* 0x000fe20000000000 */
        /* <DEDUP_REMOVED lines=11> */
.L_x_1084:
[----:B------:R-:W-:-:S11]  /*6380*/  UISETP.NE.AND UP2, UPT, UR7, 0x1, UPT ;  /* 0x000000010700788c */ /* 0x000fd6000bf45270 */
[----:B------:R-:W-:Y:S02]  /*6390*/  @UP2 ULDC.64 UR10, c[0x0][0x9e8] ;  /* 0x00027a00000a2ab9 */ /* 0x000fe40000000a00 */
[----:B------:R-:W-:-:S04]  /*63a0*/  UIMAD.WIDE.U32 UR14, UR18, UR10, URZ ;  /* 0x0000000a120e72a5 */ /* 0x000fc8000f8e003f */
[----:B------:R-:W-:-:S12]  /*63b0*/  @UP2 USHF.R.U32.HI UR18, URZ, UR11, UR15 ;  /* 0x0000000b3f122299 */ /* 0x000fd8000801160f */
.L_x_1085:
[----:B------:R-:W-:-:S04]  /*63c0*/  UIMAD UR7, UR18, UR7, UR7 ;  /* 0x00000007120772a4 */ /* 0x000fc8000f8e0207 */
[----:B------:R-:W-:-:S04]  /*63d0*/  UISETP.LT.AND UP2, UPT, UR6, UR7, UPT ;  /* 0x000000070600728c */ /* 0x000fc8000bf41270 */
[----:B------:R-:W-:-:S12]  /*63e0*/  USEL UR6, UR6, UR7, UP2 ;  /* 0x0000000706067287 */ /* 0x000fd80009000000 */
.L_x_1083:
[----:B------:R-:W-:Y:S01]  /*63f0*/  UIMAD.WIDE UR6, UR6, 0x66666667, URZ ;  /* 0x66666667060678a5 */ /* 0x000fe2000f8e023f */
[----:B------:R-:W-:Y:S02]  /*6400*/  CS2R R24, SRZ ;  /* 0x0000000000187805 */ /* 0x000fe4000001ff00 */
        /* <DEDUP_REMOVED lines=8> */
[----:B------:R-:W-:Y:S02]  /*6490*/  CS2R R38, SRZ ;  /* 0x0000000000267805 */ /* 0x000fe4000001ff00 */
[----:B------:R-:W-:Y:S01]  /*64a0*/  CS2R R40, SRZ ;  /* 0x0000000000287805 */ /* 0x000fe2000001ff00 */
[----:B------:R-:W-:Y:S01]  /*64b0*/  UISETP.LT.AND UP2, UPT, UR39, UR6, UPT ;  /* 0x000000062700728c */ /* 0x000fe2000bf41270 */
[----:B------:R-:W-:Y:S02]  /*64c0*/  CS2R R42, SRZ ;  /* 0x00000000002a7805 */ /* 0x000fe4000001ff00 */
[----:B------:R-:W-:Y:S02]  /*64d0*/  CS2R R44, SRZ ;  /* 0x00000000002c7805 */ /* 0x000fe4000001ff00 */
[----:B------:R-:W-:Y:S01]  /*64e0*/  CS2R R46, SRZ ;  /* 0x00000000002e7805 */ /* 0x000fe2000001ff00 */
[----:B------:R-:W-:Y:S01]  /*64f0*/  USEL UR60, UR39, UR6, !UP2 ;  /* 0x00000006273c7287 */ /* 0x000fe2000d000000 */
[----:B------:R-:W-:-:S02]  /*6500*/  CS2R R48, SRZ ;  /* 0x0000000000307805 */ /* 0x000fc4000001ff00 */
[----:B------:R-:W-:Y:S02]  /*6510*/  CS2R R50, SRZ ;  /* 0x0000000000327805 */ /* 0x000fe4000001ff00 */
[----:B------:R-:W-:Y:S02]  /*6520*/  CS2R R52, SRZ ;  /* 0x0000000000347805 */ /* 0x000fe4000001ff00 */
[----:B------:R-:W-:Y:S02]  /*6530*/  CS2R R54, SRZ ;  /* 0x0000000000367805 */ /* 0x000fe4000001ff00 */
[----:B------:R-:W-:Y:S02]  /*6540*/  CS2R R56, SRZ ;  /* 0x0000000000387805 */ /* 0x000fe4000001ff00 */
[----:B------:R-:W-:Y:S02]  /*6550*/  ISETP.GE.AND P1, PT, R4, UR60, PT ;  /* 0x0000003c04007c0c */ /* 0x000fe4000bf26270 */
        /* <DEDUP_REMOVED lines=15> */
[----:B------:R-:W-:Y:S06]  /*6650*/  @!P1 BRA `(.L_x_1086) ;  /* 0x0000004800d89947 */ /* 0x000fec0003800000 */
        /* <DEDUP_REMOVED lines=32> */
[----:B------:R-:W-:Y:S01]  /*6860*/  ULDC UR55, c[0x0][0x9e4] ;  /* 0x0002790000377ab9 */ /* 0x000fe20000000800 */
[----:B------:R-:W-:Y:S01]  /*6870*/  ULDC UR56, c[0x0][0x9dc] ;  /* 0x0002770000387ab9 */ /* 0x000fe20000000800 */
[----:B------:R-:W-:-:S05]  /*6880*/  ULDC UR57, c[0x0][0x9e0] ;  /* 0x0002780000397ab9 */ /* 0x000fca0000000800 */
.L_x_1104:
        /* <DEDUP_REMOVED lines=9> */
.L_x_1088:
[----:B------:R-:W-:Y:S01]  /*6920*/  ULEA UR6, UR59, UR41, 0x3 ;  /* 0x000000293b067291 */ /* 0x000fe2000f8e183f */
[----:B------:R-:W-:-:S05]  /*6930*/  IMAD.U32 R7, RZ, RZ, UR58 ;  /* 0x0000003aff077e24 */ /* 0x000fca000f8e00ff */
[----:B------:R-:W-:-:S04]  /*6940*/  SHF.L.U32 R7, R7, 0x1f, RZ ;  /* 0x0000001f07077819 */ /* 0x000fc800000006ff */
[----:B------:R0:W1:Y:S01]  /*6950*/  SYNCS.PHASECHK.TRANS64.TRYWAIT P1, [UR6+0x29830], R7 ;  /* 0x02983007ff0075a7 */ /* 0x0000620008020146 */
[----:B------:R-:W-:Y:S05]  /*6960*/  @!P0 BRA `(.L_x_1089) ;  /* 0x0000000000048947 */ /* 0x000fea0003800000 */
[----:B------:R-:W-:Y:S01]  /*6970*/  BPT.TRAP 0x1 ;  /* 0x000000040000795c */ /* 0x000fe20000300000 */
.L_x_1089:
[----:B-1----:R-:W-:Y:S05]  /*6980*/  @P1 BRA `(.L_x_1087) ;  /* 0x0000000000081947 */ /* 0x002fea0003800000 */
[----:B------:R-:W1:Y:S02]  /*6990*/  SYNCS.PHASECHK.TRANS64.TRYWAIT P1, [UR6+0x29830], R7 ;  /* 0x02983007ff0075a7 */ /* 0x000e640008020146 */
[----:B-1----:R-:W-:Y:S05]  /*69a0*/  @!P1 BRA `(.L_x_1090) ;  /* 0x0000016c00bc9947 */ /* 0x002fea0003800000 */
.L_x_1087:
[----:B-1----:R-:W1:Y:S01]  /*69b0*/  S2R R8, SR_TID.X ;  /* 0x0000000000087919 */ /* 0x002e620000002100 */
[----:B------:R-:W-:Y:S01]  /*69c0*/  UIMAD UR61, UR59, 0x780, UR51 ;  /* 0x000007803b3d78a4 */ /* 0x000fe2000f8e0233 */
[----:B------:R-:W-:Y:S01]  /*69d0*/  UMOV UR27, 0x80000020 ;  /* 0x80000020001b7882 */ /* 0x000fe20000000000 */
[----:B------:R-:W-:Y:S02]  /*69e0*/  UMOV UR28, UR24 ;  /* 0x00000018001c7c82 */ /* 0x000fe40008000000 */
[----:B------:R-:W-:Y:S01]  /*69f0*/  UIADD3 UR30, UR61, 0x80, URZ ;  /* 0x000000803d1e7890 */ /* 0x000fe2000fffe03f */
[----:B------:R-:W-:Y:S02]  /*6a00*/  UMOV UR29, UR25 ;  /* 0x00000019001d7c82 */ /* 0x000fe40008000000 */
[----:B------:R-:W-:Y:S01]  /*6a10*/  UMOV UR26, UR61 ;  /* 0x0000003d001a7c82 */ /* 0x000fe20008000000 */
[----:B------:R-:W-:Y:S01]  /*6a20*/  UMOV UR31, 0x80000020 ;  /* 0x80000020001f7882 */ /* 0x000fe20000000000 */
[----:B------:R-:W-:Y:S01]  /*6a30*/  UIADD3 UR34, UR61, 0x100, URZ ;  /* 0x000001003d227890 */ /* 0x000fe2000fffe03f */
[----:B------:R-:W-:Y:S01]  /*6a40*/  UMOV UR32, UR24 ;  /* 0x0000001800207c82 */ /* 0x000fe20008000000 */
[----:B------:R-:W-:Y:S01]  /*6a50*/  UMOV UR33, UR25 ;  /* 0x0000001900217c82 */ /* 0x000fe20008000000 */
[----:B------:R-:W-:Y:S01]  /*6a60*/  UMOV UR35, 0x80000020 ;  /* 0x8000002000237882 */ /* 0x000fe20000000000 */
[----:B------:R-:W-:Y:S01]  /*6a70*/  UIADD3 UR6, UR61, 0x200, URZ ;  /* 0x000002003d067890 */ /* 0x000fe2000fffe03f */
        /* <DEDUP_REMOVED lines=9> */
[----:B-1----:R-:W-:-:S05]  /*6b10*/  SHF.R.U32.HI R8, RZ, 0x7, R8 ;  /* 0x00000007ff087819 */ /* 0x002fca0000011608 */
        /* <DEDUP_REMOVED lines=165> */
.L_x_1092:
[----:B------:R-:W-:Y:S01]  /*7570*/  ULEA UR6, UR54, UR41, 0x3 ;  /* 0x0000002936067291 */ /* 0x000fe2000f8e183f */
[----:B------:R-:W-:-:S05]  /*7580*/  IMAD.U32 R7, RZ, RZ, UR50 ;  /* 0x00000032ff077e24 */ /* 0x000fca000f8e00ff */
[----:B------:R-:W-:-:S04]  /*7590*/  SHF.L.U32 R7, R7, 0x1f, RZ ;  /* 0x0000001f07077819 */ /* 0x000fc800000006ff */
[----:B------:R0:W1:Y:S01]  /*75a0*/  SYNCS.PHASECHK.TRANS64.TRYWAIT P1, [UR6+0x29850], R7 ;  /* 0x02985007ff0075a7 */ /* 0x0000620008020146 */
[----:B------:R-:W-:Y:S05]  /*75b0*/  @!P0 BRA `(.L_x_1093) ;  /* 0x0000000000048947 */ /* 0x000fea0003800000 */
[----:B------:R-:W-:Y:S01]  /*75c0*/  BPT.TRAP 0x1 ;  /* 0x000000040000795c */ /* 0x000fe20000300000 */
.L_x_1093:
[----:B-1----:R-:W-:Y:S05]  /*75d0*/  @P1 BRA `(.L_x_1091) ;  /* 0x0000000000081947 */ /* 0x002fea0003800000 */
[----:B------:R-:W1:Y:S02]  /*75e0*/  SYNCS.PHASECHK.TRANS64.TRYWAIT P1, [UR6+0x29850], R7 ;  /* 0x02985007ff0075a7 */ /* 0x000e640008020146 */
[----:B-1----:R-:W-:Y:S05]  /*75f0*/  @!P1 BRA `(.L_x_1094) ;  /* 0x0000016000c09947 */ /* 0x002fea0003800000 */
.L_x_1091:
[----:B------:R-:W-:Y:S01]  /*7600*/  UIADD3 UR6, UR41, 0x400, URZ ;  /* 0x0000040029067890 */ /* 0x000fe2000fffe03f */
[----:B------:R-:W-:Y:S01]  /*7610*/  WARPGROUP.ARRIVE ;  /* 0x00000000000079c5 */ /* 0x000fe20000000000 */
[----:B------:R-:W-:-:S05]  /*7620*/  UMOV UR7, 0xc0000010 ;  /* 0xc000001000077882 */ /* 0x000fca0000000000 */
[----:B------:R-:W2:Y:S01]  /*7630*/  S2R R9, SR_TID.X ;  /* 0x0000000000097919 */ /* 0x000ea20000002100 */
[----:B------:R-:W-:Y:S01]  /*7640*/  USHF.R.U32.HI UR6, URZ, 0x4, UR6 ;  /* 0x000000043f067899 */ /* 0x000fe20008011606 */
[----:B------:R-:W-:Y:S01]  /*7650*/  PLOP3.LUT P1, PT, PT, PT, UP0, 0x80, 0x0 ;  /* 0x000000000000781c */ /* 0x000fe20003f2f008 */
[----:B------:R-:W-:Y:S01]  /*7660*/  VIADD R15, R22, UR36 ;  /* 0x00000024160f7c36 */ /* 0x000fe20008000000 */
[----:B------:R-:W-:Y:S01]  /*7670*/  PLOP3.LUT P2, PT, PT, PT, UP0, 0x80, 0x0 ;  /* 0x000000000000781c */ /* 0x000fe20003f4f008 */
[----:B------:R-:W-:Y:S01]  /*7680*/  ULOP3.LUT UR6, UR6, 0x3fff, URZ, 0xc0, !UPT ;  /* 0x00003fff06067892 */ /* 0x000fe2000f8ec03f */
[----:B01----:R-:W-:Y:S02]  /*7690*/  IMAD.U32 R7, RZ, RZ, UR59 ;  /* 0x0000003bff077e24 */ /* 0x003fe4000f8e00ff */
[----:B------:R-:W-:Y:S01]  /*76a0*/  IMAD R14, R4, -0xa0, RZ ;  /* 0xffffff60040e7824 */ /* 0x000fe200078e02ff */
[----:B------:R-:W-:-:S04]  /*76b0*/  ULOP3.LUT UR6, UR6, 0x10000, URZ, 0xfc, !UPT ;  /* 0x0001000006067892 */ /* 0x000fc8000f8efc3f */
[----:B------:R-:W-:-:S07]  /*76c0*/  UIMAD UR10, UR54, 0x500, UR6 ;  /* 0x00000500360a78a4 */ /* 0x000fce000f8e0206 */
[----:B------:R-:W-:Y:S02]  /*76d0*/  UMOV UR6, UR10 ;  /* 0x0000000a00067c82 */ /* 0x000fe40008000000 */
[----:B------:R-:W-:Y:S01]  /*76e0*/  QGMMA.64x128x32.F32.E4M3.E4M3 R24, R184, gdesc[UR4], R24, gsb0 ;  /* 0x01e00004b8187df3 */ /* 0x000fe20008000818 */
[----:B------:R-:W-:Y:S01]  /*76f0*/  UIADD3 UR6, UR10, 0x100, URZ ;  /* 0x000001000a067890 */ /* 0x000fe2000fffe03f */
[----:B------:R-:W-:Y:S01]  /*7700*/  UMOV UR7, 0xc0000010 ;  /* 0xc000001000077882 */ /* 0x000fe20000000000 */
[----:B--2---:R-:W-:Y:S02]  /*7710*/  LOP3.LUT P3, RZ, R9, 0x7f, RZ, 0xc0, !PT ;  /* 0x0000007f09ff7812 */ /* 0x004fe4000786c0ff */
[----:B------:R-:W-:-:S11]  /*7720*/  SHF.R.U32.HI R9, RZ, 0x7, R9 ;  /* 0x00000007ff097819 */ /* 0x000fd60000011609 */
[----:B------:R-:W-:-:S05]  /*7730*/  @!P3 LEA R7, R7, UR41, 0x3 ;  /* 0x000000290707bc11 */ /* 0x000fca000f8e18ff */
[----:B------:R-:W-:-:S05]  /*7740*/  @!P3 VIADD R7, R7, 0x29840 ;  /* 0x000298400707b836 */ /* 0x000fca0000000000 */
[----:B------:R-:W-:Y:S01]  /*7750*/  @!P3 PRMT R7, RZ, 0x654, R7 ;  /* 0x00000654ff07b816 */ /* 0x000fe20000000007 */
        /* <DEDUP_REMOVED lines=18> */
[----:B------:R-:W-:Y:S02]  /*7880*/  @UP0 ULDC UR6, c[0x0][0x44c] ;  /* 0x0001130000060ab9 */ /* 0x000fe40000000800 */
[----:B------:R-:W-:Y:S01]  /*7890*/  @P1 IMAD.HI.U32 R8, R15, UR6, RZ ;  /* 0x000000060f081c27 */ /* 0x000fe2000f8e00ff */
[----:B------:R-:W-:Y:S01]  /*78a0*/  @UP0 ULDC UR6, c[0x0][0x450] ;  /* 0x0001140000060ab9 */ /* 0x000fe20000000800 */
[----:B------:R-:W-:-:S03]  /*78b0*/  PLOP3.LUT P1, PT, PT, PT, UP1, 0x40, 0x0 ;  /* 0x000000000000781c */ /* 0x000fc60003f2e818 */
[----:B------:R-:W-:Y:S01]  /*78c0*/  @P2 SHF.R.U32.HI R15, RZ, UR6, R8 ;  /* 0x00000006ff0f2c19 */ /* 0x000fe20008011608 */
[----:B------:R-:W-:Y:S01]  /*78d0*/  ULOP3.LUT UR6, URZ, UR56, URZ, 0x33, !UPT ;  /* 0x000000383f067292 */ /* 0x000fe2000f8e333f */
[----:B------:R-:W-:-:S03]  /*78e0*/  IADD3 R8, -R9, 0xb, RZ ;  /* 0x0000000b09087810 */ /* 0x000fc60007ffe1ff */
[----:B------:R-:W0:Y:S01]  /*78f0*/  SHFL.IDX PT, R20, R15, RZ, 0x1c1f ;  /* 0x001c1fff0f147589 */ /* 0x000e2200000e0000 */
[----:B------:R-:W-:Y:S02]  /*7900*/  WARPGROUP.DEPBAR.LE gsb0, 0x0 ;  /* 0x00008000000079c5 */ /* 0x000fe40000010000 */
[----:B------:R1:W-:Y:S06]  /*7910*/  BAR.ARV R8, 0x100 ;  /* 0x000400080000751d */ /* 0x0003ec0000002000 */
[----:B------:R2:W-:Y:S02]  /*7920*/  @!P3 SYNCS.ARRIVE.TRANS64.RED.A1T0 RZ, [R7+URZ], RZ ;  /* 0x000000ff07ffb9a7 */ /* 0x0005e4000810043f */
[----:B--2---:R-:W-:-:S04]  /*7930*/  IADD3 R7, -R19, 0x1, R14 ;  /* 0x0000000113077810 */ /* 0x004fc80007ffe10e */
[----:B------:R-:W-:-:S05]  /*7940*/  IADD3 R7, -R18, R7, R17 ;  /* 0x0000000712077210 */ /* 0x000fca0007ffe111 */
[C---:B------:R-:W-:Y:S02]  /*7950*/  VIADD R13, R7.reuse, UR57 ;  /* 0x00000039070d7c36 */ /* 0x040fe40008000000 */
[----:B------:R-:W-:Y:S02]  /*7960*/  VIADD R12, R7, UR6 ;  /* 0x00000006070c7c36 */ /* 0x000fe40008000000 */
[----:B------:R-:W-:Y:S02]  /*7970*/  IMAD.IADD R7, R14, 0x1, -R19 ;  /* 0x000000010e077824 */ /* 0x000fe400078e0a13 */
[--C-:B0-----:R-:W-:Y:S02]  /*7980*/  IMAD.IADD R11, R13, 0x1, R20.reuse ;  /* 0x000000010d0b7824 */ /* 0x101fe400078e0214 */
[----:B------:R-:W-:Y:S01]  /*7990*/  IMAD.IADD R10, R12, 0x1, R20 ;  /* 0x000000010c0a7824 */ /* 0x000fe200078e0214 */
[----:B-1----:R-:W-:Y:S06]  /*79a0*/  @P1 BRA `(.L_x_1095) ;  /* 0x0000000000541947 */ /* 0x002fec0003800000 */
[----:B------:R-:W-:Y:S01]  /*79b0*/  IADD3 R20, -R18, R17, R20 ;  /* 0x0000001112147210 */ /* 0x000fe20007ffe114 */
[----:B------:R-:W-:Y:S03]  /*79c0*/  BSSY B0, `(.L_x_1096) ;  /* 0x0000010000007945 */ /* 0x000fe60003800000 */
        /* <DEDUP_REMOVED lines=10> */
.L_x_1097:
[----:B------:R-:W-:-:S05]  /*7a70*/  IMAD.U32 R168, RZ, RZ, UR55 ;  /* 0x00000037ffa87e24 */ /* 0x000fca000f8e00ff */
[----:B------:R-:W-:-:S13]  /*7a80*/  ISETP.NE.AND P1, PT, R168, 0x1, PT ;  /* 0x00000001a800780c */ /* 0x000fda0003f25270 */
[----:B------:R-:W0:Y:S02]  /*7a90*/  @P1 LDC.64 R8, c[0x0][0x9e8] ;  /* 0x00027a00ff081b82 */ /* 0x000e240000000a00 */
[----:B0-----:R-:W-:-:S05]  /*7aa0*/  @P1 IMAD.HI.U32 R8, R20, R8, RZ ;  /* 0x0000000814081227 */ /* 0x001fca00078e00ff */
[----:B------:R-:W-:-:S07]  /*7ab0*/  @P1 SHF.R.U32.HI R20, RZ, R9, R8 ;  /* 0x00000009ff141219 */ /* 0x000fce0000011608 */
.L_x_1098:
[----:B------:R-:W-:Y:S05]  /*7ac0*/  BSYNC B0 ;  /* 0x0000000000007941 */ /* 0x000fea0003800000 */
.L_x_1096:
[----:B------:R-:W-:-:S05]  /*7ad0*/  IMAD R20, R20, R168, R7 ;  /* 0x000000a814147224 */ /* 0x000fca00078e0207 */
[----:B------:R-:W-:Y:S02]  /*7ae0*/  VIADDMNMX R11, R20, R168, R11, PT ;  /* 0x000000a8140b7246 */ /* 0x000fe4000380010b */
[----:B------:R-:W-:-:S07]  /*7af0*/  VIMNMX R10, R10, R20, !PT ;  /* 0x000000140a0a7248 */ /* 0x000fce0007fe0100 */
.L_x_1095:
[C---:B------:R-:W-:Y:S02]  /*7b00*/  ISETP.GE.AND P1, PT, R14.reuse, 0x2, PT ;  /* 0x000000020e00780c */ /* 0x040fe40003f26270 */
[----:B------:R-:W-:Y:S02]  /*7b10*/  ISETP.GE.AND P2, PT, R14, 0x9, PT ;  /* 0x000000090e00780c */ /* 0x000fe40003f46270 */
[----:B------:R-:W-:Y:S02]  /*7b20*/  LOP3.LUT R16, R16, 0xefffffff, RZ, 0xc0, !PT ;  /* 0xefffffff10107812 */ /* 0x000fe400078ec0ff */
[----:B------:R-:W-:Y:S02]  /*7b30*/  ISETP.GE.AND P3, PT, R14, 0xa, PT ;  /* 0x0000000a0e00780c */ /* 0x000fe40003f66270 */
[----:B------:R-:W-:-:S05]  /*7b40*/  LOP3.LUT R2, R2, 0xfffffffe, RZ, 0xc0, !PT ;  /* 0xfffffffe02027812 */ /* 0x000fca00078ec0ff */
[----:B------:R-:W-:Y:S02]  /*7b50*/  @P1 LOP3.LUT R16, R16, 0x10000000, RZ, 0xfc, !PT ;  /* 0x1000000010101812 */ /* 0x000fe400078efcff */
[----:B------:R-:W-:Y:S02]  /*7b60*/  ISETP.GT.AND P1, PT, R10, 0x1, !P1 ;  /* 0x000000010a00780c */ /* 0x000fe40004f24270 */
[----:B------:R-:W-:Y:S02]  /*7b70*/  LOP3.LUT R16, R16, 0xdfffffff, RZ, 0xc0, !PT ;  /* 0xdfffffff10107812 */ /* 0x000fe400078ec0ff */
[----:B------:R-:W-:Y:S02]  /*7b80*/  ISETP.LT.OR P1, PT, R11, 0x2, P1 ;  /* 0x000000020b00780c */ /* 0x000fe40000f21670 */
[----:B------:R-:W-:Y:S02]  /*7b90*/  @P2 LOP3.LUT R16, R16, 0x20000000, RZ, 0xfc, !PT ;  /* 0x2000000010102812 */ /* 0x000fe400078efcff */
[----:B------:R-:W-:-:S02]  /*7ba0*/  ISETP.GT.AND P2, PT, R10, 0x8, !P2 ;  /* 0x000000080a00780c */ /* 0x000fc40005744270 */
[----:B------:R-:W-:Y:S02]  /*7bb0*/  FSEL R153, R153, -INF , !P1 ;  /* 0xff80000099997808 */ /* 0x000fe40004800000 */
[----:B------:R-:W-:Y:S02]  /*7bc0*/  LOP3.LUT R16, R16, 0xbfffffff, RZ, 0xc0, !PT ;  /* 0xbfffffff10107812 */ /* 0x000fe400078ec0ff */
[----:B------:R-:W-:Y:S02]  /*7bd0*/  ISETP.GT.AND P1, PT, R10, 0x9, !P3 ;  /* 0x000000090a00780c */ /* 0x000fe40005f24270 */
[C---:B------:R-:W-:Y:S02]  /*7be0*/  ISETP.LT.OR P2, PT, R11.reuse, 0x9, P2 ;  /* 0x000000090b00780c */ /* 0x040fe40001741670 */
[----:B------:R-:W-:Y:S02]  /*7bf0*/  @P3 LOP3.LUT R16, R16, 0x40000000, RZ, 0xfc, !PT ;  /* 0x4000000010103812 */ /* 0x000fe400078efcff */
[----:B------:R-:W-:-:S02]  /*7c00*/  ISETP.LT.OR P1, PT, R11, 0xa, P1 ;  /* 0x0000000a0b00780c */ /* 0x000fc40000f21670 */
[----:B------:R-:W-:Y:S02]  /*7c10*/  FSEL R156, R156, -INF , !P2 ;  /* 0xff8000009c9c7808 */ /* 0x000fe40005000000 */
[C---:B------:R-:W-:Y:S02]  /*7c20*/  ISETP.GE.AND P3, PT, R14.reuse, 0x11, PT ;  /* 0x000000110e00780c */ /* 0x040fe40003f66270 */
[----:B------:R-:W-:Y:S02]  /*7c30*/  ISETP.GE.AND P2, PT, R14, 0x12, PT ;  /* 0x000000120e00780c */ /* 0x000fe40003f46270 */
[----:B------:R-:W-:Y:S02]  /*7c40*/  FSEL R157, R157, -INF , !P1 ;  /* 0xff8000009d9d7808 */ /* 0x000fe40004800000 */
[----:B------:R-:W-:Y:S02]  /*7c50*/  ISETP.GT.AND P1, PT, R10, 0x10, !P3 ;  /* 0x000000100a00780c */ /* 0x000fe40005f24270 */
[----:B------:R-:W-:-:S02]  /*7c60*/  LOP3.LUT R16, R16, 0x7fffffff, RZ, 0xc0, !PT ;  /* 0x7fffffff10107812 */ /* 0x000fc400078ec0ff */
[----:B------:R-:W-:-:S03]  /*7c70*/  ISETP.LT.OR P1, PT, R11, 0x11, P1 ;  /* 0x000000110b00780c */ /* 0x000fc60000f21670 */
[----:B------:R-:W-:Y:S02]  /*7c80*/  @P3 LOP3.LUT R16, R16, 0x80000000, RZ, 0xfc, !PT ;  /* 0x8000000010103812 */ /* 0x000fe400078efcff */
[----:B------:R-:W-:Y:S02]  /*7c90*/  FSEL R160, R160, -INF , !P1 ;  /* 0xff800000a0a07808 */ /* 0x000fe40004800000 */
[----:B------:R-:W-:Y:S02]  /*7ca0*/  @P2 LOP3.LUT R2, R2, 0x1, RZ, 0xfc, !PT ;  /* 0x0000000102022812 */ /* 0x000fe400078efcff */
[----:B------:R-:W-:Y:S02]  /*7cb0*/  ISETP.GT.AND P1, PT, R10, 0x11, !P2 ;  /* 0x000000110a00780c */ /* 0x000fe40005724270 */
[----:B------:R-:W-:Y:S02]  /*7cc0*/  ISETP.GE.AND P2, PT, R14, 0x19, PT ;  /* 0x000000190e00780c */ /* 0x000fe40003f46270 */
[----:B------:R-:W-:-:S02]  /*7cd0*/  ISETP.LT.OR P1, PT, R11, 0x12, P1 ;  /* 0x000000120b00780c */ /* 0x000fc40000f21670 */
[----:B------:R-:W-:Y:S02]  /*7ce0*/  LOP3.LUT R2, R2, 0xfffffffb, RZ, 0xc0, !PT ;  /* 0xfffffffb02027812 */ /* 0x000fe400078ec0ff */
[----:B------:R-:W-:Y:S02]  /*7cf0*/  FSEL R161, R161, -INF , !P1 ;  /* 0xff800000a1a17808 */ /* 0x000fe40004800000 */
[----:B------:R-:W-:Y:S02]  /*7d00*/  ISETP.GT.AND P1, PT, R10, 0x18, !P2 ;  /* 0x000000180a00780c */ /* 0x000fe40005724270 */
[----:B------:R-:W-:Y:S02]  /*7d10*/  ISETP.GE.AND P3, PT, R14, 0x22, PT ;  /* 0x000000220e00780c */ /* 0x000fe40003f66270 */
[----:B------:R-:W-:Y:S02]  /*7d20*/  ISETP.LT.OR P1, PT, R11, 0x19, P1 ;  /* 0x000000190b00780c */ /* 0x000fe40000f21670 */
[----:B------:R-:W-:-:S02]  /*7d30*/  @P2 LOP3.LUT R2, R2, 0x4, RZ, 0xfc, !PT ;  /* 0x0000000402022812 */ /* 0x000fc400078efcff */
[----:B------:R-:W-:Y:S02]  /*7d40*/  ISETP.GE.AND P2, PT, R14, 0x1a, PT ;  /* 0x0000001a0e00780c */ /* 0x000fe40003f46270 */
[----:B------:R-:W-:Y:S02]  /*7d50*/  FSEL R164, R164, -INF , !P1 ;  /* 0xff800000a4a47808 */ /* 0x000fe40004800000 */
[----:B------:R-:W-:Y:S02]  /*7d60*/  ISETP.GT.AND P1, PT, R10, 0x19, !P2 ;  /* 0x000000190a00780c */ /* 0x000fe40005724270 */
[----:B------:R-:W-:Y:S02]  /*7d70*/  LOP3.LUT R2, R2, 0xfffffffd, RZ, 0xc0, !PT ;  /* 0xfffffffd02027812 */ /* 0x000fe400078ec0ff */
[----:B------:R-:W-:Y:S02]  /*7d80*/  ISETP.LT.OR P1, PT, R11, 0x1a, P1 ;  /* 0x0000001a0b00780c */ /* 0x000fe40000f21670 */
[----:B------:R-:W-:-:S02]  /*7d90*/  LOP3.LUT R16, R16, 0xfffffffd, RZ, 0xc0, !PT ;  /* 0xfffffffd10107812 */ /* 0x000fc400078ec0ff */
[----:B------:R-:W-:Y:S02]  /*7da0*/  FSEL R165, R165, -INF , !P1 ;  /* 0xff800000a5a57808 */ /* 0x000fe40004800000 */
[----:B------:R-:W-:Y:S02]  /*7db0*/  ISETP.GE.AND P1, PT, R14, 0x21, PT ;  /* 0x000000210e00780c */ /* 0x000fe40003f26270 */
[----:B------:R-:W-:Y:S02]  /*7dc0*/  @P2 LOP3.LUT R2, R2, 0x2, RZ, 0xfc, !PT ;  /* 0x0000000202022812 */ /* 0x000fe400078efcff */
[----:B------:R-:W-:Y:S02]  /*7dd0*/  ISETP.GT.AND P2, PT, R10, 0x20, !P1 ;  /* 0x000000200a00780c */ /* 0x000fe40004f44270 */
[----:B------:R-:W-:Y:S02]  /*7de0*/  @P3 LOP3.LUT R16, R16, 0x2, RZ, 0xfc, !PT ;  /* 0x0000000210103812 */ /* 0x000fe400078efcff */
[----:B------:R-:W-:-:S02]  /*7df0*/  ISETP.LT.OR P2, PT, R11, 0x21, P2 ;  /* 0x000000210b00780c */ /* 0x000fc40001741670 */
[----:B------:R-:W-:Y:S02]  /*7e00*/  LOP3.LUT R16, R16, 0xfffffffb, RZ, 0xc0, !PT ;  /* 0xfffffffb10107812 */ /* 0x000fe400078ec0ff */
[----:B------:R-:W-:Y:S02]  /*7e10*/  FSEL R136, R136, -INF , !P2 ;  /* 0xff80000088887808 */ /* 0x000fe40005000000 */
[----:B------:R-:W-:Y:S02]  /*7e20*/  ISETP.GT.AND P2, PT, R10, 0x21, !P3 ;  /* 0x000000210a00780c */ /* 0x000fe40005f44270 */
[----:B------:R-:W-:Y:S02]  /*7e30*/  ISETP.GE.AND P3, PT, R14, 0x29, PT ;  /* 0x000000290e00780c */ /* 0x000fe40003f66270 */
[----:B------:R-:W-:-:S04]  /*7e40*/  ISETP.LT.OR P2, PT, R11, 0x22, P2 ;  /* 0x000000220b00780c */ /* 0x000fc80001741670 */
[----:B------:R-:W-:Y:S02]  /*7e50*/  FSEL R137, R137, -INF , !P2 ;  /* 0xff80000089897808 */ /* 0x000fe40005000000 */
[----:B------:R-:W-:-:S04]  /*7e60*/  ISETP.GT.AND P2, PT, R10, 0x28, !P3 ;  /* 0x000000280a00780c */ /* 0x000fc80005f44270 */
[----:B------:R-:W-:Y:S02]  /*7e70*/  ISETP.LT.OR P2, PT, R11, 0x29, P2 ;  /* 0x000000290b00780c */ /* 0x000fe40001741670 */
[----:B------:R-:W-:Y:S02]  /*7e80*/  @P3 LOP3.LUT R16, R16, 0x4, RZ, 0xfc, !PT ;  /* 0x0000000410103812 */ /* 0x000fe400078efcff */
[----:B------:R-:W-:Y:S02]  /*7e90*/  ISETP.GE.AND P3, PT, R14, 0x2a, PT ;  /* 0x0000002a0e00780c */ /* 0x000fe40003f66270 */
[----:B------:R-:W-:Y:S02]  /*7ea0*/  LOP3.LUT R16, R16, 0xfffffff7, RZ, 0xc0, !PT ;  /* 0xfffffff710107812 */ /* 0x000fe400078ec0ff */
[----:B------:R-:W-:Y:S02]  /*7eb0*/  FSEL R140, R140, -INF , !P2 ;  /* 0xff8000008c8c7808 */ /* 0x000fe40005000000 */
[----:B------:R-:W-:-:S04]  /*7ec0*/  ISETP.GT.AND P2, PT, R10, 0x29, !P3 ;  /* 0x000000290a00780c */ /* 0x000fc80005f44270 */
[----:B------:R-:W-:-:S03]  /*7ed0*/  ISETP.LT.OR P2, PT, R11, 0x2a, P2 ;  /* 0x0000002a0b00780c */ /* 0x000fc60001741670 */
        /* <DEDUP_REMOVED lines=128> */
[----:B------:R-:W-:Y:S02]  /*86e0*/  FSEL R88, R88, -INF , !P2 ;  /* 0xff80000058587808 */ /* 0x000fe40005000000 */
[----:B------:R-:W-:Y:S02]  /*86f0*/  LOP3.LUT R16, R16, 0xfdffffff, RZ, 0xc0, !PT ;  /* 0xfdffffff10107812 */ /* 0x000fe400078ec0ff */
[----:B------:R-:W-:-:S04]  /*8700*/  ISETP.GT.AND P2, PT, R10, 0x81, !P3 ;  /* 0x000000810a00780c */ /* 0x000fc80005f44270 */
[----:B------:R-:W-:-:S03]  /*8710*/  ISETP.LT.OR P2, PT, R11, 0x82, P2 ;  /* 0x000000820b00780c */ /* 0x000fc60001741670 */
[----:B------:R-:W-:Y:S02]  /*8720*/  @P3 LOP3.LUT R16, R16, 0x2000000, RZ, 0xfc, !PT ;  /* 0x0200000010103812 */ /* 0x000fe400078efcff */
[----:B------:R-:W-:Y:S02]  /*8730*/  ISETP.GE.AND P3, PT, R14, 0x89, PT ;  /* 0x000000890e00780c */ /* 0x000fe40003f66270 */
[----:B------:R-:W-:Y:S02]  /*8740*/  FSEL R89, R89, -INF , !P2 ;  /* 0xff80000059597808 */ /* 0x000fe40005000000 */
[----:B------:R-:W-:Y:S02]  /*8750*/  ISETP.GT.AND P2, PT, R10, 0x88, !P3 ;  /* 0x000000880a00780c */ /* 0x000fe40005f44270 */
[----:B------:R-:W-:Y:S02]  /*8760*/  LOP3.LUT R16, R16, 0xfeffffff, RZ, 0xc0, !PT ;  /* 0xfeffffff10107812 */ /* 0x000fe400078ec0ff */
[----:B------:R-:W-:-:S04]  /*8770*/  ISETP.LT.OR P2, PT, R11, 0x89, P2 ;  /* 0x000000890b00780c */ /* 0x000fc80001741670 */
[----:B------:R-:W-:Y:S02]  /*8780*/  FSEL R92, R92, -INF , !P2 ;  /* 0xff8000005c5c7808 */ /* 0x000fe40005000000 */
[----:B------:R-:W-:Y:S02]  /*8790*/  ISETP.GE.AND P2, PT, R14, 0x8a, PT ;  /* 0x0000008a0e00780c */ /* 0x000fe40003f46270 */
[----:B------:R-:W-:Y:S02]  /*87a0*/  @P3 LOP3.LUT R16, R16, 0x1000000, RZ, 0xfc, !PT ;  /* 0x0100000010103812 */ /* 0x000fe400078efcff */
[----:B------:R-:W-:Y:S02]  /*87b0*/  ISETP.GT.AND P3, PT, R10, 0x89, !P2 ;  /* 0x000000890a00780c */ /* 0x000fe40005764270 */
[----:B------:R-:W-:Y:S02]  /*87c0*/  LOP3.LUT R16, R16, 0xfffffffe, RZ, 0xc0, !PT ;  /* 0xfffffffe10107812 */ /* 0x000fe400078ec0ff */
        /* <DEDUP_REMOVED lines=14> */
[----:B------:R-:W-:-:S13]  /*88b0*/  ISETP.GE.AND P6, PT, R14, 0x1, PT ;  /* 0x000000010e00780c */ /* 0x000fda0003fc6270 */
[----:B------:R-:W-:Y:S02]  /*88c0*/  @P6 LOP3.LUT R16, R16, 0x1, RZ, 0xfc, !PT ;  /* 0x0000000110106812 */ /* 0x000fe400078efcff */
[----:B------:R-:W-:Y:S02]  /*88d0*/  ISETP.GT.AND P6, PT, R10, RZ, !P6 ;  /* 0x000000ff0a00720c */ /* 0x000fe400077c4270 */
[----:B------:R-:W-:Y:S02]  /*88e0*/  LOP3.LUT R16, R16, 0xf7ffffff, RZ, 0xc0, !PT ;  /* 0xf7ffffff10107812 */ /* 0x000fe400078ec0ff */
[----:B------:R-:W-:-:S04]  /*88f0*/  ISETP.LT.OR P6, PT, R11, 0x1, P6 ;  /* 0x000000010b00780c */ /* 0x000fc800037c1670 */
[----:B------:R-:W-:Y:S02]  /*8900*/  FSEL R152, R152, -INF , !P6 ;  /* 0xff80000098987808 */ /* 0x000fe40007000000 */
[----:B------:R-:W-:-:S13]  /*8910*/  ISETP.GE.AND P6, PT, R14, 0x9a, PT ;  /* 0x0000009a0e00780c */ /* 0x000fda0003fc6270 */
[----:B------:R-:W-:Y:S02]  /*8920*/  @P6 LOP3.LUT R16, R16, 0x8000000, RZ, 0xfc, !PT ;  /* 0x0800000010106812 */ /* 0x000fe400078efcff */
        /* <DEDUP_REMOVED lines=20> */
.L_x_1101:
[----:B------:R-:W-:-:S05]  /*8a70*/  IMAD.U32 R14, RZ, RZ, UR55 ;  /* 0x00000037ff0e7e24 */ /* 0x000fca000f8e00ff */
[----:B------:R-:W-:-:S13]  /*8a80*/  ISETP.NE.AND P6, PT, R14, 0x1, PT ;  /* 0x000000010e00780c */ /* 0x000fda0003fc5270 */
[----:B------:R-:W0:Y:S02]  /*8a90*/  @P6 LDC.64 R8, c[0x0][0x9e8] ;  /* 0x00027a00ff086b82 */ /* 0x000e240000000a00 */
[----:B0-----:R-:W-:-:S05]  /*8aa0*/  @P6 IMAD.HI.U32 R8, R10, R8, RZ ;  /* 0x000000080a086227 */ /* 0x001fca00078e00ff */
[----:B------:R-:W-:-:S07]  /*8ab0*/  @P6 SHF.R.U32.HI R10, RZ, R9, R8 ;  /* 0x00000009ff0a6219 */ /* 0x000fce0000011608 */
.L_x_1102:
[----:B------:R-:W-:Y:S05]  /*8ac0*/  BSYNC B0 ;  /* 0x0000000000007941 */ /* 0x000fea0003800000 */
.L_x_1100:
[----:B------:R-:W-:-:S05]  /*8ad0*/  IMAD R7, R10, R14, R7 ;  /* 0x0000000e0a077224 */ /* 0x000fca00078e0207 */
[----:B------:R-:W-:Y:S02]  /*8ae0*/  VIADDMNMX R13, R7, R14, R13, PT ;  /* 0x0000000e070d7246 */ /* 0x000fe4000380010d */
[----:B------:R-:W-:-:S07]  /*8af0*/  VIMNMX R12, R12, R7, !PT ;  /* 0x000000070c0c7248 */ /* 0x000fce0007fe0100 */
.L_x_1099:
[----:B------:R-:W-:Y:S02]  /*8b00*/  ISETP.GT.AND P1, PT, R12, 0x20, !P1 ;  /* 0x000000200c00780c */ /* 0x000fe40004f24270 */
[----:B------:R-:W-:Y:S02]  /*8b10*/  LOP3.LUT P6, RZ, R16, 0x20000, RZ, 0xc0, !PT ;  /* 0x0002000010ff7812 */ /* 0x000fe400078cc0ff */
[----:B------:R-:W-:Y:S02]  /*8b20*/  ISETP.LT.OR P1, PT, R13, 0x21, P1 ;  /* 0x000000210d00780c */ /* 0x000fe40000f21670 */
[----:B------:R-:W-:Y:S02]  /*8b30*/  FMNMX.FTZ R8, R152, R3, !PT ;  /* 0x0000000398087209 */ /* 0x000fe40007810000 */
[----:B------:R-:W-:Y:S02]  /*8b40*/  FSEL R138, R138, -INF , !P1 ;  /* 0xff8000008a8a7808 */ /* 0x000fe40004800000 */
[----:B------:R-:W-:-:S02]  /*8b50*/  LOP3.LUT P1, RZ, R16, 0x2, RZ, 0xc0, !PT ;  /* 0x0000000210ff7812 */ /* 0x000fc4000782c0ff */
[----:B------:R-:W-:Y:S02]  /*8b60*/  FMNMX.FTZ R7, R153, R8, !PT ;  /* 0x0000000899077209 */ /* 0x000fe40007810000 */
[----:B------:R-:W-:Y:S02]  /*8b70*/  ISETP.GT.AND P1, PT, R12, 0x21, !P1 ;  /* 0x000000210c00780c */ /* 0x000fe40004f24270 */
[----:B------:R-:W-:Y:S02]  /*8b80*/  FMNMX.FTZ R8, R156, R7, !PT ;  /* 0x000000079c087209 */ /* 0x000fe40007810000 */
[----:B------:R-:W-:Y:S02]  /*8b90*/  ISETP.LT.OR P1, PT, R13, 0x22, P1 ;  /* 0x000000220d00780c */ /* 0x000fe40000f21670 */
[----:B------:R-:W-:Y:S02]  /*8ba0*/  FMNMX.FTZ R7, R157, R8, !PT ;  /* 0x000000089d077209 */ /* 0x000fe40007810000 */
[----:B------:R-:W-:-:S02]  /*8bb0*/  FSEL R139, R139, -INF , !P1 ;  /* 0xff8000008b8b7808 */ /* 0x000fc40004800000 */
[----:B------:R-:W-:Y:S02]  /*8bc0*/  LOP3.LUT P1, RZ, R16, 0x4, RZ, 0xc0, !PT ;  /* 0x0000000410ff7812 */ /* 0x000fe4000782c0ff */
[----:B------:R-:W-:Y:S02]  /*8bd0*/  FMNMX.FTZ R8, R160, R7, !PT ;  /* 0x00000007a0087209 */ /* 0x000fe40007810000 */
[----:B------:R-:W-:Y:S02]  /*8be0*/  ISETP.GT.AND P1, PT, R12, 0x28, !P1 ;  /* 0x000000280c00780c */ /* 0x000fe40004f24270 */
[----:B------:R-:W-:Y:S02]  /*8bf0*/  FMNMX.FTZ R7, R161, R8, !PT ;  /* 0x00000008a1077209 */ /* 0x000fe40007810000 */
[----:B------:R-:W-:Y:S02]  /*8c00*/  ISETP.LT.OR P1, PT, R13, 0x29, P1 ;  /* 0x000000290d00780c */ /* 0x000fe40000f21670 */
[----:B------:R-:W-:-:S02]  /*8c10*/  FMNMX.FTZ R8, R164, R7, !PT ;  /* 0x00000007a4087209 */ /* 0x000fc40007810000 */
[----:B------:R-:W-:Y:S02]  /*8c20*/  FSEL R142, R142, -INF , !P1 ;  /* 0xff8000008e8e7808 */ /* 0x000fe40004800000 */
[----:B------:R-:W-:Y:S02]  /*8c30*/  LOP3.LUT P1, RZ, R16, 0x8, RZ, 0xc0, !PT ;  /* 0x0000000810ff7812 */ /* 0x000fe4000782c0ff */
[----:B------:R-:W-:Y:S02]  /*8c40*/  FMNMX.FTZ R7, R165, R8, !PT ;  /* 0x00000008a5077209 */ /* 0x000fe40007810000 */
[----:B------:R-:W-:Y:S02]  /*8c50*/  ISETP.GT.AND P1, PT, R12, 0x29, !P1 ;  /* 0x000000290c00780c */ /* 0x000fe40004f24270 */
[----:B------:R-:W-:Y:S02]  /*8c60*/  FMNMX.FTZ R8, R136, R7, !PT ;  /* 0x0000000788087209 */ /* 0x000fe40007810000 */
[----:B------:R-:W-:-:S02]  /*8c70*/  ISETP.LT.OR P1, PT, R13, 0x2a, P1 ;  /* 0x0000002a0d00780c */ /* 0x000fc40000f21670 */
[----:B------:R-:W-:Y:S02]  /*8c80*/  FMNMX.FTZ R7, R137, R8, !PT ;  /* 0x0000000889077209 */ /* 0x000fe40007810000 */
[----:B------:R-:W-:Y:S02]  /*8c90*/  FSEL R143, R143, -INF , !P1 ;  /* 0xff8000008f8f7808 */ /* 0x000fe40004800000 */
[----:B------:R-:W-:Y:S02]  /*8ca0*/  LOP3.LUT P1, RZ, R16, 0x10, RZ, 0xc0, !PT ;  /* 0x0000001010ff7812 */ /* 0x000fe4000782c0ff */
[----:B------:R-:W-:Y:S02]  /*8cb0*/  FMNMX.FTZ R8, R140, R7, !PT ;  /* 0x000000078c087209 */ /* 0x000fe40007810000 */
[----:B------:R-:W-:Y:S02]  /*8cc0*/  ISETP.GT.AND P1, PT, R12, 0x30, !P1 ;  /* 0x000000300c00780c */ /* 0x000fe40004f24270 */
[----:B------:R-:W-:-:S02]  /*8cd0*/  FMNMX.FTZ R7, R141, R8, !PT ;  /* 0x000000088d077209 */ /* 0x000fc40007810000 */
[----:B------:R-:W-:Y:S02]  /*8ce0*/  ISETP.LT.OR P1, PT, R13, 0x31, P1 ;  /* 0x000000310d00780c */ /* 0x000fe40000f21670 */
[----:B------:R-:W-:Y:S02]  /*8cf0*/  FMNMX.FTZ R8, R144, R7, !PT ;  /* 0x0000000790087209 */ /* 0x000fe40007810000 */
[----:B------:R-:W-:Y:S02]  /*8d00*/  FSEL R146, R146, -INF , !P1 ;  /* 0xff80000092927808 */ /* 0x000fe40004800000 */
[----:B------:R-:W-:Y:S02]  /*8d10*/  LOP3.LUT P1, RZ, R16, 0x800000, RZ, 0xc0, !PT ;  /* 0x0080000010ff7812 */ /* 0x000fe4000782c0ff */
[----:B------:R-:W-:Y:S02]  /*8d20*/  FMNMX.FTZ R7, R145, R8, !PT ;  /* 0x0000000891077209 */ /* 0x000fe40007810000 */
[----:B------:R-:W-:-:S02]  /*8d30*/  ISETP.GT.AND P1, PT, R12, 0x31, !P1 ;  /* 0x000000310c00780c */ /* 0x000fc40004f24270 */
[----:B------:R-:W-:Y:S02]  /*8d40*/  FMNMX.FTZ R8, R148, R7, !PT ;  /* 0x0000000794087209 */ /* 0x000fe40007810000 */
[----:B------:R-:W-:Y:S02]  /*8d50*/  ISETP.LT.OR P1, PT, R13, 0x32, P1 ;  /* 0x000000320d00780c */ /* 0x000fe40000f21670 */
[----:B------:R-:W-:Y:S02]  /*8d60*/  FMNMX.FTZ R7, R149, R8, !PT ;  /* 0x0000000895077209 */ /* 0x000fe40007810000 */
[----:B------:R-:W-:Y:S02]  /*8d70*/  FSEL R147, R147, -INF , !P1 ;  /* 0xff80000093937808 */ /* 0x000fe40004800000 */
[----:B------:R-:W-:Y:S02]  /*8d80*/  LOP3.LUT P1, RZ, R16, 0x400000, RZ, 0xc0, !PT ;  /* 0x0040000010ff7812 */ /* 0x000fe4000782c0ff */
[----:B------:R-:W-:-:S02]  /*8d90*/  FMNMX.FTZ R8, R120, R7, !PT ;  /* 0x0000000778087209 */ /* 0x000fc40007810000 */
[----:B------:R-:W-:Y:S02]  /*8da0*/  ISETP.GT.AND P1, PT, R12, 0x38, !P1 ;  /* 0x000000380c00780c */ /* 0x000fe40004f24270 */
[----:B------:R-:W-:Y:S02]  /*8db0*/  FMNMX.FTZ R7, R121, R8, !PT ;  /* 0x0000000879077209 */ /* 0x000fe40007810000 */
        /* <DEDUP_REMOVED lines=28> */
[C---:B------:R-:W-:Y:S02]  /*8f80*/  ISETP.LT.OR P1, PT, R13.reuse, 0x49, P1 ;  /* 0x000000490d00780c */ /* 0x040fe40000f21670 */
[----:B------:R-:W-:Y:S02]  /*8f90*/  FMNMX.FTZ R8, R116, R7, !PT ;  /* 0x0000000774087209 */ /* 0x000fe40007810000 */
[----:B------:R-:W-:Y:S02]  /*8fa0*/  FSEL R126, R126, -INF , !P1 ;  /* 0xff8000007e7e7808 */ /* 0x000fe40004800000 */
[----:B------:R-:W-:Y:S02]  /*8fb0*/  ISETP.GT.AND P1, PT, R12, 0x49, !P6 ;  /* 0x000000490c00780c */ /* 0x000fe40007724270 */
[----:B------:R-:W-:Y:S02]  /*8fc0*/  LOP3.LUT P6, RZ, R16, 0x40, RZ, 0xc0, !PT ;  /* 0x0000004010ff7812 */ /* 0x000fe400078cc0ff */
        /* <DEDUP_REMOVED lines=19> */
[C---:B------:R-:W-:Y:S02]  /*9100*/  ISETP.GT.AND P1, PT, R12.reuse, 0x58, !P1 ;  /* 0x000000580c00780c */ /* 0x040fe40004f24270 */
[----:B------:R-:W-:Y:S01]  /*9110*/  FMNMX.FTZ R10, R101, R8, !PT ;  /* 0x00000008650a7209 */ /* 0x000fe20007810000 */
[----:B------:R-:W-:Y:S01]  /*9120*/  IMAD.U32 R8, RZ, RZ, UR42 ;  /* 0x0000002aff087e24 */ /* 0x000fe2000f8e00ff */
[----:B------:R-:W-:Y:S02]  /*9130*/  ISETP.LT.OR P1, PT, R13, 0x59, P1 ;  /* 0x000000590d00780c */ /* 0x000fe40000f21670 */
[----:B------:R-:W-:Y:S01]  /*9140*/  ISETP.GT.AND P2, PT, R12, 0x89, !P2 ;  /* 0x000000890c00780c */ /* 0x000fe20005744270 */
[----:B------:R-:W0:Y:S01]  /*9150*/  SHFL.BFLY PT, R7, R10, 0x2, 0x1f ;  /* 0x0c401f000a077f89 */ /* 0x000e2200000e0000 */
[----:B------:R-:W-:Y:S02]  /*9160*/  FSEL R134, R134, -INF , !P1 ;  /* 0xff80000086867808 */ /* 0x000fe40004800000 */
[----:B------:R-:W-:-:S02]  /*9170*/  LOP3.LUT P1, RZ, R16, 0x2000, RZ, 0xc0, !PT ;  /* 0x0000200010ff7812 */ /* 0x000fc4000782c0ff */
[C---:B------:R-:W-:Y:S02]  /*9180*/  ISETP.LT.OR P2, PT, R13.reuse, 0x8a, P2 ;  /* 0x0000008a0d00780c */ /* 0x040fe40001741670 */
[C---:B------:R-:W-:Y:S02]  /*9190*/  ISETP.GT.AND P1, PT, R12.reuse, 0x59, !P1 ;  /* 0x000000590c00780c */ /* 0x040fe40004f24270 */
[----:B------:R-:W-:Y:S02]  /*91a0*/  ISETP.GT.AND P3, PT, R12, 0x90, !P3 ;  /* 0x000000900c00780c */ /* 0x000fe40005f64270 */
[----:B------:R-:W-:Y:S02]  /*91b0*/  ISETP.LT.OR P1, PT, R13, 0x5a, P1 ;  /* 0x0000005a0d00780c */ /* 0x000fe40000f21670 */
[----:B------:R-:W-:Y:S02]  /*91c0*/  FSEL R95, R95, -INF , !P2 ;  /* 0xff8000005f5f7808 */ /* 0x000fe40005000000 */
[----:B------:R-:W-:-:S02]  /*91d0*/  FSEL R135, R135, -INF , !P1 ;  /* 0xff80000087877808 */ /* 0x000fc40004800000 */
[----:B------:R-:W-:Y:S02]  /*91e0*/  LOP3.LUT P1, RZ, R16, 0x1000, RZ, 0xc0, !PT ;  /* 0x0000100010ff7812 */ /* 0x000fe4000782c0ff */
[C---:B------:R-:W-:Y:S02]  /*91f0*/  ISETP.GT.AND P4, PT, R12.reuse, 0x91, !P4 ;  /* 0x000000910c00780c */ /* 0x040fe40006784270 */
[C---:B------:R-:W-:Y:S02]  /*9200*/  ISETP.GT.AND P1, PT, R12.reuse, 0x60, !P1 ;  /* 0x000000600c00780c */ /* 0x040fe40004f24270 */
[----:B------:R-:W-:Y:S02]  /*9210*/  ISETP.GT.AND P5, PT, R12, 0x98, !P5 ;  /* 0x000000980c00780c */ /* 0x000fe40006fa4270 */
[----:B------:R-:W-:Y:S02]  /*9220*/  ISETP.LT.OR P1, PT, R13, 0x61, P1 ;  /* 0x000000610d00780c */ /* 0x000fe40000f21670 */
[----:B0-----:R-:W-:-:S02]  /*9230*/  FMNMX.FTZ R14, R10, R7, !PT ;  /* 0x000000070a0e7209 */ /* 0x001fc40007810000 */
[----:B------:R-:W-:Y:S02]  /*9240*/  FSEL R106, R106, -INF , !P1 ;  /* 0xff8000006a6a7808 */ /* 0x000fe40004800000 */
[----:B------:R-:W-:Y:S01]  /*9250*/  LOP3.LUT P1, RZ, R16, 0x800, RZ, 0xc0, !PT ;  /* 0x0000080010ff7812 */ /* 0x000fe2000782c0ff */
[----:B------:R-:W0:Y:S01]  /*9260*/  SHFL.BFLY PT, R7, R14, 0x1, 0x1f ;  /* 0x0c201f000e077f89 */ /* 0x000e2200000e0000 */
[C---:B------:R-:W-:Y:S02]  /*9270*/  ISETP.LT.OR P3, PT, R13.reuse, 0x91, P3 ;  /* 0x000000910d00780c */ /* 0x040fe40001f61670 */
[----:B------:R-:W-:Y:S02]  /*9280*/  ISETP.GT.AND P1, PT, R12, 0x61, !P1 ;  /* 0x000000610c00780c */ /* 0x000fe40004f24270 */
[C---:B------:R-:W-:Y:S02]  /*9290*/  ISETP.LT.OR P4, PT, R13.reuse, 0x92, P4 ;  /* 0x000000920d00780c */ /* 0x040fe40002781670 */
[----:B------:R-:W-:-:S02]  /*92a0*/  ISETP.LT.OR P1, PT, R13, 0x62, P1 ;  /* 0x000000620d00780c */ /* 0x000fc40000f21670 */
[----:B------:R-:W-:Y:S02]  /*92b0*/  FSEL R98, R98, -INF , !P3 ;  /* 0xff80000062627808 */ /* 0x000fe40005800000 */
[----:B------:R-:W-:Y:S02]  /*92c0*/  FSEL R107, R107, -INF , !P1 ;  /* 0xff8000006b6b7808 */ /* 0x000fe40004800000 */
[----:B------:R-:W-:Y:S02]  /*92d0*/  LOP3.LUT P1, RZ, R16, 0x400, RZ, 0xc0, !PT ;  /* 0x0000040010ff7812 */ /* 0x000fe4000782c0ff */
[----:B------:R-:W-:Y:S02]  /*92e0*/  ISETP.LT.OR P5, PT, R13, 0x99, P5 ;  /* 0x000000990d00780c */ /* 0x000fe40002fa1670 */
[----:B------:R-:W-:Y:S02]  /*92f0*/  ISETP.GT.AND P1, PT, R12, 0x68, !P1 ;  /* 0x000000680c00780c */ /* 0x000fe40004f24270 */
[----:B------:R-:W-:-:S02]  /*9300*/  FSEL R99, R99, -INF , !P4 ;  /* 0xff80000063637808 */ /* 0x000fc40006000000 */
[----:B------:R-:W-:Y:S02]  /*9310*/  ISETP.LT.OR P1, PT, R13, 0x69, P1 ;  /* 0x000000690d00780c */ /* 0x000fe40000f21670 */
[----:B------:R-:W-:Y:S02]  /*9320*/  FSEL R102, R102, -INF , !P5 ;  /* 0xff80000066667808 */ /* 0x000fe40006800000 */
[----:B------:R-:W-:Y:S02]  /*9330*/  FSEL R110, R110, -INF , !P1 ;  /* 0xff8000006e6e7808 */ /* 0x000fe40004800000 */
[----:B------:R-:W-:Y:S02]  /*9340*/  LOP3.LUT P1, RZ, R16, 0x200, RZ, 0xc0, !PT ;  /* 0x0000020010ff7812 */ /* 0x000fe4000782c0ff */
[----:B0-----:R-:W-:Y:S02]  /*9350*/  FMNMX.FTZ R7, R14, R7, !PT ;  /* 0x000000070e077209 */ /* 0x001fe40007810000 */
[----:B------:R-:W-:-:S03]  /*9360*/  ISETP.GT.AND P1, PT, R12, 0x69, !P1 ;  /* 0x000000690c00780c */ /* 0x000fc60004f24270 */
[----:B------:R-:W-:Y:S01]  /*9370*/  FFMA.FTZ R8, R7, R8, -8 ;  /* 0xc100000007087423 */ /* 0x000fe20000010008 */
[----:B------:R-:W-:-:S04]  /*9380*/  ISETP.LT.OR P1, PT, R13, 0x6a, P1 ;  /* 0x0000006a0d00780c */ /* 0x000fc80000f21670 */
[----:B------:R-:W-:Y:S02]  /*9390*/  FSEL R111, R111, -INF , !P1 ;  /* 0xff8000006f6f7808 */ /* 0x000fe40004800000 */
[----:B------:R-:W-:-:S04]  /*93a0*/  LOP3.LUT P1, RZ, R16, 0x100, RZ, 0xc0, !PT ;  /* 0x0000010010ff7812 */ /* 0x000fc8000782c0ff */
[----:B------:R-:W-:-:S04]  /*93b0*/  ISETP.GT.AND P1, PT, R12, 0x70, !P1 ;  /* 0x000000700c00780c */ /* 0x000fc80004f24270 */
[----:B------:R-:W-:-:S04]  /*93c0*/  ISETP.LT.OR P1, PT, R13, 0x71, P1 ;  /* 0x000000710d00780c */ /* 0x000fc80000f21670 */
[----:B------:R-:W-:Y:S02]  /*93d0*/  FSEL R114, R114, -INF , !P1 ;  /* 0xff80000072727808 */ /* 0x000fe40004800000 */
[----:B------:R-:W-:-:S04]  /*93e0*/  LOP3.LUT P1, RZ, R16, 0x80, RZ, 0xc0, !PT ;  /* 0x0000008010ff7812 */ /* 0x000fc8000782c0ff */
[----:B------:R-:W-:-:S04]  /*93f0*/  ISETP.GT.AND P1, PT, R12, 0x71, !P1 ;  /* 0x000000710c00780c */ /* 0x000fc80004f24270 */
[----:B------:R-:W-:-:S04]  /*9400*/  ISETP.LT.OR P1, PT, R13, 0x72, P1 ;  /* 0x000000720d00780c */ /* 0x000fc80000f21670 */
[----:B------:R-:W-:Y:S02]  /*9410*/  FSEL R115, R115, -INF , !P1 ;  /* 0xff80000073737808 */ /* 0x000fe40004800000 */
[----:B------:R-:W-:Y:S02]  /*9420*/  ISETP.GT.AND P1, PT, R12, 0x78, !P6 ;  /* 0x000000780c00780c */ /* 0x000fe40007724270 */
[----:B------:R-:W-:Y:S02]  /*9430*/  LOP3.LUT P6, RZ, R16, 0x1000000, RZ, 0xc0, !PT ;  /* 0x0100000010ff7812 */ /* 0x000fe400078cc0ff */
        /* <DEDUP_REMOVED lines=46> */
[----:B------:R-:W-:Y:S02]  /*9720*/  ISETP.GT.AND P1, PT, R12, RZ, !P6 ;  /* 0x000000ff0c00720c */ /* 0x000fe40007724270 */
[----:B------:R-:W-:Y:S02]  /*9730*/  LOP3.LUT P6, RZ, R16, 0x8000000, RZ, 0xc0, !PT ;  /* 0x0800000010ff7812 */ /* 0x000fe400078cc0ff */
[----:B------:R-:W-:Y:S02]  /*9740*/  ISETP.LT.OR P1, PT, R13, 0x1, P1 ;  /* 0x000000010d00780c */ /* 0x000fe40000f21670 */
[----:B------:R-:W-:Y:S02]  /*9750*/  ISETP.GT.AND P2, PT, R12, 0x99, !P6 ;  /* 0x000000990c00780c */ /* 0x000fe40007744270 */
[----:B------:R-:W-:-:S02]  /*9760*/  FSEL R9, R154, -INF , !P1 ;  /* 0xff8000009a097808 */ /* 0x000fc40004800000 */
[----:B------:R-:W-:Y:S02]  /*9770*/  FSETP.NEU.FTZ.AND P1, PT, R7, -INF , PT ;  /* 0xff8000000700780b */ /* 0x000fe40003f3d000 */
[----:B------:R-:W-:Y:S02]  /*9780*/  FMNMX.FTZ R154, R9, R0, !PT ;  /* 0x00000000099a7209 */ /* 0x000fe40007810000 */
[----:B------:R-:W-:Y:S02]  /*9790*/  FSEL R8, R8, RZ, P1 ;  /* 0x000000ff08087208 */ /* 0x000fe40000800000 */
[----:B------:R-:W-:-:S03]  /*97a0*/  ISETP.LT.OR P2, PT, R13, 0x9a, P2 ;  /* 0x0000009a0d00780c */ /* 0x000fc60001741670 */
[--C-:B------:R-:W-:Y:S01]  /*97b0*/  FFMA.FTZ R15, R157, UR42, -R8.reuse ;  /* 0x0000002a9d0f7c23 */ /* 0x100fe20008010808 */
[----:B------:R-:W-:Y:S01]  /*97c0*/  FMNMX.FTZ R157, R155, R154, !PT ;  /* 0x0000009a9b9d7209 */ /* 0x000fe20007810000 */
[--C-:B------:R-:W-:Y:S01]  /*97d0*/  FFMA.FTZ R14, R156, UR42, -R8.reuse ;  /* 0x0000002a9c0e7c23 */ /* 0x100fe20008010808 */
[----:B------:R-:W-:-:S01]  /*97e0*/  FFMA.FTZ R156, R108, UR42, -R8 ;  /* 0x0000002a6c9c7c23 */ /* 0x000fc20008010808 */
[--C-:B------:R-:W-:Y:S01]  /*97f0*/  FFMA.FTZ R13, R109, UR42, -R8.reuse ;  /* 0x0000002a6d0d7c23 */ /* 0x100fe20008010808 */
[----:B------:R-:W-:Y:S01]  /*9800*/  FMNMX.FTZ R154, R158, R157, !PT ;  /* 0x0000009d9e9a7209 */ /* 0x000fe20007810000 */
[--C-:B------:R-:W-:Y:S01]  /*9810*/  FFMA.FTZ R20, R160, UR42, -R8.reuse ;  /* 0x0000002aa0147c23 */ /* 0x100fe20008010808 */
[----:B------:R-:W-:Y:S01]  /*9820*/  FSEL R103, R103, -INF , !P2 ;  /* 0xff80000067677808 */ /* 0x000fe20005000000 */
        /* <DEDUP_REMOVED lines=44> */
[----:B------:R-:W-:Y:S01]  /*9af0*/  MUFU.EX2 R11, R11 ;  /* 0x0000000b000b7308 */ /* 0x000fe20000000800 */
[----:B------:R-:W-:-:S04]  /*9b00*/  FMNMX.FTZ R154, R150, R157, !PT ;  /* 0x0000009d969a7209 */ /* 0x000fc80007810000 */
[----:B------:R-:W-:-:S03]  /*9b10*/  FMNMX.FTZ R157, R151, R154, !PT ;  /* 0x0000009a979d7209 */ /* 0x000fc60007810000 */
        /* <DEDUP_REMOVED lines=32> */
[----:B------:R-:W-:-:S03]  /*9d20*/  FMNMX.FTZ R109, R99, R108, !PT ;  /* 0x0000006c636d7209 */ /* 0x000fc60007810000 */
[----:B------:R-:W-:Y:S01]  /*9d30*/  MUFU.EX2 R141, R141 ;  /* 0x0000008d008d7308 */ /* 0x000fe20000000800 */
[----:B------:R-:W-:Y:S01]  /*9d40*/  FMNMX.FTZ R108, R102, R109, !PT ;  /* 0x0000006d666c7209 */ /* 0x000fe20007810000 */
[--C-:B------:R-:W-:Y:S01]  /*9d50*/  FFMA.FTZ R109, R113, UR42, -R8.reuse ;  /* 0x0000002a716d7c23 */ /* 0x100fe20008010808 */
[----:B------:R-:W-:-:S01]  /*9d60*/  FFMA.FTZ R113, R117, UR42, -R8 ;  /* 0x0000002a75717c23 */ /* 0x000fc20008010808 */
[----:B------:R-:W-:Y:S01]  /*9d70*/  IMAD.U32 R117, RZ, RZ, UR42 ;  /* 0x0000002aff757e24 */ /* 0x000fe2000f8e00ff */
[----:B------:R-:W-:-:S03]  /*9d80*/  FMNMX.FTZ R154, R103, R108, !PT ;  /* 0x0000006c679a7209 */ /* 0x000fc60007810000 */
[----:B------:R1:W-:Y:S02]  /*9d90*/  MUFU.EX2 R108, R160 ;  /* 0x000000a0006c7308 */ /* 0x0003e40000000800 */
[----:B------:R-:W2:Y:S06]  /*9da0*/  SHFL.BFLY PT, R157, R154, 0x2, 0x1f ;  /* 0x0c401f009a9d7f89 */ /* 0x000eac00000e0000 */
[----:B------:R-:W-:Y:S08]  /*9db0*/  MUFU.EX2 R144, R144 ;  /* 0x0000009000907308 */ /* 0x000ff00000000800 */
[----:B------:R-:W-:Y:S08]  /*9dc0*/  MUFU.EX2 R145, R145 ;  /* 0x0000009100917308 */ /* 0x000ff00000000800 */
[----:B------:R-:W-:Y:S01]  /*9dd0*/  MUFU.EX2 R148, R148 ;  /* 0x0000009400947308 */ /* 0x000fe20000000800 */
[----:B--2---:R-:W-:-:S02]  /*9de0*/  FMNMX.FTZ R157, R154, R157, !PT ;  /* 0x0000009d9a9d7209 */ /* 0x004fc40007810000 */
[----:B------:R-:W-:-:S03]  /*9df0*/  FSEL R154, R7, RZ, P1 ;  /* 0x000000ff079a7208 */ /* 0x000fc60000800000 */
[----:B------:R-:W2:Y:S02]  /*9e00*/  SHFL.BFLY PT, R116, R157, 0x1, 0x1f ;  /* 0x0c201f009d747f89 */ /* 0x000ea400000e0000 */
[----:B------:R-:W-:Y:S01]  /*9e10*/  MUFU.EX2 R149, R149 ;  /* 0x0000009500957308 */ /* 0x000fe20000000800 */
[----:B------:R-:W-:-:S07]  /*9e20*/  FADD.FTZ R154, -R154, R3 ;  /* 0x000000039a9a7221 */ /* 0x000fce0000010100 */
[----:B------:R-:W-:Y:S08]  /*9e30*/  MUFU.EX2 R3, R101 ;  /* 0x0000006500037308 */ /* 0x000ff00000000800 */
[----:B------:R-:W-:Y:S01]  /*9e40*/  MUFU.EX2 R120, R120 ;  /* 0x0000007800787308 */ /* 0x000fe20000000800 */
[----:B--2---:R-:W-:Y:S01]  /*9e50*/  FMNMX.FTZ R8, R157, R116, !PT ;  /* 0x000000749d087209 */ /* 0x004fe20007810000 */
[----:B------:R-:W-:-:S06]  /*9e60*/  FMUL.FTZ R116, R154, UR42 ;  /* 0x0000002a9a747c20 */ /* 0x000fcc0008410000 */
[----:B------:R-:W-:Y:S01]  /*9e70*/  MUFU.EX2 R121, R121 ;  /* 0x0000007900797308 */ /* 0x000fe20000000800 */
[C---:B------:R-:W-:Y:S01]  /*9e80*/  FSETP.NEU.FTZ.AND P1, PT, R8.reuse, -INF , PT ;  /* 0xff8000000800780b */ /* 0x040fe20003f3d000 */
[----:B------:R-:W-:-:S05]  /*9e90*/  FFMA.FTZ R117, R8, R117, -8 ;  /* 0xc100000008757423 */ /* 0x000fca0000010075 */
[----:B------:R-:W-:Y:S01]  /*9ea0*/  FSEL R154, R117, RZ, P1 ;  /* 0x000000ff759a7208 */ /* 0x000fe20000800000 */
[----:B------:R-:W2:Y:S04]  /*9eb0*/  MUFU.EX2 R116, R116 ;  /* 0x0000007400747308 */ /* 0x000ea80000000800 */
[----:B------:R-:W-:-:S01]  /*9ec0*/  FFMA.FTZ R157, R158, UR42, -R154 ;  /* 0x0000002a9e9d7c23 */ /* 0x000fc2000801089a */
[--C-:B0-----:R-:W-:Y:S01]  /*9ed0*/  FFMA.FTZ R156, R9, UR42, -R154.reuse ;  /* 0x0000002a099c7c23 */ /* 0x101fe2000801089a */
[----:B------:R-:W-:-:S01]  /*9ee0*/  FFMA.FTZ R9, R155, UR42, -R154 ;  /* 0x0000002a9b097c23 */ /* 0x000fc2000801089a */
[--C-:B------:R-:W-:Y:S01]  /*9ef0*/  FFMA.FTZ R158, R159, UR42, -R154.reuse ;  /* 0x0000002a9f9e7c23 */ /* 0x100fe2000801089a */
[----:B------:R0:W-:Y:S01]  /*9f00*/  MUFU.EX2 R101, R157 ;  /* 0x0000009d00657308 */ /* 0x0001e20000000800 */
[----:B------:R-:W-:-:S01]  /*9f10*/  FFMA.FTZ R117, R162, UR42, -R154 ;  /* 0x0000002aa2757c23 */ /* 0x000fc2000801089a */
[--C-:B-1----:R-:W-:Y:S01]  /*9f20*/  FFMA.FTZ R160, R163, UR42, -R154.reuse ;  /* 0x0000002aa3a07c23 */ /* 0x102fe2000801089a */
[----:B------:R-:W-:-:S01]  /*9f30*/  FFMA.FTZ R155, R166, UR42, -R154 ;  /* 0x0000002aa69b7c23 */ /* 0x000fc2000801089a */
[--C-:B------:R-:W-:Y:S01]  /*9f40*/  FFMA.FTZ R162, R167, UR42, -R154.reuse ;  /* 0x0000002aa7a27c23 */ /* 0x100fe2000801089a */
[----:B------:R-:W-:-:S01]  /*9f50*/  FFMA.FTZ R159, R126, UR42, -R154 ;  /* 0x0000002a7e9f7c23 */ /* 0x000fc2000801089a */
[--C-:B------:R-:W-:Y:S01]  /*9f60*/  FFMA.FTZ R126, R130, UR42, -R154.reuse ;  /* 0x0000002a827e7c23 */ /* 0x100fe2000801089a */
[----:B------:R-:W-:-:S01]  /*9f70*/  FFMA.FTZ R130, R134, UR42, -R154 ;  /* 0x0000002a86827c23 */ /* 0x000fc2000801089a */
[----:B------:R-:W-:Y:S01]  /*9f80*/  MUFU.EX2 R156, R156 ;  /* 0x0000009c009c7308 */ /* 0x000fe20000000800 */
[----:B0-----:R-:W-:Y:S01]  /*9f90*/  FSEL R157, R8, RZ, P1 ;  /* 0x000000ff089d7208 */ /* 0x001fe20000800000 */
[----:B--2---:R-:W-:Y:S01]  /*9fa0*/  FFMA.FTZ R161, R116, R6, R11 ;  /* 0x0000000674a17223 */ /* 0x004fe2000001000b */
[----:B------:R-:W-:-:S01]  /*9fb0*/  FFMA.FTZ R138, R138, UR42, -R154 ;  /* 0x0000002a8a8a7c23 */ /* 0x000fc2000801089a */
[--C-:B------:R-:W-:Y:S01]  /*9fc0*/  FFMA.FTZ R139, R139, UR42, -R154.reuse ;  /* 0x0000002a8b8b7c23 */ /* 0x100fe2000801089a */
[----:B------:R-:W-:-:S01]  /*9fd0*/  FFMA.FTZ R142, R142, UR42, -R154 ;  /* 0x0000002a8e8e7c23 */ /* 0x000fc2000801089a */
[----:B------:R-:W-:Y:S01]  /*9fe0*/  FADD.FTZ R157, -R157, R0 ;  /* 0x000000009d9d7221 */ /* 0x000fe20000010100 */
[----:B------:R-:W-:-:S01]  /*9ff0*/  FADD.FTZ R161, R10, R161 ;  /* 0x000000a10aa17221 */ /* 0x000fc20000010000 */
[----:B------:R-:W-:Y:S01]  /*a000*/  MUFU.EX2 R9, R9 ;  /* 0x0000000900097308 */ /* 0x000fe20000000800 */
[----:B------:R-:W-:-:S01]  /*a010*/  FFMA.FTZ R143, R143, UR42, -R154 ;  /* 0x0000002a8f8f7c23 */ /* 0x000fc2000801089a */
[----:B------:R-:W-:Y:S01]  /*a020*/  FMUL.FTZ R157, R157, UR42 ;  /* 0x0000002a9d9d7c20 */ /* 0x000fe20008410000 */
[----:B------:R-:W-:-:S01]  /*a030*/  FADD.FTZ R134, R14, R161 ;  /* 0x000000a10e867221 */ /* 0x000fc20000010000 */
        /* <DEDUP_REMOVED lines=31> */
[----:B------:R-:W-:-:S02]  /*a230*/  FFMA.FTZ R103, R103, UR42, -R154 ;  /* 0x0000002a67677c23 */ /* 0x000fc4000801089a */
[----:B-1----:R-:W-:-:S03]  /*a240*/  FADD.FTZ R6, R158, R5 ;  /* 0x000000059e067221 */ /* 0x002fc60000010000 */
[----:B------:R-:W1:Y:S01]  /*a250*/  MUFU.EX2 R155, R155 ;  /* 0x0000009b009b7308 */ /* 0x000e620000000800 */
[----:B--2---:R-:W-:-:S07]  /*a260*/  FADD.FTZ R5, R117, R6 ;  /* 0x0000000675057221 */ /* 0x004fce0000010000 */
[----:B------:R-:W2:Y:S01]  /*a270*/  MUFU.EX2 R162, R162 ;  /* 0x000000a200a27308 */ /* 0x000ea20000000800 */
[----:B0-----:R-:W-:-:S07]  /*a280*/  FADD.FTZ R6, R160, R5 ;  /* 0x00000005a0067221 */ /* 0x001fce0000010000 */
[----:B------:R0:W-:Y:S01]  /*a290*/  MUFU.EX2 R0, R159 ;  /* 0x0000009f00007308 */ /* 0x0001e20000000800 */
[----:B-1----:R-:W-:-:S07]  /*a2a0*/  FADD.FTZ R5, R155, R6 ;  /* 0x000000069b057221 */ /* 0x002fce0000010000 */
[----:B------:R-:W1:Y:S01]  /*a2b0*/  MUFU.EX2 R138, R138 ;  /* 0x0000008a008a7308 */ /* 0x000e620000000800 */
[----:B0-----:R-:W-:-:S01]  /*a2c0*/  FADD.FTZ R159, R15, R134 ;  /* 0x000000860f9f7221 */ /* 0x001fc20000010000 */
[----:B--2---:R-:W-:-:S03]  /*a2d0*/  FADD.FTZ R5, R162, R5 ;  /* 0x00000005a2057221 */ /* 0x004fc60000010000 */
[----:B------:R-:W-:-:S03]  /*a2e0*/  FADD.FTZ R134, R20, R159 ;  /* 0x0000009f14867221 */ /* 0x000fc60000010000 */
[----:B------:R-:W0:Y:S01]  /*a2f0*/  MUFU.EX2 R139, R139 ;  /* 0x0000008b008b7308 */ /* 0x000e220000000800 */
[----:B------:R-:W-:-:S04]  /*a300*/  FADD.FTZ R159, R21, R134 ;  /* 0x00000086159f7221 */ /* 0x000fc80000010000 */
[----:B------:R-:W-:-:S03]  /*a310*/  FADD.FTZ R134, R152, R159 ;  /* 0x0000009f98867221 */ /* 0x000fc60000010000 */
[----:B------:R-:W2:Y:S01]  /*a320*/  MUFU.EX2 R142, R142 ;  /* 0x0000008e008e7308 */ /* 0x000ea20000000800 */
[----:B------:R-:W-:-:S01]  /*a330*/  FADD.FTZ R159, R153, R134 ;  /* 0x00000086999f7221 */ /* 0x000fc20000010000 */
[----:B-1----:R-:W-:-:S03]  /*a340*/  FADD.FTZ R134, R138, R5 ;  /* 0x000000058a867221 */ /* 0x002fc60000010000 */
[----:B------:R-:W-:-:S03]  /*a350*/  FADD.FTZ R6, R136, R159 ;  /* 0x0000009f88067221 */ /* 0x000fc60000010000 */
[----:B------:R-:W1:Y:S01]  /*a360*/  MUFU.EX2 R143, R143 ;  /* 0x0000008f008f7308 */ /* 0x000e620000000800 */
[----:B------:R-:W-:-:S01]  /*a370*/  FADD.FTZ R5, R137, R6 ;  /* 0x0000000689057221 */ /* 0x000fc20000010000 */
[----:B0-----:R-:W-:-:S03]  /*a380*/  FADD.FTZ R159, R139, R134 ;  /* 0x000000868b9f7221 */ /* 0x001fc60000010000 */
[----:B------:R-:W-:-:S03]  /*a390*/  FADD.FTZ R6, R140, R5 ;  /* 0x000000058c067221 */ /* 0x000fc60000010000 */
[----:B------:R-:W0:Y:S01]  /*a3a0*/  MUFU.EX2 R146, R146 ;  /* 0x0000009200927308 */ /* 0x000e220000000800 */
[----:B--2---:R-:W-:-:S01]  /*a3b0*/  FADD.FTZ R134, R142, R159 ;  /* 0x0000009f8e867221 */ /* 0x004fc20000010000 */
[----:B------:R-:W-:-:S04]  /*a3c0*/  FADD.FTZ R5, R141, R6 ;  /* 0x000000068d057221 */ /* 0x000fc80000010000 */
[----:B------:R-:W-:Y:S02]  /*a3d0*/  FADD.FTZ R6, R144, R5 ;  /* 0x0000000590067221 */ /* 0x000fe40000010000 */
[----:B------:R-:W2:Y:S01]  /*a3e0*/  MUFU.EX2 R147, R147 ;  /* 0x0000009300937308 */ /* 0x000ea20000000800 */
[----:B-1----:R-:W-:-:S01]  /*a3f0*/  FADD.FTZ R159, R143, R134 ;  /* 0x000000868f9f7221 */ /* 0x002fc20000010000 */
[----:B------:R-:W-:-:S04]  /*a400*/  FADD.FTZ R5, R145, R6 ;  /* 0x0000000691057221 */ /* 0x000fc80000010000 */
[----:B------:R-:W-:Y:S02]  /*a410*/  FADD.FTZ R6, R148, R5 ;  /* 0x0000000594067221 */ /* 0x000fe40000010000 */
[----:B------:R-:W1:Y:S01]  /*a420*/  MUFU.EX2 R150, R150 ;  /* 0x0000009600967308 */ /* 0x000e620000000800 */
[----:B0-----:R-:W-:-:S01]  /*a430*/  FADD.FTZ R134, R146, R159 ;  /* 0x0000009f92867221 */ /* 0x001fc20000010000 */
[----:B------:R-:W-:-:S04]  /*a440*/  FADD.FTZ R5, R149, R6 ;  /* 0x0000000695057221 */ /* 0x000fc80000010000 */
[----:B------:R-:W-:Y:S02]  /*a450*/  FADD.FTZ R6, R120, R5 ;  /* 0x0000000578067221 */ /* 0x000fe40000010000 */
[----:B------:R-:W0:Y:S01]  /*a460*/  MUFU.EX2 R151, R151 ;  /* 0x0000009700977308 */ /* 0x000e220000000800 */
[----:B--2---:R-:W-:-:S01]  /*a470*/  FADD.FTZ R159, R147, R134 ;  /* 0x00000086939f7221 */ /* 0x004fc20000010000 */
[----:B------:R-:W-:-:S06]  /*a480*/  FADD.FTZ R5, R121, R6 ;  /* 0x0000000679057221 */ /* 0x000fcc0000010000 */
[----:B------:R-:W2:Y:S01]  /*a490*/  MUFU.EX2 R122, R122 ;  /* 0x0000007a007a7308 */ /* 0x000ea20000000800 */
[----:B-1----:R-:W-:-:S07]  /*a4a0*/  FADD.FTZ R134, R150, R159 ;  /* 0x0000009f96867221 */ /* 0x002fce0000010000 */
[----:B------:R-:W1:Y:S01]  /*a4b0*/  MUFU.EX2 R123, R123 ;  /* 0x0000007b007b7308 */ /* 0x000e620000000800 */
[----:B0-----:R-:W-:-:S07]  /*a4c0*/  FADD.FTZ R159, R151, R134 ;  /* 0x00000086979f7221 */ /* 0x001fce0000010000 */
[----:B------:R-:W0:Y:S01]  /*a4d0*/  MUFU.EX2 R124, R124 ;  /* 0x0000007c007c7308 */ /* 0x000e220000000800 */
[----:B--2---:R-:W-:-:S07]  /*a4e0*/  FADD.FTZ R134, R122, R159 ;  /* 0x0000009f7a867221 */ /* 0x004fce0000010000 */
[----:B------:R-:W2:Y:S01]  /*a4f0*/  MUFU.EX2 R125, R125 ;  /* 0x0000007d007d7308 */ /* 0x000ea20000000800 */
[----:B-1----:R-:W-:-:S04]  /*a500*/  FADD.FTZ R159, R123, R134 ;  /* 0x000000867b9f7221 */ /* 0x002fc80000010000 */
[----:B------:R-:W-:-:S03]  /*a510*/  FADD.FTZ R134, R0, R159 ;  /* 0x0000009f00867221 */ /* 0x000fc60000010000 */
        /* <DEDUP_REMOVED lines=28> */
[----:B------:R-:W-:-:S03]  /*a6e0*/  FADD.FTZ R6, R12, R5 ;  /* 0x000000050c067221 */ /* 0x000fc60000010000 */
        /* <DEDUP_REMOVED lines=54> */
.L_x_1103:
[----:B------:R-:W-:Y:S01]  /*aa50*/  ULEA UR6, UR54, UR41, 0x3 ;  /* 0x0000002936067291 */ /* 0x000fe2000f8e183f */
[----:B------:R-:W-:Y:S01]  /*aa60*/  ISETP.GT.AND P1, PT, R4, UR60, PT ;  /* 0x0000003c04007c0c */ /* 0x000fe2000bf24270 */
[----:B------:R-:W-:Y:S01]  /*aa70*/  UMOV UR50, UR58 ;  /* 0x0000003a00327c82 */ /* 0x000fe20008000000 */
        /* <DEDUP_REMOVED lines=15> */
[----:B------:R-:W-:Y:S01]  /*ab70*/  SYNCS.ARRIVE.TRANS64.RED.A1T0 RZ, [UR6], RZ ;  /* 0x000000ffffff79a7 */ /* 0x000fe20008100406 */
[----:B------:R-:W-:Y:S01]  /*ab80*/  F2FP.SATFINITE.E4M3.F32.PACK_AB_MERGE_C R142, R143, R142, RZ ;  /* 0x0000008e8f8e723e */ /* 0x000fe200048070ff */
[----:B------:R-:W-:Y:S01]  /*ab90*/  FMUL.FTZ R32, R32, R116 ;  /* 0x0000007420207220 */ /* 0x000fe20000410000 */
        /* <DEDUP_REMOVED lines=19> */
[-C--:B------:R-:W-:Y:S01]  /*acd0*/  FMUL.FTZ R52, R52, R116.reuse ;  /* 0x0000007434347220 */ /* 0x080fe20000410000 */
[----:B------:R-:W-:Y:S01]  /*ace0*/  F2FP.SATFINITE.E4M3.F32.PACK_AB_MERGE_C R13, R103, R161, RZ ;  /* 0x000000a1670d723e */ /* 0x000fe200048070ff */
[----:B------:R-:W-:Y:S01]  /*acf0*/  FMUL.FTZ R53, R53, R116 ;  /* 0x0000007435357220 */ /* 0x000fe20000410000 */
[----:B------:R-:W-:Y:S01]  /*ad00*/  F2FP.SATFINITE.E4M3.F32.PACK_AB_MERGE_C R177, R123, R122, R0 ;  /* 0x0000007a7bb1723e */ /* 0x000fe20004807000 */
[----:B------:R-:W-:Y:S01]  /*ad10*/  FMUL.FTZ R56, R56, R116 ;  /* 0x0000007438387220 */ /* 0x000fe20000410000 */
[----:B------:R-:W-:Y:S01]  /*ad20*/  F2FP.SATFINITE.E4M3.F32.PACK_AB_MERGE_C R170, R97, R96, R3 ;  /* 0x0000006061aa723e */ /* 0x000fe20004807003 */
[-C--:B------:R-:W-:Y:S01]  /*ad30*/  FMUL.FTZ R57, R57, R116.reuse ;  /* 0x0000007439397220 */ /* 0x080fe20000410000 */
[----:B------:R-:W-:Y:S01]  /*ad40*/  F2FP.SATFINITE.E4M3.F32.PACK_AB_MERGE_C R184, R10, R11, R14 ;  /* 0x0000000b0ab8723e */ /* 0x000fe2000480700e */
        /* <DEDUP_REMOVED lines=28> */
[----:B------:R-:W-:Y:S01]  /*af10*/  VIADD R4, R4, 0xffffffff ;  /* 0xffffffff04047836 */ /* 0x000fe20000000000 */
[----:B------:R-:W-:Y:S01]  /*af20*/  F2FP.SATFINITE.E4M3.F32.PACK_AB_MERGE_C R168, R89, R88, R92 ;  /* 0x0000005859a8723e */ /* 0x000fe2000480705c */
[-C--:B------:R-:W-:Y:S01]  /*af30*/  FMUL.FTZ R26, R26, R157.reuse ;  /* 0x0000009d1a1a7220 */ /* 0x080fe20000410000 */
        /* <DEDUP_REMOVED lines=36> */
[----:B------:R-:W-:Y:S01]  /*b180*/  IMAD.MOV.U32 R0, RZ, RZ, R8 ;  /* 0x000000ffff007224 */ /* 0x000fe200078e0008 */
[----:B------:R-:W-:Y:S01]  /*b190*/  UMOV UR54, UR59 ;  /* 0x0000003b00367c82 */ /* 0x000fe20008000000 */
[----:B------:R-:W-:Y:S01]  /*b1a0*/  IMAD.MOV.U32 R3, RZ, RZ, R7 ;  /* 0x000000ffff037224 */ /* 0x000fe200078e0007 */
[----:B------:R-:W-:-:S06]  /*b1b0*/  UMOV UR50, UR58 ;  /* 0x0000003a00327c82 */ /* 0x000fcc0008000000 */
.L_x_1086:
[----:B------:R-:W-:Y:S01]  /*b1c0*/  ULDC UR6, c[0x0][0x448] ;  /* 0x0001120000067ab9 */ /* 0x000fe20000000800 */
[----:B------:R-:W-:Y:S01]  /*b1d0*/  IADD3 R7, R17, 0x1, -R18 ;  /* 0x0000000111077810 */ /* 0x000fe20007ffe812 */
[----:B------:R-:W-:Y:S01]  /*b1e0*/  UISETP.NE.AND UP0, UPT, UR6, 0x1, UPT ;  /* 0x000000010600788c */ /* 0x000fe2000bf05270 */
[----:B------:R-:W-:Y:S02]  /*b1f0*/  ULDC UR15, c[0x0][0x9e4] ;  /* 0x00027900000f7ab9 */ /* 0x000fe40000000800 */
[----:B------:R-:W-:Y:S01]  /*b200*/  R2UR UR11, R7 ;  /* 0x00000000070b72ca */ /* 0x000fe200000e0000 */
[----:B------:R-:W-:Y:S02]  /*b210*/  UISETP.GE.AND UP1, UPT, UR15, 0x1, UPT ;  /* 0x000000010f00788c */ /* 0x000fe4000bf26270 */
[----:B------:R-:W-:-:S04]  /*b220*/  UIADD3 UR10, UR36, 0x7f, URZ ;  /* 0x0000007f240a7890 */ /* 0x000fc8000fffe03f */
[----:B------:R-:W-:Y:S01]  /*b230*/  PLOP3.LUT P1, PT, PT, PT, UP1, 0x40, 0x0 ;  /* 0x000000000000781c */ /* 0x000fe20003f2e818 */
[----:B------:R-:W-:Y:S01]  /*b240*/  @UP0 ULDC UR6, c[0x0][0x44c] ;  /* 0x0001130000060ab9 */ /* 0x000fe20000000800 */
[----:B------:R-:W-:Y:S01]  /*b250*/  @UP0 ULDC UR14, c[0x0][0x450] ;  /* 0x00011400000e0ab9 */ /* 0x000fe20000000800 */
[----:B------:R-:W-:-:S04]  /*b260*/  UIMAD.WIDE.U32 UR6, UR10, UR6, URZ ;  /* 0x000000060a0672a5 */ /* 0x000fc8000f8e003f */
[----:B------:R-:W-:-:S04]  /*b270*/  @UP0 USHF.R.U32.HI UR10, URZ, UR14, UR7 ;  /* 0x0000000e3f0a0299 */ /* 0x000fc80008011607 */
[----:B------:R-:W-:-:S04]  /*b280*/  UIADD3 UR10, UR11, UR10, URZ ;  /* 0x0000000a0b0a7290 */ /* 0x000fc8000fffe03f */
[----:B------:R-:W-:Y:S01]  /*b290*/  UIADD3 UR56, UR10, -UR56, URZ ;  /* 0x800000380a387290 */ /* 0x000fe2000fffe03f */
[----:B------:R-:W-:Y:S11]  /*b2a0*/  @P1 BRA `(.L_x_1105) ;  /* 0x0000000000481947 */ /* 0x000ff60003800000 */
[----:B------:R-:W-:Y:S02]  /*b2b0*/  UMOV UR14, UR10 ;  /* 0x0000000a000e7c82 */ /* 0x000fe40008000000 */
        /* <DEDUP_REMOVED lines=10> */
.L_x_1106:
[----:B------:R-:W-:-:S11]  /*b360*/  UISETP.NE.AND UP2, UPT, UR15, 0x1, UPT ;  /* 0x000000010f00788c */ /* 0x000fd6000bf45270 */
[----:B------:R-:W-:Y:S02]  /*b370*/  @UP2 ULDC.64 UR6, c[0x0][0x9e8] ;  /* 0x00027a0000062ab9 */ /* 0x000fe40000000a00 */
[----:B------:R-:W-:-:S04]  /*b380*/  UIMAD.WIDE.U32 UR10, UR14, UR6, URZ ;  /* 0x000000060e0a72a5 */ /* 0x000fc8000f8e003f */
[----:B------:R-:W-:-:S12]  /*b390*/  @UP2 USHF.R.U32.HI UR14, URZ, UR7, UR11 ;  /* 0x000000073f0e2299 */ /* 0x000fd8000801160b */
.L_x_1107:
[----:B------:R-:W-:-:S04]  /*b3a0*/  UIMAD UR14, UR14, UR15, URZ ;  /* 0x0000000f0e0e72a4 */ /* 0x000fc8000f8e023f */
[----:B------:R-:W-:-:S04]  /*b3b0*/  UISETP.LT.AND UP2, UPT, UR56, UR14, UPT ;  /* 0x0000000e3800728c */ /* 0x000fc8000bf41270 */
[----:B------:R-:W-:-:S12]  /*b3c0*/  USEL UR56, UR56, UR14, !UP2 ;  /* 0x0000000e38387287 */ /* 0x000fd8000d000000 */
.L_x_1105:
        /* <DEDUP_REMOVED lines=10> */
[----:B------:R-:W-:Y:S01]  /*b470*/  IMAD.MOV.U32 R7, RZ, RZ, R3 ;  /* 0x000000ffff077224 */ /* 0x000fe200078e0003 */
[----:B------:R-:W-:Y:S01]  /*b480*/  UMOV UR56, UR54 ;  /* 0x0000003600387c82 */ /* 0x000fe20008000000 */
[----:B------:R-:W-:-:S07]  /*b490*/  IMAD.MOV.U32 R8, RZ, RZ, R4 ;  /* 0x000000ffff087224 */ /* 0x000fce00078e0004 */
.L_x_1118:
[----:B------:R-:W-:Y:S01]  /*b4a0*/  ISETP.NE.AND P2, PT, RZ, UR45, PT ;  /* 0x0000002dff007c0c */ /* 0x000fe2000bf45270 */
[----:B------:R-:W-:-:S04]  /*b4b0*/  UISETP.NE.AND UP2, UPT, UR56, 0x1, UPT ;  /* 0x000000013800788c */ /* 0x000fc8000bf45270 */
[----:B------:R-:W-:-:S04]  /*b4c0*/  USEL UR50, URZ, 0x1, UP2 ;  /* 0x000000013f327887 */ /* 0x000fc80009000000 */
[----:B------:R-:W-:-:S04]  /*b4d0*/  ULOP3.LUT UR50, UR57, UR50, URZ, 0x3c, !UPT ;  /* 0x0000003239327292 */ /* 0x000fc8000f8e3c3f */
[----:B------:R-:W-:Y:S08]  /*b4e0*/  @P2 BRA `(.L_x_1109) ;  /* 0x0000000000382947 */ /* 0x000ff00003800000 */
[----:B------:R-:W-:Y:S05]  /*b4f0*/  @!P0 BRA `(.L_x_1110) ;  /* 0x0000000000048947 */ /* 0x000fea0003800000 */
[----:B------:R-:W-:Y:S01]  /*b500*/  BPT.TRAP 0x1 ;  /* 0x000000040000795c */ /* 0x000fe20000300000 */
.L_x_1110:
        /* <DEDUP_REMOVED lines=9> */
.L_x_1111:
[----:B-1----:R-:W-:Y:S05]  /*b5a0*/  @P1 BRA `(.L_x_1109) ;  /* 0x0000000000081947 */ /* 0x002fea0003800000 */
[----:B------:R-:W1:Y:S02]  /*b5b0*/  SYNCS.PHASECHK.TRANS64.TRYWAIT P1, [UR6+0x29830], R0 ;  /* 0x02983000ff0075a7 */ /* 0x000e640008020146 */
[----:B-1----:R-:W-:Y:S05]  /*b5c0*/  @!P1 BRA `(.L_x_1112) ;  /* 0x0000012000e49947 */ /* 0x002fea0003800000 */
.L_x_1109:
        /* <DEDUP_REMOVED lines=191> */
.L_x_1114:
[----:B------:R-:W-:Y:S01]  /*c1c0*/  ULEA UR6, UR56, UR41, 0x3 ;  /* 0x0000002938067291 */ /* 0x000fe2000f8e183f */
[----:B------:R-:W-:-:S05]  /*c1d0*/  IMAD.U32 R0, RZ, RZ, UR57 ;  /* 0x00000039ff007e24 */ /* 0x000fca000f8e00ff */
[----:B------:R-:W-:-:S04]  /*c1e0*/  SHF.L.U32 R0, R0, 0x1f, RZ ;  /* 0x0000001f00007819 */ /* 0x000fc800000006ff */
[----:B------:R0:W1:Y:S01]  /*c1f0*/  SYNCS.PHASECHK.TRANS64.TRYWAIT P1, [UR6+0x29850], R0 ;  /* 0x02985000ff0075a7 */ /* 0x0000620008020146 */
[----:B------:R-:W-:Y:S05]  /*c200*/  @!P0 BRA `(.L_x_1115) ;  /* 0x0000000000048947 */ /* 0x000fea0003800000 */
[----:B------:R-:W-:Y:S01]  /*c210*/  BPT.TRAP 0x1 ;  /* 0x000000040000795c */ /* 0x000fe20000300000 */
.L_x_1115:
[----:B-1----:R-:W-:Y:S05]  /*c220*/  @P1 BRA `(.L_x_1113) ;  /* 0x0000000000081947 */ /* 0x002fea0003800000 */
[----:B------:R-:W1:Y:S02]  /*c230*/  SYNCS.PHASECHK.TRANS64.TRYWAIT P1, [UR6+0x29850], R0 ;  /* 0x02985000ff0075a7 */ /* 0x000e640008020146 */
[----:B-1----:R-:W-:Y:S05]  /*c240*/  @!P1 BRA `(.L_x_1116) ;  /* 0x0000011400dc9947 */ /* 0x002fea0003800000 */
.L_x_1113:
[----:B------:R-:W-:Y:S01]  /*c250*/  UIADD3 UR6, UR41, 0x400, URZ ;  /* 0x0000040029067890 */ /* 0x000fe2000fffe03f */
[----:B------:R-:W-:Y:S01]  /*c260*/  WARPGROUP.ARRIVE ;  /* 0x00000000000079c5 */ /* 0x000fe20000000000 */
[----:B------:R-:W-:Y:S01]  /*c270*/  UMOV UR7, 0xc0000010 ;  /* 0xc000001000077882 */ /* 0x000fe20000000000 */
[----:B01----:R-:W-:Y:S01]  /*c280*/  FMNMX.FTZ R0, R152, R7, !PT ;  /* 0x0000000798007209 */ /* 0x003fe20007810000 */
[----:B------:R-:W-:-:S03]  /*c290*/  USHF.R.U32.HI UR6, URZ, 0x4, UR6 ;  /* 0x000000043f067899 */ /* 0x000fc60008011606 */
[----:B------:R-:W0:Y:S01]  /*c2a0*/  S2R R228, SR_TID.X ;  /* 0x0000000000e47919 */ /* 0x000e220000002100 */
        /* <DEDUP_REMOVED lines=85> */
[----:B0-----:R-:W-:Y:S01]  /*c800*/  SHF.R.U32.HI R228, RZ, 0x7, R228 ;  /* 0x00000007ffe47819 */ /* 0x001fe200000116e4 */
        /* <DEDUP_REMOVED lines=10> */
[----:B-1----:R-:W-:Y:S01]  /*c8b0*/  FMNMX.FTZ R13, R10, R13, !PT ;  /* 0x0000000d0a0d7209 */ /* 0x002fe20007810000 */
[----:B------:R-:W-:-:S04]  /*c8c0*/  IMAD.U32 R10, RZ, RZ, UR42 ;  /* 0x0000002aff0a7e24 */ /* 0x000fc8000f8e00ff */
[----:B------:R-:W1:Y:S01]  /*c8d0*/  SHFL.BFLY PT, R12, R13, 0x1, 0x1f ;  /* 0x0c201f000d0c7f89 */ /* 0x000e6200000e0000 */
[----:B0-----:R-:W-:-:S05]  /*c8e0*/  FMNMX.FTZ R3, R11, R0, !PT ;  /* 0x000000000b037209 */ /* 0x001fca0007810000 */
[----:B------:R-:W-:-:S04]  /*c8f0*/  FADD.FTZ R7, -R3, R7 ;  /* 0x0000000703077221 */ /* 0x000fc80000010100 */
[----:B------:R-:W-:Y:S01]  /*c900*/  FMUL.FTZ R7, R7, UR42 ;  /* 0x0000002a07077c20 */ /* 0x000fe20008410000 */
[----:B-1----:R-:W-:-:S05]  /*c910*/  FMNMX.FTZ R0, R13, R12, !PT ;  /* 0x0000000c0d007209 */ /* 0x002fca0007810000 */
[----:B------:R-:W-:Y:S01]  /*c920*/  MUFU.EX2 R7, R7 ;  /* 0x0000000700077308 */ /* 0x000fe20000000800 */
[----:B------:R-:W-:-:S01]  /*c930*/  FADD.FTZ R4, -R0, R9 ;  /* 0x0000000900047221 */ /* 0x000fc20000010100 */
[----:B------:R-:W-:-:S03]  /*c940*/  FFMA.FTZ R9, R3, R10, -8 ;  /* 0xc100000003097423 */ /* 0x000fc6000001000a */
[----:B------:R-:W-:Y:S01]  /*c950*/  FMUL.FTZ R4, R4, UR42 ;  /* 0x0000002a04047c20 */ /* 0x000fe20008410000 */
[----:B------:R-:W-:-:S01]  /*c960*/  FFMA.FTZ R11, R153, UR42, -R9 ;  /* 0x0000002a990b7c23 */ /* 0x000fc20008010809 */
[----:B------:R-:W-:Y:S02]  /*c970*/  IMAD.U32 R153, RZ, RZ, UR42 ;  /* 0x0000002aff997e24 */ /* 0x000fe4000f8e00ff */
        /* <DEDUP_REMOVED lines=40> */
[----:B------:R-:W-:Y:S03]  /*cc00*/  MUFU.EX2 R4, R4 ;  /* 0x0000000400047308 */ /* 0x000fe60000000800 */
        /* <DEDUP_REMOVED lines=30> */
[----:B-1----:R-:W-:-:S01]  /*cdf0*/  FFMA.FTZ R5, R4, R5, R153 ;  /* 0x0000000504057223 */ /* 0x002fc20000010099 */
[----:B------:R-:W-:Y:S01]  /*ce00*/  FFMA.FTZ R107, R107, UR42, -R101 ;  /* 0x0000002a6b6b7c23 */ /* 0x000fe20008010865 */
[----:B------:R-:W-:-:S02]  /*ce10*/  WARPGROUP.DEPBAR.LE gsb0, 0x0 ;  /* 0x00008000000079c5 */ /* 0x000fc40000010000 */
[----:B------:R-:W-:Y:S01]  /*ce20*/  WARPGROUP.ARRIVE ;  /* 0x00000000000079c5 */ /* 0x000fe20000000000 */
[----:B------:R-:W-:Y:S01]  /*ce30*/  IADD3 R162, -R228, 0xb, RZ ;  /* 0x0000000be4a27810 */ /* 0x000fe20007ffe1ff */
[----:B------:R-:W-:Y:S01]  /*ce40*/  FFMA.FTZ R110, R110, UR42, -R101 ;  /* 0x0000002a6e6e7c23 */ /* 0x000fe20008010865 */
[----:B------:R-:W1:Y:S01]  /*ce50*/  MUFU.EX2 R12, R12 ;  /* 0x0000000c000c7308 */ /* 0x000e620000000800 */
[----:B--2---:R-:W-:-:S02]  /*ce60*/  FADD.FTZ R161, R11, R6 ;  /* 0x000000060ba17221 */ /* 0x004fc40000010000 */
[----:B------:R-:W2:Y:S01]  /*ce70*/  S2R R228, SR_TID.X ;  /* 0x0000000000e47919 */ /* 0x000ea20000002100 */
[----:B------:R-:W-:Y:S01]  /*ce80*/  QGMMA.64x128x32.F32.E4M3.E4M3 R24, R176, gdesc[UR4], R24, gsb0 ;  /* 0x01e00004b0187df3 */ /* 0x000fe20008000818 */
[----:B------:R-:W-:Y:S01]  /*ce90*/  UIADD3 UR6, UR10, 0x300, URZ ;  /* 0x000003000a067890 */ /* 0x000fe2000fffe03f */
[--C-:B------:R-:W-:Y:S01]  /*cea0*/  FFMA.FTZ R111, R111, UR42, -R101.reuse ;  /* 0x0000002a6f6f7c23 */ /* 0x100fe20008010865 */
[----:B------:R-:W-:Y:S01]  /*ceb0*/  UMOV UR7, 0xc0000010 ;  /* 0xc000001000077882 */ /* 0x000fe20000000000 */
[----:B------:R-:W-:Y:S01]  /*cec0*/  FFMA.FTZ R114, R114, UR42, -R101 ;  /* 0x0000002a72727c23 */ /* 0x000fe20008010865 */
        /* <DEDUP_REMOVED lines=10> */
[----:B------:R-:W-:Y:S01]  /*cf70*/  FFMA.FTZ R95, R95, UR42, -R101 ;  /* 0x0000002a5f5f7c23 */ /* 0x000fe20008010865 */
[----:B------:R-:W-:-:S02]  /*cf80*/  IMAD.U32 R163, RZ, RZ, UR54 ;  /* 0x00000036ffa37e24 */ /* 0x000fc4000f8e00ff */
[--C-:B------:R-:W-:Y:S01]  /*cf90*/  FFMA.FTZ R98, R98, UR42, -R101.reuse ;  /* 0x0000002a62627c23 */ /* 0x100fe20008010865 */
[----:B------:R-:W-:-:S01]  /*cfa0*/  FFMA.FTZ R99, R99, UR42, -R101 ;  /* 0x0000002a63637c23 */ /* 0x000fc20008010865 */
[--C-:B------:R-:W-:Y:S01]  /*cfb0*/  FFMA.FTZ R102, R102, UR42, -R101.reuse ;  /* 0x0000002a66667c23 */ /* 0x100fe20008010865 */
[----:B------:R-:W-:-:S01]  /*cfc0*/  FFMA.FTZ R101, R103, UR42, -R101 ;  /* 0x0000002a67657c23 */ /* 0x000fc20008010865 */
[----:B------:R-:W1:Y:S01]  /*cfd0*/  MUFU.EX2 R155, R155 ;  /* 0x0000009b009b7308 */ /* 0x000e620000000800 */
[----:B---3--:R-:W-:-:S07]  /*cfe0*/  FADD.FTZ R160, R154, R5 ;  /* 0x000000059aa07221 */ /* 0x008fce0000010000 */
[----:B------:R-:W3:Y:S01]  /*cff0*/  MUFU.EX2 R14, R14 ;  /* 0x0000000e000e7308 */ /* 0x000ee20000000800 */
[----:B0-----:R-:W-:-:S01]  /*d000*/  FADD.FTZ R5, R13, R6 ;  /* 0x000000060d057221 */ /* 0x001fc20000010000 */
[----:B--2---:R-:W-:-:S06]  /*d010*/  LOP3.LUT P1, RZ, R228, 0x7f, RZ, 0xc0, !PT ;  /* 0x0000007fe4ff7812 */ /* 0x004fcc000782c0ff */
[----:B------:R-:W0:Y:S01]  /*d020*/  MUFU.EX2 R156, R156 ;  /* 0x0000009c009c7308 */ /* 0x000e220000000800 */
[----:B-1----:R-:W-:-:S06]  /*d030*/  FADD.FTZ R161, R155, R160 ;  /* 0x000000a09ba17221 */ /* 0x002fcc0000010000 */
[----:B------:R-:W-:Y:S01]  /*d040*/  @!P1 LEA R163, R163, UR41, 0x3 ;  /* 0x00000029a3a39c11 */ /* 0x000fe2000f8e18ff */
[----:B------:R-:W1:Y:S01]  /*d050*/  MUFU.EX2 R15, R15 ;  /* 0x0000000f000f7308 */ /* 0x000e620000000800 */
[----:B---3--:R-:W-:-:S07]  /*d060*/  FADD.FTZ R6, R14, R5 ;  /* 0x000000050e067221 */ /* 0x008fce0000010000 */
        /* <DEDUP_REMOVED lines=23> */
[----:B------:R-:W-:Y:S02]  /*d1e0*/  WARPGROUP.DEPBAR.LE gsb0, 0x0 ;  /* 0x00008000000079c5 */ /* 0x000fe40000010000 */
[----:B------:R-:W-:Y:S01]  /*d1f0*/  WARPGROUP.ARRIVE ;  /* 0x00000000000079c5 */ /* 0x000fe20000000000 */
[----:B--2---:R-:W-:-:S04]  /*d200*/  FADD.FTZ R6, R140, R5 ;  /* 0x000000058c067221 */ /* 0x004fc80000010000 */
[----:B------:R-:W2:Y:S01]  /*d210*/  MUFU.EX2 R143, R143 ;  /* 0x0000008f008f7308 */ /* 0x000ea20000000800 */
[----:B------:R-:W-:Y:S01]  /*d220*/  QGMMA.64x128x32.F32.E4M3.E4M3 R24, R172, gdesc[UR4], R24, gsb0 ;  /* 0x01e00004ac187df3 */ /* 0x000fe20008000818 */
[----:B------:R-:W-:Y:S01]  /*d230*/  UIADD3 UR6, UR10, 0x400, URZ ;  /* 0x000004000a067890 */ /* 0x000fe2000fffe03f */
[----:B0-----:R-:W-:Y:S01]  /*d240*/  FADD.FTZ R160, R142, R161 ;  /* 0x000000a18ea07221 */ /* 0x001fe20000010000 */
[----:B------:R-:W-:-:S04]  /*d250*/  UMOV UR7, 0xc0000010 ;  /* 0xc000001000077882 */ /* 0x000fc80000000000 */
        /* <DEDUP_REMOVED lines=33> */
[----:B--2---:R-:W-:-:S01]  /*d470*/  FADD.FTZ R5, R125, R6 ;  /* 0x000000067d057221 */ /* 0x004fc20000010000 */
[----:B------:R-:W-:Y:S02]  /*d480*/  WARPGROUP.DEPBAR.LE gsb0, 0x0 ;  /* 0x00008000000079c5 */ /* 0x000fe40000010000 */
[----:B------:R-:W-:-:S04]  /*d490*/  WARPGROUP.ARRIVE ;  /* 0x00000000000079c5 */ /* 0x000fc80000000000 */
[----:B------:R-:W2:Y:S01]  /*d4a0*/  MUFU.EX2 R130, R130 ;  /* 0x0000008200827308 */ /* 0x000ea20000000800 */
[----:B0-----:R-:W-:-:S01]  /*d4b0*/  FADD.FTZ R161, R127, R160 ;  /* 0x000000a07fa17221 */ /* 0x001fc20000010000 */
[----:B------:R-:W-:Y:S01]  /*d4c0*/  QGMMA.64x128x32.F32.E4M3.E4M3 R24, R168, gdesc[UR4], R24, gsb0 ;  /* 0x01e00004a8187df3 */ /* 0x000fe20008000818 */
[----:B-1----:R-:W-:-:S05]  /*d4d0*/  FADD.FTZ R6, R128, R5 ;  /* 0x0000000580067221 */ /* 0x002fca0000010000 */
[----:B------:R-:W0:Y:S08]  /*d4e0*/  MUFU.EX2 R129, R129 ;  /* 0x0000008100817308 */ /* 0x000e300000000800 */
        /* <DEDUP_REMOVED lines=34> */
[----:B------:R-:W-:-:S06]  /*d710*/  WARPGROUP.DEPBAR.LE gsb0, 0x0 ;  /* 0x00008000000079c5 */ /* 0x000fcc0000010000 */
        /* <DEDUP_REMOVED lines=14> */
[----:B------:R-:W-:-:S05]  /*d800*/  @!P1 VIADD R5, R163, 0x29840 ;  /* 0x00029840a3059836 */ /* 0x000fca0000000000 */
[----:B------:R-:W-:Y:S01]  /*d810*/  @!P1 PRMT R5, RZ, 0x654, R5 ;  /* 0x00000654ff059816 */ /* 0x000fe20000000005 */
[----:B------:R-:W1:Y:S01]  /*d820*/  MUFU.EX2 R91, R91 ;  /* 0x0000005b005b7308 */ /* 0x000e620000000800 */
[----:B--2---:R-:W-:-:S01]  /*d830*/  FADD.FTZ R160, R90, R161 ;  /* 0x000000a15aa07221 */ /* 0x004fc20000010000 */
[----:B------:R2:W-:Y:S06]  /*d840*/  BAR.ARV R162, 0x100 ;  /* 0x000400a20000751d */ /* 0x0005ec0000002000 */
[----:B------:R-:W3:Y:S01]  /*d850*/  MUFU.EX2 R92, R92 ;  /* 0x0000005c005c7308 */ /* 0x000ee20000000800 */
[----:B0-----:R-:W-:-:S01]  /*d860*/  FADD.FTZ R161, R89, R6 ;  /* 0x0000000659a17221 */ /* 0x001fc20000010000 */
[----:B------:R0:W-:Y:S06]  /*d870*/  @!P1 SYNCS.ARRIVE.TRANS64.RED.A1T0 RZ, [R5+URZ], RZ ;  /* 0x000000ff05ff99a7 */ /* 0x0001ec000810043f */
[----:B------:R-:W4:Y:S01]  /*d880*/  MUFU.EX2 R94, R94 ;  /* 0x0000005e005e7308 */ /* 0x000f220000000800 */
[----:B-1----:R-:W-:-:S07]  /*d890*/  FADD.FTZ R163, R91, R160 ;  /* 0x000000a05ba37221 */ /* 0x002fce0000010000 */
[----:B------:R-:W0:Y:S01]  /*d8a0*/  MUFU.EX2 R93, R93 ;  /* 0x0000005d005d7308 */ /* 0x000e220000000800 */
[----:B---3--:R-:W-:-:S07]  /*d8b0*/  FADD.FTZ R6, R92, R161 ;  /* 0x000000a15c067221 */ /* 0x008fce0000010000 */
[----:B------:R-:W1:Y:S01]  /*d8c0*/  MUFU.EX2 R95, R95 ;  /* 0x0000005f005f7308 */ /* 0x000e620000000800 */
[----:B----4-:R-:W-:-:S07]  /*d8d0*/  FADD.FTZ R160, R94, R163 ;  /* 0x000000a35ea07221 */ /* 0x010fce0000010000 */
[----:B------:R-:W3:Y:S01]  /*d8e0*/  MUFU.EX2 R96, R96 ;  /* 0x0000006000607308 */ /* 0x000ee20000000800 */
[----:B0-----:R-:W-:-:S07]  /*d8f0*/  FADD.FTZ R5, R93, R6 ;  /* 0x000000065d057221 */ /* 0x001fce0000010000 */
[----:B------:R-:W0:Y:S01]  /*d900*/  MUFU.EX2 R98, R98 ;  /* 0x0000006200627308 */ /* 0x000e220000000800 */
[----:B-1----:R-:W-:-:S07]  /*d910*/  FADD.FTZ R103, R95, R160 ;  /* 0x000000a05f677221 */ /* 0x002fce0000010000 */
[----:B------:R-:W1:Y:S01]  /*d920*/  MUFU.EX2 R97, R97 ;  /* 0x0000006100617308 */ /* 0x000e620000000800 */
[----:B---3--:R-:W-:-:S07]  /*d930*/  FADD.FTZ R6, R96, R5 ;  /* 0x0000000560067221 */ /* 0x008fce0000010000 */
        /* <DEDUP_REMOVED lines=9> */
[----:B-1----:R-:W-:-:S01]  /*d9d0*/  FADD.FTZ R103, R102, R103 ;  /* 0x0000006766677221 */ /* 0x002fc20000010000 */
[----:B---3--:R-:W-:-:S03]  /*d9e0*/  FADD.FTZ R6, R9, R6 ;  /* 0x0000000609067221 */ /* 0x008fc60000010000 */
[----:B0-----:R-:W-:Y:S01]  /*d9f0*/  FADD.FTZ R5, R101, R103 ;  /* 0x0000006765057221 */ /* 0x001fe20000010000 */
[----:B--2---:R-:W-:Y:S06]  /*da00*/  @!P0 BRA `(.L_x_1117) ;  /* 0x0000000000048947 */ /* 0x004fec0003800000 */
[----:B------:R-:W-:Y:S01]  /*da10*/  BPT.TRAP 0x1 ;  /* 0x000000040000795c */ /* 0x000fe20000300000 */
.L_x_1117:
        /* <DEDUP_REMOVED lines=115> */
[----:B------:R-:W-:-:S07]  /*e150*/  IMAD.MOV.U32 R4, RZ, RZ, R8 ;  /* 0x000000ffff047224 */ /* 0x000fce00078e0008 */
.L_x_1108:
[----:B------:R-:W-:-:S13]  /*e160*/  ISETP.GE.AND P1, PT, R4, UR39, PT ;  /* 0x0000002704007c0c */ /* 0x000fda000bf26270 */
[----:B------:R-:W-:Y:S05]  /*e170*/  @!P1 BRA `(.L_x_1119) ;  /* 0x00000048006c9947 */ /* 0x000fea0003800000 */
[----:B------:R-:W-:Y:S01]  /*e180*/  IMAD.MOV.U32 R10, RZ, RZ, R0 ;  /* 0x000000ffff0a7224 */ /* 0x000fe200078e0000 */
[----:B------:R-:W-:Y:S01]  /*e190*/  UMOV UR58, UR54 ;  /* 0x00000036003a7c82 */ /* 0x000fe20008000000 */
[----:B------:R-:W-:Y:S01]  /*e1a0*/  IMAD.MOV.U32 R7, RZ, RZ, R3 ;  /* 0x000000ffff077224 */ /* 0x000fe200078e0003 */
[----:B------:R-:W-:Y:S01]  /*e1b0*/  UMOV UR59, UR50 ;  /* 0x00000032003b7c82 */ /* 0x000fe20008000000 */
[----:B------:R-:W-:Y:S01]  /*e1c0*/  ULDC UR54, c[0x0][0x9e4] ;  /* 0x0002790000367ab9 */ /* 0x000fe20000000800 */
[----:B------:R-:W-:Y:S01]  /*e1d0*/  ULDC UR56, c[0x0][0x9dc] ;  /* 0x0002770000387ab9 */ /* 0x000fe20000000800 */
[----:B------:R-:W-:-:S05]  /*e1e0*/  ULDC UR55, c[0x0][0x9e0] ;  /* 0x0002780000377ab9 */ /* 0x000fca0000000800 */
.L_x_1137:
[----:B------:R-:W-:Y:S01]  /*e1f0*/  ISETP.NE.AND P2, PT, RZ, UR45, PT ;  /* 0x0000002dff007c0c */ /* 0x000fe2000bf45270 */
[----:B------:R-:W-:-:S04]  /*e200*/  UISETP.NE.AND UP2, UPT, UR58, 0x1, UPT ;  /* 0x000000013a00788c */ /* 0x000fc8000bf45270 */
[----:B------:R-:W-:-:S04]  /*e210*/  USEL UR50, URZ, 0x1, UP2 ;  /* 0x000000013f327887 */ /* 0x000fc80009000000 */
[----:B------:R-:W-:-:S04]  /*e220*/  ULOP3.LUT UR50, UR59, UR50, URZ, 0x3c, !UPT ;  /* 0x000000323b327292 */ /* 0x000fc8000f8e3c3f */
[----:B------:R-:W-:Y:S08]  /*e230*/  @P2 BRA `(.L_x_1120) ;  /* 0x0000000000382947 */ /* 0x000ff00003800000 */
[----:B------:R-:W-:Y:S05]  /*e240*/  @!P0 BRA `(.L_x_1121) ;  /* 0x0000000000048947 */ /* 0x000fea0003800000 */
[----:B------:R-:W-:Y:S01]  /*e250*/  BPT.TRAP 0x1 ;  /* 0x000000040000795c */ /* 0x000fe20000300000 */
.L_x_1121:
        /* <DEDUP_REMOVED lines=9> */
.L_x_1122:
[----:B-1----:R-:W-:Y:S05]  /*e2f0*/  @P1 BRA `(.L_x_1120) ;  /* 0x0000000000081947 */ /* 0x002fea0003800000 */
[----:B------:R-:W1:Y:S02]  /*e300*/  SYNCS.PHASECHK.TRANS64.TRYWAIT P1, [UR6+0x29830], R0 ;  /* 0x02983000ff0075a7 */ /* 0x000e640008020146 */
[----:B-1----:R-:W-:Y:S05]  /*e310*/  @!P1 BRA `(.L_x_1123) ;  /* 0x000000f400c09947 */ /* 0x002fea0003800000 */
.L_x_1120:
        /* <DEDUP_REMOVED lines=191> */
.L_x_1125:
[----:B------:R-:W-:Y:S01]  /*ef10*/  ULEA UR6, UR58, UR41, 0x3 ;  /* 0x000000293a067291 */ /* 0x000fe2000f8e183f */
[----:B------:R-:W-:-:S05]  /*ef20*/  IMAD.U32 R0, RZ, RZ, UR59 ;  /* 0x0000003bff007e24 */ /* 0x000fca000f8e00ff */
[----:B------:R-:W-:-:S04]  /*ef30*/  SHF.L.U32 R0, R0, 0x1f, RZ ;  /* 0x0000001f00007819 */ /* 0x000fc800000006ff */
[----:B------:R0:W1:Y:S01]  /*ef40*/  SYNCS.PHASECHK.TRANS64.TRYWAIT P1, [UR6+0x29850], R0 ;  /* 0x02985000ff0075a7 */ /* 0x0000620008020146 */
[----:B------:R-:W-:Y:S05]  /*ef50*/  @!P0 BRA `(.L_x_1126) ;  /* 0x0000000000048947 */ /* 0x000fea0003800000 */
[----:B------:R-:W-:Y:S01]  /*ef60*/  BPT.TRAP 0x1 ;  /* 0x000000040000795c */ /* 0x000fe20000300000 */
.L_x_1126:
[----:B-1----:R-:W-:Y:S05]  /*ef70*/  @P1 BRA `(.L_x_1124) ;  /* 0x0000000000081947 */ /* 0x002fea0003800000 */
[----:B------:R-:W1:Y:S02]  /*ef80*/  SYNCS.PHASECHK.TRANS64.TRYWAIT P1, [UR6+0x29850], R0 ;  /* 0x02985000ff0075a7 */ /* 0x000e640008020146 */
[----:B-1----:R-:W-:Y:S05]  /*ef90*/  @!P1 BRA `(.L_x_1127) ;  /* 0x000000e800b89947 */ /* 0x002fea0003800000 */
.L_x_1124:
        /* <DEDUP_REMOVED lines=57> */
[----:B-1----:R-:W-:Y:S01]  /*f330*/  IMAD.IADD R3, R12, 0x1, R21 ;  /* 0x000000010c037824 */ /* 0x002fe200078e0215 */
[----:B------:R-:W-:Y:S06]  /*f340*/  @P1 BRA `(.L_x_1128) ;  /* 0x0000000000541947 */ /* 0x000fec0003800000 */
        /* <DEDUP_REMOVED lines=12> */
.L_x_1130:
[----:B------:R-:W-:-:S05]  /*f410*/  IMAD.U32 R20, RZ, RZ, UR54 ;  /* 0x00000036ff147e24 */ /* 0x000fca000f8e00ff */
[----:B------:R-:W-:-:S13]  /*f420*/  ISETP.NE.AND P1, PT, R20, 0x1, PT ;  /* 0x000000011400780c */ /* 0x000fda0003f25270 */
[----:B------:R-:W0:Y:S02]  /*f430*/  @P1 LDC.64 R8, c[0x0][0x9e8] ;  /* 0x00027a00ff081b82 */ /* 0x000e240000000a00 */
[----:B0-----:R-:W-:-:S05]  /*f440*/  @P1 IMAD.HI.U32 R8, R21, R8, RZ ;  /* 0x0000000815081227 */ /* 0x001fca00078e00ff */
[----:B------:R-:W-:-:S07]  /*f450*/  @P1 SHF.R.U32.HI R21, RZ, R9, R8 ;  /* 0x00000009ff151219 */ /* 0x000fce0000011608 */
.L_x_1131:
[----:B------:R-:W-:Y:S05]  /*f460*/  BSYNC B0 ;  /* 0x0000000000007941 */ /* 0x000fea0003800000 */
.L_x_1129:
[----:B------:R-:W-:-:S05]  /*f470*/  IMAD R8, R21, R20, R0 ;  /* 0x0000001415087224 */ /* 0x000fca00078e0200 */
[----:B------:R-:W-:Y:S02]  /*f480*/  VIADDMNMX R11, R8, R20, R11, PT ;  /* 0x00000014080b7246 */ /* 0x000fe4000380010b */
[----:B------:R-:W-:-:S07]  /*f490*/  VIMNMX R3, R3, R8, !PT ;  /* 0x0000000803037248 */ /* 0x000fce0007fe0100 */
.L_x_1128:
        /* <DEDUP_REMOVED lines=247> */
.L_x_1134:
[----:B------:R-:W-:-:S05]  /*10410*/  IMAD.U32 R11, RZ, RZ, UR54 ;  /* 0x00000036ff0b7e24 */ /* 0x000fca000f8e00ff */
[----:B------:R-:W-:-:S13]  /*10420*/  ISETP.NE.AND P6, PT, R11, 0x1, PT ;  /* 0x000000010b00780c */ /* 0x000fda0003fc5270 */
[----:B------:R-:W0:Y:S02]  /*10430*/  @P6 LDC.64 R8, c[0x0][0x9e8] ;  /* 0x00027a00ff086b82 */ /* 0x000e240000000a00 */
[----:B0-----:R-:W-:-:S05]  /*10440*/  @P6 IMAD.HI.U32 R8, R3, R8, RZ ;  /* 0x0000000803086227 */ /* 0x001fca00078e00ff */
[----:B------:R-:W-:-:S07]  /*10450*/  @P6 SHF.R.U32.HI R3, RZ, R9, R8 ;  /* 0x00000009ff036219 */ /* 0x000fce0000011608 */
.L_x_1135:
[----:B------:R-:W-:Y:S05]  /*10460*/  BSYNC B0 ;  /* 0x0000000000007941 */ /* 0x000fea0003800000 */
.L_x_1133:
[----:B------:R-:W-:-:S05]  /*10470*/  IMAD R0, R3, R11, R0 ;  /* 0x0000000b03007224 */ /* 0x000fca00078e0200 */
[----:B------:R-:W-:Y:S02]  /*10480*/  VIADDMNMX R13, R0, R11, R13, PT ;  /* 0x0000000b000d7246 */ /* 0x000fe4000380010d */
[----:B------:R-:W-:-:S07]  /*10490*/  VIMNMX R12, R12, R0, !PT ;  /* 0x000000000c0c7248 */ /* 0x000fce0007fe0100 */
.L_x_1132:
        /* <DEDUP_REMOVED lines=501> */
.L_x_1136:
        /* <DEDUP_REMOVED lines=115> */
[----:B------:R-:W-:-:S05]  /*12b20*/  UMOV UR54, UR57 ;  /* 0x0000003900367c82 */ /* 0x000fca0008000000 */
.L_x_1119:
[----:B------:R-:W-:Y:S06]  /*12b30*/  BAR.ARV 0x8, 0x180 ;  /* 0x0206000000007b1d */ /* 0x000fec0000002000 */
[----:B------:R-:W-:Y:S05]  /*12b40*/  @!P0 BRA `(.L_x_1138) ;  /* 0x0000000000048947 */ /* 0x000fea0003800000 */
[----:B------:R-:W-:Y:S01]  /*12b50*/  BPT.TRAP 0x1 ;  /* 0x000000040000795c */ /* 0x000fe20000300000 */
.L_x_1138:
[----:B------:R-:W-:Y:S01]  /*12b60*/  ULEA UR9, UR54, UR41, 0x3 ;  /* 0x0000002936097291 */ /* 0x000fe2000f8e183f */
[----:B------:R-:W-:-:S05]  /*12b70*/  IMAD.U32 R4, RZ, RZ, UR50 ;  /* 0x00000032ff047e24 */ /* 0x000fca000f8e00ff */
[----:B------:R-:W-:-:S04]  /*12b80*/  SHF.L.U32 R4, R4, 0x1f, RZ ;  /* 0x0000001f04047819 */ /* 0x000fc800000006ff */
[----:B------:R0:W1:Y:S01]  /*12b90*/  SYNCS.PHASECHK.TRANS64.TRYWAIT P1, [UR9+0x29850], R4 ;  /* 0x02985004ff0075a7 */ /* 0x0000620008020149 */
[----:B------:R-:W-:Y:S05]  /*12ba0*/  @!P0 BRA `(.L_x_1139) ;  /* 0x0000000000048947 */ /* 0x000fea0003800000 */
[----:B------:R-:W-:Y:S01]  /*12bb0*/  BPT.TRAP 0x1 ;  /* 0x000000040000795c */ /* 0x000fe20000300000 */
.L_x_1139:
[----:B-1----:R-:W-:Y:S05]  /*12bc0*/  @P1 BRA `(.L_x_1140) ;  /* 0x0000000000081947 */ /* 0x002fea0003800000 */
[----:B------:R-:W1:Y:S02]  /*12bd0*/  SYNCS.PHASECHK.TRANS64.TRYWAIT P1, [UR9+0x29850], R4 ;  /* 0x02985004ff0075a7 */ /* 0x000e640008020149 */
[----:B-1----:R-:W-:Y:S05]  /*12be0*/  @!P1 BRA `(.L_x_1141) ;  /* 0x000000ac00bc9947 */ /* 0x002fea0003800000 */
.L_x_1140:
[----:B------:R-:W-:Y:S01]  /*12bf0*/  UIADD3 UR41, UR41, 0x400, URZ ;  /* 0x0000040029297890 */ /* 0x000fe2000fffe03f */
[----:B------:R-:W-:Y:S01]  /*12c00*/  WARPGROUP.ARRIVE ;  /* 0x00000000000079c5 */ /* 0x000fe20000000000 */
[----:B------:R-:W-:Y:S01]  /*12c10*/  UMOV UR7, 0xc0000010 ;  /* 0xc000001000077882 */ /* 0x000fe20000000000 */
[----:B------:R-:W-:Y:S01]  /*12c20*/  ULDC.64 UR10, c[0x0][0x9a0] ;  /* 0x00026800000a7ab9 */ /* 0x000fe20000000a00 */
[----:B------:R-:W-:Y:S01]  /*12c30*/  USHF.R.U32.HI UR41, URZ, 0x4, UR41 ;  /* 0x000000043f297899 */ /* 0x000fe20008011629 */
[----:B01----:R-:W-:Y:S01]  /*12c40*/  IMAD.MOV.U32 R4, RZ, RZ, 0x3f800000 ;  /* 0x3f800000ff047424 */ /* 0x003fe200078e00ff */
[----:B------:R-:W-:Y:S02]  /*12c50*/  UISETP.NE.U32.AND UP0, UPT, UR10, URZ, UPT ;  /* 0x0000003f0a00728c */ /* 0x000fe4000bf05070 */
[----:B------:R-:W-:Y:S02]  /*12c60*/  ULOP3.LUT UR41, UR41, 0x3fff, URZ, 0xc0, !UPT ;  /* 0x00003fff29297892 */ /* 0x000fe4000f8ec03f */
[----:B------:R-:W-:-:S02]  /*12c70*/  UISETP.NE.AND.EX UP0, UPT, UR11, URZ, UPT, UP0 ;  /* 0x0000003f0b00728c */ /* 0x000fc4000bf05300 */
[----:B------:R-:W-:-:S04]  /*12c80*/  ULOP3.LUT UR8, UR41, 0x10000, URZ, 0xfc, !UPT ;  /* 0x0001000029087892 */ /* 0x000fc8000f8efc3f */
[----:B------:R-:W-:Y:S01]  /*12c90*/  UIMAD UR8, UR54, 0x500, UR8 ;  /* 0x00000500360878a4 */ /* 0x000fe2000f8e0208 */
[----:B------:R-:W-:-:S04]  /*12ca0*/  PLOP3.LUT P1, PT, PT, PT, UP0, 0x80, 0x0 ;  /* 0x000000000000781c */ /* 0x000fc80003f2f008 */
[----:B------:R-:W-:Y:S02]  /*12cb0*/  @UP0 ULDC.64 UR12, c[0x0][0x9c8] ;  /* 0x00027200000c0ab9 */ /* 0x000fe40000000a00 */
[----:B------:R-:W-:Y:S01]  /*12cc0*/  UMOV UR6, UR8 ;  /* 0x0000000800067c82 */ /* 0x000fe20008000000 */
[----:B------:R-:W-:-:S09]  /*12cd0*/  @UP0 UIMAD.WIDE.U32 UR4, UR49, UR12, URZ ;  /* 0x0000000c310402a5 */ /* 0x000fd2000f8e003f */
[----:B------:R-:W-:Y:S01]  /*12ce0*/  QGMMA.64x128x32.F32.E4M3.E4M3 R24, R184, gdesc[UR4], R24, gsb0 ;  /* 0x01e00004b8187df3 */ /* 0x000fe20008000818 */
[----:B------:R-:W-:Y:S01]  /*12cf0*/  UIADD3 UR6, UR8, 0x100, URZ ;  /* 0x0000010008067890 */ /* 0x000fe2000fffe03f */
[----:B------:R-:W-:Y:S01]  /*12d00*/  UMOV UR7, 0xc0000010 ;  /* 0xc000001000077882 */ /* 0x000fe20000000000 */
[----:B------:R-:W-:Y:S02]  /*12d10*/  WARPGROUP.DEPBAR.LE gsb0, 0x0 ;  /* 0x00008000000079c5 */ /* 0x000fe40000010000 */
[----:B------:R-:W-:-:S07]  /*12d20*/  WARPGROUP.ARRIVE ;  /* 0x00000000000079c5 */ /* 0x000fce0000000000 */
[----:B------:R-:W-:Y:S01]  /*12d30*/  QGMMA.64x128x32.F32.E4M3.E4M3 R24, R180, gdesc[UR4], R24, gsb0 ;  /* 0x01e00004b4187df3 */ /* 0x000fe20008000818 */
[----:B------:R-:W-:-:S04]  /*12d40*/  @UP0 USHF.R.S32.HI UR6, URZ, 0x1f, UR49 ;  /* 0x0000001f3f060899 */ /* 0x000fc80008011431 */
[----:B------:R-:W-:-:S04]  /*12d50*/  @UP0 UIMAD UR6, UR6, UR12, URZ ;  /* 0x0000000c060602a4 */ /* 0x000fc8000f8e023f */
[----:B------:R-:W-:-:S04]  /*12d60*/  @UP0 UIMAD UR6, UR49, UR13, UR6 ;  /* 0x0000000d310602a4 */ /* 0x000fc8000f8e0206 */
[----:B------:R-:W-:-:S03]  /*12d70*/  @UP0 UIADD3 UR5, UR5, UR6, URZ ;  /* 0x0000000605050290 */ /* 0x000fc6000fffe03f */
[----:B------:R-:W-:Y:S02]  /*12d80*/  @UP0 ULDC.64 UR6, c[0x0][0x9d0] ;  /* 0x0002740000060ab9 */ /* 0x000fe40000000a00 */
[----:B------:R-:W-:-:S04]  /*12d90*/  @UP0 UIMAD.WIDE.U32 UR4, UR43, UR6, UR4 ;  /* 0x000000062b0402a5 */ /* 0x000fc8000f8e0004 */
[----:B------:R-:W-:Y:S02]  /*12da0*/  @UP0 ULEA UR6, UP1, UR4, UR10, 0x2 ;  /* 0x0000000a04060291 */ /* 0x000fe4000f82103f */
[----:B------:R-:W-:-:S04]  /*12db0*/  @UP0 UIMAD UR5, UR43, UR7, UR5 ;  /* 0x000000072b0502a4 */ /* 0x000fc8000f8e0205 */
[----:B------:R-:W-:Y:S01]  /*12dc0*/  IMAD.U32 R8, RZ, RZ, UR6 ;  /* 0x00000006ff087e24 */ /* 0x000fe2000f8e00ff */
[----:B------:R-:W-:Y:S02]  /*12dd0*/  @UP0 ULEA.HI.X UR7, UR4, UR11, UR5, 0x2, UP1 ;  /* 0x0000000b04070291 */ /* 0x000fe400088f1405 */
[----:B------:R-:W-:-:S04]  /*12de0*/  UIADD3 UR6, UR8, 0x200, URZ ;  /* 0x0000020008067890 */ /* 0x000fc8000fffe03f */
[----:B------:R-:W-:Y:S01]  /*12df0*/  IMAD.U32 R9, RZ, RZ, UR7 ;  /* 0x00000007ff097e24 */ /* 0x000fe2000f8e00ff */
[----:B------:R-:W-:-:S04]  /*12e00*/  UMOV UR7, 0xc0000010 ;  /* 0xc000001000077882 */ /* 0x000fc80000000000 */
[----:B------:R0:W2:Y:S01]  /*12e10*/  @P1 LDG.E R4, desc[UR52][R8.64] ;  /* 0x0000003408041981 */ /* 0x0000a2000c1e1900 */
[----:B------:R-:W-:Y:S02]  /*12e20*/  WARPGROUP.DEPBAR.LE gsb0, 0x0 ;  /* 0x00008000000079c5 */ /* 0x000fe40000010000 */
[----:B------:R-:W-:-:S06]  /*12e30*/  WARPGROUP.ARRIVE ;  /* 0x00000000000079c5 */ /* 0x000fcc0000000000 */
        /* <DEDUP_REMOVED lines=11> */
[----:B-1----:R-:W-:-:S01]  /*12ef0*/  FADD.FTZ R7, R7, R6 ;  /* 0x0000000607077221 */ /* 0x002fc20000010000 */
        /* <DEDUP_REMOVED lines=35> */
.L_x_1142:
[----:B------:R-:W-:Y:S01]  /*13130*/  UIADD3 UR4, UR9, 0x29860, URZ ;  /* 0x0002986009047890 */ /* 0x000fe2000fffe03f */
[-C--:B------:R-:W-:Y:S01]  /*13140*/  FMUL.FTZ R90, R53, R5.reuse ;  /* 0x00000005355a7220 */ /* 0x080fe20000410000 */
[----:B------:R-:W-:Y:S01]  /*13150*/  UIADD3 UR54, UR54, 0x1, URZ ;  /* 0x0000000136367890 */ /* 0x000fe2000fffe03f */
[-C--:B------:R-:W-:Y:S01]  /*13160*/  FMUL.FTZ R89, R56, R5.reuse ;  /* 0x0000000538597220 */ /* 0x080fe20000410000 */
[----:B------:R-:W-:Y:S01]  /*13170*/  UPRMT UR4, UR40, 0x654, UR4 ;  /* 0x0000065428047896 */ /* 0x000fe20008000004 */
[-C--:B------:R-:W-:Y:S01]  /*13180*/  FMUL.FTZ R91, R61, R5.reuse ;  /* 0x000000053d5b7220 */ /* 0x080fe20000410000 */
[----:B------:R-:W-:Y:S01]  /*13190*/  UISETP.NE.AND UP0, UPT, UR54, 0x2, UPT ;  /* 0x000000023600788c */ /* 0x000fe2000bf05270 */
[-C--:B------:R-:W-:Y:S01]  /*131a0*/  FMUL.FTZ R92, R64, R5.reuse ;  /* 0x00000005405c7220 */ /* 0x080fe20000410000 */
[-C--:B------:R-:W-:Y:S01]  /*131b0*/  FMUL.FTZ R53, R52, R5.reuse ;  /* 0x0000000534357220 */ /* 0x080fe20000410000 */
[-C--:B------:R-:W-:Y:S01]  /*131c0*/  FMUL.FTZ R15, R45, R5.reuse ;  /* 0x000000052d0f7220 */ /* 0x080fe20000410000 */
[-C--:B------:R-:W-:Y:S01]  /*131d0*/  FMUL.FTZ R88, R48, R5.reuse ;  /* 0x0000000530587220 */ /* 0x080fe20000410000 */
[-C--:B------:R-:W-:Y:S01]  /*131e0*/  FMUL.FTZ R61, R49, R5.reuse ;  /* 0x00000005313d7220 */ /* 0x080fe20000410000 */
[----:B------:R-:W-:Y:S01]  /*131f0*/  FMUL.FTZ R64, R57, R5 ;  /* 0x0000000539407220 */ /* 0x000fe20000410000 */
[----:B------:R-:W-:Y:S01]  /*13200*/  SYNCS.ARRIVE.TRANS64.RED.A1T0 RZ, [UR4], RZ ;  /* 0x000000ffffff79a7 */ /* 0x000fe20008100404 */
[-C--:B------:R-:W-:Y:S01]  /*13210*/  FMUL.FTZ R52, R47, R9.reuse ;  /* 0x000000092f347220 */ /* 0x080fe20000410000 */
[----:B------:R-:W-:Y:S01]  /*13220*/  FMUL.FTZ R56, R50, R9 ;  /* 0x0000000932387220 */ /* 0x000fe20000410000 */
        /* <DEDUP_REMOVED lines=57> */
[----:B------:R-:W-:-:S12]  /*135c0*/  ULOP3.LUT UR50, UR50, UR4, URZ, 0x3c, !UPT ;  /* 0x0000000432327292 */ /* 0x000fd8000f8e3c3f */
.L_x_1068:
        /* <DEDUP_REMOVED lines=9> */
[----:B------:R-:W-:Y:S02]  /*13660*/  R2UR UR6, R10 ;  /* 0x000000000a0672ca */ /* 0x000fe400000e0000 */
[----:B------:R-:W-:Y:S01]  /*13670*/  R2UR UR49, R11 ;  /* 0x000000000b3172ca */ /* 0x000fe200000e0000 */
[----:B------:R-:W-:Y:S06]  /*13680*/  BAR.ARV 0x4, 0x180 ;  /* 0x0106000000007b1d */ /* 0x000fec0000002000 */
[----:B------:R-:W-:Y:S08]  /*13690*/  @P0 BRA `(.L_x_1144) ;  /* 0x0000002c00800947 */ /* 0x000ff00003800000 */
[----:B------:R-:W0:Y:S01]  /*136a0*/  S2R R17, SR_TID.X ;  /* 0x0000000000117919 */ /* 0x000e220000002100 */
[----:B------:R-:W-:Y:S01]  /*136b0*/  ULDC.64 UR8, c[0x4][0x40] ;  /* 0x0100100000087ab9 */ /* 0x000fe20000000a00 */
[----:B------:R-:W-:Y:S01]  /*136c0*/  ULDC.64 UR10, c[0x0][0xc00] ;  /* 0x00030000000a7ab9 */ /* 0x000fe20000000a00 */
[----:B0-----:R-:W-:-:S05]  /*136d0*/  IMAD.SHL.U32 R4, R17, 0x4, RZ ;  /* 0x0000000411047824 */ /* 0x001fca00078e00ff */
[----:B------:R-:W-:Y:S01]  /*136e0*/  LOP3.LUT R4, R4, 0xc, RZ, 0xc0, !PT ;  /* 0x0000000c04047812 */ /* 0x000fe200078ec0ff */
[----:B------:R-:W-:Y:S03]  /*136f0*/  BAR.SYNC.DEFER_BLOCKING 0x1, 0x100 ;  /* 0x0044000000007b1d */ /* 0x000fe60000010000 */
[----:B------:R-:W-:-:S05]  /*13700*/  IADD3 R4, P0, R4, UR8, RZ ;  /* 0x0000000804047c10 */ /* 0x000fca000ff1e0ff */
[----:B------:R-:W-:Y:S01]  /*13710*/  IMAD.X R5, RZ, RZ, UR9, P0 ;  /* 0x00000009ff057e24 */ /* 0x000fe200080e06ff */
[----:B------:R-:W-:-:S04]  /*13720*/  ULDC.64 UR8, c[0x0][0xc00] ;  /* 0x0003000000087ab9 */ /* 0x000fc80000000a00 */
[----:B------:R0:W2:Y:S01]  /*13730*/  LDG.E.CONSTANT R26, desc[UR52][R4.64] ;  /* 0x00000034041a7981 */ /* 0x0000a2000c1e9900 */
[----:B------:R-:W-:Y:S01]  /*13740*/  LOP3.LUT P0, R8, R17, 0x3, RZ, 0xc0, !PT ;  /* 0x0000000311087812 */ /* 0x000fe2000780c0ff */
[----:B------:R-:W-:-:S03]  /*13750*/  UIMAD.WIDE UR8, UR44, 0x4, UR8 ;  /* 0x000000042c0878a5 */ /* 0x000fc6000f8e0208 */
[----:B------:R-:W-:-:S04]  /*13760*/  ISETP.EQ.OR P0, PT, R8, 0x3, !P0 ;  /* 0x000000030800780c */ /* 0x000fc80004702670 */
        /* <DEDUP_REMOVED lines=25> */
[----:B------:R-:W-:-:S02]  /*13900*/  LOP3.LUT R3, R12, 0x380, RZ, 0xc0, !PT ;  /* 0x000003800c037812 */ /* 0x000fc400078ec0ff */
[----:B------:R-:W-:Y:S02]  /*13910*/  IADD3 R6, P6, R12, 0x20, RZ ;  /* 0x000000200c067810 */ /* 0x000fe40007fde0ff */
[----:B------:R-:W-:Y:S02]  /*13920*/  SHF.R.U64 R3, R3, 0x3, RZ ;  /* 0x0000000303037819 */ /* 0x000fe400000012ff */
[----:B------:R-:W-:Y:S01]  /*13930*/  SEL R53, R55, R54, P0 ;  /* 0x0000003637357207 */ /* 0x000fe20000000000 */
[----:B------:R-:W-:Y:S01]  /*13940*/  IMAD.X R99, RZ, RZ, R13, P6 ;  /* 0x000000ffff637224 */ /* 0x000fe200030e060d */
[----:B------:R-:W-:Y:S02]  /*13950*/  LOP3.LUT R4, R6, 0x380, RZ, 0xc0, !PT ;  /* 0x0000038006047812 */ /* 0x000fe400078ec0ff */
[----:B------:R-:W-:Y:S02]  /*13960*/  SEL R89, R56, R57, P0 ;  /* 0x0000003938597207 */ /* 0x000fe40000000000 */
[----:B------:R-:W-:-:S02]  /*13970*/  SEL R50, R57, R56, P0 ;  /* 0x0000003839327207 */ /* 0x000fc40000000000 */
[----:B------:R-:W-:Y:S02]  /*13980*/  SEL R101, R66, R67, P0 ;  /* 0x0000004342657207 */ /* 0x000fe40000000000 */
[----:B------:R-:W-:Y:S02]  /*13990*/  SEL R54, R67, R66, P0 ;  /* 0x0000004243367207 */ /* 0x000fe40000000000 */
[C---:B------:R-:W-:Y:S02]  /*139a0*/  IADD3 R17, P1, R12.reuse, 0x40, RZ ;  /* 0x000000400c117810 */ /* 0x040fe40007f3e0ff */
[C---:B------:R-:W-:Y:S02]  /*139b0*/  IADD3 R55, P2, R12.reuse, 0x60, RZ ;  /* 0x000000600c377810 */ /* 0x040fe40007f5e0ff */
[C---:B------:R-:W-:Y:S02]  /*139c0*/  IADD3 R18, P3, R12.reuse, 0x4000, RZ ;  /* 0x000040000c127810 */ /* 0x040fe40007f7e0ff */
[----:B------:R-:W-:-:S02]  /*139d0*/  IADD3 R57, P4, R12, 0x4020, RZ ;  /* 0x000040200c397810 */ /* 0x000fc40007f9e0ff */
[C---:B------:R-:W-:Y:S01]  /*139e0*/  IADD3 R67, P5, R12.reuse, 0x4040, RZ ;  /* 0x000040400c437810 */ /* 0x040fe20007fbe0ff */
[--C-:B------:R-:W-:Y:S01]  /*139f0*/  IMAD.X R11, RZ, RZ, R13.reuse, P3 ;  /* 0x000000ffff0b7224 */ /* 0x100fe200018e060d */
[----:B------:R-:W-:Y:S01]  /*13a00*/  IADD3 R56, P6, R12, 0x4060, RZ ;  /* 0x000040600c387810 */ /* 0x000fe20007fde0ff */
[--C-:B------:R-:W-:Y:S01]  /*13a10*/  IMAD.X R9, RZ, RZ, R13.reuse, P4 ;  /* 0x000000ffff097224 */ /* 0x100fe200020e060d */
[----:B------:R-:W-:Y:S02]  /*13a20*/  LOP3.LUT R12, R3, R12, RZ, 0x3c, !PT ;  /* 0x0000000c030c7212 */ /* 0x000fe400078e3cff */
[----:B------:R-:W-:Y:S01]  /*13a30*/  SHF.R.U64 R3, R4, 0x3, RZ ;  /* 0x0000000304037819 */ /* 0x000fe200000012ff */
[----:B------:R-:W-:Y:S01]  /*13a40*/  IMAD.X R5, RZ, RZ, R13, P6 ;  /* 0x000000ffff057224 */ /* 0x000fe200030e060d */
[----:B------:R-:W-:Y:S02]  /*13a50*/  LOP3.LUT R8, R17, 0x380, RZ, 0xc0, !PT ;  /* 0x0000038011087812 */ /* 0x000fe400078ec0ff */
[----:B------:R-:W-:-:S02]  /*13a60*/  LOP3.LUT R98, R3, R6, RZ, 0x3c, !PT ;  /* 0x0000000603627212 */ /* 0x000fc400078e3cff */
[----:B------:R-:W-:Y:S02]  /*13a70*/  SHF.R.U64 R4, R8, 0x3, RZ ;  /* 0x0000000308047819 */ /* 0x000fe400000012ff */
[----:B------:R-:W-:Y:S02]  /*13a80*/  LOP3.LUT R6, R67, 0x380, RZ, 0xc0, !PT ;  /* 0x0000038043067812 */ /* 0x000fe400078ec0ff */
[----:B------:R-:W-:Y:S02]  /*13a90*/  SEL R149, R24, R25, P0 ;  /* 0x0000001918957207 */ /* 0x000fe40000000000 */
[----:B------:R-:W-:Y:S01]  /*13aa0*/  SEL R27, R25, R24, P0 ;  /* 0x00000018191b7207 */ /* 0x000fe20000000000 */
[----:B------:R-:W-:Y:S01]  /*13ab0*/  IMAD.X R25, RZ, RZ, R13, P1 ;  /* 0x000000ffff197224 */ /* 0x000fe200008e060d */
[----:B------:R-:W-:Y:S02]  /*13ac0*/  LOP3.LUT R3, R18, 0x380, RZ, 0xc0, !PT ;  /* 0x0000038012037812 */ /* 0x000fe400078ec0ff */
[----:B------:R-:W-:-:S02]  /*13ad0*/  LOP3.LUT R10, R55, 0x380, RZ, 0xc0, !PT ;  /* 0x00000380370a7812 */ /* 0x000fc400078ec0ff */
[----:B------:R-:W-:Y:S02]  /*13ae0*/  LOP3.LUT R24, R4, R17, RZ, 0x3c, !PT ;  /* 0x0000001104187212 */ /* 0x000fe400078e3cff */
[----:B------:R-:W-:Y:S02]  /*13af0*/  SHF.R.U64 R6, R6, 0x3, RZ ;  /* 0x0000000306067819 */ /* 0x000fe400000012ff */
[----:B------:R-:W-:Y:S02]  /*13b00*/  LOP3.LUT R4, R57, 0x380, RZ, 0xc0, !PT ;  /* 0x0000038039047812 */ /* 0x000fe400078ec0ff */
[----:B------:R-:W-:Y:S02]  /*13b10*/  SEL R111, R7, R52, P0 ;  /* 0x00000034076f7207 */ /* 0x000fe40000000000 */
[----:B------:R-:W-:Y:S01]  /*13b20*/  SEL R51, R52, R7, P0 ;  /* 0x0000000734337207 */ /* 0x000fe20000000000 */
[----:B------:R-:W-:Y:S01]  /*13b30*/  IMAD.X R7, RZ, RZ, R13, P5 ;  /* 0x000000ffff077224 */ /* 0x000fe200028e060d */
[----:B------:R-:W-:-:S02]  /*13b40*/  LOP3.LUT R17, R56, 0x380, RZ, 0xc0, !PT ;  /* 0x0000038038117812 */ /* 0x000fc400078ec0ff */
[----:B------:R-:W-:Y:S02]  /*13b50*/  SHF.R.U64 R3, R3, 0x3, RZ ;  /* 0x0000000303037819 */ /* 0x000fe400000012ff */
[----:B------:R-:W-:Y:S02]  /*13b60*/  SHF.R.U64 R8, R10, 0x3, RZ ;  /* 0x000000030a087819 */ /* 0x000fe400000012ff */
[----:B------:R-:W-:Y:S02]  /*13b70*/  LOP3.LUT R6, R6, R67, RZ, 0x3c, !PT ;  /* 0x0000004306067212 */ /* 0x000fe400078e3cff */
[----:B------:R-:W-:Y:S02]  /*13b80*/  SHF.R.U64 R4, R4, 0x3, RZ ;  /* 0x0000000304047819 */ /* 0x000fe400000012ff */
[----:B------:R-:W-:Y:S02]  /*13b90*/  SEL R125, R72, R73, P0 ;  /* 0x00000049487d7207 */ /* 0x000fe40000000000 */
[----:B------:R-:W-:-:S02]  /*13ba0*/  SEL R39, R73, R72, P0 ;  /* 0x0000004849277207 */ /* 0x000fc40000000000 */
[----:B------:R-:W-:Y:S02]  /*13bb0*/  SEL R115, R49, R14, P0 ;  /* 0x0000000e31737207 */ /* 0x000fe40000000000 */
[----:B------:R-:W-:Y:S02]  /*13bc0*/  SHF.R.U64 R17, R17, 0x3, RZ ;  /* 0x0000000311117819 */ /* 0x000fe400000012ff */
[----:B------:R-:W-:Y:S02]  /*13bd0*/  SEL R147, R36, R37, P0 ;  /* 0x0000002524937207 */ /* 0x000fe40000000000 */
[----:B------:R-:W-:Y:S02]  /*13be0*/  SEL R33, R37, R36, P0 ;  /* 0x0000002425217207 */ /* 0x000fe40000000000 */
[----:B------:R-:W-:Y:S02]  /*13bf0*/  SEL R49, R14, R49, P0 ;  /* 0x000000310e317207 */ /* 0x000fe40000000000 */
[----:B------:R-:W-:-:S02]  /*13c00*/  SEL R73, R58, R59, P0 ;  /* 0x0000003b3a497207 */ /* 0x000fc40000000000 */
[----:B------:R-:W-:Y:S02]  /*13c10*/  SEL R52, R59, R58, P0 ;  /* 0x0000003a3b347207 */ /* 0x000fe40000000000 */
[----:B------:R-:W-:Y:S02]  /*13c20*/  LOP3.LUT R10, R3, R18, RZ, 0x3c, !PT ;  /* 0x00000012030a7212 */ /* 0x000fe400078e3cff */
[----:B------:R-:W-:Y:S02]  /*13c30*/  SEL R143, R44, R15, P0 ;  /* 0x0000000f2c8f7207 */ /* 0x000fe40000000000 */
[----:B------:R-:W-:Y:S01]  /*13c40*/  SEL R36, R15, R44, P0 ;  /* 0x0000002c0f247207 */ /* 0x000fe20000000000 */
[----:B------:R-:W-:Y:S01]  /*13c50*/  IMAD.X R15, RZ, RZ, R13, P2 ;  /* 0x000000ffff0f7224 */ /* 0x000fe200010e060d */
[----:B------:R-:W-:Y:S02]  /*13c60*/  SEL R137, R88, R61, P0 ;  /* 0x0000003d58897207 */ /* 0x000fe40000000000 */
[----:B------:R-:W-:-:S02]  /*13c70*/  SEL R34, R61, R88, P0 ;  /* 0x000000583d227207 */ /* 0x000fc40000000000 */
[----:B------:R-:W-:Y:S02]  /*13c80*/  SEL R59, R86, R87, P0 ;  /* 0x00000057563b7207 */ /* 0x000fe40000000000 */
[----:B------:R-:W-:Y:S02]  /*13c90*/  LOP3.LUT R14, R8, R55, RZ, 0x3c, !PT ;  /* 0x00000037080e7212 */ /* 0x000fe400078e3cff */
[----:B------:R-:W-:Y:S02]  /*13ca0*/  MOV R18, R6 ;  /* 0x0000000600127202 */ /* 0x000fe40000000f00 */
[----:B------:R-:W-:Y:S02]  /*13cb0*/  SEL R121, R80, R81, P0 ;  /* 0x0000005150797207 */ /* 0x000fe40000000000 */
[----:B------:R-:W-:Y:S02]  /*13cc0*/  SEL R41, R81, R80, P0 ;  /* 0x0000005051297207 */ /* 0x000fe40000000000 */
[----:B------:R-:W-:-:S02]  /*13cd0*/  SEL R123, R84, R85, P0 ;  /* 0x00000055547b7207 */ /* 0x000fc40000000000 */
[----:B------:R-:W-:Y:S02]  /*13ce0*/  SEL R44, R85, R84, P0 ;  /* 0x00000054552c7207 */ /* 0x000fe40000000000 */
[----:B------:R-:W-:Y:S02]  /*13cf0*/  SEL R61, R87, R86, P0 ;  /* 0x00000056573d7207 */ /* 0x000fe40000000000 */
[----:B------:R-:W-:Y:S02]  /*13d00*/  LOP3.LUT R8, R4, R57, RZ, 0x3c, !PT ;  /* 0x0000003904087212 */ /* 0x000fe400078e3cff */
        /* <DEDUP_REMOVED lines=8> */
[----:B------:R-:W-:-:S02]  /*13d90*/  LOP3.LUT R4, R17, R56, RZ, 0x3c, !PT ;  /* 0x0000003811047212 */ /* 0x000fc400078e3cff */
        /* <DEDUP_REMOVED lines=17> */
[----:B------:R-:W0:Y:S04]  /*13eb0*/  SHFL.IDX PT, R56, R61, R6, 0x1c1f ;  /* 0x001c1f063d387589 */ /* 0x000e2800000e0000 */
[----:B------:R-:W-:Y:S04]  /*13ec0*/  SHFL.IDX PT, R90, R149, R26, 0x1c1f ;  /* 0x001c1f1a955a7589 */ /* 0x000fe800000e0000 */
[----:B------:R-:W-:Y:S04]  /*13ed0*/  SHFL.IDX PT, R5, R151, R26, 0x1c1f ;  /* 0x001c1f1a97057589 */ /* 0x000fe800000e0000 */
[----:B------:R-:W-:Y:S04]  /*13ee0*/  SHFL.IDX PT, R86, R145, R26, 0x1c1f ;  /* 0x001c1f1a91567589 */ /* 0x000fe800000e0000 */
[----:B------:R-:W-:Y:S04]  /*13ef0*/  SHFL.IDX PT, R7, R147, R26, 0x1c1f ;  /* 0x001c1f1a93077589 */ /* 0x000fe800000e0000 */
[----:B------:R-:W-:Y:S04]  /*13f00*/  SHFL.IDX PT, R82, R141, R26, 0x1c1f ;  /* 0x001c1f1a8d527589 */ /* 0x000fe800000e0000 */
[----:B------:R-:W-:Y:S01]  /*13f10*/  SHFL.IDX PT, R9, R143, R26, 0x1c1f ;  /* 0x001c1f1a8f097589 */ /* 0x000fe200000e0000 */
[----:B0-----:R-:W-:-:S02]  /*13f20*/  SEL R61, R59, R56, P0 ;  /* 0x000000383b3d7207 */ /* 0x001fc40000000000 */
        /* <DEDUP_REMOVED lines=26> */
[----:B------:R-:W0:Y:S04]  /*140d0*/  SHFL.IDX PT, R8, R31, R6, 0x1c1f ;  /* 0x001c1f061f087589 */ /* 0x000e2800000e0000 */
[----:B------:R-:W1:Y:S04]  /*140e0*/  SHFL.IDX PT, R46, R46, R6, 0x1c1f ;  /* 0x001c1f062e2e7589 */ /* 0x000e6800000e0000 */
[----:B------:R-:W2:Y:S04]  /*140f0*/  SHFL.IDX PT, R49, R49, R6, 0x1c1f ;  /* 0x001c1f0631317589 */ /* 0x000ea800000e0000 */
[----:B------:R-:W3:Y:S04]  /*14100*/  SHFL.IDX PT, R27, R27, R6, 0x1c1f ;  /* 0x001c1f061b1b7589 */ /* 0x000ee800000e0000 */
[----:B------:R-:W4:Y:S04]  /*14110*/  SHFL.IDX PT, R87, R30, R6, 0x1c1f ;  /* 0x001c1f061e577589 */ /* 0x000f2800000e0000 */
[----:B------:R-:W-:Y:S04]  /*14120*/  SHFL.IDX PT, R26, R47, R6, 0x1c1f ;  /* 0x001c1f062f1a7589 */ /* 0x000fe800000e0000 */
[----:B------:R2:W4:Y:S01]  /*14130*/  SHFL.IDX PT, R31, R51, R6, 0x1c1f ;  /* 0x001c1f06331f7589 */ /* 0x00052200000e0000 */
[----:B0-----:R-:W-:-:S02]  /*14140*/  SEL R93, R5, R8, P0 ;  /* 0x00000008055d7207 */ /* 0x001fc40000000000 */
[----:B------:R-:W-:Y:S01]  /*14150*/  SEL R91, R8, R5, P0 ;  /* 0x00000005085b7207 */ /* 0x000fe20000000000 */
[----:B------:R-:W0:Y:S01]  /*14160*/  SHFL.IDX PT, R83, R32, R6, 0x1c1f ;  /* 0x001c1f0620537589 */ /* 0x000e2200000e0000 */
[----:B-1----:R-:W-:-:S03]  /*14170*/  SEL R56, R57, R46, P0 ;  /* 0x0000002e39387207 */ /* 0x002fc60000000000 */
[----:B------:R-:W-:Y:S01]  /*14180*/  SHFL.IDX PT, R65, R41, R6, 0x1c1f ;  /* 0x001c1f0629417589 */ /* 0x000fe200000e0000 */
[----:B--2---:R-:W-:-:S03]  /*14190*/  SEL R51, R49, R58, P0 ;  /* 0x0000003a31337207 */ /* 0x004fc60000000000 */
[----:B------:R-:W1:Y:S01]  /*141a0*/  SHFL.IDX PT, R10, R33, R6, 0x1c1f ;  /* 0x001c1f06210a7589 */ /* 0x000e6200000e0000 */
[----:B---3--:R-:W-:Y:S02]  /*141b0*/  SEL R92, R90, R27, P0 ;  /* 0x0000001b5a5c7207 */ /* 0x008fe40000000000 */
[----:B------:R-:W-:Y:S01]  /*141c0*/  SEL R90, R27, R90, P0 ;  /* 0x0000005a1b5a7207 */ /* 0x000fe20000000000 */
[----:B------:R-:W2:Y:S01]  /*141d0*/  SHFL.IDX PT, R79, R34, R6, 0x1c1f ;  /* 0x001c1f06224f7589 */ /* 0x000ea200000e0000 */
[----:B----4-:R-:W-:Y:S02]  /*141e0*/  SEL R88, R86, R87, P0 ;  /* 0x0000005756587207 */ /* 0x010fe40000000000 */
[----:B------:R-:W-:Y:S01]  /*141f0*/  SEL R86, R87, R86, P0 ;  /* 0x0000005657567207 */ /* 0x000fe20000000000 */
[----:B------:R-:W-:Y:S04]  /*14200*/  SHFL.IDX PT, R15, R42, R6, 0x1c1f ;  /* 0x001c1f062a0f7589 */ /* 0x000fe800000e0000 */
[----:B------:R-:W3:Y:S01]  /*14210*/  SHFL.IDX PT, R45, R45, R6, 0x1c1f ;  /* 0x001c1f062d2d7589 */ /* 0x000ee200000e0000 */
[----:B------:R-:W-:-:S03]  /*14220*/  SEL R47, R31, R64, P0 ;  /* 0x000000401f2f7207 */ /* 0x000fc60000000000 */
[----:B------:R-:W4:Y:S01]  /*14230*/  SHFL.IDX PT, R36, R36, R6, 0x1c1f ;  /* 0x001c1f0624247589 */ /* 0x000f2200000e0000 */
[----:B0-----:R-:W-:Y:S02]  /*14240*/  SEL R84, R82, R83, P0 ;  /* 0x0000005352547207 */ /* 0x001fe40000000000 */
[----:B------:R-:W-:Y:S01]  /*14250*/  SEL R82, R83, R82, P0 ;  /* 0x0000005253527207 */ /* 0x000fe20000000000 */
[----:B------:R-:W-:Y:S04]  /*14260*/  SHFL.IDX PT, R63, R44, R6, 0x1c1f ;  /* 0x001c1f062c3f7589 */ /* 0x000fe800000e0000 */
[----:B------:R-:W0:Y:S01]  /*14270*/  SHFL.IDX PT, R33, R48, R6, 0x1c1f ;  /* 0x001c1f0630217589 */ /* 0x000e2200000e0000 */
[----:B-1----:R-:W-:Y:S02]  /*14280*/  SEL R89, R7, R10, P0 ;  /* 0x0000000a07597207 */ /* 0x002fe40000000000 */
[----:B------:R-:W-:Y:S01]  /*14290*/  SEL R87, R10, R7, P0 ;  /* 0x000000070a577207 */ /* 0x000fe20000000000 */
[----:B------:R3:W1:Y:S01]  /*142a0*/  SHFL.IDX PT, R42, R50, R6, 0x1c1f ;  /* 0x001c1f06322a7589 */ /* 0x00066200000e0000 */
[----:B--2---:R-:W-:-:S02]  /*142b0*/  SEL R80, R78, R79, P0 ;  /* 0x0000004f4e507207 */ /* 0x004fc40000000000 */
[----:B------:R-:W-:Y:S01]  /*142c0*/  SEL R78, R79, R78, P0 ;  /* 0x0000004e4f4e7207 */ /* 0x000fe20000000000 */
[----:B------:R-:W2:Y:S01]  /*142d0*/  SHFL.IDX PT, R38, R38, R6, 0x1c1f ;  /* 0x001c1f0626267589 */ /* 0x000ea200000e0000 */
[----:B------:R-:W-:Y:S02]  /*142e0*/  F2FP.BF16.F32.PACK_AB R8, R89, R88 ;  /* 0x000000585908723e */ /* 0x000fe400000010ff */
[----:B------:R-:W-:Y:S01]  /*142f0*/  F2FP.BF16.F32.PACK_AB R10, R87, R86 ;  /* 0x00000056570a723e */ /* 0x000fe200000010ff */
[----:B------:R0:W2:Y:S01]  /*14300*/  SHFL.IDX PT, R30, R53, R6, 0x1c1f ;  /* 0x001c1f06351e7589 */ /* 0x0000a200000e0000 */
[----:B---3--:R-:W-:-:S03]  /*14310*/  SEL R50, R45, R60, P0 ;  /* 0x0000003c2d327207 */ /* 0x008fc60000000000 */
[----:B------:R-:W-:Y:S01]  /*14320*/  SHFL.IDX PT, R69, R39, R6, 0x1c1f ;  /* 0x001c1f0627457589 */ /* 0x000fe200000e0000 */
[----:B----4-:R-:W-:Y:S02]  /*14330*/  SEL R85, R9, R36, P0 ;  /* 0x0000002409557207 */ /* 0x010fe40000000000 */
[----:B------:R-:W-:Y:S01]  /*14340*/  SEL R83, R36, R9, P0 ;  /* 0x0000000924537207 */ /* 0x000fe20000000000 */
[----:B------:R-:W-:Y:S01]  /*14350*/  SHFL.IDX PT, R99, R81, R6, 0x1c1f ;  /* 0x001c1f0651637589 */ /* 0x000fe200000e0000 */
[----:B0-----:R-:W-:-:S03]  /*14360*/  SEL R53, R58, R49, P0 ;  /* 0x000000313a357207 */ /* 0x001fc60000000000 */
[----:B------:R0:W3:Y:S01]  /*14370*/  SHFL.IDX PT, R32, R52, R6, 0x1c1f ;  /* 0x001c1f0634207589 */ /* 0x0000e200000e0000 */
[----:B------:R-:W-:Y:S02]  /*14380*/  SEL R49, R64, R31, P0 ;  /* 0x0000001f40317207 */ /* 0x000fe40000000000 */
[----:B------:R-:W-:Y:S01]  /*14390*/  SEL R64, R62, R65, P0 ;  /* 0x000000413e407207 */ /* 0x000fe20000000000 */
[----:B------:R3:W-:Y:S01]  /*143a0*/  SHFL.IDX PT, R13, R40, R6, 0x1c1f ;  /* 0x001c1f06280d7589 */ /* 0x0007e200000e0000 */
[----:B------:R-:W-:Y:S02]  /*143b0*/  SEL R62, R65, R62, P0 ;  /* 0x0000003e413e7207 */ /* 0x000fe40000000000 */
[----:B------:R-:W-:Y:S01]  /*143c0*/  SEL R48, R66, R33, P0 ;  /* 0x0000002142307207 */ /* 0x000fe20000000000 */
[----:B------:R-:W4:Y:S01]  /*143d0*/  SHFL.IDX PT, R35, R35, R6, 0x1c1f ;  /* 0x001c1f0623237589 */ /* 0x000f2200000e0000 */
[----:B-1----:R-:W-:Y:S02]  /*143e0*/  SEL R44, R71, R42, P0 ;  /* 0x0000002a472c7207 */ /* 0x002fe40000000000 */
[----:B0-----:R-:W-:Y:S01]  /*143f0*/  SEL R52, R60, R45, P0 ;  /* 0x0000002d3c347207 */ /* 0x001fe20000000000 */
[----:B------:R-:W0:Y:S01]  /*14400*/  SHFL.IDX PT, R37, R37, R6, 0x1c1f ;  /* 0x001c1f0625257589 */ /* 0x000e2200000e0000 */
[----:B------:R-:W-:-:S02]  /*14410*/  SEL R65, R4, R63, P0 ;  /* 0x0000003f04417207 */ /* 0x000fc40000000000 */
[----:B--2---:R-:W-:Y:S01]  /*14420*/  SEL R81, R11, R38, P0 ;  /* 0x000000260b517207 */ /* 0x004fe20000000000 */
[----:B------:R1:W-:Y:S01]  /*14430*/  SHFL.IDX PT, R25, R43, R6, 0x1c1f ;  /* 0x001c1f062b197589 */ /* 0x0003e200000e0000 */
[----:B------:R-:W-:Y:S02]  /*14440*/  SEL R79, R38, R11, P0 ;  /* 0x0000000b264f7207 */ /* 0x000fe40000000000 */
[----:B------:R-:W-:Y:S01]  /*14450*/  SEL R42, R42, R71, P0 ;  /* 0x000000472a2a7207 */ /* 0x000fe20000000000 */
[----:B------:R2:W0:Y:S01]  /*14460*/  SHFL.IDX PT, R34, R54, R6, 0x1c1f ;  /* 0x001c1f0636227589 */ /* 0x00042200000e0000 */
[----:B------:R-:W-:Y:S02]  /*14470*/  SEL R45, R67, R30, P0 ;  /* 0x0000001e432d7207 */ /* 0x000fe40000000000 */
[----:B------:R-:W-:Y:S01]  /*14480*/  SEL R63, R63, R4, P0 ;  /* 0x000000043f3f7207 */ /* 0x000fe20000000000 */
[----:B------:R-:W0:Y:S01]  /*14490*/  SHFL.IDX PT, R103, R103, R6, 0x1c1f ;  /* 0x001c1f0667677589 */ /* 0x000e2200000e0000 */
[----:B---3--:R-:W-:-:S02]  /*144a0*/  SEL R40, R73, R32, P0 ;  /* 0x0000002049287207 */ /* 0x008fc40000000000 */
[----:B-1----:R-:W-:Y:S01]  /*144b0*/  SEL R43, R30, R67, P0 ;  /* 0x000000431e2b7207 */ /* 0x002fe20000000000 */
[----:B------:R-:W-:Y:S01]  /*144c0*/  SHFL.IDX PT, R105, R105, R6, 0x1c1f ;  /* 0x001c1f0669697589 */ /* 0x000fe200000e0000 */
[----:B------:R-:W-:Y:S02]  /*144d0*/  SEL R38, R32, R73, P0 ;  /* 0x0000004920267207 */ /* 0x000fe40000000000 */
[----:B--2---:R-:W-:Y:S01]  /*144e0*/  SEL R54, R46, R57, P0 ;  /* 0x000000392e367207 */ /* 0x004fe20000000000 */
[----:B------:R-:W1:Y:S01]  /*144f0*/  SHFL.IDX PT, R107, R107, R6, 0x1c1f ;  /* 0x001c1f066b6b7589 */ /* 0x000e6200000e0000 */
[----:B------:R-:W-:Y:S02]  /*14500*/  SEL R57, R55, R26, P0 ;  /* 0x0000001a37397207 */ /* 0x000fe40000000000 */
[----:B------:R-:W-:Y:S01]  /*14510*/  SEL R55, R26, R55, P0 ;  /* 0x000000371a377207 */ /* 0x000fe20000000000 */
[----:B------:R2:W3:Y:S01]  /*14520*/  SHFL.IDX PT, R109, R109, R6, 0x1c1f ;  /* 0x001c1f066d6d7589 */ /* 0x0004e200000e0000 */
[----:B------:R-:W-:-:S02]  /*14530*/  SEL R46, R33, R66, P0 ;  /* 0x00000042212e7207 */ /* 0x000fc40000000000 */
[----:B------:R-:W-:Y:S02]  /*14540*/  SEL R41, R72, R99, P0 ;  /* 0x0000006348297207 */ /* 0x000fe40000000000 */
[----:B------:R-:W-:Y:S02]  /*14550*/  SEL R39, R99, R72, P0 ;  /* 0x0000004863277207 */ /* 0x000fe40000000000 */
[----:B------:R-:W-:Y:S02]  /*14560*/  SEL R66, R68, R69, P0 ;  /* 0x0000004544427207 */ /* 0x000fe40000000000 */
[----:B------:R-:W-:Y:S02]  /*14570*/  F2FP.BF16.F32.PACK_AB R4, R93, R92 ;  /* 0x0000005c5d04723e */ /* 0x000fe400000010ff */
[----:B------:R-:W-:Y:S02]  /*14580*/  F2FP.BF16.F32.PACK_AB R5, R57, R56 ;  /* 0x000000383905723e */ /* 0x000fe400000010ff */
[----:B--2---:R-:W-:-:S02]  /*14590*/  F2FP.BF16.F32.PACK_AB R6, R91, R90 ;  /* 0x0000005a5b06723e */ /* 0x004fc400000010ff */
[----:B------:R-:W-:Y:S02]  /*145a0*/  F2FP.BF16.F32.PACK_AB R7, R55, R54 ;  /* 0x000000363707723e */ /* 0x000fe400000010ff */
[----:B----4-:R-:W-:Y:S02]  /*145b0*/  SEL R76, R74, R35, P0 ;  /* 0x000000234a4c7207 */ /* 0x010fe40000000000 */
[----:B------:R-:W-:Y:S01]  /*145c0*/  SEL R77, R12, R13, P0 ;  /* 0x0000000d0c4d7207 */ /* 0x000fe20000000000 */
[----:B------:R2:W-:Y:S01]  /*145d0*/  STSM.16.M88.4 [R97], R4 ;  /* 0x0000000461007844 */ /* 0x0005e20000000200 */
[----:B------:R-:W-:Y:S02]  /*145e0*/  SEL R75, R13, R12, P0 ;  /* 0x0000000c0d4b7207 */ /* 0x000fe40000000000 */
[----:B0-----:R-:W-:Y:S02]  /*145f0*/  SEL R72, R70, R37, P0 ;  /* 0x0000002546487207 */ /* 0x001fe40000000000 */
[----:B------:R-:W-:-:S02]  /*14600*/  SEL R73, R14, R15, P0 ;  /* 0x0000000f0e497207 */ /* 0x000fc40000000000 */
[----:B------:R-:W-:Y:S02]  /*14610*/  SEL R71, R15, R14, P0 ;  /* 0x0000000e0f477207 */ /* 0x000fe40000000000 */
[----:B------:R-:W-:Y:S02]  /*14620*/  SEL R68, R69, R68, P0 ;  /* 0x0000004445447207 */ /* 0x000fe40000000000 */
[----:B------:R-:W-:Y:S02]  /*14630*/  F2FP.BF16.F32.PACK_AB R9, R53, R52 ;  /* 0x000000343509723e */ /* 0x000fe400000010ff */
[----:B------:R-:W-:Y:S02]  /*14640*/  F2FP.BF16.F32.PACK_AB R11, R51, R50 ;  /* 0x00000032330b723e */ /* 0x000fe400000010ff */
[----:B------:R-:W-:Y:S01]  /*14650*/  SEL R74, R35, R74, P0 ;  /* 0x0000004a234a7207 */ /* 0x000fe20000000000 */
[----:B--2---:R-:W-:Y:S01]  /*14660*/  IMAD.U32 R97, RZ, RZ, UR9 ;  /* 0x00000009ff617e24 */ /* 0x004fe2000f8e00ff */
[----:B------:R-:W-:Y:S01]  /*14670*/  SEL R70, R37, R70, P0 ;  /* 0x0000004625467207 */ /* 0x000fe20000000000 */
[----:B------:R0:W-:Y:S01]  /*14680*/  STSM.16.M88.4 [R98], R8 ;  /* 0x0000000862007844 */ /* 0x0001e20000000200 */
[----:B------:R-:W-:-:S02]  /*14690*/  SEL R36, R101, R34, P0 ;  /* 0x0000002265247207 */ /* 0x000fc40000000000 */
[----:B------:R-:W-:Y:S02]  /*146a0*/  SEL R67, R24, R25, P0 ;  /* 0x0000001918437207 */ /* 0x000fe40000000000 */
[----:B------:R-:W-:Y:S02]  /*146b0*/  SEL R69, R25, R24, P0 ;  /* 0x0000001819457207 */ /* 0x000fe40000000000 */
[----:B------:R-:W-:Y:S02]  /*146c0*/  F2FP.BF16.F32.PACK_AB R12, R85, R84 ;  /* 0x00000054550c723e */ /* 0x000fe400000010ff */
[----:B------:R-:W-:Y:S02]  /*146d0*/  F2FP.BF16.F32.PACK_AB R13, R49, R48 ;  /* 0x00000030310d723e */ /* 0x000fe400000010ff */
[----:B------:R-:W-:Y:S02]  /*146e0*/  F2FP.BF16.F32.PACK_AB R14, R83, R82 ;  /* 0x00000052530e723e */ /* 0x000fe400000010ff */
[----:B------:R-:W-:-:S02]  /*146f0*/  F2FP.BF16.F32.PACK_AB R15, R47, R46 ;  /* 0x0000002e2f0f723e */ /* 0x000fc400000010ff */
[----:B------:R-:W-:Y:S01]  /*14700*/  SEL R34, R34, R101, P0 ;  /* 0x0000006522227207 */ /* 0x000fe20000000000 */
[----:B0-----:R-:W0:Y:S01]  /*14710*/  LDC.64 R98, c[0x0][0xc08] ;  /* 0x00030200ff627b82 */ /* 0x001e220000000a00 */
[----:B------:R-:W-:Y:S01]  /*14720*/  SEL R37, R100, R103, P0 ;  /* 0x0000006764257207 */ /* 0x000fe20000000000 */
[----:B------:R-:W-:Y:S01]  /*14730*/  STSM.16.M88.4 [R95], R12 ;  /* 0x0000000c5f007844 */ /* 0x000fe20000000200 */
[----:B------:R-:W-:Y:S02]  /*14740*/  SEL R35, R103, R100, P0 ;  /* 0x0000006467237207 */ /* 0x000fe40000000000 */
[----:B------:R-:W-:Y:S02]  /*14750*/  F2FP.BF16.F32.PACK_AB R24, R81, R80 ;  /* 0x000000505118723e */ /* 0x000fe400000010ff */
[----:B------:R-:W-:Y:S02]  /*14760*/  F2FP.BF16.F32.PACK_AB R25, R45, R44 ;  /* 0x0000002c2d19723e */ /* 0x000fe400000010ff */
[----:B------:R-:W-:-:S02]  /*14770*/  F2FP.BF16.F32.PACK_AB R26, R79, R78 ;  /* 0x0000004e4f1a723e */ /* 0x000fc400000010ff */
[----:B------:R-:W-:Y:S02]  /*14780*/  F2FP.BF16.F32.PACK_AB R27, R43, R42 ;  /* 0x0000002a2b1b723e */ /* 0x000fe400000010ff */
[----:B-1----:R-:W-:Y:S02]  /*14790*/  SEL R32, R104, R107, P0 ;  /* 0x0000006b68207207 */ /* 0x002fe40000000000 */
[----:B------:R-:W-:Y:S01]  /*147a0*/  SEL R30, R107, R104, P0 ;  /* 0x000000686b1e7207 */ /* 0x000fe20000000000 */
[----:B------:R1:W-:Y:S01]  /*147b0*/  STSM.16.M88.4 [R96], R24 ;  /* 0x0000001860007844 */ /* 0x0003e20000000200 */
[----:B------:R-:W-:Y:S02]  /*147c0*/  SEL R33, R102, R105, P0 ;  /* 0x0000006966217207 */ /* 0x000fe40000000000 */
[----:B------:R-:W-:Y:S02]  /*147d0*/  SEL R31, R105, R102, P0 ;  /* 0x00000066691f7207 */ /* 0x000fe40000000000 */
[----:B---3--:R-:W-:-:S02]  /*147e0*/  SEL R60, R106, R109, P0 ;  /* 0x0000006d6a3c7207 */ /* 0x008fc40000000000 */
[----:B------:R-:W-:Y:S02]  /*147f0*/  SEL R58, R109, R106, P0 ;  /* 0x0000006a6d3a7207 */ /* 0x000fe40000000000 */
[----:B------:R-:W-:Y:S02]  /*14800*/  F2FP.BF16.F32.PACK_AB R4, R77, R76 ;  /* 0x0000004c4d04723e */ /* 0x000fe400000010ff */
[----:B------:R-:W-:Y:S02]  /*14810*/  F2FP.BF16.F32.PACK_AB R5, R41, R40 ;  /* 0x000000282905723e */ /* 0x000fe400000010ff */
[----:B------:R-:W-:Y:S02]  /*14820*/  F2FP.BF16.F32.PACK_AB R6, R75, R74 ;  /* 0x0000004a4b06723e */ /* 0x000fe400000010ff */
[----:B------:R-:W-:Y:S01]  /*14830*/  F2FP.BF16.F32.PACK_AB R7, R39, R38 ;  /* 0x000000262707723e */ /* 0x000fe200000010ff */
[----:B-1----:R-:W-:Y:S01]  /*14840*/  IMAD.U32 R96, RZ, RZ, UR8 ;  /* 0x00000008ff607e24 */ /* 0x002fe2000f8e00ff */
        /* <DEDUP_REMOVED lines=12> */
[----:B------:R3:W-:Y:S01]  /*14910*/  STSM.16.M88.4 [R18], R12 ;  /* 0x0000000c12007844 */ /* 0x0007e20000000200 */
[----:B------:R-:W-:Y:S01]  /*14920*/  F2FP.BF16.F32.PACK_AB R26, R63, R62 ;  /* 0x0000003e3f1a723e */ /* 0x000fe200000010ff */
[----:B-1----:R-:W1:Y:S01]  /*14930*/  LDC R17, c[0x0][0xbe8] ;  /* 0x0002fa00ff117b82 */ /* 0x002e620000000800 */
[----:B------:R-:W-:Y:S02]  /*14940*/  F2FP.BF16.F32.PACK_AB R27, R59, R58 ;  /* 0x0000003a3b1b723e */ /* 0x000fe400000010ff */
[----:B------:R-:W-:-:S03]  /*14950*/  ISETP.NE.U32.AND P0, PT, RZ, UR10, PT ;  /* 0x0000000aff007c0c */ /* 0x000fc6000bf05070 */
[----:B------:R4:W-:Y:S02]  /*14960*/  STSM.16.M88.4 [R94], R24 ;  /* 0x000000185e007844 */ /* 0x0009e40000000200 */
[----:B------:R-:W-:Y:S01]  /*14970*/  BAR.SYNC.DEFER_BLOCKING 0x1, 0x100 ;  /* 0x0044000000007b1d */ /* 0x000fe20000010000 */
[----:B------:R-:W-:-:S13]  /*14980*/  ISETP.NE.AND.EX P0, PT, RZ, UR11, PT, P0 ;  /* 0x0000000bff007c0c */ /* 0x000fda000bf05300 */
[----:B------:R-:W4:Y:S01]  /*14990*/  @P0 LDG.E R95, desc[UR52][R96.64] ;  /* 0x00000034605f0981 */ /* 0x000f22000c1e1900 */
[----:B0-----:R-:W-:Y:S02]  /*149a0*/  ISETP.NE.U32.AND P1, PT, R98, RZ, PT ;  /* 0x000000ff6200720c */ /* 0x001fe40003f25070 */
[----:B------:R-:W-:-:S11]  /*149b0*/  R2UR UR4, R99 ;  /* 0x00000000630472ca */ /* 0x000fd600000e0000 */
[----:B------:R-:W-:Y:S01]  /*149c0*/  VOTEU.ANY UP0, P1 ;  /* 0x00000000003f7886 */ /* 0x000fe20000800100 */
[----:B-1----:R-:W-:Y:S01]  /*149d0*/  ISETP.NE.AND P1, PT, R17, 0x1, PT ;  /* 0x000000011100780c */ /* 0x002fe20003f25270 */
[----:B------:R-:W-:Y:S02]  /*149e0*/  UISETP.NE.AND.EX UP0, UPT, UR4, URZ, UPT, UP0 ;  /* 0x0000003f0400728c */ /* 0x000fe4000bf05300 */
[----:B------:R-:W-:Y:S01]  /*149f0*/  UISETP.GT.AND UP1, UPT, UR46, 0x1, UPT ;  /* 0x000000012e00788c */ /* 0x000fe2000bf24270 */
[----:B------:R-:W-:Y:S01]  /*14a00*/  UMOV UR18, 0x9b8 ;  /* 0x000009b800127882 */ /* 0x000fe20000000000 */
[----:B------:R-:W-:Y:S02]  /*14a10*/  ULDC UR4, c[0x0][0xa88] ;  /* 0x0002a20000047ab9 */ /* 0x000fe40000000800 */
[----:B------:R-:W-:Y:S01]  /*14a20*/  USEL UR18, UR18, 0x978, UP1 ;  /* 0x0000097812127887 */ /* 0x000fe20008800000 */
[----:B------:R-:W-:Y:S01]  /*14a30*/  PLOP3.LUT P4, PT, PT, PT, UP0, 0x80, 0x0 ;  /* 0x000000000000781c */ /* 0x000fe20003f8f008 */
[----:B--2---:R-:W-:-:S03]  /*14a40*/  IMAD.U32 R8, RZ, RZ, UR4 ;  /* 0x00000004ff087e24 */ /* 0x004fc6000f8e00ff */
[----:B------:R-:W-:Y:S01]  /*14a50*/  @UP0 ULDC.64 UR8, c[0x0][0xc08] ;  /* 0x0003020000080ab9 */ /* 0x000fe20000000a00 */
[----:B------:R-:W0:Y:S01]  /*14a60*/  @P1 LDC R3, c[0x0][0xbec] ;  /* 0x0002fb00ff031b82 */ /* 0x000e220000000800 */
[----:B------:R-:W-:-:S07]  /*14a70*/  @UP0 UIMAD.WIDE UR8, UR44, 0x4, UR8 ;  /* 0x000000042c0808a5 */ /* 0x000fce000f8e0208 */
[----:B------:R-:W1:Y:S01]  /*14a80*/  @P1 LDC R7, c[0x0][0xbf0] ;  /* 0x0002fc00ff071b82 */ /* 0x000e620000000800 */
[----:B------:R-:W-:Y:S01]  /*14a90*/  UISETP.NE.U32.AND UP0, UPT, UR10, URZ, UPT ;  /* 0x0000003f0a00728c */ /* 0x000fe2000bf05070 */
[----:B------:R-:W-:Y:S01]  /*14aa0*/  IMAD.U32 R4, RZ, RZ, UR8 ;  /* 0x00000008ff047e24 */ /* 0x000fe2000f8e00ff */
[----:B------:R-:W-:Y:S01]  /*14ab0*/  ULDC.64 UR12, c[0x0][UR18+0x218] ;  /* 0x00008600120c7abb */ /* 0x000fe20008000a00 */
[----:B------:R-:W-:Y:S01]  /*14ac0*/  IMAD.U32 R5, RZ, RZ, UR9 ;  /* 0x00000009ff057e24 */ /* 0x000fe2000f8e00ff */
[----:B------:R-:W-:Y:S02]  /*14ad0*/  UISETP.NE.AND.EX UP0, UPT, UR11, URZ, UPT, UP0 ;  /* 0x0000003f0b00728c */ /* 0x000fe4000bf05300 */
[----:B------:R-:W-:Y:S01]  /*14ae0*/  USEL UR16, UR37, URZ, UP1 ;  /* 0x0000003f25107287 */ /* 0x000fe20008800000 */
[----:B---3--:R-:W-:Y:S01]  /*14af0*/  VIADD R14, R22, UR36 ;  /* 0x00000024160e7c36 */ /* 0x008fe20008000000 */
[----:B------:R-:W-:Y:S01]  /*14b00*/  UMOV UR4, URZ ;  /* 0x0000003f00047c82 */ /* 0x000fe20008000000 */
[----:B------:R-:W-:Y:S01]  /*14b10*/  UIMAD.WIDE.U32 UR8, UR12, UR43, URZ ;  /* 0x0000002b0c0872a5 */ /* 0x000fe2000f8e003f */
[----:B------:R0:W5:Y:S01]  /*14b20*/  @P4 LDG.E R8, desc[UR52][R4.64] ;  /* 0x0000003404084981 */ /* 0x000162000c1e1900 */
[----:B------:R-:W-:Y:S01]  /*14b30*/  ULDC.64 UR14, c[0x0][UR18+0x228] ;  /* 0x00008a00120e7abb */ /* 0x000fe20008000a00 */
[----:B------:R-:W-:-:S02]  /*14b40*/  UIMAD UR12, UR13, UR43, URZ ;  /* 0x0000002b0d0c72a4 */ /* 0x000fc4000f8e023f */
[----:B------:R-:W-:Y:S02]  /*14b50*/  USHF.R.S32.HI UR17, URZ, 0x1f, UR44 ;  /* 0x0000001f3f117899 */ /* 0x000fe4000801142c */
[----:B------:R-:W-:Y:S02]  /*14b60*/  USEL UR7, UR44, URZ, !UP0 ;  /* 0x0000003f2c077287 */ /* 0x000fe4000c000000 */
[----:B------:R-:W-:Y:S01]  /*14b70*/  UIMAD.WIDE.U32 UR20, UR14, UR16, URZ ;  /* 0x000000100e1472a5 */ /* 0x000fe2000f8e003f */
[----:B------:R-:W-:Y:S01]  /*14b80*/  ULDC.64 UR10, c[0x0][UR18+0x220] ;  /* 0x00008800120a7abb */ /* 0x000fe20008000a00 */
[----:B------:R-:W-:Y:S01]  /*14b90*/  UIMAD UR14, UR15, UR16, URZ ;  /* 0x000000100f0e72a4 */ /* 0x000fe2000f8e023f */
[----:B0-----:R-:W-:Y:S01]  /*14ba0*/  @P1 IMAD.HI.U32 R4, R14, R3, RZ ;  /* 0x000000030e041227 */ /* 0x001fe200078e00ff */
[----:B------:R-:W-:Y:S02]  /*14bb0*/  UIADD3 UR15, UR9, UR12, URZ ;  /* 0x0000000c090f7290 */ /* 0x000fe4000fffe03f */
[----:B------:R-:W-:Y:S01]  /*14bc0*/  USEL UR17, UR17, URZ, !UP0 ;  /* 0x0000003f11117287 */ /* 0x000fe2000c000000 */
[----:B------:R-:W-:Y:S01]  /*14bd0*/  IMAD.MOV.U32 R3, RZ, RZ, R14 ;  /* 0x000000ffff037224 */ /* 0x000fe200078e000e */
[----:B------:R-:W-:Y:S01]  /*14be0*/  UIMAD UR9, UR11, UR7, URZ ;  /* 0x000000070b0972a4 */ /* 0x000fe2000f8e023f */
[----:B-1----:R-:W-:Y:S01]  /*14bf0*/  @P1 SHF.R.U32.HI R3, RZ, R7, R4 ;  /* 0x00000007ff031219 */ /* 0x002fe20000011604 */
[----:B------:R-:W-:Y:S01]  /*14c00*/  UIMAD.WIDE.U32 UR12, UR10, UR7, URZ ;  /* 0x000000070a0c72a5 */ /* 0x000fe2000f8e003f */
[----:B------:R-:W-:Y:S01]  /*14c10*/  IMAD.U32 R4, RZ, RZ, UR20 ;  /* 0x00000014ff047e24 */ /* 0x000fe2000f8e00ff */
[----:B------:R-:W-:Y:S01]  /*14c20*/  UIMAD UR9, UR10, UR17, UR9 ;  /* 0x000000110a0972a4 */ /* 0x000fe2000f8e0209 */
[----:B------:R-:W-:Y:S01]  /*14c30*/  IMAD.U32 R5, RZ, RZ, UR21 ;  /* 0x00000015ff057e24 */ /* 0x000fe2000f8e00ff */
[----:B------:R-:W-:Y:S01]  /*14c40*/  UIADD3 UR14, UR21, UR14, URZ ;  /* 0x0000000e150e7290 */ /* 0x000fe2000fffe03f */
[--C-:B------:R-:W-:Y:S01]  /*14c50*/  IMAD.MOV R6, RZ, RZ, -R3.reuse ;  /* 0x000000ffff067224 */ /* 0x100fe200078e0a03 */
[----:B------:R-:W-:Y:S01]  /*14c60*/  UIADD3 UR9, UR13, UR9, URZ ;  /* 0x000000090d097290 */ /* 0x000fe2000fffe03f */
[----:B------:R-:W-:-:S02]  /*14c70*/  SHF.R.S32.HI R5, RZ, 0x1f, R3 ;  /* 0x0000001fff057819 */ /* 0x000fc40000011403 */
[----:B------:R-:W-:Y:S02]  /*14c80*/  IMAD R7, R17, R6, R14 ;  /* 0x0000000611077224 */ /* 0x000fe400078e020e */
[----:B------:R-:W-:Y:S01]  /*14c90*/  IMAD.U32 R10, RZ, RZ, UR14 ;  /* 0x0000000eff0a7e24 */ /* 0x000fe2000f8e00ff */
[----:B----4-:R-:W-:-:S13]  /*14ca0*/  @P0 R2UR UR4, R95 ;  /* 0x000000005f0402ca */ /* 0x010fda00000e0000 */
[----:B------:R-:W-:Y:S02]  /*14cb0*/  UIADD3 UR8, UP0, UP2, UR12, UR8, UR4 ;  /* 0x000000080c087290 */ /* 0x000fe4000fa1e004 */
[----:B------:R-:W-:Y:S01]  /*14cc0*/  USHF.R.S32.HI UR11, URZ, 0x1f, UR4 ;  /* 0x0000001f3f0b7899 */ /* 0x000fe20008011404 */
[----:B------:R-:W-:Y:S01]  /*14cd0*/  ULDC.64 UR12, c[0x0][0xba8] ;  /* 0x0002ea00000c7ab9 */ /* 0x000fe20000000a00 */
[----:B------:R-:W-:Y:S02]  /*14ce0*/  @!UP1 ULDC UR12, c[0x0][0xb50] ;  /* 0x0002d400000c9ab9 */ /* 0x000fe40000000800 */
[----:B------:R-:W-:Y:S01]  /*14cf0*/  UIADD3.X UR10, UR9, UR15, UR11, UP0, UP2 ;  /* 0x0000000f090a7290 */ /* 0x000fe200087e440b */
[----:B------:R-:W-:Y:S01]  /*14d00*/  IADD3 R4, P2, P3, R3, UR8, R4 ;  /* 0x0000000803047c10 */ /* 0x000fe2000fb5e004 */
[----:B------:R-:W-:Y:S01]  /*14d10*/  @!UP1 ULDC UR13, c[0x0][0xb54] ;  /* 0x0002d500000d9ab9 */ /* 0x000fe20000000800 */
[----:B------:R-:W-:Y:S01]  /*14d20*/  ULDC.64 UR8, c[0x0][UR18+0x210] ;  /* 0x0000840012087abb */ /* 0x000fe20008000a00 */
[----:B------:R-:W-:Y:S01]  /*14d30*/  SHF.R.S32.HI R3, RZ, 0x1f, R7 ;  /* 0x0000001fff037819 */ /* 0x000fe20000011407 */
[----:B------:R-:W-:Y:S01]  /*14d40*/  IMAD R6, R7, UR9, RZ ;  /* 0x0000000907067c24 */ /* 0x000fe2000f8e02ff */
[----:B------:R-:W-:-:S03]  /*14d50*/  IADD3.X R5, R5, UR10, R10, P2, P3 ;  /* 0x0000000a05057c10 */ /* 0x000fc600097e640a */
[----:B------:R-:W-:Y:S02]  /*14d60*/  IMAD R3, R3, UR8, R6 ;  /* 0x0000000803037c24 */ /* 0x000fe4000f8e0206 */
[----:B------:R-:W-:-:S04]  /*14d70*/  IMAD.WIDE.U32 R4, R7, UR8, R4 ;  /* 0x0000000807047c25 */ /* 0x000fc8000f8e0004 */
[----:B------:R-:W-:Y:S01]  /*14d80*/  IMAD.IADD R3, R5, 0x1, R3 ;  /* 0x0000000105037824 */ /* 0x000fe200078e0203 */
[----:B------:R-:W-:-:S04]  /*14d90*/  LEA R9, P2, R4, UR12, 0x2 ;  /* 0x0000000c04097c11 */ /* 0x000fc8000f8410ff */
[----:B------:R-:W-:Y:S01]  /*14da0*/  LEA.HI.X R10, R4, UR13, R3, 0x2, P2 ;  /* 0x0000000d040a7c11 */ /* 0x000fe200090f1403 */
[----:B------:R-:W-:Y:S08]  /*14db0*/  @P4 BRA `(.L_x_1145) ;  /* 0x0000000000104947 */ /* 0x000ff00003800000 */
[----:B------:R-:W-:Y:S05]  /*14dc0*/  @!P0 BRA `(.L_x_1145) ;  /* 0x00000000000c8947 */ /* 0x000fea0003800000 */
[----:B------:R-:W2:Y:S04]  /*14dd0*/  LDG.E R3, desc[UR52][R96.64] ;  /* 0x0000003460037981 */ /* 0x000ea8000c1e1900 */
[----:B-----5:R-:W2:Y:S02]  /*14de0*/  LDG.E R8, desc[UR52][R96.64+0x4] ;  /* 0x0000043460087981 */ /* 0x020ea4000c1e1900 */
[----:B--2---:R-:W-:-:S07]  /*14df0*/  IMAD.IADD R8, R8, 0x1, -R3 ;  /* 0x0000000108087824 */ /* 0x004fce00078e0a03 */
.L_x_1145:
[----:B------:R-:W-:Y:S01]  /*14e00*/  SHFL.IDX PT, R4, R9, RZ, 0x1c1f ;  /* 0x001c1fff09047589 */ /* 0x000fe200000e0000 */
[----:B------:R-:W-:Y:S01]  /*14e10*/  VIADD R12, R223, UR36 ;  /* 0x00000024df0c7c36 */ /* 0x000fe20008000000 */
[----:B------:R-:W-:Y:S01]  /*14e20*/  LOP3.LUT P0, RZ, R206, 0x3, RZ, 0xc0, !PT ;  /* 0x00000003ceff7812 */ /* 0x000fe2000780c0ff */
[----:B-----5:R-:W-:Y:S01]  /*14e30*/  IMAD R3, R8, R17, RZ ;  /* 0x0000001108037224 */ /* 0x020fe200078e02ff */
[----:B------:R-:W0:Y:S01]  /*14e40*/  SHFL.IDX PT, R5, R10, RZ, 0x1c1f ;  /* 0x001c1fff0a057589 */ /* 0x000e2200000e0000 */
[----:B------:R-:W-:-:S03]  /*14e50*/  VIADD R18, R12, 0x8 ;  /* 0x000000080c127836 */ /* 0x000fc60000000000 */
[----:B------:R-:W-:Y:S01]  /*14e60*/  SHFL.IDX PT, R6, R9, 0x1, 0x1c1f ;  /* 0x003c1f0009067f89 */ /* 0x000fe200000e0000 */
[-C--:B------:R-:W-:Y:S02]  /*14e70*/  ISETP.GE.OR P2, PT, R12, R3.reuse, P0 ;  /* 0x000000030c00720c */ /* 0x080fe40000746670 */
[----:B------:R-:W-:Y:S01]  /*14e80*/  ISETP.GE.OR P0, PT, R18, R3, P0 ;  /* 0x000000031200720c */ /* 0x000fe20000706670 */
[----:B------:R-:W1:Y:S10]  /*14e90*/  SHFL.IDX PT, R7, R10, 0x1, 0x1c1f ;  /* 0x003c1f000a077f89 */ /* 0x000e7400000e0000 */
[----:B0-----:R0:W-:Y:S04]  /*14ea0*/  @!P2 ST.E desc[UR52][R4.64], R21 ;  /* 0x000000150400a985 */ /* 0x0011e8000c101934 */
[----:B-1----:R0:W-:Y:S01]  /*14eb0*/  @!P0 ST.E desc[UR52][R6.64], R20 ;  /* 0x0000001406008985 */ /* 0x0021e2000c101934 */
[----:B------:R-:W-:-:S13]  /*14ec0*/  PLOP3.LUT P0, PT, PT, PT, UP1, 0x80, 0x0 ;  /* 0x000000000000781c */ /* 0x000fda0003f0f018 */
[----:B0-----:R-:W-:Y:S05]  /*14ed0*/  @P0 BRA `(.L_x_1146) ;  /* 0x00000008008c0947 */ /* 0x001fea0003800000 */
[----:B------:R-:W-:Y:S01]  /*14ee0*/  IMAD R5, R205, 0x40, R23 ;  /* 0x00000040cd057824 */ /* 0x000fe200078e0217 */
[----:B------:R-:W0:Y:S01]  /*14ef0*/  @P1 LDC R21, c[0x0][0xbec] ;  /* 0x0002fb00ff151b82 */ /* 0x000e220000000800 */
[----:B------:R-:W-:Y:S02]  /*14f00*/  ULDC.64 UR12, c[0x0][0xaa0] ;  /* 0x0002a800000c7ab9 */ /* 0x000fe40000000a00 */
[----:B------:R-:W-:Y:S01]  /*14f10*/  IMAD.WIDE R28, R5, 0x2, R28 ;  /* 0x00000002051c7825 */ /* 0x000fe200078e021c */
[----:B------:R-:W-:-:S04]  /*14f20*/  UIMAD UR10, UR11, UR12, URZ ;  /* 0x0000000c0b0a72a4 */ /* 0x000fc8000f8e023f */
[----:B------:R-:W1:Y:S01]  /*14f30*/  @P1 LDC R47, c[0x0][0xbf0] ;  /* 0x0002fc00ff2f1b82 */ /* 0x000e620000000800 */
[C---:B------:R-:W-:Y:S01]  /*14f40*/  IADD3 R9, P6, R28.reuse, 0x1000, RZ ;  /* 0x000010001c097810 */ /* 0x040fe20007fde0ff */
[----:B------:R-:W-:Y:S01]  /*14f50*/  UIMAD UR10, UR4, UR13, UR10 ;  /* 0x0000000d040a72a4 */ /* 0x000fe2000f8e020a */
[----:B------:R-:W-:Y:S01]  /*14f60*/  IMAD R18, R189, 0x20, R205 ;  /* 0x00000020bd127824 */ /* 0x000fe200078e02cd */
[----:B------:R-:W-:Y:S01]  /*14f70*/  UIMAD.WIDE.U32 UR8, UR4, UR12, URZ ;  /* 0x0000000c040872a5 */ /* 0x000fe2000f8e003f */
[----:B------:R-:W-:Y:S02]  /*14f80*/  LOP3.LUT R8, R9, 0x380, RZ, 0xc0, !PT ;  /* 0x0000038009087812 */ /* 0x000fe400078ec0ff */
[----:B------:R-:W-:Y:S01]  /*14f90*/  IADD3 R13, P5, R28, 0x2000, RZ ;  /* 0x000020001c0d7810 */ /* 0x000fe20007fbe0ff */
[----:B------:R-:W-:Y:S01]  /*14fa0*/  UIADD3 UR9, UR9, UR10, URZ ;  /* 0x0000000a09097290 */ /* 0x000fe2000fffe03f */
[----:B------:R-:W-:Y:S02]  /*14fb0*/  SHF.R.U64 R8, R8, 0x3, RZ ;  /* 0x0000000308087819 */ /* 0x000fe400000012ff */
[----:B------:R-:W-:Y:S01]  /*14fc0*/  ULDC.64 UR10, c[0x0][0xae8] ;  /* 0x0002ba00000a7ab9 */ /* 0x000fe20000000a00 */
[----:B------:R-:W-:Y:S01]  /*14fd0*/  VIADD R46, R18, UR36 ;  /* 0x00000024122e7c36 */ /* 0x000fe20008000000 */
[----:B------:R-:W-:Y:S01]  /*14fe0*/  UIMAD.WIDE.U32 UR8, UR43, UR10, UR8 ;  /* 0x0000000a2b0872a5 */ /* 0x000fe2000f8e0008 */
[----:B------:R-:W-:Y:S01]  /*14ff0*/  LOP3.LUT R8, R8, R9, RZ, 0x3c, !PT ;  /* 0x0000000908087212 */ /* 0x000fe200078e3cff */
[----:B------:R-:W-:Y:S01]  /*15000*/  IMAD.X R9, RZ, RZ, R29, P6 ;  /* 0x000000ffff097224 */ /* 0x000fe200030e061d */
[C---:B------:R-:W-:Y:S01]  /*15010*/  IADD3 R25, P4, R28.reuse, 0x3000, RZ ;  /* 0x000030001c197810 */ /* 0x040fe20007f9e0ff */
[----:B------:R-:W-:Y:S01]  /*15020*/  USHF.R.S32.HI UR4, URZ, 0x1f, UR7 ;  /* 0x0000001f3f047899 */ /* 0x000fe20008011407 */
[----:B------:R-:W-:-:S02]  /*15030*/  IADD3 R31, P3, R28, 0x4000, RZ ;  /* 0x000040001c1f7810 */ /* 0x000fc40007f7e0ff */
[C---:B------:R-:W-:Y:S02]  /*15040*/  IADD3 R33, P2, R28.reuse, 0x5000, RZ ;  /* 0x000050001c217810 */ /* 0x040fe40007f5e0ff */
[C---:B------:R-:W-:Y:S01]  /*15050*/  IADD3 R37, P0, R28.reuse, 0x6000, RZ ;  /* 0x000060001c257810 */ /* 0x040fe20007f1e0ff */
[----:B------:R-:W-:Y:S01]  /*15060*/  UIMAD UR9, UR43, UR11, UR9 ;  /* 0x0000000b2b0972a4 */ /* 0x000fe2000f8e0209 */
[----:B------:R-:W-:Y:S01]  /*15070*/  IADD3 R7, P6, R28, 0x7000, RZ ;  /* 0x000070001c077810 */ /* 0x000fe20007fde0ff */
[----:B0-----:R-:W-:Y:S01]  /*15080*/  @P1 IMAD.HI.U32 R18, R46, R21, RZ ;  /* 0x000000152e121227 */ /* 0x001fe200078e00ff */
[----:B------:R-:W-:Y:S01]  /*15090*/  ULDC.64 UR10, c[0x0][0xaf0] ;  /* 0x0002bc00000a7ab9 */ /* 0x000fe20000000a00 */
[----:B------:R-:W-:Y:S01]  /*150a0*/  LOP3.LUT R12, R13, 0x380, RZ, 0xc0, !PT ;  /* 0x000003800d0c7812 */ /* 0x000fe200078ec0ff */
[----:B------:R-:W-:Y:S01]  /*150b0*/  UIMAD UR4, UR4, UR10, URZ ;  /* 0x0000000a040472a4 */ /* 0x000fe2000f8e023f */
[----:B------:R-:W-:Y:S02]  /*150c0*/  LOP3.LUT R24, R25, 0x380, RZ, 0xc0, !PT ;  /* 0x0000038019187812 */ /* 0x000fe400078ec0ff */
[----:B------:R-:W-:Y:S01]  /*150d0*/  LOP3.LUT R5, R28, 0x380, RZ, 0xc0, !PT ;  /* 0x000003801c057812 */ /* 0x000fe200078ec0ff */
[----:B------:R-:W-:Y:S01]  /*150e0*/  IMAD.MOV.U32 R45, RZ, RZ, R46 ;  /* 0x000000ffff2d7224 */ /* 0x000fe200078e002e */
[----:B------:R-:W-:Y:S01]  /*150f0*/  LOP3.LUT R30, R31, 0x380, RZ, 0xc0, !PT ;  /* 0x000003801f1e7812 */ /* 0x000fe200078ec0ff */
[----:B------:R-:W-:Y:S01]  /*15100*/  IMAD.X R41, RZ, RZ, R29, P6 ;  /* 0x000000ffff297224 */ /* 0x000fe200030e061d */
[----:B------:R-:W-:Y:S01]  /*15110*/  LOP3.LUT R32, R33, 0x380, RZ, 0xc0, !PT ;  /* 0x0000038021207812 */ /* 0x000fe200078ec0ff */
[----:B------:R-:W5:Y:S01]  /*15120*/  LD.E.128 R8, desc[UR52][R8.64] ;  /* 0x0000003408087980 */ /* 0x000f62000c101d00 */
[----:B------:R-:W-:-:S02]  /*15130*/  LOP3.LUT R36, R37, 0x380, RZ, 0xc0, !PT ;  /* 0x0000038025247812 */ /* 0x000fc400078ec0ff */
[----:B------:R-:W-:Y:S01]  /*15140*/  LOP3.LUT R6, R7, 0x380, RZ, 0xc0, !PT ;  /* 0x0000038007067812 */ /* 0x000fe200078ec0ff */
[----:B------:R-:W-:Y:S01]  /*15150*/  UIMAD UR4, UR7, UR11, UR4 ;  /* 0x0000000b070472a4 */ /* 0x000fe2000f8e0204 */
[----:B------:R-:W-:Y:S01]  /*15160*/  SHF.R.U64 R12, R12, 0x3, RZ ;  /* 0x000000030c0c7819 */ /* 0x000fe200000012ff */
[----:B------:R-:W-:Y:S01]  /*15170*/  UIMAD.WIDE.U32 UR8, UR7, UR10, UR8 ;  /* 0x0000000a070872a5 */ /* 0x000fe2000f8e0008 */
[----:B------:R-:W-:Y:S02]  /*15180*/  SHF.R.U64 R24, R24, 0x3, RZ ;  /* 0x0000000318187819 */ /* 0x000fe400000012ff */
[----:B------:R-:W-:Y:S02]  /*15190*/  SHF.R.U64 R30, R30, 0x3, RZ ;  /* 0x000000031e1e7819 */ /* 0x000fe400000012ff */
[----:B------:R-:W-:Y:S02]  /*151a0*/  SHF.R.U64 R32, R32, 0x3, RZ ;  /* 0x0000000320207819 */ /* 0x000fe400000012ff */
[----:B------:R-:W-:-:S02]  /*151b0*/  SHF.R.U64 R36, R36, 0x3, RZ ;  /* 0x0000000324247819 */ /* 0x000fc400000012ff */
[----:B------:R-:W-:Y:S02]  /*151c0*/  SHF.R.U64 R5, R5, 0x3, RZ ;  /* 0x0000000305057819 */ /* 0x000fe400000012ff */
[----:B-1----:R-:W-:Y:S02]  /*151d0*/  @P1 SHF.R.U32.HI R45, RZ, R47, R18 ;  /* 0x0000002fff2d1219 */ /* 0x002fe40000011612 */
[----:B------:R-:W-:Y:S01]  /*151e0*/  SHF.R.U64 R6, R6, 0x3, RZ ;  /* 0x0000000306067819 */ /* 0x000fe200000012ff */
[----:B------:R-:W-:Y:S01]  /*151f0*/  UIADD3 UR4, UR9, UR4, URZ ;  /* 0x0000000409047290 */ /* 0x000fe2000fffe03f */
        /* <DEDUP_REMOVED lines=11> */
[----:B------:R-:W-:Y:S01]  /*152b0*/  IMAD.MOV.U32 R5, RZ, RZ, R29 ;  /* 0x000000ffff057224 */ /* 0x000fe200078e001d */
[--C-:B------:R-:W-:Y:S01]  /*152c0*/  SHF.R.S32.HI R18, RZ, 0x1f, R45.reuse ;  /* 0x0000001fff127819 */ /* 0x100fe2000001142d */
[----:B------:R-:W-:Y:S01]  /*152d0*/  IMAD.MOV R44, RZ, RZ, -R45 ;  /* 0x000000ffff2c7224 */ /* 0x000fe200078e0a2d */
[----:B------:R-:W-:Y:S01]  /*152e0*/  LOP3.LUT R40, R6, R7, RZ, 0x3c, !PT ;  /* 0x0000000706287212 */ /* 0x000fe200078e3cff */
[----:B------:R-:W-:Y:S01]  /*152f0*/  ULDC.64 UR10, c[0x0][0xae0] ;  /* 0x0002b800000a7ab9 */ /* 0x000fe20000000a00 */
[----:B------:R-:W-:Y:S01]  /*15300*/  IMAD.U32 R21, RZ, RZ, UR9 ;  /* 0x00000009ff157e24 */ /* 0x000fe2000f8e00ff */
[----:B------:R-:W5:Y:S01]  /*15310*/  LD.E.128 R4, desc[UR52][R4.64] ;  /* 0x0000003404047980 */ /* 0x000f62000c101d00 */
[----:B------:R-:W-:-:S02]  /*15320*/  IMAD R18, R18, UR10, RZ ;  /* 0x0000000a12127c24 */ /* 0x000fc4000f8e02ff */
[----:B------:R-:W-:Y:S01]  /*15330*/  IMAD R17, R17, R44, R46 ;  /* 0x0000002c11117224 */ /* 0x000fe200078e022e */
[----:B------:R-:W5:Y:S01]  /*15340*/  LD.E.128 R12, desc[UR52][R12.64] ;  /* 0x000000340c0c7980 */ /* 0x000f62000c101d00 */
[----:B------:R-:W-:Y:S01]  /*15350*/  IMAD.U32 R20, RZ, RZ, UR8 ;  /* 0x00000008ff147e24 */ /* 0x000fe2000f8e00ff */
[----:B------:R-:W-:Y:S01]  /*15360*/  ULDC.64 UR8, c[0x0][0xad8] ;  /* 0x0002b60000087ab9 */ /* 0x000fe20000000a00 */
[----:B------:R-:W-:Y:S01]  /*15370*/  IMAD.U32 R21, RZ, RZ, UR4 ;  /* 0x00000004ff157e24 */ /* 0x000fe2000f8e00ff */
[----:B------:R-:W5:Y:S01]  /*15380*/  LD.E.128 R24, desc[UR52][R24.64] ;  /* 0x0000003418187980 */ /* 0x000f62000c101d00 */
[----:B------:R-:W-:-:S03]  /*15390*/  IMAD R47, R45, UR11, R18 ;  /* 0x0000000b2d2f7c24 */ /* 0x000fc6000f8e0212 */
[----:B------:R-:W5:Y:S01]  /*153a0*/  LD.E.128 R28, desc[UR52][R30.64] ;  /* 0x000000341e1c7980 */ /* 0x000f62000c101d00 */
[----:B------:R-:W-:-:S03]  /*153b0*/  SHF.R.S32.HI R18, RZ, 0x1f, R17 ;  /* 0x0000001fff127819 */ /* 0x000fc60000011411 */
[----:B------:R-:W5:Y:S04]  /*153c0*/  LD.E.128 R32, desc[UR52][R32.64] ;  /* 0x0000003420207980 */ /* 0x000f68000c101d00 */
[----:B------:R-:W5:Y:S04]  /*153d0*/  LD.E.128 R36, desc[UR52][R36.64] ;  /* 0x0000003424247980 */ /* 0x000f68000c101d00 */
[----:B------:R-:W5:Y:S01]  /*153e0*/  LD.E.128 R40, desc[UR52][R40.64] ;  /* 0x0000003428287980 */ /* 0x000f62000c101d00 */
[----:B------:R-:W-:Y:S01]  /*153f0*/  IMAD.WIDE.U32 R20, R45, UR10, R20 ;  /* 0x0000000a2d147c25 */ /* 0x000fe2000f8e0014 */
[----:B------:R-:W-:Y:S01]  /*15400*/  @!PT LDS RZ, [RZ] ;  /* 0x00000000fffff984 */ /* 0x000fe20000000800 */
[----:B------:R-:W-:Y:S01]  /*15410*/  @!PT LDS RZ, [RZ] ;  /* 0x00000000fffff984 */ /* 0x000fe20000000800 */
[----:B------:R-:W-:Y:S01]  /*15420*/  @!PT LDS RZ, [RZ] ;  /* 0x00000000fffff984 */ /* 0x000fe20000000800 */
[----:B------:R-:W-:Y:S01]  /*15430*/  @!PT LDS RZ, [RZ] ;  /* 0x00000000fffff984 */ /* 0x000fe20000000800 */
[----:B------:R0:W-:Y:S06]  /*15440*/  MEMBAR.ALL.CTA ;  /* 0x0000000000007992 */ /* 0x0001ec0000008000 */
[----:B0-----:R-:W0:Y:S01]  /*15450*/  FENCE.VIEW.ASYNC.S ;  /* 0x00000000000073c6 */ /* 0x001e220000000000 */
[----:B------:R-:W-:-:S02]  /*15460*/  IMAD.IADD R21, R21, 0x1, R47 ;  /* 0x0000000115157824 */ /* 0x000fc400078e022f */
[----:B------:R-:W-:Y:S02]  /*15470*/  IMAD R44, R18, UR8, RZ ;  /* 0x00000008122c7c24 */ /* 0x000fe4000f8e02ff */
[----:B------:R-:W-:Y:S02]  /*15480*/  VIADD R48, R205, UR36 ;  /* 0x00000024cd307c36 */ /* 0x000fe40008000000 */
[C---:B------:R-:W-:Y:S02]  /*15490*/  IMAD R45, R17.reuse, UR9, R44 ;  /* 0x00000009112d7c24 */ /* 0x040fe4000f8e022c */
[----:B------:R-:W-:Y:S01]  /*154a0*/  IMAD.WIDE.U32 R20, R17, UR8, R20 ;  /* 0x0000000811147c25 */ /* 0x000fe2000f8e0014 */
[----:B------:R-:W-:Y:S01]  /*154b0*/  ISETP.GE.AND P2, PT, R48, R3, PT ;  /* 0x000000033000720c */ /* 0x000fe20003f46270 */
[----:B------:R-:W-:Y:S02]  /*154c0*/  ULDC.64 UR8, c[0x0][0xa80] ;  /* 0x0002a00000087ab9 */ /* 0x000fe40000000a00 */
[----:B------:R-:W-:Y:S01]  /*154d0*/  VIADD R0, R0, 0x29820 ;  /* 0x0002982000007836 */ /* 0x000fe20000000000 */
[----:B------:R-:W-:Y:S01]  /*154e0*/  LEA R46, P3, R20, UR8, 0x1 ;  /* 0x00000008142e7c11 */ /* 0x000fe2000f8608ff */
[----:B------:R-:W-:-:S02]  /*154f0*/  IMAD.IADD R17, R21, 0x1, R45 ;  /* 0x0000000115117824 */ /* 0x000fc400078e022d */
[----:B------:R-:W-:Y:S01]  /*15500*/  VIADD R18, R48, 0x20 ;  /* 0x0000002030127836 */ /* 0x000fe20000000000 */
[----:B------:R-:W-:Y:S02]  /*15510*/  PRMT R0, RZ, 0x654, R0 ;  /* 0x00000654ff007816 */ /* 0x000fe40000000000 */
[----:B------:R-:W-:Y:S02]  /*15520*/  LEA.HI.X R17, R20, UR9, R17, 0x1, P3 ;  /* 0x0000000914117c11 */ /* 0x000fe400098f0c11 */
[-C--:B------:R-:W-:Y:S01]  /*15530*/  ISETP.GE.AND P0, PT, R18, R3.reuse, PT ;  /* 0x000000031200720c */ /* 0x080fe20003f06270 */
[----:B------:R-:W-:Y:S01]  /*15540*/  VIADD R18, R48, 0x40 ;  /* 0x0000004030127836 */ /* 0x000fe20000000000 */
[----:B0-----:R0:W-:Y:S01]  /*15550*/  SYNCS.ARRIVE.TRANS64.RED.A1T0 RZ, [R0+URZ], RZ ;  /* 0x000000ff00ff79a7 */ /* 0x0011e2000810043f */
[----:B------:R1:W2:Y:S01]  /*15560*/  SHFL.IDX PT, R44, R46, RZ, 0x181f ;  /* 0x00181fff2e2c7589 */ /* 0x0002a200000e0000 */
[----:B------:R-:W-:Y:S02]  /*15570*/  BSSY B1, `(.L_x_1147) ;  /* 0x000000d000017945 */ /* 0x000fe40003800000 */
[----:B------:R-:W-:Y:S01]  /*15580*/  ISETP.GE.AND P1, PT, R18, R3, PT ;  /* 0x000000031200720c */ /* 0x000fe20003f26270 */
[----:B0-----:R1:W0:Y:S01]  /*15590*/  SHFL.IDX PT, R0, R17, RZ, 0x181f ;  /* 0x00181fff11007589 */ /* 0x00122200000e0000 */
[----:B------:R-:W-:Y:S11]  /*155a0*/  @P2 BRA `(.L_x_1148) ;  /* 0x0000000000242947 */ /* 0x000ff60003800000 */
[----:B------:R-:W-:Y:S02]  /*155b0*/  ULDC UR4, c[0x0][0xac8] ;  /* 0x0002b20000047ab9 */ /* 0x000fe40000000800 */
[----:B------:R-:W-:Y:S02]  /*155c0*/  ISETP.GE.AND P2, PT, R23, UR4, PT ;  /* 0x0000000417007c0c */ /* 0x000fe4000bf46270 */
[----:B------:R-:W-:-:S11]  /*155d0*/  ISETP.GE.AND P3, PT, R188, UR4, PT ;  /* 0x00000004bc007c0c */ /* 0x000fd6000bf66270 */
[CC--:B--2---:R-:W-:Y:S02]  /*155e0*/  @!P2 LEA R20, P4, R23.reuse, R44.reuse, 0x1 ;  /* 0x0000002c1714a211 */ /* 0x0c4fe400078808ff */
[C---:B------:R-:W-:Y:S02]  /*155f0*/  @!P3 LEA R44, P5, R188.reuse, R44, 0x1 ;  /* 0x0000002cbc2cb211 */ /* 0x040fe400078a08ff */
[-C--:B0-----:R-:W-:Y:S02]  /*15600*/  @!P2 LEA.HI.X R21, R23, R0.reuse, R226, 0x1, P4 ;  /* 0x000000001715a211 */ /* 0x081fe400020f0ce2 */
[----:B------:R-:W-:-:S03]  /*15610*/  @!P3 LEA.HI.X R45, R188, R0, R225, 0x1, P5 ;  /* 0x00000000bc2db211 */ /* 0x000fc600028f0ce1 */
[----:B-----5:R3:W-:Y:S04]  /*15620*/  @!P2 ST.E.128 desc[UR52][R20.64], R4 ;  /* 0x000000041400a985 */ /* 0x0207e8000c101d34 */
[----:B------:R3:W-:Y:S02]  /*15630*/  @!P3 ST.E.128 desc[UR52][R44.64], R28 ;  /* 0x0000001c2c00b985 */ /* 0x0007e4000c101d34 */
.L_x_1148:
[----:B------:R-:W-:Y:S05]  /*15640*/  BSYNC B1 ;  /* 0x0000000000017941 */ /* 0x000fea0003800000 */
.L_x_1147:
[----:B0-----:R0:W4:Y:S01]  /*15650*/  SHFL.IDX PT, R0, R17, 0x1, 0x181f ;  /* 0x00381f0011007f89 */ /* 0x00112200000e0000 */
[----:B------:R-:W-:Y:S03]  /*15660*/  BSSY B1, `(.L_x_1149) ;  /* 0x000000c000017945 */ /* 0x000fe60003800000 */
[----:B---3-5:R0:W3:Y:S01]  /*15670*/  SHFL.IDX PT, R6, R46, 0x1, 0x181f ;  /* 0x00381f002e067f89 */ /* 0x0280e200000e0000 */
[----:B------:R-:W-:Y:S05]  /*15680*/  @P0 BRA `(.L_x_1150) ;  /* 0x0000000000240947 */ /* 0x000fea0003800000 */
[----:B------:R-:W-:Y:S02]  /*15690*/  ULDC UR4, c[0x0][0xac8] ;  /* 0x0002b20000047ab9 */ /* 0x000fe40000000800 */
[----:B------:R-:W-:Y:S02]  /*156a0*/  ISETP.GE.AND P3, PT, R23, UR4, PT ;  /* 0x0000000417007c0c */ /* 0x000fe4000bf66270 */
[----:B------:R-:W-:-:S11]  /*156b0*/  ISETP.GE.AND P4, PT, R188, UR4, PT ;  /* 0x00000004bc007c0c */ /* 0x000fd6000bf86270 */
[CC--:B---3--:R-:W-:Y:S02]  /*156c0*/  @!P3 LEA R4, P0, R23.reuse, R6.reuse, 0x1 ;  /* 0x000000061704b211 */ /* 0x0c8fe400078008ff */
[C---:B------:R-:W-:Y:S02]  /*156d0*/  @!P4 LEA R6, P2, R188.reuse, R6, 0x1 ;  /* 0x00000006bc06c211 */ /* 0x040fe400078408ff */
[-C--:B----4-:R-:W-:Y:S02]  /*156e0*/  @!P3 LEA.HI.X R5, R23, R0.reuse, R226, 0x1, P0 ;  /* 0x000000001705b211 */ /* 0x090fe400000f0ce2 */
[----:B------:R-:W-:-:S03]  /*156f0*/  @!P4 LEA.HI.X R7, R188, R0, R225, 0x1, P2 ;  /* 0x00000000bc07c211 */ /* 0x000fc600010f0ce1 */
[----:B------:R3:W-:Y:S04]  /*15700*/  @!P3 ST.E.128 desc[UR52][R4.64], R8 ;  /* 0x000000080400b985 */ /* 0x0007e8000c101d34 */
[----:B------:R3:W-:Y:S02]  /*15710*/  @!P4 ST.E.128 desc[UR52][R6.64], R32 ;  /* 0x000000200600c985 */ /* 0x0007e4000c101d34 */
.L_x_1150:
[----:B------:R-:W-:Y:S05]  /*15720*/  BSYNC B1 ;  /* 0x0000000000017941 */ /* 0x000fea0003800000 */
.L_x_1149:
[----:B----4-:R4:W0:Y:S01]  /*15730*/  SHFL.IDX PT, R0, R17, 0x2, 0x181f ;  /* 0x00581f0011007f89 */ /* 0x01082200000e0000 */
[----:B------:R-:W-:Y:S03]  /*15740*/  BSSY B1, `(.L_x_1151) ;  /* 0x000000c000017945 */ /* 0x000fe60003800000 */
[----:B---3--:R4:W3:Y:S01]  /*15750*/  SHFL.IDX PT, R6, R46, 0x2, 0x181f ;  /* 0x00581f002e067f89 */ /* 0x0088e200000e0000 */
[----:B------:R-:W-:Y:S05]  /*15760*/  @P1 BRA `(.L_x_1152) ;  /* 0x0000000000241947 */ /* 0x000fea0003800000 */
[----:B------:R-:W-:Y:S02]  /*15770*/  ULDC UR4, c[0x0][0xac8] ;  /* 0x0002b20000047ab9 */ /* 0x000fe40000000800 */
[----:B------:R-:W-:Y:S02]  /*15780*/  ISETP.GE.AND P2, PT, R23, UR4, PT ;  /* 0x0000000417007c0c */ /* 0x000fe4000bf46270 */
[----:B------:R-:W-:-:S11]  /*15790*/  ISETP.GE.AND P3, PT, R188, UR4, PT ;  /* 0x00000004bc007c0c */ /* 0x000fd6000bf66270 */
[CC--:B---3--:R-:W-:Y:S02]  /*157a0*/  @!P2 LEA R4, P0, R23.reuse, R6.reuse, 0x1 ;  /* 0x000000061704a211 */ /* 0x0c8fe400078008ff */
[C---:B------:R-:W-:Y:S02]  /*157b0*/  @!P3 LEA R6, P1, R188.reuse, R6, 0x1 ;  /* 0x00000006bc06b211 */ /* 0x040fe400078208ff */
[-C--:B0-----:R-:W-:Y:S02]  /*157c0*/  @!P2 LEA.HI.X R5, R23, R0.reuse, R226, 0x1, P0 ;  /* 0x000000001705a211 */ /* 0x081fe400000f0ce2 */
[----:B------:R-:W-:-:S03]  /*157d0*/  @!P3 LEA.HI.X R7, R188, R0, R225, 0x1, P1 ;  /* 0x00000000bc07b211 */ /* 0x000fc600008f0ce1 */
[----:B------:R0:W-:Y:S04]  /*157e0*/  @!P2 ST.E.128 desc[UR52][R4.64], R12 ;  /* 0x0000000c0400a985 */ /* 0x0001e8000c101d34 */
[----:B------:R0:W-:Y:S02]  /*157f0*/  @!P3 ST.E.128 desc[UR52][R6.64], R36 ;  /* 0x000000240600b985 */ /* 0x0001e4000c101d34 */
.L_x_1152:
[----:B------:R-:W-:Y:S05]  /*15800*/  BSYNC B1 ;  /* 0x0000000000017941 */ /* 0x000fea0003800000 */
.L_x_1151:
[----:B0-----:R-:W-:Y:S01]  /*15810*/  VIADD R0, R48, 0x60 ;  /* 0x0000006030007836 */ /* 0x001fe20000000000 */
[----:B-1--4-:R-:W0:Y:S04]  /*15820*/  SHFL.IDX PT, R17, R17, 0x3, 0x181f ;  /* 0x00781f0011117f89 */ /* 0x012e2800000e0000 */
[----:B------:R-:W-:Y:S01]  /*15830*/  ISETP.GE.AND P0, PT, R0, R3, PT ;  /* 0x000000030000720c */ /* 0x000fe20003f06270 */
[----:B------:R-:W1:-:S12]  /*15840*/  SHFL.IDX PT, R46, R46, 0x3, 0x181f ;  /* 0x00781f002e2e7f89 */ /* 0x000e5800000e0000 */
[----:B------:R-:W-:Y:S05]  /*15850*/  @P0 BRA `(.L_x_1153) ;  /* 0x00000018003c0947 */ /* 0x000fea0003800000 */
[----:B------:R-:W-:Y:S02]  /*15860*/  ULDC UR4, c[0x0][0xac8] ;  /* 0x0002b20000047ab9 */ /* 0x000fe40000000800 */
[----:B------:R-:W-:-:S13]  /*15870*/  ISETP.GE.AND P1, PT, R23, UR4, PT ;  /* 0x0000000417007c0c */ /* 0x000fda000bf26270 */
[----:B-1----:R-:W-:-:S04]  /*15880*/  @!P1 LEA R4, P0, R23, R46, 0x1 ;  /* 0x0000002e17049211 */ /* 0x002fc800078008ff */
[----:B0-----:R-:W-:Y:S02]  /*15890*/  @!P1 LEA.HI.X R5, R23, R17, R226, 0x1, P0 ;  /* 0x0000001117059211 */ /* 0x001fe400000f0ce2 */
[----:B------:R-:W-:-:S03]  /*158a0*/  ISETP.GE.AND P0, PT, R188, UR4, PT ;  /* 0x00000004bc007c0c */ /* 0x000fc6000bf06270 */
[----:B------:R0:W-:Y:S10]  /*158b0*/  @!P1 ST.E.128 desc[UR52][R4.64], R24 ;  /* 0x0000001804009985 */ /* 0x0001f4000c101d34 */
[----:B------:R-:W-:Y:S05]  /*158c0*/  @P0 BRA `(.L_x_1153) ;  /* 0x0000001800200947 */ /* 0x000fea0003800000 */
[----:B0-----:R-:W-:-:S04]  /*158d0*/  LEA R4, P0, R188, R46, 0x1 ;  /* 0x0000002ebc047211 */ /* 0x001fc800078008ff */
[----:B------:R-:W-:-:S05]  /*158e0*/  LEA.HI.X R5, R188, R17, R225, 0x1, P0 ;  /* 0x00000011bc057211 */ /* 0x000fca00000f0ce1 */
[----:B------:R0:W-:Y:S01]  /*158f0*/  ST.E.128 desc[UR52][R4.64], R40 ;  /* 0x0000002804007985 */ /* 0x0001e2000c101d34 */
[----:B------:R-:W-:Y:S05]  /*15900*/  BRA `(.L_x_1153) ;  /* 0x0000001800107947 */ /* 0x000fea0003800000 */
.L_x_1146:
[----:B------:R-:W-:Y:S01]  /*15910*/  ULDC.64 UR12, c[0x0][0xb08] ;  /* 0x0002c200000c7ab9 */ /* 0x000fe20000000a00 */
[----:B------:R-:W0:Y:S01]  /*15920*/  @P1 LDC R5, c[0x0][0xbec] ;  /* 0x0002fb00ff051b82 */ /* 0x000e220000000800 */
[----:B------:R-:W-:Y:S01]  /*15930*/  UIMAD UR10, UR11, UR12, URZ ;  /* 0x0000000c0b0a72a4 */ /* 0x000fe2000f8e023f */
[----:B------:R-:W-:Y:S01]  /*15940*/  IMAD.MOV.U32 R7, RZ, RZ, R14 ;  /* 0x000000ffff077224 */ /* 0x000fe200078e000e */
[----:B------:R-:W-:Y:S01]  /*15950*/  UIMAD.WIDE.U32 UR8, UR4, UR12, URZ ;  /* 0x0000000c040872a5 */ /* 0x000fe2000f8e003f */
[----:B------:R-:W-:Y:S01]  /*15960*/  ISETP.GE.AND P0, PT, R12, R3, PT ;  /* 0x000000030c00720c */ /* 0x000fe20003f06270 */
[----:B------:R-:W-:Y:S01]  /*15970*/  UIMAD UR10, UR4, UR13, UR10 ;  /* 0x0000000d040a72a4 */ /* 0x000fe2000f8e020a */
[----:B------:R-:W-:Y:S01]  /*15980*/  BSSY B1, `(.L_x_1154) ;  /* 0x000006b000017945 */ /* 0x000fe20003800000 */
[----:B------:R-:W-:Y:S01]  /*15990*/  USHF.R.S32.HI UR4, URZ, 0x1f, UR7 ;  /* 0x0000001f3f047899 */ /* 0x000fe20008011407 */
[----:B------:R-:W1:Y:S01]  /*159a0*/  @P1 LDC R4, c[0x0][0xbf0] ;  /* 0x0002fc00ff041b82 */ /* 0x000e620000000800 */
[----:B------:R-:W-:-:S03]  /*159b0*/  UIADD3 UR9, UR9, UR10, URZ ;  /* 0x0000000a09097290 */ /* 0x000fc6000fffe03f */
[----:B------:R-:W-:Y:S02]  /*159c0*/  ULDC.64 UR10, c[0x0][0xb38] ;  /* 0x0002ce00000a7ab9 */ /* 0x000fe40000000a00 */
[----:B------:R-:W-:-:S04]  /*159d0*/  UIMAD.WIDE.U32 UR8, UR43, UR10, UR8 ;  /* 0x0000000a2b0872a5 */ /* 0x000fc8000f8e0008 */
[----:B------:R-:W-:-:S03]  /*159e0*/  UIMAD UR9, UR43, UR11, UR9 ;  /* 0x0000000b2b0972a4 */ /* 0x000fc6000f8e0209 */
[----:B------:R-:W-:Y:S02]  /*159f0*/  ULDC.64 UR10, c[0x0][0xb40] ;  /* 0x0002d000000a7ab9 */ /* 0x000fe40000000a00 */
[----:B------:R-:W-:Y:S01]  /*15a00*/  UIMAD UR4, UR4, UR10, URZ ;  /* 0x0000000a040472a4 */ /* 0x000fe2000f8e023f */
[----:B0-----:R-:W-:Y:S01]  /*15a10*/  @P1 IMAD.HI.U32 R5, R14, R5, RZ ;  /* 0x000000050e051227 */ /* 0x001fe200078e00ff */
[----:B------:R-:W-:Y:S02]  /*15a20*/  UIMAD.WIDE.U32 UR8, UR7, UR10, UR8 ;  /* 0x0000000a070872a5 */ /* 0x000fe4000f8e0008 */
[----:B------:R-:W-:-:S03]  /*15a30*/  UIMAD UR4, UR7, UR11, UR4 ;  /* 0x0000000b070472a4 */ /* 0x000fc6000f8e0204 */
[----:B------:R-:W-:Y:S01]  /*15a40*/  ULDC.64 UR10, c[0x0][0xb48] ;  /* 0x0002d200000a7ab9 */ /* 0x000fe20000000a00 */
[----:B------:R-:W-:Y:S01]  /*15a50*/  UIADD3 UR9, UR9, UR4, URZ ;  /* 0x0000000409097290 */ /* 0x000fe2000fffe03f */
[----:B-1----:R-:W-:-:S03]  /*15a60*/  @P1 SHF.R.U32.HI R7, RZ, R4, R5 ;  /* 0x00000004ff071219 */ /* 0x002fc60000011605 */
[----:B------:R-:W-:Y:S01]  /*15a70*/  UIMAD.WIDE.U32 UR8, UR37, UR10, UR8 ;  /* 0x0000000a250872a5 */ /* 0x000fe2000f8e0008 */
[--C-:B------:R-:W-:Y:S01]  /*15a80*/  SHF.R.S32.HI R4, RZ, 0x1f, R7.reuse ;  /* 0x0000001fff047819 */ /* 0x100fe20000011407 */
[----:B------:R-:W-:Y:S02]  /*15a90*/  IMAD.MOV R6, RZ, RZ, -R7 ;  /* 0x000000ffff067224 */ /* 0x000fe400078e0a07 */
[----:B------:R-:W-:Y:S02]  /*15aa0*/  UIMAD UR37, UR37, UR11, UR9 ;  /* 0x0000000b252572a4 */ /* 0x000fe4000f8e0209 */
[----:B------:R-:W-:Y:S01]  /*15ab0*/  IMAD R17, R17, R6, R14 ;  /* 0x0000000611117224 */ /* 0x000fe200078e020e */
[----:B------:R-:W-:Y:S01]  /*15ac0*/  ULDC.64 UR10, c[0x0][0xb30] ;  /* 0x0002cc00000a7ab9 */ /* 0x000fe20000000a00 */
[----:B------:R-:W-:Y:S02]  /*15ad0*/  IMAD.U32 R5, RZ, RZ, UR9 ;  /* 0x00000009ff057e24 */ /* 0x000fe4000f8e00ff */
[----:B------:R-:W-:-:S02]  /*15ae0*/  IMAD R6, R4, UR10, RZ ;  /* 0x0000000a04067c24 */ /* 0x000fc4000f8e02ff */
        /* <DEDUP_REMOVED lines=11> */
[----:B------:R-:W-:Y:S01]  /*15ba0*/  VIADD R6, R0, 0x29820 ;  /* 0x0002982000067836 */ /* 0x000fe20000000000 */
[----:B------:R-:W-:Y:S01]  /*15bb0*/  LEA R0, P1, R4, UR8, 0x2 ;  /* 0x0000000804007c11 */ /* 0x000fe2000f8210ff */
[----:B------:R-:W-:-:S03]  /*15bc0*/  IMAD.IADD R5, R5, 0x1, R7 ;  /* 0x0000000105057824 */ /* 0x000fc600078e0207 */
[----:B------:R-:W-:Y:S02]  /*15bd0*/  PRMT R6, RZ, 0x654, R6 ;  /* 0x00000654ff067816 */ /* 0x000fe40000000006 */
[----:B------:R-:W-:Y:S02]  /*15be0*/  LEA.HI.X R17, R4, UR9, R5, 0x2, P1 ;  /* 0x0000000904117c11 */ /* 0x000fe400088f1405 */
[----:B------:R0:W-:Y:S03]  /*15bf0*/  SYNCS.ARRIVE.TRANS64.RED.A1T0 RZ, [R6+URZ], RZ ;  /* 0x000000ff06ff79a7 */ /* 0x0001e6000810043f */
[----:B------:R1:W2:Y:S04]  /*15c00*/  SHFL.IDX PT, R7, R17, RZ, 0x1c1f ;  /* 0x001c1fff11077589 */ /* 0x0002a800000e0000 */
[----:B0-----:R1:W0:Y:S01]  /*15c10*/  SHFL.IDX PT, R6, R0, RZ, 0x1c1f ;  /* 0x001c1fff00067589 */ /* 0x00122200000e0000 */
        /* <DEDUP_REMOVED lines=8> */
[----:B--2---:R-:W-:Y:S02]  /*15ca0*/  @!P2 IMAD.WIDE R4, R19, 0x4, R6 ;  /* 0x000000041304a825 */ /* 0x004fe400078e0206 */
        /* <DEDUP_REMOVED lines=22> */
[----:B--2---:R-:W-:-:S03]  /*15e10*/  @!P0 LEA R8, P2, R198, R6, 0x2 ;  /* 0x00000006c6088211 */ /* 0x004fc600078410ff */
        /* <DEDUP_REMOVED lines=23> */
[-C--:B--2---:R-:W-:Y:S02]  /*15f90*/  @!P5 LEA R10, P2, R192, R6.reuse, 0x2 ;  /* 0x00000006c00ad211 */ /* 0x084fe400078410ff */
        /* <DEDUP_REMOVED lines=9> */
.L_x_1155:
[----:B------:R-:W-:Y:S05]  /*16030*/  BSYNC B1 ;  /* 0x0000000000017941 */ /* 0x000fea0003800000 */
.L_x_1154:
[----:B------:R-:W-:Y:S01]  /*16040*/  ISETP.GE.AND P0, PT, R18, R3, PT ;  /* 0x000000031200720c */ /* 0x000fe20003f06270 */
[----:B--2-4-:R2:W3:Y:S04]  /*16050*/  SHFL.IDX PT, R7, R17, 0x1, 0x1c1f ;  /* 0x003c1f0011077f89 */ /* 0x0144e800000e0000 */
[----:B0-----:R2:W0:Y:S08]  /*16060*/  SHFL.IDX PT, R6, R0, 0x1, 0x1c1f ;  /* 0x003c1f0000067f89 */ /* 0x00143000000e0000 */
[----:B--2---:R-:W-:Y:S05]  /*16070*/  @P0 BRA `(.L_x_1153) ;  /* 0x0000001000340947 */ /* 0x004fea0003800000 */
        /* <DEDUP_REMOVED lines=29> */
[----:B--2---:R-:W-:Y:S02]  /*16250*/  @!P1 LEA R8, P5, R198, R6, 0x2 ;  /* 0x00000006c6089211 */ /* 0x004fe400078a10ff */
        /* <DEDUP_REMOVED lines=36> */
.L_x_1144:
[----:B------:R-:W0:Y:S01]  /*164a0*/  LDC.64 R4, c[0x0][0xc00] ;  /* 0x00030000ff047b82 */ /* 0x000e220000000a00 */
[----:B------:R-:W-:Y:S01]  /*164b0*/  ULDC.64 UR8, c[0x0][0xc00] ;  /* 0x0003000000087ab9 */ /* 0x000fe20000000a00 */
[----:B------:R-:W-:Y:S01]  /*164c0*/  IMAD.MOV.U32 R3, RZ, RZ, RZ ;  /* 0x000000ffff037224 */ /* 0x000fe200078e00ff */
[----:B------:R-:W-:-:S05]  /*164d0*/  UIMAD.WIDE UR8, UR44, 0x4, UR8 ;  /* 0x000000042c0878a5 */ /* 0x000fca000f8e0208 */
[----:B------:R-:W1:Y:S01]  /*164e0*/  LDC.64 R6, c[0x0][0xc08] ;  /* 0x00030200ff067b82 */ /* 0x000e620000000a00 */
[----:B0-----:R-:W-:Y:S01]  /*164f0*/  ISETP.NE.U32.AND P0, PT, R4, RZ, PT ;  /* 0x000000ff0400720c */ /* 0x001fe20003f05070 */
[----:B------:R-:W-:Y:S01]  /*16500*/  IMAD.U32 R4, RZ, RZ, UR8 ;  /* 0x00000008ff047e24 */ /* 0x000fe2000f8e00ff */
[----:B------:R-:W-:Y:S01]  /*16510*/  R2UR UR4, R5 ;  /* 0x00000000050472ca */ /* 0x000fe200000e0000 */
[----:B------:R-:W-:Y:S01]  /*16520*/  IMAD.U32 R5, RZ, RZ, UR9 ;  /* 0x00000009ff057e24 */ /* 0x000fe2000f8e00ff */
[----:B-1----:R-:W-:-:S09]  /*16530*/  ISETP.NE.U32.AND P1, PT, R6, RZ, PT ;  /* 0x000000ff0600720c */ /* 0x002fd20003f25070 */
[----:B------:R-:W-:Y:S02]  /*16540*/  VOTEU.ANY UP0, P0 ;  /* 0x00000000003f7886 */ /* 0x000fe40000000100 */
[----:B------:R-:W-:Y:S01]  /*16550*/  UISETP.NE.AND.EX UP0, UPT, UR4, URZ, UPT, UP0 ;  /* 0x0000003f0400728c */ /* 0x000fe2000bf05300 */
[----:B------:R-:W-:Y:S01]  /*16560*/  R2UR UR4, R7 ;  /* 0x00000000070472ca */ /* 0x000fe200000e0000 */
[----:B------:R-:W-:-:S04]  /*16570*/  VOTEU.ANY UP1, P1 ;  /* 0x00000000003f7886 */ /* 0x000fc80000820100 */
[----:B------:R-:W-:-:S08]  /*16580*/  PLOP3.LUT P0, PT, PT, PT, UP0, 0x80, 0x0 ;  /* 0x000000000000781c */ /* 0x000fd00003f0f008 */
[----:B------:R-:W-:-:S06]  /*16590*/  UISETP.NE.AND.EX UP1, UPT, UR4, URZ, UPT, UP1 ;  /* 0x0000003f0400728c */ /* 0x000fcc000bf25310 */
[----:B------:R-:W-:Y:S01]  /*165a0*/  PLOP3.LUT P1, PT, PT, PT, UP1, 0x80, 0x0 ;  /* 0x000000000000781c */ /* 0x000fe20003f2f018 */
[----:B------:R0:W5:Y:S01]  /*165b0*/  @P0 LDG.E R3, desc[UR52][R4.64] ;  /* 0x0000003404030981 */ /* 0x000162000c1e1900 */
[----:B------:R-:W-:Y:S02]  /*165c0*/  ULDC UR4, c[0x0][0xa88] ;  /* 0x0002a20000047ab9 */ /* 0x000fe40000000800 */
[----:B------:R-:W-:Y:S01]  /*165d0*/  IMAD.U32 R0, RZ, RZ, UR4 ;  /* 0x00000004ff007e24 */ /* 0x000fe2000f8e00ff */
[----:B------:R-:W-:Y:S02]  /*165e0*/  @UP1 ULDC.64 UR8, c[0x0][0xc08] ;  /* 0x0003020000081ab9 */ /* 0x000fe40000000a00 */
[----:B------:R-:W-:-:S06]  /*165f0*/  @UP1 UIMAD.WIDE UR8, UR44, 0x4, UR8 ;  /* 0x000000042c0818a5 */ /* 0x000fcc000f8e0208 */
[----:B------:R-:W-:Y:S02]  /*16600*/  IMAD.U32 R6, RZ, RZ, UR8 ;  /* 0x00000008ff067e24 */ /* 0x000fe4000f8e00ff */
[----:B------:R-:W-:-:S05]  /*16610*/  IMAD.U32 R7, RZ, RZ, UR9 ;  /* 0x00000009ff077e24 */ /* 0x000fca000f8e00ff */
[----:B------:R0:W5:Y:S01]  /*16620*/  @P1 LDG.E R0, desc[UR52][R6.64] ;  /* 0x0000003406001981 */ /* 0x000162000c1e1900 */
[----:B------:R-:W-:Y:S05]  /*16630*/  @P1 BRA `(.L_x_1156) ;  /* 0x0000000000101947 */ /* 0x000fea0003800000 */
[----:B------:R-:W-:Y:S05]  /*16640*/  @!P0 BRA `(.L_x_1156) ;  /* 0x00000000000c8947 */ /* 0x000fea0003800000 */
[----:B0-----:R-:W2:Y:S04]  /*16650*/  LDG.E R7, desc[UR52][R4.64] ;  /* 0x0000003404077981 */ /* 0x001ea8000c1e1900 */
[----:B-----5:R-:W2:Y:S02]  /*16660*/  LDG.E R0, desc[UR52][R4.64+0x4] ;  /* 0x0000043404007981 */ /* 0x020ea4000c1e1900 */
[----:B--2---:R-:W-:-:S07]  /*16670*/  IMAD.IADD R0, R0, 0x1, -R7 ;  /* 0x0000000100007824 */ /* 0x004fce00078e0a07 */
.L_x_1156:
[----:B-----5:R-:W-:Y:S01]  /*16680*/  R2UR UR16, R3 ;  /* 0x00000000031072ca */ /* 0x020fe200000e0000 */
[----:B------:R-:W-:Y:S01]  /*16690*/  USHF.R.S32.HI UR7, URZ, 0x1f, UR44 ;  /* 0x0000001f3f077899 */ /* 0x000fe2000801142c */
[----:B------:R-:W-:Y:S01]  /*166a0*/  ISETP.GT.AND P0, PT, R227, 0x7f, PT ;  /* 0x0000007fe300780c */ /* 0x000fe20003f04270 */
[----:B------:R-:W-:Y:S01]  /*166b0*/  USEL UR4, UR44, URZ, !UP0 ;  /* 0x0000003f2c047287 */ /* 0x000fe2000c000000 */
[----:B------:R-:W-:Y:S01]  /*166c0*/  BSSY B1, `(.L_x_1157) ;  /* 0x000003a000017945 */ /* 0x000fe20003800000 */
[----:B------:R-:W-:-:S08]  /*166d0*/  USEL UR7, UR7, URZ, !UP0 ;  /* 0x0000003f07077287 */ /* 0x000fd0000c000000 */
[----:B------:R-:W-:Y:S02]  /*166e0*/  USHF.R.S32.HI UR16, URZ, 0x1f, UR16 ;  /* 0x0000001f3f107899 */ /* 0x000fe40008011410 */
[----:B------:R-:W-:Y:S10]  /*166f0*/  @P0 BRA `(.L_x_1158) ;  /* 0x0000000000d80947 */ /* 0x000ff40003800000 */
[----:B0-----:R-:W0:Y:S01]  /*16700*/  S2R R5, SR_TID.X ;  /* 0x0000000000057919 */ /* 0x001e220000002100 */
[----:B------:R-:W1:Y:S01]  /*16710*/  LDC R9, c[0x0][0xbe8] ;  /* 0x0002fa00ff097b82 */ /* 0x000e620000000800 */
[----:B------:R-:W-:Y:S02]  /*16720*/  IMAD.U32 R8, RZ, RZ, UR36 ;  /* 0x00000024ff087e24 */ /* 0x000fe4000f8e00ff */
[----:B-1----:R-:W-:-:S03]  /*16730*/  IMAD R4, R0, R9, RZ ;  /* 0x0000000900047224 */ /* 0x002fc600078e02ff */
[----:B0-----:R-:W-:-:S04]  /*16740*/  IADD3 R8, R8, -0x80, R5 ;  /* 0xffffff8008087810 */ /* 0x001fc80007ffe005 */
[----:B------:R-:W-:-:S13]  /*16750*/  ISETP.GE.AND P0, PT, R8, R4, PT ;  /* 0x000000040800720c */ /* 0x000fda0003f06270 */
[----:B------:R-:W-:Y:S05]  /*16760*/  @P0 BRA `(.L_x_1158) ;  /* 0x0000000000bc0947 */ /* 0x000fea0003800000 */
[----:B------:R-:W-:Y:S01]  /*16770*/  ISETP.NE.AND P0, PT, R9, 0x1, PT ;  /* 0x000000010900780c */ /* 0x000fe20003f05270 */
[----:B------:R-:W-:Y:S01]  /*16780*/  UISETP.GT.AND UP0, UPT, UR46, 0x1, UPT ;  /* 0x000000012e00788c */ /* 0x000fe2000bf04270 */
[----:B------:R-:W-:Y:S01]  /*16790*/  IMAD.MOV.U32 R6, RZ, RZ, R8 ;  /* 0x000000ffff067224 */ /* 0x000fe200078e0008 */
[----:B------:R-:W-:Y:S02]  /*167a0*/  UMOV UR8, 0x9b8 ;  /* 0x000009b800087882 */ /* 0x000fe40000000000 */
[----:B------:R-:W-:Y:S02]  /*167b0*/  USEL UR17, UR8, 0x978, UP0 ;  /* 0x0000097808117887 */ /* 0x000fe40008000000 */
[----:B------:R-:W-:-:S06]  /*167c0*/  USEL UR19, UR37, URZ, UP0 ;  /* 0x0000003f25137287 */ /* 0x000fcc0008000000 */
[----:B------:R-:W0:Y:S04]  /*167d0*/  @P0 LDC R7, c[0x0][0xbec] ;  /* 0x0002fb00ff070b82 */ /* 0x000e280000000800 */
[----:B------:R-:W-:Y:S01]  /*167e0*/  ULDC.64 UR8, c[0x0][UR17+0x218] ;  /* 0x0000860011087abb */ /* 0x000fe20008000a00 */
[----:B------:R-:W-:Y:S01]  /*167f0*/  ULDC.64 UR10, c[0x0][UR17+0x220] ;  /* 0x00008800110a7abb */ /* 0x000fe20008000a00 */
[----:B------:R-:W-:Y:S02]  /*16800*/  UIMAD.WIDE.U32 UR14, UR8, UR43, URZ ;  /* 0x0000002b080e72a5 */ /* 0x000fe4000f8e003f */
[----:B------:R-:W1:Y:S01]  /*16810*/  @P0 LDC R10, c[0x0][0xbf0] ;  /* 0x0002fc00ff0a0b82 */ /* 0x000e620000000800 */
[----:B------:R-:W-:Y:S02]  /*16820*/  UIMAD UR18, UR9, UR43, URZ ;  /* 0x0000002b091272a4 */ /* 0x000fe4000f8e023f */
[----:B------:R-:W-:Y:S01]  /*16830*/  UIMAD UR11, UR11, UR4, URZ ;  /* 0x000000040b0b72a4 */ /* 0x000fe2000f8e023f */
[----:B------:R-:W-:Y:S01]  /*16840*/  IMAD.U32 R4, RZ, RZ, UR14 ;  /* 0x0000000eff047e24 */ /* 0x000fe2000f8e00ff */
[----:B------:R-:W-:Y:S01]  /*16850*/  UIMAD.WIDE.U32 UR8, UR10, UR4, URZ ;  /* 0x000000040a0872a5 */ /* 0x000fe2000f8e003f */
[----:B------:R-:W-:Y:S01]  /*16860*/  IMAD.U32 R5, RZ, RZ, UR15 ;  /* 0x0000000fff057e24 */ /* 0x000fe2000f8e00ff */
[----:B------:R-:W-:-:S02]  /*16870*/  UIADD3 UR14, UR18, UR15, URZ ;  /* 0x0000000f120e7290 */ /* 0x000fc4000fffe03f */
[----:B------:R-:W-:Y:S01]  /*16880*/  UIMAD UR11, UR10, UR7, UR11 ;  /* 0x000000070a0b72a4 */ /* 0x000fe2000f8e020b */
[----:B------:R-:W-:-:S03]  /*16890*/  ULDC.64 UR12, c[0x0][UR17+0x228] ;  /* 0x00008a00110c7abb */ /* 0x000fc60008000a00 */
[----:B------:R-:W-:Y:S01]  /*168a0*/  UIADD3 UR11, UR9, UR11, URZ ;  /* 0x0000000b090b7290 */ /* 0x000fe2000fffe03f */
[----:B------:R-:W-:Y:S01]  /*168b0*/  IMAD.U32 R11, RZ, RZ, UR14 ;  /* 0x0000000eff0b7e24 */ /* 0x000fe2000f8e00ff */
[----:B------:R-:W-:Y:S01]  /*168c0*/  UIMAD.WIDE.U32 UR20, UR12, UR19, URZ ;  /* 0x000000130c1472a5 */ /* 0x000fe2000f8e003f */
[----:B0-----:R-:W-:Y:S01]  /*168d0*/  @P0 IMAD.HI.U32 R7, R8, R7, RZ ;  /* 0x0000000708070227 */ /* 0x001fe200078e00ff */
[----:B------:R-:W-:-:S04]  /*168e0*/  UIMAD UR10, UR13, UR19, URZ ;  /* 0x000000130d0a72a4 */ /* 0x000fc8000f8e023f */
[----:B------:R-:W-:Y:S01]  /*168f0*/  UIADD3 UR10, UR10, UR21, URZ ;  /* 0x000000150a0a7290 */ /* 0x000fe2000fffe03f */
[----:B-1----:R-:W-:Y:S02]  /*16900*/  @P0 SHF.R.U32.HI R6, RZ, R10, R7 ;  /* 0x0000000aff060219 */ /* 0x002fe40000011607 */
[----:B------:R-:W-:Y:S01]  /*16910*/  IADD3 R5, P0, P1, R4, UR8, R3 ;  /* 0x0000000804057c10 */ /* 0x000fe2000f91e003 */
[----:B------:R-:W-:Y:S01]  /*16920*/  IMAD.U32 R4, RZ, RZ, UR16 ;  /* 0x00000010ff047e24 */ /* 0x000fe2000f8e00ff */
[----:B------:R-:W-:Y:S01]  /*16930*/  ULDC.64 UR8, c[0x0][UR17+0x210] ;  /* 0x0000840011087abb */ /* 0x000fe20008000a00 */
[----:B------:R-:W-:-:S04]  /*16940*/  IMAD.MOV R7, RZ, RZ, -R6 ;  /* 0x000000ffff077224 */ /* 0x000fc800078e0a06 */
[----:B------:R-:W-:Y:S01]  /*16950*/  IMAD R7, R9, R7, R8 ;  /* 0x0000000709077224 */ /* 0x000fe200078e0208 */
[----:B------:R-:W-:Y:S02]  /*16960*/  IADD3.X R8, R11, UR11, R4, P0, P1 ;  /* 0x0000000b0b087c10 */ /* 0x000fe400087e2404 */
[----:B------:R-:W-:Y:S01]  /*16970*/  IADD3 R4, P0, P1, R6, UR20, R5 ;  /* 0x0000001406047c10 */ /* 0x000fe2000f91e005 */
[----:B------:R-:W-:Y:S01]  /*16980*/  IMAD R9, R7, UR9, RZ ;  /* 0x0000000907097c24 */ /* 0x000fe2000f8e02ff */
[----:B------:R-:W-:Y:S02]  /*16990*/  SHF.R.S32.HI R5, RZ, 0x1f, R6 ;  /* 0x0000001fff057819 */ /* 0x000fe40000011406 */
[----:B------:R-:W-:Y:S02]  /*169a0*/  SHF.R.S32.HI R6, RZ, 0x1f, R7 ;  /* 0x0000001fff067819 */ /* 0x000fe40000011407 */
[----:B------:R-:W-:Y:S01]  /*169b0*/  IADD3.X R5, R5, UR10, R8, P0, P1 ;  /* 0x0000000a05057c10 */ /* 0x000fe200087e2408 */
[----:B------:R-:W-:Y:S01]  /*169c0*/  ULDC.64 UR10, c[0x0][0xba8] ;  /* 0x0002ea00000a7ab9 */ /* 0x000fe20000000a00 */
[----:B------:R-:W-:Y:S01]  /*169d0*/  @!UP0 ULDC UR10, c[0x0][0xb50] ;  /* 0x0002d400000a8ab9 */ /* 0x000fe20000000800 */
[----:B------:R-:W-:Y:S01]  /*169e0*/  IMAD R9, R6, UR8, R9 ;  /* 0x0000000806097c24 */ /* 0x000fe2000f8e0209 */
[----:B------:R-:W-:Y:S01]  /*169f0*/  @!UP0 ULDC UR11, c[0x0][0xb54] ;  /* 0x0002d500000b8ab9 */ /* 0x000fe20000000800 */
[----:B------:R-:W-:-:S04]  /*16a00*/  IMAD.WIDE.U32 R4, R7, UR8, R4 ;  /* 0x0000000807047c25 */ /* 0x000fc8000f8e0004 */
[----:B------:R-:W-:Y:S01]  /*16a10*/  IMAD.IADD R5, R5, 0x1, R9 ;  /* 0x0000000105057824 */ /* 0x000fe200078e0209 */
[----:B------:R-:W-:-:S04]  /*16a20*/  LEA R6, P0, R4, UR10, 0x2 ;  /* 0x0000000a04067c11 */ /* 0x000fc8000f8010ff */
[----:B------:R-:W-:Y:S01]  /*16a30*/  LEA.HI.X R7, R4, UR11, R5, 0x2, P0 ;  /* 0x0000000b04077c11 */ /* 0x000fe200080f1405 */
[----:B------:R-:W-:-:S05]  /*16a40*/  IMAD.MOV.U32 R5, RZ, RZ, -0x800000 ;  /* 0xff800000ff057424 */ /* 0x000fca00078e00ff */
[----:B------:R1:W-:Y:S03]  /*16a50*/  STG.E desc[UR52][R6.64], R5 ;  /* 0x0000000506007986 */ /* 0x0003e6000c101934 */
.L_x_1158:
[----:B------:R-:W-:Y:S05]  /*16a60*/  BSYNC B1 ;  /* 0x0000000000017941 */ /* 0x000fea0003800000 */
.L_x_1157:
[----:B------:R-:W-:-:S06]  /*16a70*/  UISETP.GT.AND UP0, UPT, UR46, 0x1, UPT ;  /* 0x000000012e00788c */ /* 0x000fcc000bf04270 */
[----:B------:R-:W-:-:S13]  /*16a80*/  PLOP3.LUT P0, PT, PT, PT, UP0, 0x80, 0x0 ;  /* 0x000000000000781c */ /* 0x000fda0003f0f008 */
[----:B------:R-:W-:Y:S05]  /*16a90*/  @P0 BRA `(.L_x_1153) ;  /* 0x0000000400ac0947 */ /* 0x000fea0003800000 */
[----:B------:R-:W2:Y:S01]  /*16aa0*/  LDC R11, c[0x0][0xbe8] ;  /* 0x0002fa00ff0b7b82 */ /* 0x000ea20000000800 */
[C---:B------:R-:W-:Y:S01]  /*16ab0*/  R2UR UR11, R3.reuse ;  /* 0x00000000030b72ca */ /* 0x040fe200000e0000 */
[----:B------:R-:W-:Y:S01]  /*16ac0*/  ULDC.64 UR12, c[0x0][0xaa0] ;  /* 0x0002a800000c7ab9 */ /* 0x000fe20000000a00 */
[----:B------:R-:W-:Y:S01]  /*16ad0*/  R2UR UR8, R3 ;  /* 0x00000000030872ca */ /* 0x000fe200000e0000 */
[----:B------:R-:W-:Y:S01]  /*16ae0*/  UIMAD UR10, UR16, UR12, URZ ;  /* 0x0000000c100a72a4 */ /* 0x000fe2000f8e023f */
[----:B------:R-:W-:Y:S01]  /*16af0*/  IMAD R3, R189, 0x20, R205 ;  /* 0x00000020bd037824 */ /* 0x000fe200078e02cd */
[----:B------:R-:W-:Y:S03]  /*16b00*/  BSSY B1, `(.L_x_1159) ;  /* 0x000003a000017945 */ /* 0x000fe60003800000 */
[----:B------:R-:W-:-:S04]  /*16b10*/  VIADD R8, R3, UR36 ;  /* 0x0000002403087c36 */ /* 0x000fc80008000000 */
[----:B------:R-:W-:Y:S01]  /*16b20*/  IMAD.MOV.U32 R3, RZ, RZ, R8 ;  /* 0x000000ffff037224 */ /* 0x000fe200078e0008 */
[----:B------:R-:W-:Y:S02]  /*16b30*/  UIMAD UR10, UR11, UR13, UR10 ;  /* 0x0000000d0b0a72a4 */ /* 0x000fe4000f8e020a */
[----:B------:R-:W-:-:S04]  /*16b40*/  UIMAD.WIDE.U32 UR8, UR8, UR12, URZ ;  /* 0x0000000c080872a5 */ /* 0x000fc8000f8e003f */
[----:B------:R-:W-:-:S03]  /*16b50*/  UIADD3 UR9, UR9, UR10, URZ ;  /* 0x0000000a09097290 */ /* 0x000fc6000fffe03f */
[----:B------:R-:W-:Y:S01]  /*16b60*/  ULDC.64 UR10, c[0x0][0xae8] ;  /* 0x0002ba00000a7ab9 */ /* 0x000fe20000000a00 */
[----:B--2---:R-:W-:Y:S01]  /*16b70*/  ISETP.NE.AND P0, PT, R11, 0x1, PT ;  /* 0x000000010b00780c */ /* 0x004fe20003f05270 */
[----:B------:R-:W-:-:S04]  /*16b80*/  UIMAD.WIDE.U32 UR8, UR43, UR10, UR8 ;  /* 0x0000000a2b0872a5 */ /* 0x000fc8000f8e0008 */
[----:B------:R-:W-:-:S03]  /*16b90*/  UIMAD UR9, UR43, UR11, UR9 ;  /* 0x0000000b2b0972a4 */ /* 0x000fc6000f8e0209 */
[----:B------:R-:W-:Y:S02]  /*16ba0*/  ULDC.64 UR10, c[0x0][0xaf0] ;  /* 0x0002bc00000a7ab9 */ /* 0x000fe40000000a00 */
[----:B------:R-:W-:Y:S02]  /*16bb0*/  UIMAD UR7, UR7, UR10, URZ ;  /* 0x0000000a070772a4 */ /* 0x000fe4000f8e023f */
[----:B------:R-:W-:Y:S01]  /*16bc0*/  UIMAD.WIDE.U32 UR8, UR4, UR10, UR8 ;  /* 0x0000000a040872a5 */ /* 0x000fe2000f8e0008 */
[----:B01----:R-:W0:Y:S01]  /*16bd0*/  @P0 LDC R5, c[0x0][0xbec] ;  /* 0x0002fb00ff050b82 */ /* 0x003e220000000800 */
[----:B------:R-:W-:-:S03]  /*16be0*/  UIMAD UR7, UR4, UR11, UR7 ;  /* 0x0000000b040772a4 */ /* 0x000fc6000f8e0207 */
[----:B------:R-:W-:Y:S01]  /*16bf0*/  ULDC.64 UR10, c[0x0][0xae0] ;  /* 0x0002b800000a7ab9 */ /* 0x000fe20000000a00 */
[----:B------:R-:W-:-:S03]  /*16c00*/  UIADD3 UR4, UR9, UR7, URZ ;  /* 0x0000000709047290 */ /* 0x000fc6000fffe03f */
        /* <DEDUP_REMOVED lines=8> */
[----:B------:R-:W-:Y:S01]  /*16c90*/  IMAD.U32 R4, RZ, RZ, UR8 ;  /* 0x00000008ff047e24 */ /* 0x000fe2000f8e00ff */
[----:B------:R-:W-:Y:S01]  /*16ca0*/  ULDC.64 UR8, c[0x0][0xad8] ;  /* 0x0002b60000087ab9 */ /* 0x000fe20000000a00 */
[----:B------:R-:W-:Y:S02]  /*16cb0*/  IMAD R7, R11, R7, R8 ;  /* 0x000000070b077224 */ /* 0x000fe400078e0208 */
[C---:B------:R-:W-:Y:S02]  /*16cc0*/  IMAD R9, R3.reuse, UR11, R6 ;  /* 0x0000000b03097c24 */ /* 0x040fe4000f8e0206 */
[----:B------:R-:W-:Y:S01]  /*16cd0*/  IMAD.WIDE.U32 R4, R3, UR10, R4 ;  /* 0x0000000a03047c25 */ /* 0x000fe2000f8e0004 */
[----:B------:R-:W-:-:S03]  /*16ce0*/  SHF.R.S32.HI R3, RZ, 0x1f, R7 ;  /* 0x0000001fff037819 */ /* 0x000fc60000011407 */
[----:B------:R-:W-:Y:S02]  /*16cf0*/  IMAD.IADD R5, R5, 0x1, R9 ;  /* 0x0000000105057824 */ /* 0x000fe400078e0209 */
[----:B------:R-:W-:Y:S02]  /*16d00*/  IMAD R6, R3, UR8, RZ ;  /* 0x0000000803067c24 */ /* 0x000fe4000f8e02ff */
[----:B------:R-:W-:Y:S02]  /*16d10*/  VIADD R8, R205, UR36 ;  /* 0x00000024cd087c36 */ /* 0x000fe40008000000 */
[----:B------:R-:W-:Y:S02]  /*16d20*/  IMAD R11, R0, R11, RZ ;  /* 0x0000000b000b7224 */ /* 0x000fe400078e02ff */
[C---:B------:R-:W-:Y:S02]  /*16d30*/  IMAD R3, R7.reuse, UR9, R6 ;  /* 0x0000000907037c24 */ /* 0x040fe4000f8e0206 */
[----:B------:R-:W-:Y:S01]  /*16d40*/  IMAD.WIDE.U32 R4, R7, UR8, R4 ;  /* 0x0000000807047c25 */ /* 0x000fe2000f8e0004 */
[----:B------:R-:W-:Y:S01]  /*16d50*/  ISETP.GE.AND P2, PT, R8, R11, PT ;  /* 0x0000000b0800720c */ /* 0x000fe20003f46270 */
[----:B------:R-:W-:-:S02]  /*16d60*/  ULDC.64 UR8, c[0x0][0xa80] ;  /* 0x0002a00000087ab9 */ /* 0x000fc40000000a00 */
[----:B------:R-:W-:Y:S01]  /*16d70*/  VIADD R0, R8, 0x20 ;  /* 0x0000002008007836 */ /* 0x000fe20000000000 */
[----:B------:R-:W-:Y:S01]  /*16d80*/  LEA R6, P3, R4, UR8, 0x1 ;  /* 0x0000000804067c11 */ /* 0x000fe2000f8608ff */
[----:B------:R-:W-:-:S03]  /*16d90*/  IMAD.IADD R3, R5, 0x1, R3 ;  /* 0x0000000105037824 */ /* 0x000fc600078e0203 */
[-C--:B------:R-:W-:Y:S01]  /*16da0*/  ISETP.GE.AND P1, PT, R0, R11.reuse, PT ;  /* 0x0000000b0000720c */ /* 0x080fe20003f26270 */
[----:B------:R-:W-:Y:S01]  /*16db0*/  VIADD R0, R8, 0x40 ;  /* 0x0000004008007836 */ /* 0x000fe20000000000 */
[----:B------:R-:W-:Y:S02]  /*16dc0*/  LEA.HI.X R3, R4, UR9, R3, 0x1, P3 ;  /* 0x0000000904037c11 */ /* 0x000fe400098f0c03 */
[----:B------:R0:W1:Y:S02]  /*16dd0*/  SHFL.IDX PT, R4, R6, RZ, 0x181f ;  /* 0x00181fff06047589 */ /* 0x00006400000e0000 */
[----:B------:R-:W-:Y:S02]  /*16de0*/  ISETP.GE.AND P0, PT, R0, R11, PT ;  /* 0x0000000b0000720c */ /* 0x000fe40003f06270 */
[----:B------:R0:W2:Y:S01]  /*16df0*/  SHFL.IDX PT, R0, R3, RZ, 0x181f ;  /* 0x00181fff03007589 */ /* 0x0000a200000e0000 */
[----:B------:R-:W-:Y:S10]  /*16e00*/  @P2 BRA `(.L_x_1160) ;  /* 0x0000000000242947 */ /* 0x000ff40003800000 */
[----:B------:R-:W-:Y:S02]  /*16e10*/  ULDC UR4, c[0x0][0xac8] ;  /* 0x0002b20000047ab9 */ /* 0x000fe40000000800 */
[----:B------:R-:W-:Y:S02]  /*16e20*/  ISETP.GE.AND P4, PT, R23, UR4, PT ;  /* 0x0000000417007c0c */ /* 0x000fe4000bf86270 */
[----:B------:R-:W-:-:S11]  /*16e30*/  ISETP.GE.AND P5, PT, R188, UR4, PT ;  /* 0x00000004bc007c0c */ /* 0x000fd6000bfa6270 */
[CC--:B-1----:R-:W-:Y:S02]  /*16e40*/  @!P4 LEA R12, P2, R23.reuse, R4.reuse, 0x1 ;  /* 0x00000004170cc211 */ /* 0x0c2fe400078408ff */
[C---:B------:R-:W-:Y:S02]  /*16e50*/  @!P5 LEA R4, P3, R188.reuse, R4, 0x1 ;  /* 0x00000004bc04d211 */ /* 0x040fe400078608ff */
[-C--:B--2---:R-:W-:Y:S02]  /*16e60*/  @!P4 LEA.HI.X R13, R23, R0.reuse, R226, 0x1, P2 ;  /* 0x00000000170dc211 */ /* 0x084fe400010f0ce2 */
[----:B------:R-:W-:-:S03]  /*16e70*/  @!P5 LEA.HI.X R5, R188, R0, R225, 0x1, P3 ;  /* 0x00000000bc05d211 */ /* 0x000fc600018f0ce1 */
[----:B------:R3:W-:Y:S04]  /*16e80*/  @!P4 ST.E.128 desc[UR52][R12.64], RZ ;  /* 0x000000ff0c00c985 */ /* 0x0007e8000c101d34 */
[----:B------:R3:W-:Y:S02]  /*16e90*/  @!P5 ST.E.128 desc[UR52][R4.64], RZ ;  /* 0x000000ff0400d985 */ /* 0x0007e4000c101d34 */
.L_x_1160:
[----:B------:R-:W-:Y:S05]  /*16ea0*/  BSYNC B1 ;  /* 0x0000000000017941 */ /* 0x000fea0003800000 */
.L_x_1159:
[----:B--2---:R2:W4:Y:S01]  /*16eb0*/  SHFL.IDX PT, R0, R3, 0x1, 0x181f ;  /* 0x00381f0003007f89 */ /* 0x00452200000e0000 */
[----:B------:R-:W-:Y:S03]  /*16ec0*/  BSSY B1, `(.L_x_1161) ;  /* 0x000000c000017945 */ /* 0x000fe60003800000 */
[----:B-1-3--:R2:W1:Y:S01]  /*16ed0*/  SHFL.IDX PT, R4, R6, 0x1, 0x181f ;  /* 0x00381f0006047f89 */ /* 0x00a46200000e0000 */
[----:B------:R-:W-:Y:S05]  /*16ee0*/  @P1 BRA `(.L_x_1162) ;  /* 0x0000000000241947 */ /* 0x000fea0003800000 */
[----:B------:R-:W-:Y:S02]  /*16ef0*/  ULDC UR4, c[0x0][0xac8] ;  /* 0x0002b20000047ab9 */ /* 0x000fe40000000800 */
[----:B------:R-:W-:Y:S02]  /*16f00*/  ISETP.GE.AND P3, PT, R23, UR4, PT ;  /* 0x0000000417007c0c */ /* 0x000fe4000bf66270 */
[----:B------:R-:W-:-:S11]  /*16f10*/  ISETP.GE.AND P4, PT, R188, UR4, PT ;  /* 0x00000004bc007c0c */ /* 0x000fd6000bf86270 */
[CC--:B-1----:R-:W-:Y:S02]  /*16f20*/  @!P3 LEA R12, P1, R23.reuse, R4.reuse, 0x1 ;  /* 0x00000004170cb211 */ /* 0x0c2fe400078208ff */
[C---:B------:R-:W-:Y:S02]  /*16f30*/  @!P4 LEA R4, P2, R188.reuse, R4, 0x1 ;  /* 0x00000004bc04c211 */ /* 0x040fe400078408ff */
[-C--:B----4-:R-:W-:Y:S02]  /*16f40*/  @!P3 LEA.HI.X R13, R23, R0.reuse, R226, 0x1, P1 ;  /* 0x00000000170db211 */ /* 0x090fe400008f0ce2 */
[----:B------:R-:W-:-:S03]  /*16f50*/  @!P4 LEA.HI.X R5, R188, R0, R225, 0x1, P2 ;  /* 0x00000000bc05c211 */ /* 0x000fc600010f0ce1 */
[----:B------:R3:W-:Y:S04]  /*16f60*/  @!P3 ST.E.128 desc[UR52][R12.64], RZ ;  /* 0x000000ff0c00b985 */ /* 0x0007e8000c101d34 */
[----:B------:R3:W-:Y:S02]  /*16f70*/  @!P4 ST.E.128 desc[UR52][R4.64], RZ ;  /* 0x000000ff0400c985 */ /* 0x0007e4000c101d34 */
.L_x_1162:
[----:B------:R-:W-:Y:S05]  /*16f80*/  BSYNC B1 ;  /* 0x0000000000017941 */ /* 0x000fea0003800000 */
.L_x_1161:
[----:B----4-:R4:W0:Y:S01]  /*16f90*/  SHFL.IDX PT, R0, R3, 0x2, 0x181f ;  /* 0x00581f0003007f89 */ /* 0x01082200000e0000 */
        /* <DEDUP_REMOVED lines=8> */
[-C--:B0-----:R-:W-:Y:S02]  /*17020*/  @!P2 LEA.HI.X R13, R23, R0.reuse, R226, 0x1, P0 ;  /* 0x00000000170da211 */ /* 0x081fe400000f0ce2 */
[----:B------:R-:W-:-:S03]  /*17030*/  @!P3 LEA.HI.X R5, R188, R0, R225, 0x1, P1 ;  /* 0x00000000bc05b211 */ /* 0x000fc600008f0ce1 */
[----:B------:R3:W-:Y:S04]  /*17040*/  @!P2 ST.E.128 desc[UR52][R12.64], RZ ;  /* 0x000000ff0c00a985 */ /* 0x0007e8000c101d34 */
[----:B------:R3:W-:Y:S02]  /*17050*/  @!P3 ST.E.128 desc[UR52][R4.64], RZ ;  /* 0x000000ff0400b985 */ /* 0x0007e4000c101d34 */
.L_x_1164:
[----:B------:R-:W-:Y:S05]  /*17060*/  BSYNC B1 ;  /* 0x0000000000017941 */ /* 0x000fea0003800000 */
.L_x_1163:
[----:B0-----:R-:W-:Y:S01]  /*17070*/  VIADD R0, R8, 0x60 ;  /* 0x0000006008007836 */ /* 0x001fe20000000000 */
[----:B--2-4-:R-:W2:Y:S04]  /*17080*/  SHFL.IDX PT, R3, R3, 0x3, 0x181f ;  /* 0x00781f0003037f89 */ /* 0x014ea800000e0000 */
[----:B------:R-:W-:Y:S01]  /*17090*/  ISETP.GE.AND P0, PT, R0, R11, PT ;  /* 0x0000000b0000720c */ /* 0x000fe20003f06270 */
[----:B-1-3--:R3:W4:-:S12]  /*170a0*/  SHFL.IDX PT, R4, R6, 0x3, 0x181f ;  /* 0x00781f0006047f89 */ /* 0x00a71800000e0000 */
[----:B---3--:R-:W-:Y:S05]  /*170b0*/  @P0 BRA `(.L_x_1153) ;  /* 0x0000000000240947 */ /* 0x008fea0003800000 */
[----:B------:R-:W-:Y:S02]  /*170c0*/  ULDC UR4, c[0x0][0xac8] ;  /* 0x0002b20000047ab9 */ /* 0x000fe40000000800 */
[----:B------:R-:W-:Y:S02]  /*170d0*/  ISETP.GE.AND P2, PT, R23, UR4, PT ;  /* 0x0000000417007c0c */ /* 0x000fe4000bf46270 */
[----:B------:R-:W-:-:S11]  /*170e0*/  ISETP.GE.AND P3, PT, R188, UR4, PT ;  /* 0x00000004bc007c0c */ /* 0x000fd6000bf66270 */
[CC--:B----4-:R-:W-:Y:S02]  /*170f0*/  @!P2 LEA R6, P0, R23.reuse, R4.reuse, 0x1 ;  /* 0x000000041706a211 */ /* 0x0d0fe400078008ff */
[C---:B------:R-:W-:Y:S02]  /*17100*/  @!P3 LEA R4, P1, R188.reuse, R4, 0x1 ;  /* 0x00000004bc04b211 */ /* 0x040fe400078208ff */
[-C--:B--2---:R-:W-:Y:S02]  /*17110*/  @!P2 LEA.HI.X R7, R23, R3.reuse, R226, 0x1, P0 ;  /* 0x000000031707a211 */ /* 0x084fe400000f0ce2 */
[----:B------:R-:W-:-:S03]  /*17120*/  @!P3 LEA.HI.X R5, R188, R3, R225, 0x1, P1 ;  /* 0x00000003bc05b211 */ /* 0x000fc600008f0ce1 */
[----:B------:R3:W-:Y:S04]  /*17130*/  @!P2 ST.E.128 desc[UR52][R6.64], RZ ;  /* 0x000000ff0600a985 */ /* 0x0007e8000c101d34 */
[----:B------:R3:W-:Y:S02]  /*17140*/  @!P3 ST.E.128 desc[UR52][R4.64], RZ ;  /* 0x000000ff0400b985 */ /* 0x0007e4000c101d34 */
.L_x_1153:
[----:B------:R-:W-:Y:S05]  /*17150*/  BSYNC B0 ;  /* 0x0000000000007941 */ /* 0x000fea0003800000 */
.L_x_1143:
[----:B------:R-:W-:Y:S02]  /*17160*/  ULDC UR4, c[0x0][0xc3c] ;  /* 0x00030f0000047ab9 */ /* 0x000fe40000000800 */
[----:B------:R-:W-:-:S06]  /*17170*/  UISETP.GE.AND UP0, UPT, UR49, UR4, UPT ;  /* 0x000000043100728c */ /* 0x000fcc000bf06270 */
[----:B------:R-:W-:-:S13]  /*17180*/  PLOP3.LUT P0, PT, PT, PT, UP0, 0x80, 0x0 ;  /* 0x000000000000781c */ /* 0x000fda0003f0f008 */
[----:B------:R-:W-:Y:S05]  /*17190*/  @!P0 BRA `(.L_x_1165) ;  /* 0xfffffe9c00988947 */ /* 0x000fea000383ffff */
[----:B------:R-:W-:Y:S05]  /*171a0*/  EXIT ;  /* 0x000000000000794d */ /* 0x000fea0003800000 */
.L_x_1056:
[----:B------:R-:W-:-:S08]  /*171b0*/  NOP ;  /* 0x0000000000007918 */ /* 0x000fd00000000000 */
[----:B------:R-:W0:-:S00]  /*171c0*/  USETMAXREG.DEALLOC.CTAPOOL 0x18 ;  /* 0x00000018000079c8 */ /* 0x000e0000080e0500 */
[----:B0-----:R-:W-:Y:S01]  /*171d0*/  LOP3.LUT R0, R0, 0x3, RZ, 0xc0, !PT ;  /* 0x0000000300007812 */ /* 0x001fe200078ec0ff */
[----:B------:R-:W-:Y:S01]  /*171e0*/  IMAD.MOV.U32 R6, RZ, RZ, RZ ;  /* 0x000000ffff067224 */ /* 0x000fe200078e00ff */
[----:B------:R-:W-:-:S04]  /*171f0*/  LOP3.LUT R16, R16, 0xfffffffd, RZ, 0xc0, !PT ;  /* 0xfffffffd10107812 */ /* 0x000fc800078ec0ff */
[----:B------:R-:W0:Y:S02]  /*17200*/  SHFL.IDX PT, R0, R0, RZ, 0x1f ;  /* 0x00001fff00007589 */ /* 0x000e2400000e0000 */
[----:B0-----:R-:W-:-:S13]  /*17210*/  ISETP.NE.AND P0, PT, R0, RZ, PT ;  /* 0x000000ff0000720c */ /* 0x001fda0003f05270 */
[----:B------:R-:W-:Y:S01]  /*17220*/  @P0 LOP3.LUT R16, R16, 0x2, RZ, 0xfc, !PT ;  /* 0x0000000210100812 */ /* 0x000fe200078efcff */
[----:B------:R-:W-:Y:S06]  /*17230*/  @!P0 BRA `(.L_x_1166) ;  /* 0x00000000002c8947 */ /* 0x000fec0003800000 */
[----:B------:R-:W0:Y:S08]  /*17240*/  S2UR UR5, SR_CgaCtaId ;  /* 0x00000000000579c3 */ /* 0x000e300000008800 */
[----:B------:R-:W-:Y:S06]  /*17250*/  BAR.SYNC.DEFER_BLOCKING 0x5, 0x180 ;  /* 0x0146000000007b1d */ /* 0x000fec0000010000 */
[----:B------:R-:W-:-:S02]  /*17260*/  UMOV UR4, 0x400 ;  /* 0x0000040000047882 */ /* 0x000fc40000000000 */
[----:B0-----:R-:W-:-:S09]  /*17270*/  ULEA UR4, UR5, UR4, 0x18 ;  /* 0x0000000405047291 */ /* 0x001fd2000f8ec03f */
[----:B------:R-:W0:Y:S04]  /*17280*/  LDS.128 R4, [UR4+0x298d0] ;  /* 0x0298d004ff047984 */ /* 0x000e280008000c00 */
[----:B0-----:R1:W-:Y:S01]  /*17290*/  STL.64 [R1+0x10], R4 ;  /* 0x0000100401007387 */ /* 0x0013e20000100a00 */
[----:B------:R-:W-:-:S03]  /*172a0*/  IMAD.MOV.U32 R0, RZ, RZ, R7 ;  /* 0x000000ffff007224 */ /* 0x000fc600078e0007 */
[----:B------:R1:W-:Y:S02]  /*172b0*/  STL [R1+0x18], R6 ;  /* 0x0000180601007387 */ /* 0x0003e40000100800 */
[----:B------:R-:W-:Y:S01]  /*172c0*/  R2UR UR42, R0 ;  /* 0x00000000002a72ca */ /* 0x000fe200000e0000 */
[----:B------:R-:W-:Y:S06]  /*172d0*/  BAR.ARV 0x4, 0x180 ;  /* 0x0106000000007b1d */ /* 0x000fec0000002000 */
[----:B------:R-:W-:Y:S08]  /*172e0*/  BRA `(.L_x_1167) ;  /* 0x0000000c00c47947 */ /* 0x000ff00003800000 */
.L_x_1166:
[----:B------:R-:W0:Y:S01]  /*172f0*/  S2R R0, SR_TID.X ;  /* 0x0000000000007919 */ /* 0x000e220000002100 */
[----:B------:R-:W-:Y:S01]  /*17300*/  ULDC UR4, c[0x0][0xc3c] ;  /* 0x00030f0000047ab9 */ /* 0x000fe20000000800 */
[----:B0-----:R-:W-:-:S04]  /*17310*/  LOP3.LUT R0, R0, 0x1f, RZ, 0xc0, !PT ;  /* 0x0000001f00007812 */ /* 0x001fc800078ec0ff */
[----:B------:R-:W-:-:S04]  /*17320*/  ISETP.NE.AND P0, PT, R0, 0x1f, PT ;  /* 0x0000001f0000780c */ /* 0x000fc80003f05270 */
[----:B------:R-:W-:-:S13]  /*17330*/  ISETP.GE.OR P1, PT, R0, UR4, !P0 ;  /* 0x0000000400007c0c */ /* 0x000fda000c726670 */
[----:B------:R-:W0:Y:S08]  /*17340*/  @!P1 LDC.64 R2, c[0x0][0xc80] ;  /* 0x00032000ff029b82 */ /* 0x000e300000000a00 */
        /* <DEDUP_REMOVED lines=15> */
[----:B------:R-:W-:Y:S02]  /*17440*/  IMAD.IADD R7, R4, 0x1, R7 ;  /* 0x0000000104077824 */ /* 0x000fe400078e0207 */
[----:B------:R-:W0:Y:S03]  /*17450*/  LDC R4, c[0x0][0xc38] ;  /* 0x00030e00ff047b82 */ /* 0x000e260000000800 */
[----:B------:R-:W1:Y:S02]  /*17460*/  SHFL.UP PT, R8, R7, 0x2, RZ ;  /* 0x0440000007087989 */ /* 0x000e6400000e00ff */
[----:B-1----:R-:W-:-:S05]  /*17470*/  SEL R8, R8, RZ, P2 ;  /* 0x000000ff08087207 */ /* 0x002fca0001000000 */
[----:B------:R-:W-:Y:S02]  /*17480*/  IMAD.IADD R8, R7, 0x1, R8 ;  /* 0x0000000107087824 */ /* 0x000fe400078e0208 */
[----:B------:R-:W1:Y:S03]  /*17490*/  S2R R7, SR_CTAID.X ;  /* 0x0000000000077919 */ /* 0x000e660000002500 */
[----:B------:R-:W2:Y:S02]  /*174a0*/  SHFL.UP PT, R9, R8, 0x4, RZ ;  /* 0x0480000008097989 */ /* 0x000ea400000e00ff */
[----:B--2---:R-:W-:-:S05]  /*174b0*/  SEL R9, R9, RZ, P3 ;  /* 0x000000ff09097207 */ /* 0x004fca0001800000 */
[----:B------:R-:W-:-:S05]  /*174c0*/  IMAD.IADD R9, R8, 0x1, R9 ;  /* 0x0000000108097824 */ /* 0x000fca00078e0209 */
[----:B------:R-:W2:Y:S02]  /*174d0*/  SHFL.UP PT, R2, R9, 0x8, RZ ;  /* 0x0500000009027989 */ /* 0x000ea400000e00ff */
[----:B--2---:R-:W-:-:S05]  /*174e0*/  SEL R2, R2, RZ, P4 ;  /* 0x000000ff02027207 */ /* 0x004fca0002000000 */
[----:B------:R-:W-:-:S05]  /*174f0*/  IMAD.IADD R2, R9, 0x1, R2 ;  /* 0x0000000109027824 */ /* 0x000fca00078e0202 */
[----:B------:R-:W2:Y:S02]  /*17500*/  SHFL.UP PT, R3, R2, 0x10, RZ ;  /* 0x0600000002037989 */ /* 0x000ea400000e00ff */
[----:B--2---:R-:W-:-:S05]  /*17510*/  SEL R3, R3, RZ, P5 ;  /* 0x000000ff03037207 */ /* 0x004fca0002800000 */
[----:B------:R-:W-:-:S05]  /*17520*/  IMAD.IADD R3, R2, 0x1, R3 ;  /* 0x0000000102037824 */ /* 0x000fca00078e0203 */
[----:B------:R-:W0:Y:S02]  /*17530*/  SHFL.IDX PT, R11, R3, 0x1f, 0x1f ;  /* 0x03e01f00030b7f89 */ /* 0x000e2400000e0000 */
[----:B0-----:R-:W-:-:S04]  /*17540*/  IMAD R8, R11, R4, RZ ;  /* 0x000000040b087224 */ /* 0x001fc800078e02ff */
[----:B------:R-:W-:Y:S01]  /*17550*/  IMAD.MOV.U32 R9, RZ, RZ, R8 ;  /* 0x000000ffff097224 */ /* 0x000fe200078e0008 */
[----:B-1----:R-:W-:-:S13]  /*17560*/  ISETP.GT.AND P6, PT, R8, R7, PT ;  /* 0x000000070800720c */ /* 0x002fda0003fc4270 */
[----:B------:R-:W-:Y:S05]  /*17570*/  @P6 BRA `(.L_x_1168) ;  /* 0x0000000000a86947 */ /* 0x000fea0003800000 */
[----:B------:R-:W-:Y:S01]  /*17580*/  IMAD.MOV.U32 R8, RZ, RZ, R9 ;  /* 0x000000ffff087224 */ /* 0x000fe200078e0009 */
[----:B------:R-:W-:Y:S01]  /*17590*/  UMOV UR42, URZ ;  /* 0x0000003f002a7c82 */ /* 0x000fe20008000000 */
[----:B------:R-:W-:-:S05]  /*175a0*/  ULDC UR5, c[0x0][0xc3c] ;  /* 0x00030f0000057ab9 */ /* 0x000fca0000000800 */
.L_x_1170:
        /* <DEDUP_REMOVED lines=22> */
[----:B------:R-:W-:Y:S02]  /*17710*/  IMAD.IADD R9, R4, 0x1, R9 ;  /* 0x0000000104097824 */ /* 0x000fe400078e0209 */
[----:B------:R-:W0:Y:S03]  /*17720*/  LDC R4, c[0x0][0xc38] ;  /* 0x00030e00ff047b82 */ /* 0x000e260000000800 */
[----:B------:R-:W1:Y:S02]  /*17730*/  SHFL.UP PT, R10, R9, 0x4, RZ ;  /* 0x04800000090a7989 */ /* 0x000e6400000e00ff */
[----:B-1----:R-:W-:-:S05]  /*17740*/  SEL R10, R10, RZ, P3 ;  /* 0x000000ff0a0a7207 */ /* 0x002fca0001800000 */
[----:B------:R-:W-:-:S05]  /*17750*/  IMAD.IADD R10, R9, 0x1, R10 ;  /* 0x00000001090a7824 */ /* 0x000fca00078e020a */
[----:B------:R-:W1:Y:S02]  /*17760*/  SHFL.UP PT, R2, R10, 0x8, RZ ;  /* 0x050000000a027989 */ /* 0x000e6400000e00ff */
[----:B-1----:R-:W-:-:S05]  /*17770*/  SEL R3, R2, RZ, P4 ;  /* 0x000000ff02037207 */ /* 0x002fca0002000000 */
[----:B------:R-:W-:-:S05]  /*17780*/  IMAD.IADD R3, R10, 0x1, R3 ;  /* 0x000000010a037824 */ /* 0x000fca00078e0203 */
[----:B------:R-:W1:Y:S02]  /*17790*/  SHFL.UP PT, R2, R3, 0x10, RZ ;  /* 0x0600000003027989 */ /* 0x000e6400000e00ff */
[----:B-1----:R-:W-:-:S05]  /*177a0*/  SEL R2, R2, RZ, P5 ;  /* 0x000000ff02027207 */ /* 0x002fca0002800000 */
[----:B------:R-:W-:-:S05]  /*177b0*/  IMAD.IADD R2, R3, 0x1, R2 ;  /* 0x0000000103027824 */ /* 0x000fca00078e0202 */
[----:B------:R-:W0:Y:S02]  /*177c0*/  SHFL.IDX PT, R11, R2, 0x1f, 0x1f ;  /* 0x03e01f00020b7f89 */ /* 0x000e2400000e0000 */
[----:B0-----:R-:W-:-:S04]  /*177d0*/  IMAD R9, R11, R4, RZ ;  /* 0x000000040b097224 */ /* 0x001fc800078e02ff */
[----:B------:R-:W-:-:S05]  /*177e0*/  IMAD.IADD R8, R9, 0x1, R8 ;  /* 0x0000000109087824 */ /* 0x000fca00078e0208 */
[----:B------:R-:W-:-:S13]  /*177f0*/  ISETP.GT.AND P6, PT, R8, R7, PT ;  /* 0x000000070800720c */ /* 0x000fda0003fc4270 */
[----:B------:R-:W-:Y:S05]  /*17800*/  @!P6 BRA `(.L_x_1170) ;  /* 0xfffffffc0068e947 */ /* 0x000fea000383ffff */
[----:B------:R-:W-:-:S07]  /*17810*/  IMAD.MOV.U32 R3, RZ, RZ, R2 ;  /* 0x000000ffff037224 */ /* 0x000fce00078e0002 */
.L_x_1168:
        /* <DEDUP_REMOVED lines=8> */
[----:B------:R-:W-:-:S04]  /*178a0*/  IMAD.U32 R11, RZ, RZ, UR4 ;  /* 0x00000004ff0b7e24 */ /* 0x000fc8000f8e00ff */
[----:B------:R0:W1:Y:S04]  /*178b0*/  SHFL.IDX PT, R8, R5, R8, 0x1f ;  /* 0x00001f0805087589 */ /* 0x00006800000e0000 */
[----:B------:R0:W2:Y:S01]  /*178c0*/  SHFL.IDX PT, R6, R6, R11, 0x1f ;  /* 0x00001f0b06067589 */ /* 0x0000a200000e0000 */
[----:B------:R-:W-:Y:S05]  /*178d0*/  @!P0 BRA `(.L_x_1171) ;  /* 0x00000000000c8947 */ /* 0x000fea0003800000 */
[----:B------:R-:W-:-:S06]  /*178e0*/  UIADD3 UR5, UR4, -0x1, URZ ;  /* 0xffffffff04057890 */ /* 0x000fcc000fffe03f */
[----:B------:R-:W-:-:S05]  /*178f0*/  IMAD.U32 R2, RZ, RZ, UR5 ;  /* 0x00000005ff027e24 */ /* 0x000fca000f8e00ff */
[----:B------:R3:W4:Y:S02]  /*17900*/  SHFL.IDX PT, R9, R3, R2, 0x1f ;  /* 0x00001f0203097589 */ /* 0x00072400000e0000 */
.L_x_1171:
[----:B---34-:R-:W-:Y:S01]  /*17910*/  IMAD R2, R9, R4, R10 ;  /* 0x0000000409027224 */ /* 0x018fe200078e020a */
[----:B-1----:R-:W-:Y:S01]  /*17920*/  ISETP.NE.AND P0, PT, R8, 0x1, PT ;  /* 0x000000010800780c */ /* 0x002fe20003f05270 */
[----:B------:R-:W-:Y:S02]  /*17930*/  UIADD3 UR42, UR4, UR42, URZ ;  /* 0x0000002a042a7290 */ /* 0x000fe4000fffe03f */
[----:B0-----:R-:W-:Y:S01]  /*17940*/  IMAD.IADD R5, R7, 0x1, -R2 ;  /* 0x0000000107057824 */ /* 0x001fe200078e0a02 */
[----:B------:R0:W-:Y:S09]  /*17950*/  STL [R1+0x10], R2 ;  /* 0x0000100201007387 */ /* 0x0001f20000100800 */
[----:B------:R-:W-:Y:S05]  /*17960*/  @!P0 BRA `(.L_x_1172) ;  /* 0x0000000000e08947 */ /* 0x000fea0003800000 */
[----:B--2---:R-:W-:Y:S02]  /*17970*/  IABS R4, R6 ;  /* 0x0000000600047213 */ /* 0x004fe40000000000 */
[----:B------:R-:W-:Y:S02]  /*17980*/  IABS R7, R8 ;  /* 0x0000000800077213 */ /* 0x000fe40000000000 */
[----:B------:R-:W1:Y:S08]  /*17990*/  I2F.RP R9, R4 ;  /* 0x0000000400097306 */ /* 0x000e700000209400 */
[----:B------:R-:W2:Y:S08]  /*179a0*/  I2F.RP R10, R7 ;  /* 0x00000007000a7306 */ /* 0x000eb00000209400 */
[----:B-1----:R-:W0:Y:S08]  /*179b0*/  MUFU.RCP R9, R9 ;  /* 0x0000000900097308 */ /* 0x002e300000001000 */
[----:B--2---:R-:W-:Y:S01]  /*179c0*/  MUFU.RCP R10, R10 ;  /* 0x0000000a000a7308 */ /* 0x004fe20000001000 */
[----:B0-----:R-:W-:Y:S01]  /*179d0*/  VIADD R2, R9, 0xffffffe ;  /* 0x0ffffffe09027836 */ /* 0x001fe20000000000 */
[----:B------:R-:W-:-:S06]  /*179e0*/  IABS R9, R6 ;  /* 0x0000000600097213 */ /* 0x000fcc0000000000 */
[----:B------:R0:W1:Y:S02]  /*179f0*/  F2I.FTZ.U32.TRUNC.NTZ R3, R2 ;  /* 0x0000000200037305 */ /* 0x000064000021f000 */
[----:B0-----:R-:W-:Y:S02]  /*17a00*/  IMAD.MOV.U32 R2, RZ, RZ, RZ ;  /* 0x000000ffff027224 */ /* 0x001fe400078e00ff */
[----:B-1----:R-:W-:-:S04]  /*17a10*/  IMAD.MOV R11, RZ, RZ, -R3 ;  /* 0x000000ffff0b7224 */ /* 0x002fc800078e0a03 */
[----:B------:R-:W-:-:S04]  /*17a20*/  IMAD R11, R11, R4, RZ ;  /* 0x000000040b0b7224 */ /* 0x000fc800078e02ff */
[----:B------:R-:W-:Y:S01]  /*17a30*/  IMAD.HI.U32 R3, R3, R11, R2 ;  /* 0x0000000b03037227 */ /* 0x000fe200078e0002 */
[----:B------:R-:W-:-:S03]  /*17a40*/  IABS R2, R5 ;  /* 0x0000000500027213 */ /* 0x000fc60000000000 */
[----:B------:R-:W-:Y:S02]  /*17a50*/  IMAD.MOV R11, RZ, RZ, -R9 ;  /* 0x000000ffff0b7224 */ /* 0x000fe400078e0a09 */
[----:B------:R-:W-:-:S04]  /*17a60*/  IMAD.HI.U32 R9, R3, R2, RZ ;  /* 0x0000000203097227 */ /* 0x000fc800078e00ff */
[----:B------:R-:W-:Y:S02]  /*17a70*/  VIADD R3, R10, 0xffffffe ;  /* 0x0ffffffe0a037836 */ /* 0x000fe40000000000 */
[----:B------:R-:W-:-:S04]  /*17a80*/  IMAD R11, R9, R11, R2 ;  /* 0x0000000b090b7224 */ /* 0x000fc800078e0202 */
[----:B------:R-:W0:Y:S01]  /*17a90*/  F2I.FTZ.U32.TRUNC.NTZ R3, R3 ;  /* 0x0000000300037305 */ /* 0x000e22000021f000 */
[----:B------:R-:W-:-:S13]  /*17aa0*/  ISETP.GT.U32.AND P1, PT, R4, R11, PT ;  /* 0x0000000b0400720c */ /* 0x000fda0003f24070 */
[----:B------:R-:W-:Y:S02]  /*17ab0*/  @!P1 IMAD.IADD R11, R11, 0x1, -R4 ;  /* 0x000000010b0b9824 */ /* 0x000fe400078e0a04 */
[----:B0-----:R-:W-:Y:S02]  /*17ac0*/  IMAD.MOV R2, RZ, RZ, -R3 ;  /* 0x000000ffff027224 */ /* 0x001fe400078e0a03 */
[----:B------:R-:W-:Y:S01]  /*17ad0*/  @!P1 VIADD R9, R9, 0x1 ;  /* 0x0000000109099836 */ /* 0x000fe20000000000 */
[----:B------:R-:W-:Y:S01]  /*17ae0*/  ISETP.GE.U32.AND P0, PT, R11, R4, PT ;  /* 0x000000040b00720c */ /* 0x000fe20003f06070 */
[----:B------:R-:W-:Y:S01]  /*17af0*/  IMAD R11, R2, R7, RZ ;  /* 0x00000007020b7224 */ /* 0x000fe200078e02ff */
[----:B------:R-:W-:Y:S01]  /*17b00*/  ISETP.NE.AND P1, PT, R6, RZ, PT ;  /* 0x000000ff0600720c */ /* 0x000fe20003f25270 */
[----:B------:R-:W-:-:S04]  /*17b10*/  IMAD.MOV.U32 R2, RZ, RZ, RZ ;  /* 0x000000ffff027224 */ /* 0x000fc800078e00ff */
[----:B------:R-:W-:Y:S01]  /*17b20*/  IMAD.HI.U32 R4, R3, R11, R2 ;  /* 0x0000000b03047227 */ /* 0x000fe200078e0002 */
[----:B------:R-:W-:-:S04]  /*17b30*/  LOP3.LUT R2, R5, R6, RZ, 0x3c, !PT ;  /* 0x0000000605027212 */ /* 0x000fc800078e3cff */
[----:B------:R-:W-:Y:S01]  /*17b40*/  ISETP.GE.AND P2, PT, R2, RZ, PT ;  /* 0x000000ff0200720c */ /* 0x000fe20003f46270 */
[----:B------:R-:W-:Y:S01]  /*17b50*/  @P0 VIADD R9, R9, 0x1 ;  /* 0x0000000109090836 */ /* 0x000fe20000000000 */
[----:B------:R-:W-:-:S05]  /*17b60*/  IABS R2, R8 ;  /* 0x0000000800027213 */ /* 0x000fca0000000000 */
[----:B------:R-:W-:-:S06]  /*17b70*/  IMAD.MOV R2, RZ, RZ, -R2 ;  /* 0x000000ffff027224 */ /* 0x000fcc00078e0a02 */
[----:B------:R-:W-:Y:S01]  /*17b80*/  @!P2 IMAD.MOV R9, RZ, RZ, -R9 ;  /* 0x000000ffff09a224 */ /* 0x000fe200078e0a09 */
[----:B------:R-:W-:-:S04]  /*17b90*/  @!P1 LOP3.LUT R9, RZ, R6, RZ, 0x33, !PT ;  /* 0x00000006ff099212 */ /* 0x000fc800078e33ff */
        /* <DEDUP_REMOVED lines=15> */
[--C-:B------:R-:W-:Y:S02]  /*17c90*/  IMAD R8, R8, R2, R9.reuse ;  /* 0x0000000208087224 */ /* 0x100fe400078e0209 */
[----:B------:R-:W-:Y:S02]  /*17ca0*/  IMAD.MOV R2, RZ, RZ, -R9 ;  /* 0x000000ffff027224 */ /* 0x000fe400078e0a09 */
[----:B------:R-:W-:Y:S02]  /*17cb0*/  IMAD R3, R8, 0x10000, R3 ;  /* 0x0001000008037824 */ /* 0x000fe400078e0203 */
[----:B------:R-:W-:-:S03]  /*17cc0*/  IMAD R2, R6, R2, R5 ;  /* 0x0000000206027224 */ /* 0x000fc600078e0205 */
[----:B------:R0:W-:Y:S01]  /*17cd0*/  STL [R1+0x18], R3 ;  /* 0x0000180301007387 */ /* 0x0001e20000100800 */
[----:B------:R-:W-:Y:S05]  /*17ce0*/  BRA `(.L_x_1173) ;  /* 0x0000000000fc7947 */ /* 0x000fea0003800000 */
.L_x_1172:
[----:B------:R-:W-:Y:S02]  /*17cf0*/  ULDC.64 UR4, c[0x0][0xc90] ;  /* 0x0003240000047ab9 */ /* 0x000fe40000000a00 */
[----:B------:R-:W-:-:S06]  /*17d00*/  UIMAD.WIDE UR4, UR42, 0x4, UR4 ;  /* 0x000000042a0478a5 */ /* 0x000fcc000f8e0204 */
[----:B0-----:R-:W-:Y:S02]  /*17d10*/  IMAD.U32 R2, RZ, RZ, UR4 ;  /* 0x00000004ff027e24 */ /* 0x001fe4000f8e00ff */
[----:B------:R-:W-:-:S05]  /*17d20*/  IMAD.U32 R3, RZ, RZ, UR5 ;  /* 0x00000005ff037e24 */ /* 0x000fca000f8e00ff */
[----:B------:R0:W2:Y:S02]  /*17d30*/  LDG.E R7, desc[UR52][R2.64] ;  /* 0x0000003402077981 */ /* 0x0000a4000c1e1900 */
[----:B0-----:R-:W-:Y:S02]  /*17d40*/  IMAD.MOV.U32 R2, RZ, RZ, RZ ;  /* 0x000000ffff027224 */ /* 0x001fe400078e00ff */
[----:B--2---:R-:W-:-:S05]  /*17d50*/  IMAD R8, R6, R7, RZ ;  /* 0x0000000706087224 */ /* 0x004fca00078e02ff */
[----:B------:R-:W-:-:S04]  /*17d60*/  IABS R9, R8 ;  /* 0x0000000800097213 */ /* 0x000fc80000000000 */
[----:B------:R-:W0:Y:S08]  /*17d70*/  I2F.RP R10, R9 ;  /* 0x00000009000a7306 */ /* 0x000e300000209400 */
[----:B0-----:R-:W0:Y:S02]  /*17d80*/  MUFU.RCP R10, R10 ;  /* 0x0000000a000a7308 */ /* 0x001e240000001000 */
[----:B0-----:R-:W-:-:S06]  /*17d90*/  VIADD R11, R10, 0xffffffe ;  /* 0x0ffffffe0a0b7836 */ /* 0x001fcc0000000000 */
[----:B------:R-:W0:Y:S02]  /*17da0*/  F2I.FTZ.U32.TRUNC.NTZ R3, R11 ;  /* 0x0000000b00037305 */ /* 0x000e24000021f000 */
[----:B0-----:R-:W-:-:S04]  /*17db0*/  IMAD.MOV R12, RZ, RZ, -R3 ;  /* 0x000000ffff0c7224 */ /* 0x001fc800078e0a03 */
[----:B------:R-:W-:-:S04]  /*17dc0*/  IMAD R13, R12, R9, RZ ;  /* 0x000000090c0d7224 */ /* 0x000fc800078e02ff */
[----:B------:R-:W-:Y:S01]  /*17dd0*/  IMAD.HI.U32 R2, R3, R13, R2 ;  /* 0x0000000d03027227 */ /* 0x000fe200078e0002 */
[----:B------:R-:W-:Y:S02]  /*17de0*/  IABS R13, R5 ;  /* 0x00000005000d7213 */ /* 0x000fe40000000000 */
[----:B------:R-:W-:-:S03]  /*17df0*/  IABS R3, R8 ;  /* 0x0000000800037213 */ /* 0x000fc60000000000 */
[----:B------:R-:W-:-:S04]  /*17e00*/  IMAD.HI.U32 R2, R2, R13, RZ ;  /* 0x0000000d02027227 */ /* 0x000fc800078e00ff */
[----:B------:R-:W-:-:S04]  /*17e10*/  IMAD.MOV R3, RZ, RZ, -R3 ;  /* 0x000000ffff037224 */ /* 0x000fc800078e0a03 */
[----:B------:R-:W-:Y:S01]  /*17e20*/  IMAD R10, R2, R3, R13 ;  /* 0x00000003020a7224 */ /* 0x000fe200078e020d */
[----:B------:R-:W-:-:S04]  /*17e30*/  LOP3.LUT R3, R5, R8, RZ, 0x3c, !PT ;  /* 0x0000000805037212 */ /* 0x000fc800078e3cff */
[----:B------:R-:W-:Y:S02]  /*17e40*/  ISETP.GT.U32.AND P1, PT, R9, R10, PT ;  /* 0x0000000a0900720c */ /* 0x000fe40003f24070 */
[----:B------:R-:W-:-:S11]  /*17e50*/  ISETP.GE.AND P2, PT, R3, RZ, PT ;  /* 0x000000ff0300720c */ /* 0x000fd60003f46270 */
[----:B------:R-:W-:Y:S02]  /*17e60*/  @!P1 IMAD.IADD R10, R10, 0x1, -R9 ;  /* 0x000000010a0a9824 */ /* 0x000fe400078e0a09 */
[----:B------:R-:W-:Y:S01]  /*17e70*/  @!P1 VIADD R2, R2, 0x1 ;  /* 0x0000000102029836 */ /* 0x000fe20000000000 */
[----:B------:R-:W-:Y:S02]  /*17e80*/  ISETP.NE.AND P1, PT, R8, RZ, PT ;  /* 0x000000ff0800720c */ /* 0x000fe40003f25270 */
[----:B------:R-:W-:-:S13]  /*17e90*/  ISETP.GE.U32.AND P0, PT, R10, R9, PT ;  /* 0x000000090a00720c */ /* 0x000fda0003f06070 */
[----:B------:R-:W-:-:S04]  /*17ea0*/  @P0 VIADD R2, R2, 0x1 ;  /* 0x0000000102020836 */ /* 0x000fc80000000000 */
[----:B------:R-:W-:Y:S01]  /*17eb0*/  @!P2 IMAD.MOV R2, RZ, RZ, -R2 ;  /* 0x000000ffff02a224 */ /* 0x000fe200078e0a02 */
[----:B------:R-:W-:-:S05]  /*17ec0*/  @!P1 LOP3.LUT R2, RZ, R8, RZ, 0x33, !PT ;  /* 0x00000008ff029212 */ /* 0x000fca00078e33ff */
[----:B------:R-:W-:Y:S02]  /*17ed0*/  IMAD R9, R7, R2, RZ ;  /* 0x0000000207097224 */ /* 0x000fe400078e02ff */
[----:B------:R-:W-:Y:S02]  /*17ee0*/  IMAD.MOV R2, RZ, RZ, -R2 ;  /* 0x000000ffff027224 */ /* 0x000fe400078e0a02 */
[----:B------:R-:W-:Y:S02]  /*17ef0*/  IMAD.MOV R3, RZ, RZ, -R9 ;  /* 0x000000ffff037224 */ /* 0x000fe400078e0a09 */
[----:B------:R-:W-:-:S03]  /*17f00*/  IMAD R5, R8, R2, R5 ;  /* 0x0000000208057224 */ /* 0x000fc600078e0205 */
[----:B------:R-:W-:-:S04]  /*17f10*/  VIADDMNMX R4, R3, R4, R7, PT ;  /* 0x0000000403047246 */ /* 0x000fc80003800107 */
[-C--:B------:R-:W-:Y:S02]  /*17f20*/  IABS R7, R4.reuse ;  /* 0x0000000400077213 */ /* 0x080fe40000000000 */
[----:B------:R-:W-:Y:S02]  /*17f30*/  IABS R8, R4 ;  /* 0x0000000400087213 */ /* 0x000fe40000000000 */
[----:B------:R-:W0:Y:S03]  /*17f40*/  I2F.RP R10, R7 ;  /* 0x00000007000a7306 */ /* 0x000e260000209400 */
[----:B------:R-:W-:-:S05]  /*17f50*/  IMAD.MOV R8, RZ, RZ, -R8 ;  /* 0x000000ffff087224 */ /* 0x000fca00078e0a08 */
[----:B0-----:R-:W0:Y:S02]  /*17f60*/  MUFU.RCP R10, R10 ;  /* 0x0000000a000a7308 */ /* 0x001e240000001000 */
[----:B0-----:R-:W-:-:S06]  /*17f70*/  VIADD R3, R10, 0xffffffe ;  /* 0x0ffffffe0a037836 */ /* 0x001fcc0000000000 */
[----:B------:R-:W0:Y:S02]  /*17f80*/  F2I.FTZ.U32.TRUNC.NTZ R3, R3 ;  /* 0x0000000300037305 */ /* 0x000e24000021f000 */
[----:B0-----:R-:W-:-:S04]  /*17f90*/  IMAD.MOV R2, RZ, RZ, -R3 ;  /* 0x000000ffff027224 */ /* 0x001fc800078e0a03 */
[----:B------:R-:W-:Y:S02]  /*17fa0*/  IMAD R11, R2, R7, RZ ;  /* 0x00000007020b7224 */ /* 0x000fe400078e02ff */
[----:B------:R-:W-:-:S04]  /*17fb0*/  IMAD.MOV.U32 R2, RZ, RZ, RZ ;  /* 0x000000ffff027224 */ /* 0x000fc800078e00ff */
[----:B------:R-:W-:Y:S01]  /*17fc0*/  IMAD.HI.U32 R2, R3, R11, R2 ;  /* 0x0000000b03027227 */ /* 0x000fe200078e0002 */
[----:B------:R-:W-:Y:S02]  /*17fd0*/  IABS R11, R5 ;  /* 0x00000005000b7213 */ /* 0x000fe40000000000 */
[----:B------:R-:W-:Y:S02]  /*17fe0*/  LOP3.LUT R3, R5, R4, RZ, 0x3c, !PT ;  /* 0x0000000405037212 */ /* 0x000fe400078e3cff */
[----:B------:R-:W-:Y:S01]  /*17ff0*/  IADD3 R5, R9, 0x1000000, R5 ;  /* 0x0100000009057810 */ /* 0x000fe20007ffe005 */
        /* <DEDUP_REMOVED lines=8> */
[----:B------:R-:W-:-:S04]  /*18080*/  @P0 VIADD R2, R2, 0x1 ;  /* 0x0000000102020836 */ /* 0x000fc80000000000 */
[----:B------:R-:W-:Y:S01]  /*18090*/  @!P2 IMAD.MOV R2, RZ, RZ, -R2 ;  /* 0x000000ffff02a224 */ /* 0x000fe200078e0a02 */
[----:B------:R-:W-:Y:S01]  /*180a0*/  @!P1 LOP3.LUT R2, RZ, R4, RZ, 0x33, !PT ;  /* 0x00000004ff029212 */ /* 0x000fe200078e33ff */
[----:B------:R-:W-:-:S04]  /*180b0*/  IMAD.MOV R4, RZ, RZ, -R4 ;  /* 0x000000ffff047224 */ /* 0x000fc800078e0a04 */
[----:B------:R-:W-:-:S05]  /*180c0*/  IMAD R3, R2, R4, R5 ;  /* 0x0000000402037224 */ /* 0x000fca00078e0205 */
[----:B------:R1:W-:Y:S02]  /*180d0*/  STL [R1+0x18], R3 ;  /* 0x0000180301007387 */ /* 0x0003e40000100800 */
.L_x_1173:
[----:B01----:R-:W-:-:S05]  /*180e0*/  LOP3.LUT R3, RZ, R2, RZ, 0x33, !PT ;  /* 0x00000002ff037212 */ /* 0x003fca00078e33ff */
[----:B------:R-:W-:-:S05]  /*180f0*/  IMAD.IADD R2, R6, 0x1, R3 ;  /* 0x0000000106027824 */ /* 0x000fca00078e0203 */
[----:B------:R1:W-:Y:S01]  /*18100*/  STL [R1+0x14], R2 ;  /* 0x0000140201007387 */ /* 0x0003e20000100800 */
[----:B------:R-:W-:Y:S05]  /*18110*/  BRA `(.L_x_1174) ;  /* 0x00000000000c7947 */ /* 0x000fea0003800000 */
.L_x_1169:
[----:B------:R0:W-:Y:S04]  /*18120*/  STL [R1+0x10], R7 ;  /* 0x0000100701007387 */ /* 0x0001e80000100800 */
[----:B------:R0:W-:Y:S04]  /*18130*/  STL [R1+0x14], RZ ;  /* 0x000014ff01007387 */ /* 0x0001e80000100800 */
[----:B------:R0:W-:Y:S02]  /*18140*/  STL [R1+0x18], RZ ;  /* 0x000018ff01007387 */ /* 0x0001e40000100800 */
.L_x_1174:
[----:B------:R-:W2:Y:S04]  /*18150*/  LDL R4, [R1+0x10] ;  /* 0x0000100001047983 */ /* 0x000ea80000100800 */
[----:B------:R-:W2:Y:S04]  /*18160*/  LDL R5, [R1+0x14] ;  /* 0x0000140001057983 */ /* 0x000ea80000100800 */
[----:B------:R-:W2:Y:S01]  /*18170*/  LDL R6, [R1+0x18] ;  /* 0x0000180001067983 */ /* 0x000ea20000100800 */
[----:B------:R-:W-:Y:S01]  /*18180*/  ISETP.NE.AND P0, PT, R0, RZ, PT ;  /* 0x000000ff0000720c */ /* 0x000fe20003f05270 */
[----:B-1----:R-:W-:-:S12]  /*18190*/  IMAD.U32 R2, RZ, RZ, UR42 ;  /* 0x0000002aff027e24 */ /* 0x002fd8000f8e00ff */
[----:B------:R-:W1:Y:S01]  /*181a0*/  @!P0 S2R R3, SR_CgaCtaId ;  /* 0x0000000000038919 */ /* 0x000e620000008800 */
[----:B------:R-:W-:Y:S01]  /*181b0*/  @!P0 MOV R0, 0x400 ;  /* 0x0000040000008802 */ /* 0x000fe20000000f00 */
[----:B0-----:R-:W-:-:S03]  /*181c0*/  @!P0 IMAD.MOV.U32 R7, RZ, RZ, R2 ;  /* 0x000000ffff078224 */ /* 0x001fc600078e0002 */
[----:B-1----:R-:W-:-:S05]  /*181d0*/  @!P0 LEA R0, R3, R0, 0x18 ;  /* 0x0000000003008211 */ /* 0x002fca00078ec0ff */
[----:B--2---:R0:W-:Y:S01]  /*181e0*/  @!P0 STS.128 [R0+0x298d0], R4 ;  /* 0x0298d00400008388 */ /* 0x0041e20000000c00 */
[----:B------:R-:W-:Y:S06]  /*181f0*/  BAR.ARV 0x5, 0x180 ;  /* 0x0146000000007b1d */ /* 0x000fec0000002000 */
.L_x_1167:
[----:B0-----:R-:W-:Y:S01]  /*18200*/  IMAD.MOV.U32 R0, RZ, RZ, 0x1 ;  /* 0x00000001ff007424 */ /* 0x001fe200078e00ff */
[----:B------:R-:W-:Y:S01]  /*18210*/  ULDC UR4, c[0x0][0xc3c] ;  /* 0x00030f0000047ab9 */ /* 0x000fe20000000800 */
[----:B------:R-:W-:Y:S01]  /*18220*/  IMAD.MOV.U32 R19, RZ, RZ, RZ ;  /* 0x000000ffff137224 */ /* 0x000fe200078e00ff */
[----:B------:R-:W-:Y:S02]  /*18230*/  UISETP.GE.AND UP0, UPT, UR42, UR4, UPT ;  /* 0x000000042a00728c */ /* 0x000fe4000bf06270 */
[----:B------:R0:W-:Y:S04]  /*18240*/  STL [R1], R0 ;  /* 0x0000000001007387 */ /* 0x0001e80000100800 */
[----:B------:R0:W-:Y:S01]  /*18250*/  STL [R1+0x30], RZ ;  /* 0x000030ff01007387 */ /* 0x0001e20000100800 */
[----:B------:R-:W-:-:S13]  /*18260*/  PLOP3.LUT P0, PT, PT, PT, UP0, 0x80, 0x0 ;  /* 0x000000000000781c */ /* 0x000fda0003f0f008 */
[----:B0-----:R-:W-:Y:S05]  /*18270*/  @P0 BRA `(.L_x_1175) ;  /* 0x0000005000540947 */ /* 0x001fea0003800000 */
[----:B------:R-:W0:Y:S01]  /*18280*/  S2R R10, SR_TID.X ;  /* 0x00000000000a7919 */ /* 0x000e220000002100 */
[----:B------:R-:W2:Y:S01]  /*18290*/  S2UR UR5, SR_CgaCtaId ;  /* 0x00000000000579c3 */ /* 0x000ea20000008800 */
[----:B------:R-:W-:Y:S01]  /*182a0*/  UMOV UR4, 0x400 ;  /* 0x0000040000047882 */ /* 0x000fe20000000000 */
[----:B------:R-:W-:Y:S01]  /*182b0*/  IMAD.MOV.U32 R19, RZ, RZ, RZ ;  /* 0x000000ffff137224 */ /* 0x000fe200078e00ff */
[----:B------:R-:W-:Y:S01]  /*182c0*/  ULDC UR40, c[0x0][0xc] ;  /* 0x0000030000287ab9 */ /* 0x000fe20000000800 */
[----:B------:R-:W-:Y:S02]  /*182d0*/  ULOP3.LUT UR39, UR38, 0x1, URZ, 0xfc, !UPT ;  /* 0x0000000126277892 */ /* 0x000fe4000f8efc3f */
[----:B------:R-:W-:Y:S01]  /*182e0*/  ULOP3.LUT UR41, UR38, 0x2, URZ, 0xfc, !UPT ;  /* 0x0000000226297892 */ /* 0x000fe2000f8efc3f */
[----:B------:R-:W-:Y:S01]  /*182f0*/  ULDC.64 UR44, c[0x0][0x198] ;  /* 0x00006600002c7ab9 */ /* 0x000fe20000000a00 */
[----:B--2---:R-:W-:-:S06]  /*18300*/  ULEA UR4, UR5, UR4, 0x18 ;  /* 0x0000000405047291 */ /* 0x004fcc000f8ec03f */
[----:B------:R-:W-:Y:S01]  /*18310*/  IMAD.U32 R18, RZ, RZ, UR4 ;  /* 0x00000004ff127e24 */ /* 0x000fe2000f8e00ff */
[C---:B0-----:R-:W-:Y:S01]  /*18320*/  LOP3.LUT R8, R10.reuse, 0x7f, RZ, 0xc0, !PT ;  /* 0x0000007f0a087812 */ /* 0x041fe200078ec0ff */
[C---:B-1----:R-:W-:Y:S01]  /*18330*/  IMAD.SHL.U32 R4, R10.reuse, 0x80, RZ ;  /* 0x000000800a047824 */ /* 0x042fe200078e00ff */
[C---:B------:R-:W-:Y:S01]  /*18340*/  LOP3.LUT P0, RZ, R10.reuse, 0x4, RZ, 0xc0, !PT ;  /* 0x000000040aff7812 */ /* 0x040fe2000780c0ff */
[C---:B------:R-:W-:Y:S01]  /*18350*/  IMAD.SHL.U32 R2, R10.reuse, 0x10, RZ ;  /* 0x000000100a027824 */ /* 0x040fe200078e00ff */
[----:B------:R-:W-:Y:S01]  /*18360*/  SHF.R.U32.HI R0, RZ, 0x5, R8 ;  /* 0x00000005ff007819 */ /* 0x000fe20000011608 */
[----:B------:R-:W-:Y:S01]  /*18370*/  IMAD.SHL.U32 R3, R10, 0x2, RZ ;  /* 0x000000020a037824 */ /* 0x000fe200078e00ff */
[----:B------:R-:W-:Y:S01]  /*18380*/  LOP3.LUT R5, R4, 0x380, RZ, 0xc0, !PT ;  /* 0x0000038004057812 */ /* 0x000fe200078ec0ff */
[----:B------:R-:W-:Y:S02]  /*18390*/  IMAD.SHL.U32 R9, R10, 0x4, RZ ;  /* 0x000000040a097824 */ /* 0x000fe400078e00ff */
[----:B------:R-:W-:-:S02]  /*183a0*/  IMAD.SHL.U32 R7, R0, 0x200, RZ ;  /* 0x0000020000077824 */ /* 0x000fc400078e00ff */
[----:B------:R-:W-:Y:S01]  /*183b0*/  IMAD R5, R0, 0x10, R5 ;  /* 0x0000001000057824 */ /* 0x000fe200078e0205 */
[----:B------:R-:W-:-:S04]  /*183c0*/  LOP3.LUT R0, R2, 0x1b0, RZ, 0xc0, !PT ;  /* 0x000001b002007812 */ /* 0x000fc800078ec0ff */
[----:B------:R-:W-:Y:S02]  /*183d0*/  LOP3.LUT R3, R0, 0x30, R3, 0x78, !PT ;  /* 0x0000003000037812 */ /* 0x000fe400078e7803 */
[--C-:B------:R-:W-:Y:S02]  /*183e0*/  LOP3.LUT R0, R7, 0x40, R2.reuse, 0xf8, !PT ;  /* 0x0000004007007812 */ /* 0x100fe400078ef802 */
[----:B------:R-:W-:Y:S02]  /*183f0*/  LOP3.LUT R5, R5, 0x70, R2, 0x78, !PT ;  /* 0x0000007005057812 */ /* 0x000fe400078e7802 */
[----:B------:R-:W-:Y:S01]  /*18400*/  LOP3.LUT R3, R0, R3, RZ, 0xfc, !PT ;  /* 0x0000000300037212 */ /* 0x000fe200078efcff */
[----:B------:R-:W-:Y:S01]  /*18410*/  IMAD.SHL.U32 R0, R10, 0x20, RZ ;  /* 0x000000200a007824 */ /* 0x000fe200078e00ff */
[----:B------:R-:W-:-:S04]  /*18420*/  LOP3.LUT R5, R5, 0xc00, R4, 0xf8, !PT ;  /* 0x00000c0005057812 */ /* 0x000fc800078ef804 */
[----:B------:R-:W-:Y:S01]  /*18430*/  LOP3.LUT R6, R0, 0x80, RZ, 0xc0, !PT ;  /* 0x0000008000067812 */ /* 0x000fe200078ec0ff */
[----:B------:R0:W-:Y:S01]  /*18440*/  STL [R1+0x24], R5 ;  /* 0x0000240501007387 */ /* 0x0001e20000100800 */
        /* <DEDUP_REMOVED lines=11> */
[----:B------:R-:W-:Y:S01]  /*18500*/  SEL R6, R2, 0xffffffc0, !P0 ;  /* 0xffffffc002067807 */ /* 0x000fe20004000000 */
[----:B------:R-:W-:-:S05]  /*18510*/  IMAD.IADD R2, R18, 0x1, R3 ;  /* 0x0000000112027824 */ /* 0x000fca00078e0203 */
[----:B------:R0:W-:Y:S04]  /*18520*/  STL [R1+0x28], R2 ;  /* 0x0000280201007387 */ /* 0x0001e80000100800 */
[----:B------:R-:W-:Y:S04]  /*18530*/  STL [R1+0x30], RZ ;  /* 0x000030ff01007387 */ /* 0x000fe80000100800 */
[----:B------:R1:W-:Y:S01]  /*18540*/  STL [R1], R0 ;  /* 0x0000000001007387 */ /* 0x0003e20000100800 */
[C---:B0-----:R-:W-:Y:S02]  /*18550*/  LOP3.LUT R2, R4.reuse, 0x40, RZ, 0xfc, !PT ;  /* 0x0000004004027812 */ /* 0x041fe400078efcff */
[----:B-1----:R-:W-:-:S07]  /*18560*/  LOP3.LUT R0, R4, 0x80, RZ, 0xfc, !PT ;  /* 0x0000008004007812 */ /* 0x002fce00078efcff */
.L_x_1253:
[----:B------:R-:W-:Y:S01]  /*18570*/  ULDC.64 UR4, c[0x0][0xa28] ;  /* 0x00028a0000047ab9 */ /* 0x000fe20000000a00 */
[----:B------:R-:W-:Y:S01]  /*18580*/  ULDC.64 UR8, c[0x0][0xa00] ;  /* 0x0002800000087ab9 */ /* 0x000fe20000000a00 */
[----:B------:R-:W-:Y:S01]  /*18590*/  UISETP.NE.U32.AND UP0, UPT, UR4, URZ, UPT ;  /* 0x0000003f0400728c */ /* 0x000fe2000bf05070 */
[----:B------:R-:W-:Y:S01]  /*185a0*/  ISETP.NE.U32.AND P0, PT, RZ, UR8, PT ;  /* 0x00000008ff007c0c */ /* 0x000fe2000bf05070 */
[----:B------:R-:W-:Y:S01]  /*185b0*/  ULDC.64 UR6, c[0x0][0xa00] ;  /* 0x0002800000067ab9 */ /* 0x000fe20000000a00 */
[----:B------:R-:W-:Y:S01]  /*185c0*/  IMAD.MOV.U32 R0, RZ, RZ, RZ ;  /* 0x000000ffff007224 */ /* 0x000fe200078e00ff */
[----:B------:R-:W-:Y:S01]  /*185d0*/  UISETP.NE.AND.EX UP0, UPT, UR5, URZ, UPT, UP0 ;  /* 0x0000003f0500728c */ /* 0x000fe2000bf05300 */
[----:B------:R-:W-:Y:S01]  /*185e0*/  ISETP.NE.AND.EX P0, PT, RZ, UR9, PT, P0 ;  /* 0x00000009ff007c0c */ /* 0x000fe2000bf05300 */
[----:B------:R-:W-:Y:S01]  /*185f0*/  UIMAD.WIDE UR6, UR42, 0x4, UR6 ;  /* 0x000000042a0678a5 */ /* 0x000fe2000f8e0206 */
[----:B-123--:R-:W2:Y:S01]  /*18600*/  LDL.LU R6, [R1+0x18] ;  /* 0x0000180001067983 */ /* 0x00eea20000300800 */
[----:B------:R-:W-:Y:S01]  /*18610*/  ULDC.64 UR10, c[0x0][0xa18] ;  /* 0x00028600000a7ab9 */ /* 0x000fe20000000a00 */
[----:B0-----:R-:W0:Y:S01]  /*18620*/  LDC R7, c[0x0][0x288] ;  /* 0x0000a200ff077b82 */ /* 0x001e220000000800 */
[----:B------:R-:W-:Y:S01]  /*18630*/  PLOP3.LUT P1, PT, PT, PT, UP0, 0x80, 0x0 ;  /* 0x000000000000781c */ /* 0x000fe20003f2f008 */
[----:B------:R-:W-:Y:S01]  /*18640*/  ULDC.64 UR8, c[0x0][0xa08] ;  /* 0x0002820000087ab9 */ /* 0x000fe20000000a00 */
[----:B------:R-:W-:-:S02]  /*18650*/  IMAD.U32 R2, RZ, RZ, UR6 ;  /* 0x00000006ff027e24 */ /* 0x000fc4000f8e00ff */
[----:B------:R-:W-:Y:S01]  /*18660*/  IMAD.U32 R3, RZ, RZ, UR7 ;  /* 0x00000007ff037e24 */ /* 0x000fe2000f8e00ff */
[----:B------:R-:W-:Y:S02]  /*18670*/  @UP0 ULDC.64 UR4, c[0x0][0xa28] ;  /* 0x00028a0000040ab9 */ /* 0x000fe40000000a00 */
[----:B------:R-:W-:Y:S02]  /*18680*/  @UP0 UIMAD.WIDE UR4, UR42, 0x4, UR4 ;  /* 0x000000042a0408a5 */ /* 0x000fe4000f8e0204 */
[----:B------:R1:W3:Y:S01]  /*18690*/  @P0 LDG.E R5, desc[UR52][R2.64] ;  /* 0x0000003402050981 */ /* 0x0002e2000c1e1900 */
[----:B------:R-:W-:-:S04]  /*186a0*/  UISETP.NE.U32.AND UP0, UPT, UR10, URZ, UPT ;  /* 0x0000003f0a00728c */ /* 0x000fc8000bf05070 */
[----:B------:R-:W-:Y:S01]  /*186b0*/  UISETP.NE.AND.EX UP0, UPT, UR11, URZ, UPT, UP0 ;  /* 0x0000003f0b00728c */ /* 0x000fe2000bf05300 */
[----:B-1----:R-:W-:Y:S02]  /*186c0*/  IMAD.U32 R2, RZ, RZ, UR4 ;  /* 0x00000004ff027e24 */ /* 0x002fe4000f8e00ff */
[----:B------:R-:W-:Y:S01]  /*186d0*/  IMAD.U32 R3, RZ, RZ, UR5 ;  /* 0x00000005ff037e24 */ /* 0x000fe2000f8e00ff */
[----:B------:R-:W-:-:S04]  /*186e0*/  ULDC.64 UR4, c[0x0][0xa08] ;  /* 0x0002820000047ab9 */ /* 0x000fc80000000a00 */
[----:B------:R1:W5:Y:S01]  /*186f0*/  @P1 LDG.E R0, desc[UR52][R2.64] ;  /* 0x0000003402001981 */ /* 0x000362000c1e1900 */
[----:B------:R-:W-:Y:S01]  /*18700*/  ISETP.NE.U32.AND P1, PT, RZ, UR4, PT ;  /* 0x00000004ff007c0c */ /* 0x000fe2000bf25070 */
[----:B------:R-:W-:Y:S01]  /*18710*/  UIMAD.WIDE UR8, UR42, 0x4, UR8 ;  /* 0x000000042a0878a5 */ /* 0x000fe2000f8e0208 */
[----:B------:R-:W-:Y:S02]  /*18720*/  IMAD.MOV.U32 R4, RZ, RZ, RZ ;  /* 0x000000ffff047224 */ /* 0x000fe400078e00ff */
[----:B------:R-:W-:Y:S01]  /*18730*/  ISETP.NE.AND.EX P1, PT, RZ, UR5, PT, P1 ;  /* 0x00000005ff007c0c */ /* 0x000fe2000bf25310 */
[----:B------:R-:W-:Y:S01]  /*18740*/  @UP0 ULDC.64 UR4, c[0x0][0xa18] ;  /* 0x0002860000040ab9 */ /* 0x000fe20000000a00 */
[----:B------:R-:W-:Y:S01]  /*18750*/  PLOP3.LUT P4, PT, PT, PT, UP0, 0x80, 0x0 ;  /* 0x000000000000781c */ /* 0x000fe20003f8f008 */
[----:B------:R-:W-:Y:S01]  /*18760*/  @UP0 UIMAD.WIDE UR4, UR42, 0x4, UR4 ;  /* 0x000000042a0408a5 */ /* 0x000fe2000f8e0204 */
[----:B-1----:R-:W-:Y:S02]  /*18770*/  IMAD.U32 R2, RZ, RZ, UR8 ;  /* 0x00000008ff027e24 */ /* 0x002fe4000f8e00ff */
[----:B------:R-:W-:-:S07]  /*18780*/  IMAD.U32 R3, RZ, RZ, UR9 ;  /* 0x00000009ff037e24 */ /* 0x000fce000f8e00ff */
[----:B------:R1:W5:Y:S02]  /*18790*/  @P1 LDG.E R4, desc[UR52][R2.64] ;  /* 0x0000003402041981 */ /* 0x000364000c1e1900 */
[----:B-1----:R-:W-:Y:S02]  /*187a0*/  IMAD.U32 R2, RZ, RZ, UR4 ;  /* 0x00000004ff027e24 */ /* 0x002fe4000f8e00ff */
[----:B------:R-:W-:Y:S01]  /*187b0*/  IMAD.U32 R3, RZ, RZ, UR5 ;  /* 0x00000005ff037e24 */ /* 0x000fe2000f8e00ff */
[----:B------:R-:W-:Y:S01]  /*187c0*/  UMOV UR43, URZ ;  /* 0x0000003f002b7c82 */ /* 0x000fe20008000000 */
[----:B------:R-:W-:-:S03]  /*187d0*/  ULDC.64 UR4, c[0x0][0xa20] ;  /* 0x0002880000047ab9 */ /* 0x000fc60000000a00 */
[----:B0-----:R0:W4:Y:S01]  /*187e0*/  @P4 LDG.E R7, desc[UR52][R2.64] ;  /* 0x0000003402074981 */ /* 0x001122000c1e1900 */
[----:B------:R-:W-:-:S04]  /*187f0*/  ISETP.NE.U32.AND P3, PT, RZ, UR4, PT ;  /* 0x00000004ff007c0c */ /* 0x000fc8000bf65070 */
[----:B------:R-:W-:Y:S01]  /*18800*/  ISETP.NE.AND.EX P3, PT, RZ, UR5, PT, P3 ;  /* 0x00000005ff007c0c */ /* 0x000fe2000bf65330 */
[----:B0-----:R-:W0:Y:S02]  /*18810*/  LDC.64 R2, c[0x0][0x418] ;  /* 0x00010600ff027b82 */ /* 0x001e240000000a00 */
[----:B0-----:R-:W-:-:S04]  /*18820*/  ISETP.NE.U32.AND P2, PT, R2, RZ, PT ;  /* 0x000000ff0200720c */ /* 0x001fc80003f45070 */
[----:B------:R-:W-:Y:S02]  /*18830*/  ISETP.NE.AND.EX P2, PT, R3, RZ, PT, P2 ;  /* 0x000000ff0300720c */ /* 0x000fe40003f45320 */
[C---:B--2---:R-:W-:Y:S02]  /*18840*/  R2UR UR36, R6.reuse ;  /* 0x00000000062472ca */ /* 0x044fe400000e0000 */
[C---:B------:R-:W-:Y:S02]  /*18850*/  LOP3.LUT R2, R6.reuse, 0xff000000, RZ, 0xc0, !PT ;  /* 0xff00000006027812 */ /* 0x040fe400078ec0ff */
[----:B------:R-:W-:Y:S02]  /*18860*/  LOP3.LUT R6, R6, 0xff0000, RZ, 0xc0, !PT ;  /* 0x00ff000006067812 */ /* 0x000fe400078ec0ff */
[----:B------:R-:W-:-:S04]  /*18870*/  SHF.R.U32.HI R2, RZ, 0x8, R2 ;  /* 0x00000008ff027819 */ /* 0x000fc80000011602 */
[----:B------:R-:W-:Y:S02]  /*18880*/  LEA.HI R6, R6, R2, RZ, 0x10 ;  /* 0x0000000206067211 */ /* 0x000fe400078f80ff */
[----:B---3--:R-:W-:Y:S01]  /*18890*/  @P0 R2UR UR43, R5 ;  /* 0x00000000052b02ca */ /* 0x008fe200000e0000 */
[----:B------:R-:W-:Y:S01]  /*188a0*/  ULOP3.LUT UR36, UR36, 0xffff, URZ, 0xc0, !UPT ;  /* 0x0000ffff24247892 */ /* 0x000fe2000f8ec03f */
[----:B------:R-:W0:Y:S02]  /*188b0*/  LDC R5, c[0x0][0x424] ;  /* 0x00010900ff057b82 */ /* 0x000e240000000800 */
[----:B0-----:R-:W-:Y:S01]  /*188c0*/  SEL R5, R5, 0x1, P2 ;  /* 0x0000000105057807 */ /* 0x001fe20001000000 */
[----:B----4-:R0:W-:Y:S01]  /*188d0*/  STL [R1+0x1c], R7 ;  /* 0x00001c0701007387 */ /* 0x0101e20000100800 */
[----:B------:R-:W-:-:S04]  /*188e0*/  IMAD.MOV.U32 R9, RZ, RZ, R7 ;  /* 0x000000ffff097224 */ /* 0x000fc800078e0007 */
[----:B0-----:R-:W0:Y:S02]  /*188f0*/  LDC R7, c[0x0][0x2f0] ;  /* 0x0000bc00ff077b82 */ /* 0x001e240000000800 */
[----:B0-----:R-:W-:Y:S01]  /*18900*/  IMAD R5, R5, R7, RZ ;  /* 0x0000000705057224 */ /* 0x001fe200078e02ff */
[----:B------:R-:W-:Y:S06]  /*18910*/  @P4 BRA `(.L_x_1176) ;  /* 0x00000000001c4947 */ /* 0x000fec0003800000 */
[----:B------:R-:W-:Y:S05]  /*18920*/  @!P0 BRA `(.L_x_1176) ;  /* 0x0000000000188947 */ /* 0x000fea0003800000 */
[----:B------:R-:W-:Y:S02]  /*18930*/  IMAD.U32 R2, RZ, RZ, UR6 ;  /* 0x00000006ff027e24 */ /* 0x000fe4000f8e00ff */
[----:B------:R-:W-:-:S05]  /*18940*/  IMAD.U32 R3, RZ, RZ, UR7 ;  /* 0x00000007ff037e24 */ /* 0x000fca000f8e00ff */
[----:B------:R-:W2:Y:S04]  /*18950*/  LDG.E R7, desc[UR52][R2.64] ;  /* 0x0000003402077981 */ /* 0x000ea8000c1e1900 */
[----:B------:R-:W2:Y:S02]  /*18960*/  LDG.E R2, desc[UR52][R2.64+0x4] ;  /* 0x0000043402027981 */ /* 0x000ea4000c1e1900 */
[----:B--2---:R-:W-:-:S05]  /*18970*/  IMAD.IADD R9, R2, 0x1, -R7 ;  /* 0x0000000102097824 */ /* 0x004fca00078e0a07 */
[----:B------:R0:W-:Y:S02]  /*18980*/  STL [R1+0x1c], R9 ;  /* 0x00001c0901007387 */ /* 0x0001e40000100800 */
.L_x_1176:
[----:B-----5:R-:W-:-:S05]  /*18990*/  IMAD.IADD R2, R4, 0x1, R0 ;  /* 0x0000000104027824 */ /* 0x020fca00078e0200 */
[----:B------:R1:W-:Y:S01]  /*189a0*/  STL [R1+0x18], R2 ;  /* 0x0000180201007387 */ /* 0x0003e20000100800 */
[----:B------:R-:W-:Y:S05]  /*189b0*/  @!P3 BRA `(.L_x_1177) ;  /* 0x000000000018b947 */ /* 0x000fea0003800000 */
[----:B------:R-:W-:Y:S02]  /*189c0*/  ULDC.64 UR4, c[0x0][0xa20] ;  /* 0x0002880000047ab9 */ /* 0x000fe40000000a00 */
[----:B------:R-:W-:-:S06]  /*189d0*/  UIMAD.WIDE UR4, UR42, 0x4, UR4 ;  /* 0x000000042a0478a5 */ /* 0x000fcc000f8e0204 */
[----:B-1----:R-:W-:Y:S02]  /*189e0*/  IMAD.U32 R2, RZ, RZ, UR4 ;  /* 0x00000004ff027e24 */ /* 0x002fe4000f8e00ff */
[----:B------:R-:W-:-:S05]  /*189f0*/  IMAD.U32 R3, RZ, RZ, UR5 ;  /* 0x00000005ff037e24 */ /* 0x000fca000f8e00ff */
[----:B------:R2:W5:Y:S01]  /*18a00*/  LDG.E R5, desc[UR52][R2.64] ;  /* 0x0000003402057981 */ /* 0x000562000c1e1900 */
[----:B------:R-:W-:Y:S05]  /*18a10*/  BRA `(.L_x_1178) ;  /* 0x0000000000187947 */ /* 0x000fea0003800000 */
.L_x_1177:
[----:B------:R-:W-:Y:S05]  /*18a20*/  @!P1 BRA `(.L_x_1178) ;  /* 0x0000000000149947 */ /* 0x000fea0003800000 */
[----:B-1----:R-:W-:Y:S02]  /*18a30*/  IMAD.U32 R2, RZ, RZ, UR8 ;  /* 0x00000008ff027e24 */ /* 0x002fe4000f8e00ff */
[----:B------:R-:W-:-:S05]  /*18a40*/  IMAD.U32 R3, RZ, RZ, UR9 ;  /* 0x00000009ff037e24 */ /* 0x000fca000f8e00ff */
[----:B------:R-:W2:Y:S04]  /*18a50*/  LDG.E R5, desc[UR52][R2.64] ;  /* 0x0000003402057981 */ /* 0x000ea8000c1e1900 */
[----:B------:R-:W2:Y:S02]  /*18a60*/  LDG.E R2, desc[UR52][R2.64+0x4] ;  /* 0x0000043402027981 */ /* 0x000ea4000c1e1900 */
[----:B--2---:R-:W-:-:S07]  /*18a70*/  IMAD.IADD R5, R2, 0x1, -R5 ;  /* 0x0000000102057824 */ /* 0x004fce00078e0a05 */
.L_x_1178:
[----:B------:R-:W3:Y:S01]  /*18a80*/  LDL.LU R4, [R1+0x14] ;  /* 0x0000140001047983 */ /* 0x000ee20000300800 */
[----:B-12---:R-:W1:Y:S01]  /*18a90*/  LDC R2, c[0x0][0x448] ;  /* 0x00011200ff027b82 */ /* 0x006e620000000800 */
[----:B-----5:R-:W-:Y:S01]  /*18aa0*/  IMAD.IADD R0, R5, 0x1, -R0 ;  /* 0x0000000105007824 */ /* 0x020fe200078e0a00 */
[----:B-1----:R-:W-:-:S13]  /*18ab0*/  ISETP.NE.AND P1, PT, R2, 0x1, PT ;  /* 0x000000010200780c */ /* 0x002fda0003f25270 */
[----:B------:R-:W1:Y:S08]  /*18ac0*/  @P1 LDC R3, c[0x0][0x44c] ;  /* 0x00011300ff031b82 */ /* 0x000e700000000800 */
[----:B------:R-:W2:Y:S01]  /*18ad0*/  @P1 LDC R2, c[0x0][0x450] ;  /* 0x00011400ff021b82 */ /* 0x000ea20000000800 */
[----:B---3--:R-:W-:-:S04]  /*18ae0*/  IMAD.SHL.U32 R10, R4, 0x80, RZ ;  /* 0x00000080040a7824 */ /* 0x008fc800078e00ff */
[----:B------:R-:W-:Y:S01]  /*18af0*/  VIADD R4, R10, 0x7f ;  /* 0x0000007f0a047836 */ /* 0x000fe20000000000 */
[----:B------:R3:W-:Y:S03]  /*18b00*/  STL [R1+0x14], R10 ;  /* 0x0000140a01007387 */ /* 0x0007e60000100800 */
[----:B-1----:R-:W-:-:S04]  /*18b10*/  @P1 IMAD.HI.U32 R3, R4, R3, RZ ;  /* 0x0000000304031227 */ /* 0x002fc800078e00ff */
[----:B------:R-:W-:Y:S01]  /*18b20*/  IMAD.MOV.U32 R7, RZ, RZ, R4 ;  /* 0x000000ffff077224 */ /* 0x000fe200078e0004 */
[----:B--2---:R-:W-:Y:S02]  /*18b30*/  @P1 SHF.R.U32.HI R7, RZ, R2, R3 ;  /* 0x00000002ff071219 */ /* 0x004fe40000011603 */
[----:B------:R-:W-:-:S05]  /*18b40*/  IADD3 R2, R0, 0x1, -R9 ;  /* 0x0000000100027810 */ /* 0x000fca0007ffe809 */
[----:B------:R-:W-:Y:S02]  /*18b50*/  IMAD.IADD R7, R2, 0x1, R7 ;  /* 0x0000000102077824 */ /* 0x000fe400078e0207 */
[----:B------:R-:W1:Y:S02]  /*18b60*/  LDC.64 R2, c[0x0][0x9e0] ;  /* 0x00027800ff027b82 */ /* 0x000e640000000a00 */
[----:B-1----:R-:W-:Y:S01]  /*18b70*/  ISETP.GE.AND P2, PT, R3, 0x1, PT ;  /* 0x000000010300780c */ /* 0x002fe20003f46270 */
[----:B------:R-:W-:-:S12]  /*18b80*/  IMAD.IADD R2, R7, 0x1, R2 ;  /* 0x0000000107027824 */ /* 0x000fd800078e0202 */
[----:B---3--:R-:W-:Y:S05]  /*18b90*/  @!P2 BRA `(.L_x_1179) ;  /* 0x000000000040a947 */ /* 0x008fea0003800000 */
[C---:B------:R-:W-:Y:S01]  /*18ba0*/  ISETP.GT.AND P0, PT, R7.reuse, RZ, PT ;  /* 0x000000ff0700720c */ /* 0x040fe20003f04270 */
[----:B------:R-:W-:-:S12]  /*18bb0*/  VIADD R8, R7, 0xffffffff ;  /* 0xffffffff07087836 */ /* 0x000fd80000000000 */
[----:B------:R-:W-:Y:S05]  /*18bc0*/  @P0 BRA `(.L_x_1180) ;  /* 0x00000000001c0947 */ /* 0x000fea0003800000 */
[----:B------:R-:W-:Y:S01]  /*18bd0*/  ISETP.NE.AND P0, PT, R3, 0x1, PT ;  /* 0x000000010300780c */ /* 0x000fe20003f05270 */
[----:B------:R-:W-:-:S12]  /*18be0*/  IMAD.MOV R7, RZ, RZ, -R7 ;  /* 0x000000ffff077224 */ /* 0x000fd800078e0a07 */
[----:B------:R-:W1:Y:S02]  /*18bf0*/  @P0 LDC.64 R4, c[0x0][0x9e8] ;  /* 0x00027a00ff040b82 */ /* 0x000e640000000a00 */
[----:B-1----:R-:W-:-:S05]  /*18c00*/  @P0 IMAD.HI.U32 R4, R7, R4, RZ ;  /* 0x0000000407040227 */ /* 0x002fca00078e00ff */
[----:B------:R-:W-:-:S04]  /*18c10*/  @P0 SHF.R.U32.HI R7, RZ, R5, R4 ;  /* 0x00000005ff070219 */ /* 0x000fc80000011604 */
[----:B------:R-:W-:Y:S01]  /*18c20*/  LOP3.LUT R8, RZ, R7, RZ, 0x33, !PT ;  /* 0x00000007ff087212 */ /* 0x000fe200078e33ff */
[----:B------:R-:W-:Y:S06]  /*18c30*/  BRA `(.L_x_1181) ;  /* 0x0000000000107947 */ /* 0x000fec0003800000 */
.L_x_1180:
[----:B------:R-:W-:-:S13]  /*18c40*/  ISETP.NE.AND P0, PT, R3, 0x1, PT ;  /* 0x000000010300780c */ /* 0x000fda0003f05270 */
[----:B------:R-:W1:Y:S02]  /*18c50*/  @P0 LDC.64 R4, c[0x0][0x9e8] ;  /* 0x00027a00ff040b82 */ /* 0x000e640000000a00 */
[----:B-1----:R-:W-:-:S05]  /*18c60*/  @P0 IMAD.HI.U32 R4, R8, R4, RZ ;  /* 0x0000000408040227 */ /* 0x002fca00078e00ff */
[----:B------:R-:W-:-:S07]  /*18c70*/  @P0 SHF.R.U32.HI R8, RZ, R5, R4 ;  /* 0x00000005ff080219 */ /* 0x000fce0000011604 */
.L_x_1181:
[----:B------:R-:W-:-:S05]  /*18c80*/  IMAD R8, R8, R3, R3 ;  /* 0x0000000308087224 */ /* 0x000fca00078e0203 */
[----:B------:R-:W-:-:S07]  /*18c90*/  VIMNMX R2, R2, R8, PT ;  /* 0x0000000802027248 */ /* 0x000fce0003fe0100 */
.L_x_1179:
[----:B------:R-:W1:Y:S01]  /*18ca0*/  @P1 LDC R7, c[0x0][0x44c] ;  /* 0x00011300ff071b82 */ /* 0x000e620000000800 */
[----:B------:R-:W-:Y:S01]  /*18cb0*/  VIADD R2, R2, 0x9f ;  /* 0x0000009f02027836 */ /* 0x000fe20000000000 */
[----:B------:R-:W-:Y:S01]  /*18cc0*/  ULDC UR4, c[0x0][0x9dc] ;  /* 0x0002770000047ab9 */ /* 0x000fe20000000800 */
[----:B------:R-:W-:Y:S02]  /*18cd0*/  IMAD.MOV.U32 R4, RZ, RZ, R10 ;  /* 0x000000ffff047224 */ /* 0x000fe400078e000a */
[----:B------:R-:W-:-:S03]  /*18ce0*/  IMAD.HI R2, R2, 0x66666667, RZ ;  /* 0x6666666702027827 */ /* 0x000fc600078e02ff */
[----:B------:R-:W2:Y:S01]  /*18cf0*/  @P1 LDC R5, c[0x0][0x450] ;  /* 0x00011400ff051b82 */ /* 0x000ea20000000800 */
[----:B-1----:R-:W-:-:S05]  /*18d00*/  @P1 IMAD.HI.U32 R7, R10, R7, RZ ;  /* 0x000000070a071227 */ /* 0x002fca00078e00ff */
[----:B--2---:R-:W-:Y:S01]  /*18d10*/  @P1 SHF.R.U32.HI R4, RZ, R5, R7 ;  /* 0x00000005ff041219 */ /* 0x004fe20000011607 */
[----:B------:R-:W-:-:S03]  /*18d20*/  VIADD R5, R0, 0x9f ;  /* 0x0000009f00057836 */ /* 0x000fc60000000000 */
[----:B------:R-:W-:Y:S01]  /*18d30*/  IADD3 R7, R4, R0, -R9 ;  /* 0x0000000004077210 */ /* 0x000fe20007ffe809 */
[----:B------:R-:W-:Y:S01]  /*18d40*/  IMAD.HI R5, R5, 0x66666667, RZ ;  /* 0x6666666705057827 */ /* 0x000fe200078e02ff */
[----:B------:R-:W-:-:S04]  /*18d50*/  SHF.R.U32.HI R0, RZ, 0x1f, R2 ;  /* 0x0000001fff007819 */ /* 0x000fc80000011602 */
[----:B------:R-:W-:Y:S02]  /*18d60*/  LEA.HI.SX32 R0, R2, R0, 0x1a ;  /* 0x0000000002007211 */ /* 0x000fe400078fd2ff */
[----:B------:R-:W-:-:S04]  /*18d70*/  SHF.R.U32.HI R2, RZ, 0x1f, R5 ;  /* 0x0000001fff027819 */ /* 0x000fc80000011605 */
[----:B------:R-:W-:-:S04]  /*18d80*/  LEA.HI.SX32 R2, R5, R2, 0x1a ;  /* 0x0000000205027211 */ /* 0x000fc800078fd2ff */
[----:B------:R-:W-:Y:S01]  /*18d90*/  VIMNMX R0, R2, R0, PT ;  /* 0x0000000002007248 */ /* 0x000fe20003fe0100 */
[----:B------:R-:W-:Y:S01]  /*18da0*/  VIADD R2, R7, -UR4 ;  /* 0x8000000407027c36 */ /* 0x000fe20008000000 */
[----:B------:R-:W-:Y:S06]  /*18db0*/  @!P2 BRA `(.L_x_1182) ;  /* 0x00000000003ca947 */ /* 0x000fec0003800000 */
[----:B------:R-:W-:-:S13]  /*18dc0*/  ISETP.GT.AND P0, PT, R7, -0x1, PT ;  /* 0xffffffff0700780c */ /* 0x000fda0003f04270 */
[----:B------:R-:W-:Y:S05]  /*18dd0*/  @P0 BRA `(.L_x_1183) ;  /* 0x00000000001c0947 */ /* 0x000fea0003800000 */
[----:B------:R-:W-:Y:S02]  /*18de0*/  ISETP.NE.AND P0, PT, R3, 0x1, PT ;  /* 0x000000010300780c */ /* 0x000fe40003f05270 */
[----:B------:R-:W-:-:S11]  /*18df0*/  LOP3.LUT R7, RZ, R7, RZ, 0x33, !PT ;  /* 0x00000007ff077212 */ /* 0x000fd600078e33ff */
[----:B------:R-:W1:Y:S02]  /*18e00*/  @P0 LDC.64 R4, c[0x0][0x9e8] ;  /* 0x00027a00ff040b82 */ /* 0x000e640000000a00 */
[----:B-1----:R-:W-:-:S05]  /*18e10*/  @P0 IMAD.HI.U32 R4, R7, R4, RZ ;  /* 0x0000000407040227 */ /* 0x002fca00078e00ff */
[----:B------:R-:W-:-:S04]  /*18e20*/  @P0 SHF.R.U32.HI R7, RZ, R5, R4 ;  /* 0x00000005ff070219 */ /* 0x000fc80000011604 */
[----:B------:R-:W-:Y:S01]  /*18e30*/  LOP3.LUT R7, RZ, R7, RZ, 0x33, !PT ;  /* 0x00000007ff077212 */ /* 0x000fe200078e33ff */
[----:B------:R-:W-:Y:S06]  /*18e40*/  BRA `(.L_x_1184) ;  /* 0x0000000000107947 */ /* 0x000fec0003800000 */
.L_x_1183:
[----:B------:R-:W-:-:S13]  /*18e50*/  ISETP.NE.AND P0, PT, R3, 0x1, PT ;  /* 0x000000010300780c */ /* 0x000fda0003f05270 */
[----:B------:R-:W1:Y:S02]  /*18e60*/  @P0 LDC.64 R4, c[0x0][0x9e8] ;  /* 0x00027a00ff040b82 */ /* 0x000e640000000a00 */
[----:B-1----:R-:W-:-:S05]  /*18e70*/  @P0 IMAD.HI.U32 R4, R7, R4, RZ ;  /* 0x0000000407040227 */ /* 0x002fca00078e00ff */
[----:B------:R-:W-:-:S07]  /*18e80*/  @P0 SHF.R.U32.HI R7, RZ, R5, R4 ;  /* 0x00000005ff070219 */ /* 0x000fce0000011604 */
.L_x_1184:
[----:B------:R-:W-:-:S05]  /*18e90*/  IMAD R3, R7, R3, RZ ;  /* 0x0000000307037224 */ /* 0x000fca00078e02ff */
[----:B------:R-:W-:-:S07]  /*18ea0*/  VIMNMX R2, R2, R3, !PT ;  /* 0x0000000302027248 */ /* 0x000fce0007fe0100 */
.L_x_1182:
[----:B------:R-:W-:Y:S01]  /*18eb0*/  SHF.R.U32.HI R5, RZ, 0x10, R6 ;  /* 0x00000010ff057819 */ /* 0x000fe20000011606 */
[----:B------:R-:W-:-:S03]  /*18ec0*/  IMAD.HI R2, R2, 0x66666667, RZ ;  /* 0x6666666702027827 */ /* 0x000fc600078e02ff */
[----:B------:R-:W-:Y:S02]  /*18ed0*/  ISETP.NE.AND P0, PT, R5, RZ, PT ;  /* 0x000000ff0500720c */ /* 0x000fe40003f05270 */
[----:B------:R-:W-:-:S04]  /*18ee0*/  SHF.R.U32.HI R3, RZ, 0x1f, R2 ;  /* 0x0000001fff037819 */ /* 0x000fc80000011602 */
[----:B------:R-:W-:Y:S01]  /*18ef0*/  LEA.HI.SX32 R3, R2, R3, 0x1a ;  /* 0x0000000302037211 */ /* 0x000fe200078fd2ff */
[----:B------:R-:W-:-:S03]  /*18f00*/  IMAD.MOV.U32 R2, RZ, RZ, RZ ;  /* 0x000000ffff027224 */ /* 0x000fc600078e00ff */
[----:B------:R-:W-:-:S03]  /*18f10*/  VIMNMX R4, RZ, R3, !PT ;  /* 0x00000003ff047248 */ /* 0x000fc60007fe0100 */
[----:B------:R-:W1:Y:S01]  /*18f20*/  @!P0 LDC R5, c[0x0][0x9f0] ;  /* 0x00027c00ff058b82 */ /* 0x000e620000000800 */
[----:B------:R-:W-:-:S13]  /*18f30*/  ISETP.GT.AND P1, PT, R0, R4, PT ;  /* 0x000000040000720c */ /* 0x000fda0003f24270 */
[----:B------:R-:W-:Y:S05]  /*18f40*/  @!P1 BRA `(.L_x_1185) ;  /* 0x00000000006c9947 */ /* 0x000fea0003800000 */
[-C--:B-1----:R-:W-:Y:S02]  /*18f50*/  IABS R7, R5.reuse ;  /* 0x0000000500077213 */ /* 0x082fe40000000000 */
[----:B0-----:R-:W-:Y:S02]  /*18f60*/  IABS R9, R5 ;  /* 0x0000000500097213 */ /* 0x001fe40000000000 */
        /* <DEDUP_REMOVED lines=9> */
[----:B------:R-:W-:-:S05]  /*19000*/  IADD3 R3, R5, -0x1, R0 ;  /* 0xffffffff05037810 */ /* 0x000fca0007ffe000 */
[----:B------:R-:W-:-:S05]  /*19010*/  IMAD.IADD R3, R3, 0x1, -R4 ;  /* 0x0000000103037824 */ /* 0x000fca00078e0a04 */
[----:B------:R-:W-:Y:S02]  /*19020*/  IABS R2, R3 ;  /* 0x0000000300027213 */ /* 0x000fe40000000000 */
[----:B------:R-:W-:-:S03]  /*19030*/  LOP3.LUT R3, R3, R5, RZ, 0x3c, !PT ;  /* 0x0000000503037212 */ /* 0x000fc600078e3cff */
        /* <DEDUP_REMOVED lines=12> */
.L_x_1185:
[----:B------:R-:W-:Y:S01]  /*19100*/  LOP3.LUT R6, R6, 0xff, RZ, 0xc0, !PT ;  /* 0x000000ff06067812 */ /* 0x000fe200078ec0ff */
[----:B------:R-:W-:Y:S04]  /*19110*/  BSSY B7, `(.L_x_1186) ;  /* 0x0000320000077945 */ /* 0x000fe80003800000 */
[----:B------:R-:W-:-:S05]  /*19120*/  IMAD R3, R6, R2, R4 ;  /* 0x0000000206037224 */ /* 0x000fca00078e0204 */
        /* <DEDUP_REMOVED lines=10> */
[----:B------:R-:W-:Y:S02]  /*191d0*/  VOTEU.ANY UR4, UPT, PT ;  /* 0x0000000000047886 */ /* 0x000fe400038e0100 */
[----:B------:R-:W2:Y:S08]  /*191e0*/  FLO.U32 R0, UR4 ;  /* 0x0000000400007d00 */ /* 0x000eb000080e0000 */
[----:B-1----:R-:W1:Y:S01]  /*191f0*/  POPC R5, UR4 ;  /* 0x0000000400057d09 */ /* 0x002e620008000000 */
[----:B--2---:R-:W-:-:S02]  /*19200*/  ISETP.EQ.U32.AND P0, PT, R0, R3, PT ;  /* 0x000000030000720c */ /* 0x004fc40003f02070 */
[----:B------:R-:W1:Y:S11]  /*19210*/  LDC.64 R2, c[0x0][0xc60] ;  /* 0x00031800ff027b82 */ /* 0x000e760000000a00 */
[----:B-1----:R-:W2:Y:S01]  /*19220*/  @P0 ATOMG.E.ADD.STRONG.GPU PT, R3, desc[UR52][R2.64], R5 ;  /* 0x00000005020309a8 */ /* 0x002ea200081ee1f4 */
[----:B------:R-:W1:Y:S02]  /*19230*/  S2R R4, SR_LTMASK ;  /* 0x0000000000047919 */ /* 0x000e640000003900 */
[----:B-1----:R-:W-:-:S04]  /*19240*/  LOP3.LUT R4, R4, UR4, RZ, 0xc0, !PT ;  /* 0x0000000404047c12 */ /* 0x002fc8000f8ec0ff */
[----:B------:R-:W1:Y:S01]  /*19250*/  POPC R7, R4 ;  /* 0x0000000400077309 */ /* 0x000e620000000000 */
[----:B--2---:R-:W1:Y:S02]  /*19260*/  SHFL.IDX PT, R0, R3, R0, 0x1f ;  /* 0x00001f0003007589 */ /* 0x004e6400000e0000 */
[----:B-1----:R-:W-:-:S05]  /*19270*/  IADD3 R0, R0, UR40, R7 ;  /* 0x0000002800007c10 */ /* 0x002fca000fffe007 */
[----:B------:R3:W-:Y:S01]  /*19280*/  STL [R1+0x10], R0 ;  /* 0x0000100001007387 */ /* 0x0007e20000100800 */
[----:B------:R-:W-:Y:S05]  /*19290*/  BRA `(.L_x_1188) ;  /* 0x00000030001c7947 */ /* 0x000fea0003800000 */
.L_x_1187:
        /* <DEDUP_REMOVED lines=9> */
[----:B------:R-:W2:Y:S01]  /*19330*/  LDC.64 R2, c[0x4][R2] ;  /* 0x0100000002027b82 */ /* 0x000ea20000000a00 */
[----:B-1----:R-:W-:Y:S02]  /*19340*/  IMAD.U32 R5, RZ, RZ, UR7 ;  /* 0x00000007ff057e24 */ /* 0x002fe4000f8e00ff */
        /* <DEDUP_REMOVED lines=9> */
.L_x_1190:
[----:B------:R-:W-:Y:S05]  /*193e0*/  BSYNC B6 ;  /* 0x0000000000067941 */ /* 0x000fea0003800000 */
.L_x_1189:
[----:B------:R-:W-:Y:S01]  /*193f0*/  VIADD R0, R18, 0xa400 ;  /* 0x0000a40012007836 */ /* 0x000fe20000000000 */
[----:B------:R-:W-:Y:S01]  /*19400*/  LOP3.LUT R16, R16, 0xfffffffe, RZ, 0xc0, !PT ;  /* 0xfffffffe10107812 */ /* 0x000fe200078ec0ff */
[----:B------:R-:W-:Y:S03]  /*19410*/  BSSY B6, `(.L_x_1191) ;  /* 0x0000014000067945 */ /* 0x000fe60003800000 */
[----:B------:R-:W-:-:S13]  /*19420*/  LOP3.LUT P0, RZ, R0, 0x3ff, RZ, 0xc0, !PT ;  /* 0x000003ff00ff7812 */ /* 0x000fda000780c0ff */
[----:B------:R-:W-:Y:S01]  /*19430*/  @P0 LOP3.LUT R16, R16, 0x1, RZ, 0xfc, !PT ;  /* 0x0000000110100812 */ /* 0x000fe200078efcff */
[----:B------:R-:W-:Y:S06]  /*19440*/  @!P0 BRA `(.L_x_1192) ;  /* 0x0000000000408947 */ /* 0x000fec0003800000 */
        /* <DEDUP_REMOVED lines=16> */
.L_x_1192:
[----:B------:R-:W-:Y:S05]  /*19550*/  BSYNC B6 ;  /* 0x0000000000067941 */ /* 0x000fea0003800000 */
.L_x_1191:
        /* <DEDUP_REMOVED lines=20> */
.L_x_1194:
[----:B------:R-:W-:Y:S05]  /*196a0*/  BSYNC B6 ;  /* 0x0000000000067941 */ /* 0x000fea0003800000 */
.L_x_1193:
        /* <DEDUP_REMOVED lines=19> */
.L_x_1196:
[----:B------:R-:W-:Y:S05]  /*197e0*/  BSYNC B6 ;  /* 0x0000000000067941 */ /* 0x000fea0003800000 */
.L_x_1195:
[----:B------:R-:W-:Y:S01]  /*197f0*/  ULDC.64 UR4, c[0x0][0x9f8] ;  /* 0x00027e0000047ab9 */ /* 0x000fe20000000a00 */
[----:B------:R-:W-:Y:S01]  /*19800*/  IMAD.U32 R8, RZ, RZ, UR42 ;  /* 0x0000002aff087e24 */ /* 0x000fe2000f8e00ff */
[----:B------:R-:W-:-:S04]  /*19810*/  UISETP.NE.U32.AND UP0, UPT, UR4, URZ, UPT ;  /* 0x0000003f0400728c */ /* 0x000fc8000bf05070 */
[----:B------:R-:W-:-:S06]  /*19820*/  UISETP.NE.AND.EX UP0, UPT, UR5, URZ, UPT, UP0 ;  /* 0x0000003f0500728c */ /* 0x000fcc000bf05300 */
[----:B------:R-:W-:-:S05]  /*19830*/  PLOP3.LUT P0, PT, PT, PT, UP0, 0x80, 0x0 ;  /* 0x000000000000781c */ /* 0x000fca0003f0f008 */
[----:B------:R-:W-:Y:S02]  /*19840*/  @UP0 ULDC.64 UR4, c[0x0][0x9f8] ;  /* 0x00027e0000040ab9 */ /* 0x000fe40000000a00 */
[----:B------:R-:W-:-:S06]  /*19850*/  @UP0 UIMAD.WIDE UR4, UR42, 0x4, UR4 ;  /* 0x000000042a0408a5 */ /* 0x000fcc000f8e0204 */
[----:B------:R-:W-:Y:S02]  /*19860*/  IMAD.U32 R2, RZ, RZ, UR4 ;  /* 0x00000004ff027e24 */ /* 0x000fe4000f8e00ff */
[----:B------:R-:W-:Y:S01]  /*19870*/  IMAD.U32 R3, RZ, RZ, UR5 ;  /* 0x00000005ff037e24 */ /* 0x000fe2000f8e00ff */
[----:B------:R-:W2:Y:S01]  /*19880*/  S2R R0, SR_TID.X ;  /* 0x0000000000007919 */ /* 0x000ea20000002100 */
[----:B------:R-:W-:-:S03]  /*19890*/  ULDC.64 UR4, c[0x0][0xa08] ;  /* 0x0002820000047ab9 */ /* 0x000fc60000000a00 */
[----:B------:R3:W0:Y:S02]  /*198a0*/  @P0 LDG.E R8, desc[UR52][R2.64] ;  /* 0x0000003402080981 */ /* 0x000624000c1e1900 */
[----:B---3--:R-:W3:Y:S01]  /*198b0*/  LDC.64 R2, c[0x0][0x418] ;  /* 0x00010600ff027b82 */ /* 0x008ee20000000a00 */
[----:B--2---:R-:W-:-:S04]  /*198c0*/  SHF.R.U32.HI R0, RZ, 0x5, R0 ;  /* 0x00000005ff007819 */ /* 0x004fc80000011600 */
[----:B------:R-:W-:Y:S02]  /*198d0*/  LOP3.LUT R0, R0, 0x3, RZ, 0xc0, !PT ;  /* 0x0000000300007812 */ /* 0x000fe400078ec0ff */
[----:B---3--:R-:W-:Y:S01]  /*198e0*/  LOP3.LUT P0, RZ, R2, UR4, RZ, 0xfc, !PT ;  /* 0x0000000402ff7c12 */ /* 0x008fe2000f80fcff */
[----:B------:R-:W-:-:S03]  /*198f0*/  UMOV UR4, 0xffffffff ;  /* 0xffffffff00047882 */ /* 0x000fc60000000000 */
[----:B------:R-:W-:Y:S02]  /*19900*/  LOP3.LUT P0, RZ, R3, UR5, RZ, 0xfc, P0 ;  /* 0x0000000503ff7c12 */ /* 0x000fe4000800fcff */
[----:B0-----:R-:W-:Y:S01]  /*19910*/  SHF.R.S32.HI R9, RZ, 0x1f, R8 ;  /* 0x0000001fff097819 */ /* 0x001fe20000011408 */
[----:B------:R0:W-:Y:S01]  /*19920*/  STL [R1+0x4], R8 ;  /* 0x0000040801007387 */ /* 0x0001e20000100800 */
[----:B------:R-:W-:-:S03]  /*19930*/  SEL R17, R8, RZ, !P0 ;  /* 0x000000ff08117207 */ /* 0x000fc60004000000 */
[----:B------:R0:W-:Y:S01]  /*19940*/  STL [R1+0xc], R9 ;  /* 0x00000c0901007387 */ /* 0x0001e20000100800 */
[----:B------:R-:W-:Y:S05]  /*19950*/  BRA.DIV UR4, `(.L_x_1197) ;  /* 0x0000004204787947 */ /* 0x000fea000b800000 */
[----:B------:R2:W3:Y:S02]  /*19960*/  SHFL.IDX PT, R14, R0, RZ, 0x1f ;  /* 0x00001fff000e7589 */ /* 0x0004e400000e0000 */
.L_x_1272:
[----:B---3--:R-:W-:Y:S02]  /*19970*/  ISETP.NE.AND P0, PT, R14, RZ, PT ;  /* 0x000000ff0e00720c */ /* 0x008fe40003f05270 */
[----:B------:R-:W-:Y:S02]  /*19980*/  PLOP3.LUT P1, PT, PT, PT, PT, 0x8, 0x0 ;  /* 0x000000000000781c */ /* 0x000fe40003f2e170 */
[----:B------:R-:W-:-:S11]  /*19990*/  LOP3.LUT R16, R16, 0xfffffffe, RZ, 0xc0, !PT ;  /* 0xfffffffe10107812 */ /* 0x000fd600078ec0ff */
[----:B------:R-:W-:Y:S01]  /*199a0*/  @P1 LOP3.LUT R16, R16, 0x1, RZ, 0xfc, !PT ;  /* 0x0000000110101812 */ /* 0x000fe200078efcff */
[----:B------:R-:W-:Y:S06]  /*199b0*/  @P0 BRA `(.L_x_1198) ;  /* 0x00000004008c0947 */ /* 0x000fec0003800000 */
[----:B--2---:R-:W2:Y:S01]  /*199c0*/  LDL R0, [R1+0x2c] ;  /* 0x00002c0001007983 */ /* 0x004ea20000100800 */
[----:B------:R-:W-:Y:S01]  /*199d0*/  UMOV UR4, 0xffffffff ;  /* 0xffffffff00047882 */ /* 0x000fe20000000000 */
[----:B--2---:R-:W-:Y:S02]  /*199e0*/  VIADD R0, R0, 0xffffffff ;  /* 0xffffffff00007836 */ /* 0x004fe40000000000 */
[----:B------:R-:W-:Y:S05]  /*199f0*/  BRA.DIV UR4, `(.L_x_1199) ;  /* 0x0000004204707947 */ /* 0x000fea000b800000 */
[----:B------:R-:W-:-:S13]  /*19a00*/  ELECT P6, URZ, PT ;  /* 0x00000000003f782f */ /* 0x000fda00038c0000 */
.L_x_1275:
[----:B------:R-:W-:Y:S05]  /*19a10*/  @!P6 BRA `(.L_x_1198) ;  /* 0x000000040074e947 */ /* 0x000fea0003800000 */
[----:B------:R-:W-:-:S04]  /*19a20*/  ISETP.NE.U32.AND P0, PT, R2, RZ, PT ;  /* 0x000000ff0200720c */ /* 0x000fc80003f05070 */
[----:B------:R-:W-:-:S13]  /*19a30*/  ISETP.NE.AND.EX P0, PT, R3, RZ, PT, P0 ;  /* 0x000000ff0300720c */ /* 0x000fda0003f05300 */
[----:B------:R-:W-:Y:S05]  /*19a40*/  @!P0 BRA `(.L_x_1200) ;  /* 0x0000000000448947 */ /* 0x000fea0003800000 */
[----:B------:R-:W2:Y:S01]  /*19a50*/  LDC R7, c[0x0][0x43c] ;  /* 0x00010f00ff077b82 */ /* 0x000ea20000000800 */
[----:B------:R-:W-:Y:S01]  /*19a60*/  ULDC.64 UR4, c[0x0][0x428] ;  /* 0x00010a0000047ab9 */ /* 0x000fe20000000a00 */
[----:B--2---:R-:W-:-:S13]  /*19a70*/  ISETP.NE.AND P0, PT, R7, 0x1, PT ;  /* 0x000000010700780c */ /* 0x004fda0003f05270 */
[----:B-1----:R-:W1:Y:S02]  /*19a80*/  @P0 LDC.64 R4, c[0x0][0x440] ;  /* 0x00011000ff040b82 */ /* 0x002e640000000a00 */
        /* <DEDUP_REMOVED lines=13> */
.L_x_1200:
[----:B--2---:R-:W2:Y:S01]  /*19b60*/  LDL R3, [R1] ;  /* 0x0000000001037983 */ /* 0x004ea20000100800 */
[----:B------:R-:W-:Y:S01]  /*19b70*/  IMAD R2, R19, 0x8, R18 ;  /* 0x0000000813027824 */ /* 0x000fe200078e0212 */
[----:B0-----:R-:W0:Y:S02]  /*19b80*/  S2R R8, SR_TID.X ;  /* 0x0000000000087919 */ /* 0x001e240000002100 */
[----:B0-----:R-:W-:-:S04]  /*19b90*/  LOP3.LUT R8, R8, 0x7f, RZ, 0xc0, !PT ;  /* 0x0000007f08087812 */ /* 0x001fc800078ec0ff */
[----:B------:R-:W-:Y:S02]  /*19ba0*/  ISETP.NE.AND P1, PT, R8, RZ, PT ;  /* 0x000000ff0800720c */ /* 0x000fe40003f25270 */
[----:B--2---:R-:W-:-:S04]  /*19bb0*/  SHF.L.U32 R3, R3, 0x1f, RZ ;  /* 0x0000001f03037819 */ /* 0x004fc800000006ff */
[----:B------:R-:W0:Y:S02]  /*19bc0*/  SYNCS.PHASECHK.TRANS64.TRYWAIT P0, [R2+URZ+0x29880], R3 ;  /* 0x02988003020075a7 */ /* 0x000e24000800017f */
[----:B0-----:R-:W-:Y:S05]  /*19bd0*/  @!P0 BRA `(.L_x_1201) ;  /* 0x0000004000188947 */ /* 0x001fea0003800000 */
.L_x_1276:
[----:B------:R-:W-:Y:S05]  /*19be0*/  @P1 BRA `(.L_x_1202) ;  /* 0x00000000001c1947 */ /* 0x000fea0003800000 */
[----:B------:R-:W1:Y:S02]  /*19bf0*/  S2R R4, SR_TID.X ;  /* 0x0000000000047919 */ /* 0x000e640000002100 */
[----:B-1----:R-:W-:Y:S01]  /*19c00*/  LOP3.LUT R5, R4, 0x1f, RZ, 0xc0, !PT ;  /* 0x0000001f04057812 */ /* 0x002fe200078ec0ff */
[----:B------:R-:W-:-:S03]  /*19c10*/  IMAD.MOV.U32 R4, RZ, RZ, 0x5000 ;  /* 0x00005000ff047424 */ /* 0x000fc600078e00ff */
[----:B------:R-:W-:Y:S01]  /*19c20*/  ISETP.NE.AND P0, PT, R5, RZ, PT ;  /* 0x000000ff0500720c */ /* 0x000fe20003f05270 */
[----:B------:R2:W-:-:S12]  /*19c30*/  SYNCS.ARRIVE.TRANS64 RZ, [R2+URZ+0x29870], R4 ;  /* 0x0298700402ff79a7 */ /* 0x0005d8000800003f */
[----:B--2---:R-:W-:Y:S05]  /*19c40*/  @!P0 BRA `(.L_x_1202) ;  /* 0x0000000000048947 */ /* 0x004fea0003800000 */
[----:B------:R-:W-:Y:S01]  /*19c50*/  BPT.TRAP 0x1 ;  /* 0x000000040000795c */ /* 0x000fe20000300000 */
.L_x_1202:
[----:B-1----:R-:W2:Y:S01]  /*19c60*/  LDL R5, [R1+0x18] ;  /* 0x0000180001057983 */ /* 0x002ea20000100800 */
[----:B------:R-:W-:Y:S01]  /*19c70*/  IMAD R4, R19, 0x5000, R18 ;  /* 0x0000500013047824 */ /* 0x000fe200078e0212 */
[----:B------:R-:W-:Y:S01]  /*19c80*/  R2UR UR33, R2 ;  /* 0x00000000022172ca */ /* 0x000fe200000e0000 */
[----:B------:R-:W-:Y:S01]  /*19c90*/  UIADD3 UR4, UP0, UR44, 0x470, URZ ;  /* 0x000004702c047890 */ /* 0x000fe2000ff1e03f */
[----:B-----5:R-:W-:Y:S01]  /*19ca0*/  R2UR UR37, R17 ;  /* 0x00000000112572ca */ /* 0x020fe200000e0000 */
[----:B------:R-:W-:Y:S01]  /*19cb0*/  UMOV UR6, 0x0 ;  /* 0x0000000000067882 */ /* 0x000fe20000000000 */
[----:B------:R-:W-:Y:S01]  /*19cc0*/  R2UR UR32, R4 ;  /* 0x00000000042072ca */ /* 0x000fe200000e0000 */
[----:B------:R-:W-:Y:S01]  /*19cd0*/  UIADD3.X UR5, URZ, UR45, URZ, UP0, !UPT ;  /* 0x0000002d3f057290 */ /* 0x000fe200087fe43f */
[----:B------:R-:W-:Y:S01]  /*19ce0*/  UMOV UR7, 0x14f00000 ;  /* 0x14f0000000077882 */ /* 0x000fe20000000000 */
[----:B------:R-:W-:-:S06]  /*19cf0*/  UMOV UR34, URZ ;  /* 0x0000003f00227c82 */ /* 0x000fcc0008000000 */
[----:B------:R-:W-:-:S04]  /*19d00*/  UIADD3 UR33, UR33, 0x29870, URZ ;  /* 0x0002987021217890 */ /* 0x000fc8000fffe03f */
[----:B------:R-:W-:Y:S01]  /*19d10*/  UIADD3 UR32, UR32, 0xa400, URZ ;  /* 0x0000a40020207890 */ /* 0x000fe2000fffe03f */
[----:B--2---:R-:W-:-:S05]  /*19d20*/  IMAD R0, R0, 0xa0, R5 ;  /* 0x000000a000007824 */ /* 0x004fca00078e0205 */
[----:B------:R-:W-:-:S13]  /*19d30*/  R2UR UR35, R0 ;  /* 0x00000000002372ca */ /* 0x000fda00000e0000 */
[----:B------:R1:W-:Y:S01]  /*19d40*/  UTMALDG.4D [UR32], [UR4], desc[UR6] ;  /* 0x00000620040075b4 */ /* 0x0003e20008019000 */
[----:B------:R-:W2:Y:S02]  /*19d50*/  SYNCS.PHASECHK.TRANS64.TRYWAIT P0, [R2+URZ+0x29840], R3 ;  /* 0x02984003020075a7 */ /* 0x000ea4000800017f */
[----:B-12---:R-:W-:Y:S05]  /*19d60*/  @!P0 BRA `(.L_x_1203) ;  /* 0x0000003c00c88947 */ /* 0x006fea0003800000 */
.L_x_1277:
        /* <DEDUP_REMOVED lines=8> */
.L_x_1204:
[----:B------:R-:W-:Y:S01]  /*19df0*/  R2UR UR27, R0 ;  /* 0x00000000001b72ca */ /* 0x000fe200000e0000 */
[----:B------:R-:W-:Y:S01]  /*19e00*/  IMAD R0, R19, 0x7800, R18 ;  /* 0x0000780013007824 */ /* 0x000fe200078e0212 */
[----:B------:R-:W-:Y:S01]  /*19e10*/  R2UR UR25, R2 ;  /* 0x00000000021972ca */ /* 0x000fe200000e0000 */
[----:B------:R-:W-:Y:S01]  /*19e20*/  UIADD3 UR4, UP0, UR44, 0x370, URZ ;  /* 0x000003702c047890 */ /* 0x000fe2000ff1e03f */
[----:B------:R-:W-:Y:S01]  /*19e30*/  R2UR UR29, R17 ;  /* 0x00000000111d72ca */ /* 0x000fe200000e0000 */
[----:B------:R-:W-:Y:S01]  /*19e40*/  UMOV UR6, 0x0 ;  /* 0x0000000000067882 */ /* 0x000fe20000000000 */
[----:B------:R-:W-:Y:S01]  /*19e50*/  R2UR UR8, R0 ;  /* 0x00000000000872ca */ /* 0x000fe200000e0000 */
[----:B------:R-:W-:Y:S01]  /*19e60*/  UIADD3.X UR5, URZ, UR45, URZ, UP0, !UPT ;  /* 0x0000002d3f057290 */ /* 0x000fe200087fe43f */
[----:B------:R-:W-:Y:S01]  /*19e70*/  PLOP3.LUT P0, PT, PT, PT, PT, 0x80, 0x0 ;  /* 0x000000000000781c */ /* 0x000fe20003f0f070 */
[----:B------:R-:W-:Y:S01]  /*19e80*/  UMOV UR7, 0x14f00000 ;  /* 0x14f0000000077882 */ /* 0x000fe20000000000 */
[----:B------:R-:W-:Y:S01]  /*19e90*/  UMOV UR26, URZ ;  /* 0x0000003f001a7c82 */ /* 0x000fe20008000000 */
[----:B------:R-:W-:Y:S01]  /*19ea0*/  UMOV UR28, UR36 ;  /* 0x00000024001c7c82 */ /* 0x000fe20008000000 */
[----:B------:R-:W-:Y:S01]  /*19eb0*/  UMOV UR18, 0x40 ;  /* 0x0000004000127882 */ /* 0x000fe20000000000 */
[----:B------:R-:W-:Y:S01]  /*19ec0*/  UMOV UR20, UR36 ;  /* 0x0000002400147c82 */ /* 0x000fe20008000000 */
[----:B------:R-:W-:Y:S01]  /*19ed0*/  UMOV UR19, UR27 ;  /* 0x0000001b00137c82 */ /* 0x000fe20008000000 */
[----:B------:R-:W-:Y:S01]  /*19ee0*/  UIADD3 UR25, UR25, 0x29830, URZ ;  /* 0x0002983019197890 */ /* 0x000fe2000fffe03f */
[----:B------:R-:W-:Y:S01]  /*19ef0*/  LOP3.LUT R16, R16, 0xfffffffe, RZ, 0xc0, !PT ;  /* 0xfffffffe10107812 */ /* 0x000fe200078ec0ff */
[----:B------:R-:W-:Y:S01]  /*19f00*/  UMOV UR21, UR29 ;  /* 0x0000001d00157c82 */ /* 0x000fe20008000000 */
[----:B------:R-:W-:Y:S01]  /*19f10*/  UMOV UR10, 0x80 ;  /* 0x00000080000a7882 */ /* 0x000fe20000000000 */
[----:B------:R-:W-:-:S02]  /*19f20*/  UIADD3 UR24, UR8, 0x1a400, URZ ;  /* 0x0001a40008187890 */ /* 0x000fc4000fffe03f */
[----:B------:R-:W-:Y:S01]  /*19f30*/  UIADD3 UR16, UR8, 0x1cc00, URZ ;  /* 0x0001cc0008107890 */ /* 0x000fe2000fffe03f */
[----:B------:R-:W-:Y:S01]  /*19f40*/  @P0 LOP3.LUT R16, R16, 0x1, RZ, 0xfc, !PT ;  /* 0x0000000110100812 */ /* 0x000fe200078efcff */
        /* <DEDUP_REMOVED lines=8> */
[----:B------:R3:W-:Y:S02]  /*19fd0*/  UTMALDG.4D [UR8], [UR4], desc[UR6] ;  /* 0x00000608040075b4 */ /* 0x0007e40008019000 */
[----:B---3--:R-:W-:Y:S01]  /*19fe0*/  NOP ;  /* 0x0000000000007918 */ /* 0x008fe20000000000 */
.L_x_1198:
[----:B------:R-:W-:Y:S05]  /*19ff0*/  WARPSYNC.ALL ;  /* 0x0000000000007948 */ /* 0x000fea0003800000 */
[----:B--2---:R-:W-:Y:S01]  /*1a000*/  VIADD R0, R18, 0x14400 ;  /* 0x0001440012007836 */ /* 0x004fe20000000000 */
[----:B------:R-:W-:Y:S01]  /*1a010*/  USHF.R.S32.HI UR4, URZ, 0x1f, UR43 ;  /* 0x0000001f3f047899 */ /* 0x000fe2000801142b */
[----:B------:R-:W-:Y:S03]  /*1a020*/  BAR.SYNC.DEFER_BLOCKING 0x8, 0x180 ;  /* 0x0206000000007b1d */ /* 0x000fe60000010000 */
[----:B------:R-:W-:-:S03]  /*1a030*/  LOP3.LUT P0, RZ, R0, 0x1bf, RZ, 0xc0, !PT ;  /* 0x000001bf00ff7812 */ /* 0x000fc6000780c0ff */
[----:B------:R-:W-:Y:S01]  /*1a040*/  ULDC.64 UR6, c[0x0][0x298] ;  /* 0x0000a60000067ab9 */ /* 0x000fe20000000a00 */
[----:B------:R-:W-:Y:S01]  /*1a050*/  BSSY B6, `(.L_x_1205) ;  /* 0x0000016000067945 */ /* 0x000fe20003800000 */
[----:B------:R-:W-:Y:S02]  /*1a060*/  UIMAD UR4, UR4, UR6, URZ ;  /* 0x00000006040472a4 */ /* 0x000fe4000f8e023f */
[----:B------:R-:W-:Y:S02]  /*1a070*/  UIMAD.WIDE.U32 UR46, UR43, UR6, URZ ;  /* 0x000000062b2e72a5 */ /* 0x000fe4000f8e003f */
[----:B------:R-:W-:-:S04]  /*1a080*/  UIMAD UR4, UR43, UR7, UR4 ;  /* 0x000000072b0472a4 */ /* 0x000fc8000f8e0204 */
[----:B------:R-:W-:Y:S01]  /*1a090*/  UIADD3 UR37, UR47, UR4, URZ ;  /* 0x000000042f257290 */ /* 0x000fe2000fffe03f */
[----:B------:R-:W-:Y:S11]  /*1a0a0*/  @!P0 BRA `(.L_x_1206) ;  /* 0x0000000000408947 */ /* 0x000ff60003800000 */
[----:B01----:R-:W-:Y:S01]  /*1a0b0*/  MOV R2, 0x0 ;  /* 0x0000000000027802 */ /* 0x003fe20000000f00 */
        /* <DEDUP_REMOVED lines=15> */
.L_x_1206:
[----:B------:R-:W-:Y:S05]  /*1a1b0*/  BSYNC B6 ;  /* 0x0000000000067941 */ /* 0x000fea0003800000 */
.L_x_1205:
[----:B------:R-:W2:Y:S01]  /*1a1c0*/  LDL R12, [R1+0x14] ;  /* 0x00001400010c7983 */ /* 0x000ea20000100800 */
[----:B0-----:R-:W0:Y:S01]  /*1a1d0*/  LDC R8, c[0x0][0x448] ;  /* 0x00011200ff087b82 */ /* 0x001e220000000800 */
[----:B------:R-:W-:Y:S01]  /*1a1e0*/  ULDC.64 UR8, c[0x0][0xa00] ;  /* 0x0002800000087ab9 */ /* 0x000fe20000000a00 */
[----:B------:R-:W-:Y:S01]  /*1a1f0*/  ULDC.64 UR6, c[0x0][0x2d8] ;  /* 0x0000b60000067ab9 */ /* 0x000fe20000000a00 */
[----:B-1----:R-:W1:Y:S01]  /*1a200*/  S2R R2, SR_TID.X ;  /* 0x0000000000027919 */ /* 0x002e620000002100 */
[----:B------:R-:W3:Y:S01]  /*1a210*/  S2R R0, SR_TID.X ;  /* 0x0000000000007919 */ /* 0x000ee20000002100 */
[----:B0-----:R-:W-:Y:S02]  /*1a220*/  ISETP.NE.AND P0, PT, R8, 0x1, PT ;  /* 0x000000010800780c */ /* 0x001fe40003f05270 */
[----:B-1----:R-:W-:-:S11]  /*1a230*/  LOP3.LUT R2, R2, 0x7f, RZ, 0xc0, !PT ;  /* 0x0000007f02027812 */ /* 0x002fd600078ec0ff */
[----:B------:R-:W0:Y:S01]  /*1a240*/  @P0 LDC R3, c[0x0][0x450] ;  /* 0x00011400ff030b82 */ /* 0x000e220000000800 */
[----:B------:R-:W-:Y:S01]  /*1a250*/  SHF.R.U32.HI R2, RZ, 0x2, R2 ;  /* 0x00000002ff027819 */ /* 0x000fe20000011602 */
[----:B---3--:R-:W-:-:S05]  /*1a260*/  IMAD.SHL.U32 R0, R0, 0x20, RZ ;  /* 0x0000002000007824 */ /* 0x008fca00078e00ff */
[----:B------:R-:W-:Y:S02]  /*1a270*/  LOP3.LUT R0, R2, 0x60, R0, 0xf8, !PT ;  /* 0x0000006002007812 */ /* 0x000fe400078ef800 */
[----:B------:R-:W1:Y:S01]  /*1a280*/  @P0 LDC R2, c[0x0][0x44c] ;  /* 0x00011300ff020b82 */ /* 0x000e620000000800 */
[----:B------:R-:W3:Y:S01]  /*1a290*/  S2R R9, SR_TID.X ;  /* 0x0000000000097919 */ /* 0x000ee20000002100 */
[----:B------:R-:W-:Y:S01]  /*1a2a0*/  UISETP.NE.U32.AND UP0, UPT, UR8, URZ, UPT ;  /* 0x0000003f0800728c */ /* 0x000fe2000bf05070 */
[----:B------:R-:W-:Y:S01]  /*1a2b0*/  UMOV UR4, UR46 ;  /* 0x0000002e00047c82 */ /* 0x000fe20008000000 */
[----:B------:R-:W-:Y:S02]  /*1a2c0*/  UMOV UR5, UR37 ;  /* 0x0000002500057c82 */ /* 0x000fe40008000000 */
[----:B------:R-:W-:Y:S02]  /*1a2d0*/  UISETP.NE.AND.EX UP0, UPT, UR9, URZ, UPT, UP0 ;  /* 0x0000003f0900728c */ /* 0x000fe4000bf05300 */
[----:B------:R-:W-:-:S02]  /*1a2e0*/  UIMAD.WIDE.U32 UR4, UR36, UR6, UR4 ;  /* 0x00000006240472a5 */ /* 0x000fc4000f8e0004 */
[----:B------:R-:W-:Y:S01]  /*1a2f0*/  USHF.R.S32.HI UR6, URZ, 0x1f, UR42 ;  /* 0x0000001f3f067899 */ /* 0x000fe2000801142a */
[----:B------:R-:W-:-:S03]  /*1a300*/  ULDC.64 UR8, c[0x0][0x2e0] ;  /* 0x0000b80000087ab9 */ /* 0x000fc60000000a00 */
[----:B------:R-:W-:Y:S02]  /*1a310*/  USEL UR6, UR6, URZ, !UP0 ;  /* 0x0000003f06067287 */ /* 0x000fe4000c000000 */
[----:B------:R-:W-:Y:S02]  /*1a320*/  UIMAD UR5, UR36, UR7, UR5 ;  /* 0x00000007240572a4 */ /* 0x000fe4000f8e0205 */
[----:B------:R-:W-:Y:S02]  /*1a330*/  USEL UR7, UR42, URZ, !UP0 ;  /* 0x0000003f2a077287 */ /* 0x000fe4000c000000 */
[----:B------:R-:W-:Y:S02]  /*1a340*/  UIMAD UR6, UR6, UR8, URZ ;  /* 0x00000008060672a4 */ /* 0x000fe4000f8e023f */
[----:B------:R-:W-:Y:S02]  /*1a350*/  UIMAD.WIDE.U32 UR4, UR7, UR8, UR4 ;  /* 0x00000008070472a5 */ /* 0x000fe4000f8e0004 */
[----:B------:R-:W-:-:S04]  /*1a360*/  UIMAD UR6, UR7, UR9, UR6 ;  /* 0x00000009070672a4 */ /* 0x000fc8000f8e0206 */
[----:B------:R-:W-:Y:S01]  /*1a370*/  UIADD3 UR6, UR5, UR6, URZ ;  /* 0x0000000605067290 */ /* 0x000fe2000fffe03f */
[----:B------:R-:W-:Y:S02]  /*1a380*/  IMAD.U32 R6, RZ, RZ, UR4 ;  /* 0x00000004ff067e24 */ /* 0x000fe4000f8e00ff */
[----:B------:R-:W-:Y:S01]  /*1a390*/  IMAD.U32 R7, RZ, RZ, UR5 ;  /* 0x00000005ff077e24 */ /* 0x000fe2000f8e00ff */
[----:B------:R-:W-:Y:S01]  /*1a3a0*/  ULDC.64 UR4, c[0x0][0x2d0] ;  /* 0x0000b40000047ab9 */ /* 0x000fe20000000a00 */
[----:B---3--:R-:W-:-:S05]  /*1a3b0*/  IMAD.SHL.U32 R9, R9, 0x10, RZ ;  /* 0x0000001009097824 */ /* 0x008fca00078e00ff */
[----:B------:R-:W-:-:S04]  /*1a3c0*/  LOP3.LUT R9, R9, 0x30, RZ, 0xc0, !PT ;  /* 0x0000003009097812 */ /* 0x000fc800078ec0ff */
[C---:B------:R-:W-:Y:S02]  /*1a3d0*/  LOP3.LUT R11, R9.reuse, 0x40, RZ, 0xfc, !PT ;  /* 0x00000040090b7812 */ /* 0x040fe400078efcff */
[----:B------:R-:W-:Y:S01]  /*1a3e0*/  LOP3.LUT R9, R9, 0x80, RZ, 0xfc, !PT ;  /* 0x0000008009097812 */ /* 0x000fe200078efcff */
[----:B--2---:R-:W-:-:S04]  /*1a3f0*/  IMAD.IADD R0, R0, 0x1, R12 ;  /* 0x0000000100007824 */ /* 0x004fc800078e020c */
[----:B-1----:R-:W-:-:S04]  /*1a400*/  @P0 IMAD.HI.U32 R2, R0, R2, RZ ;  /* 0x0000000200020227 */ /* 0x002fc800078e00ff */
[----:B------:R-:W-:Y:S01]  /*1a410*/  IMAD.MOV.U32 R4, RZ, RZ, R0 ;  /* 0x000000ffff047224 */ /* 0x000fe200078e0000 */
[----:B0-----:R-:W-:-:S04]  /*1a420*/  @P0 SHF.R.U32.HI R4, RZ, R3, R2 ;  /* 0x00000003ff040219 */ /* 0x001fc80000011602 */
[--C-:B------:R-:W-:Y:S01]  /*1a430*/  SHF.R.S32.HI R5, RZ, 0x1f, R4.reuse ;  /* 0x0000001fff057819 */ /* 0x100fe20000011404 */
[----:B------:R-:W-:Y:S02]  /*1a440*/  IMAD.MOV R2, RZ, RZ, -R4 ;  /* 0x000000ffff027224 */ /* 0x000fe400078e0a04 */
[----:B------:R-:W-:Y:S01]  /*1a450*/  IMAD.U32 R3, RZ, RZ, UR6 ;  /* 0x00000006ff037e24 */ /* 0x000fe2000f8e00ff */
[----:B------:R-:W0:Y:S01]  /*1a460*/  S2R R7, SR_TID.X ;  /* 0x0000000000077919 */ /* 0x000e220000002100 */
[----:B------:R-:W-:Y:S01]  /*1a470*/  IMAD R0, R8, R2, R0 ;  /* 0x0000000208007224 */ /* 0x000fe200078e0200 */
[----:B------:R-:W-:Y:S01]  /*1a480*/  ULDC.64 UR6, c[0x0][0x280] ;  /* 0x0000a00000067ab9 */ /* 0x000fe20000000a00 */
[----:B------:R-:W-:Y:S02]  /*1a490*/  IMAD.MOV.U32 R2, RZ, RZ, R6 ;  /* 0x000000ffff027224 */ /* 0x000fe400078e0006 */
[----:B------:R-:W-:Y:S02]  /*1a4a0*/  IMAD R5, R5, UR4, RZ ;  /* 0x0000000405057c24 */ /* 0x000fe4000f8e02ff */
[----:B------:R-:W-:-:S04]  /*1a4b0*/  IMAD.WIDE.U32 R2, R4, UR4, R2 ;  /* 0x0000000404027c25 */ /* 0x000fc8000f8e0002 */
[----:B------:R-:W-:Y:S01]  /*1a4c0*/  IMAD R5, R4, UR5, R5 ;  /* 0x0000000504057c24 */ /* 0x000fe2000f8e0205 */
[----:B------:R-:W-:Y:S01]  /*1a4d0*/  SHF.R.S32.HI R4, RZ, 0x1f, R0 ;  /* 0x0000001fff047819 */ /* 0x000fe20000011400 */
[----:B------:R-:W-:Y:S02]  /*1a4e0*/  ULDC.64 UR4, c[0x0][0x2c8] ;  /* 0x0000b20000047ab9 */ /* 0x000fe40000000a00 */
[----:B------:R-:W-:Y:S02]  /*1a4f0*/  IMAD.IADD R3, R3, 0x1, R5 ;  /* 0x0000000103037824 */ /* 0x000fe400078e0205 */
[----:B------:R-:W-:Y:S02]  /*1a500*/  IMAD R4, R4, UR4, RZ ;  /* 0x0000000404047c24 */ /* 0x000fe4000f8e02ff */
[----:B------:R-:W-:Y:S01]  /*1a510*/  IMAD.WIDE.U32 R2, R0, UR4, R2 ;  /* 0x0000000400027c25 */ /* 0x000fe2000f8e0002 */
[----:B------:R-:W-:Y:S02]  /*1a520*/  ULDC UR4, c[0x0][0x2b8] ;  /* 0x0000ae0000047ab9 */ /* 0x000fe40000000800 */
[----:B------:R-:W-:-:S02]  /*1a530*/  ISETP.GE.AND P2, PT, R9, UR4, PT ;  /* 0x0000000409007c0c */ /* 0x000fc4000bf46270 */
[----:B------:R1:W5:Y:S01]  /*1a540*/  LDL R9, [R1+0x28] ;  /* 0x0000280001097983 */ /* 0x0003620000100800 */
[----:B------:R-:W-:Y:S02]  /*1a550*/  IMAD R0, R0, UR5, R4 ;  /* 0x0000000500007c24 */ /* 0x000fe4000f8e0204 */
[----:B0-----:R-:W-:Y:S01]  /*1a560*/  IMAD.SHL.U32 R10, R7, 0x10, RZ ;  /* 0x00000010070a7824 */ /* 0x001fe200078e00ff */
[----:B------:R-:W-:-:S04]  /*1a570*/  IADD3 R4, P3, R2, UR6, RZ ;  /* 0x0000000602047c10 */ /* 0x000fc8000ff7e0ff */
[----:B------:R-:W-:Y:S02]  /*1a580*/  LOP3.LUT R10, R10, 0x30, RZ, 0xc0, !PT ;  /* 0x000000300a0a7812 */ /* 0x000fe400078ec0ff */
[----:B------:R-:W-:Y:S02]  /*1a590*/  ISETP.GE.AND P1, PT, R11, UR4, PT ;  /* 0x000000040b007c0c */ /* 0x000fe4000bf26270 */
[----:B------:R-:W-:Y:S01]  /*1a5a0*/  ISETP.GE.AND P0, PT, R10, UR4, PT ;  /* 0x000000040a007c0c */ /* 0x000fe2000bf06270 */
[----:B------:R-:W-:Y:S01]  /*1a5b0*/  UMOV UR4, 0xffffffff ;  /* 0xffffffff00047882 */ /* 0x000fe20000000000 */
[----:B------:R-:W-:Y:S02]  /*1a5c0*/  IADD3.X R3, R3, UR7, R0, P3, !PT ;  /* 0x0000000703037c10 */ /* 0x000fe40009ffe400 */
[----:B-1----:R-:W-:Y:S09]  /*1a5d0*/  BRA.DIV UR4, `(.L_x_1207) ;  /* 0x0000003604c07947 */ /* 0x002ff2000b800000 */
[----:B------:R-:W0:Y:S02]  /*1a5e0*/  S2R R5, SR_TID.X ;  /* 0x0000000000057919 */ /* 0x000e240000002100 */
[----:B0-----:R-:W-:Y:S02]  /*1a5f0*/  LOP3.LUT R6, R5, 0x7f, RZ, 0xc0, !PT ;  /* 0x0000007f05067812 */ /* 0x001fe400078ec0ff */
[----:B------:R-:W2:Y:S04]  /*1a600*/  LDL.LU R5, [R1+0x1c] ;  /* 0x00001c0001057983 */ /* 0x000ea80000300800 */
[----:B------:R-:W3:Y:S01]  /*1a610*/  LDL.LU R11, [R1+0x14] ;  /* 0x00001400010b7983 */ /* 0x000ee20000300800 */
[----:B------:R-:W-:-:S03]  /*1a620*/  SHF.R.U32.HI R7, RZ, 0x2, R6 ;  /* 0x00000002ff077819 */ /* 0x000fc60000011606 */
[----:B------:R-:W-:Y:S01]  /*1a630*/  SHFL.IDX PT, R6, R3, RZ, 0x1c1f ;  /* 0x001c1fff03067589 */ /* 0x000fe200000e0000 */
[----:B--2---:R-:W-:-:S03]  /*1a640*/  IMAD R0, R5, R8, RZ ;  /* 0x0000000805007224 */ /* 0x004fc600078e02ff */
[----:B------:R-:W0:Y:S01]  /*1a650*/  SHFL.IDX PT, R5, R4, RZ, 0x1c1f ;  /* 0x001c1fff04057589 */ /* 0x000e2200000e0000 */
[----:B---3--:R-:W-:-:S05]  /*1a660*/  IMAD.IADD R2, R7, 0x1, R11 ;  /* 0x0000000107027824 */ /* 0x008fca00078e020b */
[----:B------:R-:W-:-:S13]  /*1a670*/  ISETP.GE.AND P4, PT, R2, R0, PT ;  /* 0x000000000200720c */ /* 0x000fda0003f86270 */
[----:B0-----:R-:W-:-:S05]  /*1a680*/  @!P4 IADD3 R5, P3, R10, R5, RZ ;  /* 0x000000050a05c210 */ /* 0x001fca0007f7e0ff */
[----:B------:R-:W-:-:S04]  /*1a690*/  @!P4 IMAD.X R6, RZ, RZ, R6, P3 ;  /* 0x000000ffff06c224 */ /* 0x000fc800018e0606 */
[----:B------:R-:W-:Y:S02]  /*1a6a0*/  @!P4 IMAD.MOV.U32 R7, RZ, RZ, R6 ;  /* 0x000000ffff07c224 */ /* 0x000fe400078e0006 */
[----:B------:R-:W-:Y:S02]  /*1a6b0*/  @!P4 IMAD.MOV.U32 R6, RZ, RZ, R5 ;  /* 0x000000ffff06c224 */ /* 0x000fe400078e0005 */
[----:B------:R-:W-:-:S03]  /*1a6c0*/  VIADD R5, R2, 0x20 ;  /* 0x0000002002057836 */ /* 0x000fc60000000000 */
[----:B------:R-:W-:Y:S01]  /*1a6d0*/  @!PT LDS RZ, [RZ] ;  /* 0x00000000fffff984 */ /* 0x000fe20000000800 */
[----:B-----5:R-:W-:Y:S02]  /*1a6e0*/  @!P4 LDGSTS.E.BYPASS.LTC128B.128 [R9+0x14400], desc[UR52][R6.64], !P0 ;  /* 0x144000000609cfae */ /* 0x020fe4000c101d74 */
[----:B------:R-:W-:Y:S02]  /*1a6f0*/  ISETP.GE.AND P3, PT, R5, R0, PT ;  /* 0x000000000500720c */ /* 0x000fe40003f66270 */
[----:B------:R-:W-:Y:S04]  /*1a700*/  @!P4 LDGSTS.E.BYPASS.LTC128B.128 [R9+0x16400], desc[UR52][R6.64+0x40], !P1 ;  /* 0x164000400609cfae */ /* 0x000fe8000c901d74 */
[----:B------:R0:W-:Y:S04]  /*1a710*/  @!P4 LDGSTS.E.BYPASS.LTC128B.128 [R9+0x18400], desc[UR52][R6.64+0x80], !P2 ;  /* 0x184000800609cfae */ /* 0x0001e8000d101d74 */
[----:B------:R-:W-:Y:S04]  /*1a720*/  SHFL.IDX PT, R5, R3, 0x1, 0x1c1f ;  /* 0x003c1f0003057f89 */ /* 0x000fe800000e0000 */
        /* <DEDUP_REMOVED lines=19> */
.L_x_1286:
        /* <DEDUP_REMOVED lines=12> */
.L_x_1209:
[----:B------:R-:W-:Y:S05]  /*1a920*/  BSYNC B0 ;  /* 0x0000000000007941 */ /* 0x000fea0003800000 */
.L_x_1208:
[----:B------:R-:W-:Y:S01]  /*1a930*/  NOP ;  /* 0x0000000000007918 */ /* 0x000fe20000000000 */
[----:B------:R-:W-:-:S13]  /*1a940*/  PLOP3.LUT P0, PT, PT, PT, PT, 0x80, 0x0 ;  /* 0x000000000000781c */ /* 0x000fda0003f0f070 */
.L_x_1210:
        /* <DEDUP_REMOVED lines=18> */
.L_x_1287:
[----:B------:R-:W-:Y:S05]  /*1aa70*/  BSYNC B0 ;  /* 0x0000000000007941 */ /* 0x000fea0003800000 */
.L_x_1211:
[----:B------:R-:W2:Y:S04]  /*1aa80*/  LDL.LU R2, [R1+0x2c] ;  /* 0x00002c0001027983 */ /* 0x000ea80000300800 */
[----:B------:R-:W3:Y:S01]  /*1aa90*/  LDL R3, [R1+0x8] ;  /* 0x0000080001037983 */ /* 0x000ee20000100800 */
[----:B--2---:R-:W-:-:S05]  /*1aaa0*/  VIADD R2, R2, 0xfffffffe ;  /* 0xfffffffe02027836 */ /* 0x004fca0000000000 */
[----:B---3--:R-:W-:-:S13]  /*1aab0*/  ISETP.GE.AND P0, PT, R2, R3, PT ;  /* 0x000000030200720c */ /* 0x008fda0003f06270 */
[----:B------:R-:W-:Y:S05]  /*1aac0*/  @!P0 BRA `(.L_x_1213) ;  /* 0x0000001000008947 */ /* 0x000fea0003800000 */
[----:B------:R2:W5:Y:S01]  /*1aad0*/  LDL.LU R3, [R1] ;  /* 0x0000000001037983 */ /* 0x0005620000300800 */
[----:B-1----:R-:W-:-:S07]  /*1aae0*/  IMAD.MOV.U32 R0, RZ, RZ, R19 ;  /* 0x000000ffff007224 */ /* 0x002fce00078e0013 */
.L_x_1235:
[----:B------:R-:W-:Y:S01]  /*1aaf0*/  VIADD R19, R0, 0x1 ;  /* 0x0000000100137836 */ /* 0x000fe20000000000 */
[----:B------:R-:W-:Y:S01]  /*1ab00*/  LOP3.LUT P1, RZ, R16, 0x1, RZ, 0xc0, !PT ;  /* 0x0000000110ff7812 */ /* 0x000fe2000782c0ff */
[----:B------:R-:W-:Y:S05]  /*1ab10*/  YIELD ;  /* 0x0000000000007946 */ /* 0x000fea0003800000 */
[----:B------:R-:W-:Y:S01]  /*1ab20*/  ISETP.NE.AND P0, PT, R19, 0x2, PT ;  /* 0x000000021300780c */ /* 0x000fe20003f05270 */
[----:B------:R-:W-:Y:S03]  /*1ab30*/  BSSY B0, `(.L_x_1214) ;  /* 0x0000088000007945 */ /* 0x000fe60003800000 */
[----:B------:R-:W-:-:S02]  /*1ab40*/  SEL R4, RZ, 0x1, P0 ;  /* 0x00000001ff047807 */ /* 0x000fc40000000000 */
[----:B------:R-:W-:Y:S02]  /*1ab50*/  SEL R19, R19, RZ, P0 ;  /* 0x000000ff13137207 */ /* 0x000fe40000000000 */
[----:B01---5:R-:W-:-:S05]  /*1ab60*/  LOP3.LUT R9, R3, R4, RZ, 0x3c, !PT ;  /* 0x0000000403097212 */ /* 0x023fca00078e3cff */
[----:B------:R0:W-:Y:S01]  /*1ab70*/  STL [R1], R9 ;  /* 0x0000000901007387 */ /* 0x0001e20000100800 */
[----:B------:R-:W-:Y:S05]  /*1ab80*/  @!P1 BRA `(.L_x_1215) ;  /* 0x0000000800089947 */ /* 0x000fea0003800000 */
[----:B------:R-:W-:Y:S01]  /*1ab90*/  ULDC.64 UR4, c[0x0][0x418] ;  /* 0x0001060000047ab9 */ /* 0x000fe20000000a00 */
[----:B------:R-:W-:Y:S01]  /*1aba0*/  IMAD.MOV.U32 R8, RZ, RZ, R2 ;  /* 0x000000ffff087224 */ /* 0x000fe200078e0002 */
[----:B------:R-:W-:-:S04]  /*1abb0*/  ISETP.NE.U32.AND P0, PT, RZ, UR4, PT ;  /* 0x00000004ff007c0c */ /* 0x000fc8000bf05070 */
[----:B------:R-:W-:-:S13]  /*1abc0*/  ISETP.NE.AND.EX P0, PT, RZ, UR5, PT, P0 ;  /* 0x00000005ff007c0c */ /* 0x000fda000bf05300 */
[----:B------:R-:W-:Y:S05]  /*1abd0*/  @!P0 BRA `(.L_x_1216) ;  /* 0x00000000004c8947 */ /* 0x000fea0003800000 */
[----:B------:R-:W3:Y:S01]  /*1abe0*/  LDL R10, [R1+0xc] ;  /* 0x00000c00010a7983 */ /* 0x000ee20000100800 */
[----:B------:R-:W1:Y:S01]  /*1abf0*/  LDC R8, c[0x0][0x43c] ;  /* 0x00010f00ff087b82 */ /* 0x000e620000000800 */
[----:B------:R-:W-:Y:S02]  /*1ac00*/  ULDC.64 UR6, c[0x0][0x428] ;  /* 0x00010a0000067ab9 */ /* 0x000fe40000000a00 */
[----:B------:R-:W4:Y:S01]  /*1ac10*/  LDL R7, [R1+0x4] ;  /* 0x0000040001077983 */ /* 0x000f220000100800 */
[----:B-1----:R-:W-:-:S13]  /*1ac20*/  ISETP.NE.AND P0, PT, R8, 0x1, PT ;  /* 0x000000010800780c */ /* 0x002fda0003f05270 */
[----:B------:R-:W1:Y:S02]  /*1ac30*/  @P0 LDC.64 R4, c[0x0][0x440] ;  /* 0x00011000ff040b82 */ /* 0x000e640000000a00 */
[----:B-1----:R-:W-:-:S04]  /*1ac40*/  @P0 IMAD.HI.U32 R6, R2, R4, RZ ;  /* 0x0000000402060227 */ /* 0x002fc800078e00ff */
[----:B------:R-:W-:Y:S01]  /*1ac50*/  IMAD.MOV.U32 R4, RZ, RZ, R2 ;  /* 0x000000ffff047224 */ /* 0x000fe200078e0002 */
[----:B------:R-:W-:-:S05]  /*1ac60*/  @P0 SHF.R.U32.HI R4, RZ, R5, R6 ;  /* 0x00000005ff040219 */ /* 0x000fca0000011606 */
[----:B------:R-:W-:-:S04]  /*1ac70*/  IMAD.MOV R5, RZ, RZ, -R4 ;  /* 0x000000ffff057224 */ /* 0x000fc800078e0a04 */
[----:B------:R-:W-:Y:S01]  /*1ac80*/  IMAD R8, R8, R5, R2 ;  /* 0x0000000508087224 */ /* 0x000fe200078e0202 */
[----:B------:R-:W-:Y:S01]  /*1ac90*/  SHF.R.S32.HI R5, RZ, 0x1f, R4 ;  /* 0x0000001fff057819 */ /* 0x000fe20000011404 */
[----:B---3--:R-:W-:-:S04]  /*1aca0*/  IMAD R6, R10, UR6, RZ ;  /* 0x000000060a067c24 */ /* 0x008fc8000f8e02ff */
[C---:B----4-:R-:W-:Y:S02]  /*1acb0*/  IMAD R6, R7.reuse, UR7, R6 ;  /* 0x0000000707067c24 */ /* 0x050fe4000f8e0206 */
[----:B------:R-:W-:-:S04]  /*1acc0*/  IMAD.WIDE.U32 R4, R7, UR6, R4 ;  /* 0x0000000607047c25 */ /* 0x000fc8000f8e0004 */
[----:B------:R-:W-:Y:S01]  /*1acd0*/  IMAD.IADD R5, R6, 0x1, R5 ;  /* 0x0000000106057824 */ /* 0x000fe200078e0205 */
[----:B------:R-:W-:-:S04]  /*1ace0*/  LEA R6, P0, R4, UR4, 0x2 ;  /* 0x0000000404067c11 */ /* 0x000fc8000f8010ff */
[----:B------:R-:W-:-:S05]  /*1acf0*/  LEA.HI.X R7, R4, UR5, R5, 0x2, P0 ;  /* 0x0000000504077c11 */ /* 0x000fca00080f1405 */
[----:B------:R1:W5:Y:S04]  /*1ad00*/  LDG.E R17, desc[UR52][R6.64] ;  /* 0x0000003406117981 */ /* 0x000368000c1e1900 */
.L_x_1216:
[----:B------:R-:W1:Y:S01]  /*1ad10*/  S2R R4, SR_TID.X ;  /* 0x0000000000047919 */ /* 0x000e620000002100 */
[----:B------:R-:W-:Y:S01]  /*1ad20*/  IMAD R5, R19, 0x8, R18 ;  /* 0x0000000813057824 */ /* 0x000fe200078e0212 */
[----:B------:R-:W-:Y:S01]  /*1ad30*/  BSSY B1, `(.L_x_1217) ;  /* 0x0000006000017945 */ /* 0x000fe20003800000 */
[----:B-1----:R-:W-:Y:S02]  /*1ad40*/  LOP3.LUT R6, R4, 0x7f, RZ, 0xc0, !PT ;  /* 0x0000007f04067812 */ /* 0x002fe400078ec0ff */
[----:B------:R-:W-:Y:S02]  /*1ad50*/  SHF.L.U32 R4, R9, 0x1f, RZ ;  /* 0x0000001f09047819 */ /* 0x000fe400000006ff */
[----:B------:R-:W-:Y:S02]  /*1ad60*/  ISETP.NE.AND P1, PT, R6, RZ, PT ;  /* 0x000000ff0600720c */ /* 0x000fe40003f25270 */
[----:B------:R-:W1:Y:S02]  /*1ad70*/  SYNCS.PHASECHK.TRANS64.TRYWAIT P0, [R5+URZ+0x29880], R4 ;  /* 0x02988004050075a7 */ /* 0x000e64000800017f */
[----:B-1----:R-:W-:Y:S09]  /*1ad80*/  @!P0 BRA `(.L_x_1218) ;  /* 0x00000034004c8947 */ /* 0x002ff20003800000 */
.L_x_1288:
[----:B------:R-:W-:Y:S05]  /*1ad90*/  BSYNC B1 ;  /* 0x0000000000017941 */ /* 0x000fea0003800000 */
.L_x_1217:
        /* <DEDUP_REMOVED lines=9> */
.L_x_1220:
[----:B------:R-:W-:Y:S05]  /*1ae30*/  BSYNC B1 ;  /* 0x0000000000017941 */ /* 0x000fea0003800000 */
.L_x_1219:
[----:B------:R-:W3:Y:S01]  /*1ae40*/  LDL R6, [R1+0x18] ;  /* 0x0000180001067983 */ /* 0x000ee20000100800 */
[----:B------:R-:W-:Y:S01]  /*1ae50*/  IMAD.MOV.U32 R10, RZ, RZ, RZ ;  /* 0x000000ffff0a7224 */ /* 0x000fe200078e00ff */
[----:B------:R-:W-:Y:S01]  /*1ae60*/  UIADD3 UR4, UP0, UR44, 0x470, URZ ;  /* 0x000004702c047890 */ /* 0x000fe2000ff1e03f */
[----:B------:R-:W-:Y:S01]  /*1ae70*/  IMAD R7, R19, 0x5000, R18 ;  /* 0x0000500013077824 */ /* 0x000fe200078e0212 */
        /* <DEDUP_REMOVED lines=8> */
.L_x_1221:
        /* <DEDUP_REMOVED lines=13> */
.L_x_1289:
[----:B------:R-:W-:Y:S05]  /*1afd0*/  BSYNC B1 ;  /* 0x0000000000017941 */ /* 0x000fea0003800000 */
.L_x_1222:
[----:B------:R-:W-:Y:S01]  /*1afe0*/  BSSY B1, `(.L_x_1224) ;  /* 0x000000b000017945 */ /* 0x000fe20003800000 */
[----:B------:R-:W-:Y:S02]  /*1aff0*/  IMAD.MOV.U32 R8, RZ, RZ, 0x0 ;  /* 0x00000000ff087424 */ /* 0x000fe400078e00ff */
[----:B0-----:R-:W-:Y:S01]  /*1b000*/  IMAD.MOV.U32 R9, RZ, RZ, 0x14f00000 ;  /* 0x14f00000ff097424 */ /* 0x001fe200078e00ff */
[----:B------:R-:W-:Y:S06]  /*1b010*/  @P1 BRA `(.L_x_1225) ;  /* 0x00000000001c1947 */ /* 0x000fec0003800000 */
[----:B------:R-:W0:Y:S01]  /*1b020*/  S2R R7, SR_TID.X ;  /* 0x0000000000077919 */ /* 0x000e220000002100 */
[----:B-1-3--:R-:W-:-:S04]  /*1b030*/  IMAD.MOV.U32 R4, RZ, RZ, 0x7800 ;  /* 0x00007800ff047424 */ /* 0x00afc800078e00ff */
[----:B------:R4:W-:Y:S01]  /*1b040*/  SYNCS.ARRIVE.TRANS64 RZ, [R5+URZ+0x29830], R4 ;  /* 0x0298300405ff79a7 */ /* 0x0009e2000800003f */
[----:B0-----:R-:W-:-:S04]  /*1b050*/  LOP3.LUT R7, R7, 0x1f, RZ, 0xc0, !PT ;  /* 0x0000001f07077812 */ /* 0x001fc800078ec0ff */
[----:B------:R-:W-:-:S13]  /*1b060*/  ISETP.NE.AND P0, PT, R7, RZ, PT ;  /* 0x000000ff0700720c */ /* 0x000fda0003f05270 */
[----:B----4-:R-:W-:Y:S05]  /*1b070*/  @!P0 BRA `(.L_x_1225) ;  /* 0x0000000000048947 */ /* 0x010fea0003800000 */
[----:B------:R-:W-:Y:S01]  /*1b080*/  BPT.TRAP 0x1 ;  /* 0x000000040000795c */ /* 0x000fe20000300000 */
.L_x_1225:
[----:B------:R-:W-:Y:S05]  /*1b090*/  BSYNC B1 ;  /* 0x0000000000017941 */ /* 0x000fea0003800000 */
.L_x_1224:
[----:B------:R-:W-:Y:S01]  /*1b0a0*/  R2UR UR10, R10 ;  /* 0x000000000a0a72ca */ /* 0x000fe200000e0000 */
[----:B-1-3--:R-:W-:Y:S01]  /*1b0b0*/  IMAD R4, R19, 0x7800, R18 ;  /* 0x0000780013047824 */ /* 0x00afe200078e0212 */
[----:B------:R-:W-:Y:S01]  /*1b0c0*/  R2UR UR6, R8 ;  /* 0x00000000080672ca */ /* 0x000fe200000e0000 */
[----:B------:R-:W-:Y:S01]  /*1b0d0*/  UIADD3 UR4, UP0, UR44, 0x370, URZ ;  /* 0x000003702c047890 */ /* 0x000fe2000ff1e03f */
[----:B------:R-:W-:Y:S01]  /*1b0e0*/  R2UR UR7, R9 ;  /* 0x00000000090772ca */ /* 0x000fe200000e0000 */
[----:B------:R-:W-:Y:S01]  /*1b0f0*/  VIADD R5, R5, 0x29830 ;  /* 0x0002983005057836 */ /* 0x000fe20000000000 */
[----:B------:R-:W-:Y:S01]  /*1b100*/  PLOP3.LUT P0, PT, PT, PT, PT, 0x80, 0x0 ;  /* 0x000000000000781c */ /* 0x000fe20003f0f070 */
[----:B------:R-:W-:Y:S01]  /*1b110*/  VIADD R7, R4, 0x1a400 ;  /* 0x0001a40004077836 */ /* 0x000fe20000000000 */
[----:B------:R-:W-:-:S12]  /*1b120*/  UIADD3.X UR5, URZ, UR45, URZ, UP0, !UPT ;  /* 0x0000002d3f057290 */ /* 0x000fd800087fe43f */
.L_x_1226:
        /* <DEDUP_REMOVED lines=15> */
.L_x_1227:
        /* <DEDUP_REMOVED lines=15> */
.L_x_1228:
        /* <DEDUP_REMOVED lines=9> */
[----:B-1----:R-:W-:Y:S05]  /*1b3a0*/  @P0 BRA.U.ANY `(.L_x_1228) ;  /* 0xfffffffd00d80947 */ /* 0x002fea000393ffff */
.L_x_1215:
[----:B------:R-:W-:Y:S05]  /*1b3b0*/  BSYNC B0 ;  /* 0x0000000000007941 */ /* 0x000fea0003800000 */
.L_x_1214:
[----:B------:R-:W-:-:S06]  /*1b3c0*/  UISETP.NE.AND UP0, UPT, UR39, 0x3, UPT ;  /* 0x000000032700788c */ /* 0x000fcc000bf05270 */
[----:B------:R-:W-:-:S13]  /*1b3d0*/  PLOP3.LUT P0, PT, PT, PT, UP0, 0x80, 0x0 ;  /* 0x000000000000781c */ /* 0x000fda0003f0f008 */
[----:B------:R-:W-:Y:S05]  /*1b3e0*/  @!P0 BRA `(.L_x_1229) ;  /* 0x0000000000048947 */ /* 0x000fea0003800000 */
[----:B------:R-:W-:Y:S01]  /*1b3f0*/  BPT.TRAP 0x1 ;  /* 0x000000040000795c */ /* 0x000fe20000300000 */
.L_x_1229:
[----:B------:R-:W-:Y:S01]  /*1b400*/  IMAD.U32 R4, RZ, RZ, UR41 ;  /* 0x00000029ff047e24 */ /* 0x000fe2000f8e00ff */
[----:B------:R-:W-:Y:S01]  /*1b410*/  BSSY B0, `(.L_x_1230) ;  /* 0x0000007000007945 */ /* 0x000fe20003800000 */
[----:B------:R-:W-:-:S03]  /*1b420*/  IMAD R20, R0, 0x8, R18 ;  /* 0x0000000800147824 */ /* 0x000fc600078e0212 */
[----:B------:R-:W-:Y:S02]  /*1b430*/  ISETP.NE.AND P1, PT, R4, 0x3, PT ;  /* 0x000000030400780c */ /* 0x000fe40003f25270 */
[----:B------:R-:W-:-:S04]  /*1b440*/  LOP3.LUT R4, R3, 0x1, RZ, 0x3c, !PT ;  /* 0x0000000103047812 */ /* 0x000fc800078e3cff */
[----:B------:R-:W-:-:S04]  /*1b450*/  SHF.L.U32 R4, R4, 0x1f, RZ ;  /* 0x0000001f04047819 */ /* 0x000fc800000006ff */
[----:B------:R-:W1:Y:S02]  /*1b460*/  SYNCS.PHASECHK.TRANS64.TRYWAIT P0, [R20+URZ+0x29870], R4 ;  /* 0x02987004140075a7 */ /* 0x000e64000800017f */
[----:B-1----:R-:W-:Y:S05]  /*1b470*/  @!P0 BRA `(.L_x_1231) ;  /* 0x0000002c00b88947 */ /* 0x002fea0003800000 */
.L_x_1290:
[----:B------:R-:W-:Y:S05]  /*1b480*/  BSYNC B0 ;  /* 0x0000000000007941 */ /* 0x000fea0003800000 */
.L_x_1230:
[----:B------:R-:W-:Y:S05]  /*1b490*/  @!P1 BRA `(.L_x_1232) ;  /* 0x0000000000049947 */ /* 0x000fea0003800000 */
[----:B------:R-:W-:Y:S01]  /*1b4a0*/  BPT.TRAP 0x1 ;  /* 0x000000040000795c */ /* 0x000fe20000300000 */
.L_x_1232:
[----:B------:R-:W-:Y:S01]  /*1b4b0*/  SHF.L.U32 R3, R3, 0x1f, RZ ;  /* 0x0000001f03037819 */ /* 0x000fe200000006ff */
[----:B------:R-:W-:-:S03]  /*1b4c0*/  IMAD R12, R0, 0x5000, RZ ;  /* 0x00005000000c7824 */ /* 0x000fc600078e02ff */
[----:B------:R-:W3:Y:S02]  /*1b4d0*/  SYNCS.PHASECHK.TRANS64.TRYWAIT P0, [R20+URZ+0x29860], R3 ;  /* 0x02986003140075a7 */ /* 0x000ee4000800017f */
[----:B---3--:R-:W-:Y:S05]  /*1b4e0*/  @!P0 BRA `(.L_x_1233) ;  /* 0x0000002c00b08947 */ /* 0x008fea0003800000 */
.L_x_1291:
[----:B------:R-:W4:Y:S04]  /*1b4f0*/  LDL R0, [R1+0x24] ;  /* 0x0000240001007983 */ /* 0x000f280000100800 */
[----:B------:R-:W5:Y:S01]  /*1b500*/  LDL R13, [R1+0x20] ;  /* 0x00002000010d7983 */ /* 0x000f620000100800 */
[----:B------:R-:W-:Y:S05]  /*1b510*/  WARPSYNC.ALL ;  /* 0x0000000000007948 */ /* 0x000fea0003800000 */
[----:B0-----:R-:W0:Y:S01]  /*1b520*/  S2R R9, SR_TID.X ;  /* 0x0000000000097919 */ /* 0x001e220000002100 */
[----:B------:R-:W-:Y:S01]  /*1b530*/  IMAD.MOV.U32 R14, RZ, RZ, 0x40 ;  /* 0x00000040ff0e7424 */ /* 0x000fe200078e00ff */
[----:B0-----:R-:W-:-:S04]  /*1b540*/  LOP3.LUT P0, RZ, R9, 0x4, RZ, 0xc0, !PT ;  /* 0x0000000409ff7812 */ /* 0x001fc8000780c0ff */
[----:B------:R-:W-:Y:S02]  /*1b550*/  SEL R14, R14, 0xffffffc0, !P0 ;  /* 0xffffffc00e0e7807 */ /* 0x000fe40004000000 */
[C---:B----4-:R-:W-:Y:S02]  /*1b560*/  LOP3.LUT R0, R12.reuse, R0, RZ, 0xfc, !PT ;  /* 0x000000000c007212 */ /* 0x050fe400078efcff */
[----:B-----5:R-:W-:-:S03]  /*1b570*/  LOP3.LUT R21, R12, R13, RZ, 0xfc, !PT ;  /* 0x0000000d0c157212 */ /* 0x020fc600078efcff */
[----:B------:R-:W-:-:S04]  /*1b580*/  IMAD.IADD R0, R18, 0x1, R0 ;  /* 0x0000000112007824 */ /* 0x000fc800078e0200 */
[----:B---3--:R-:W-:Y:S01]  /*1b590*/  IMAD.IADD R3, R14, 0x1, R0 ;  /* 0x000000010e037824 */ /* 0x008fe200078e0200 */
[----:B-1----:R-:W0:Y:S01]  /*1b5a0*/  LDSM.16.MT88.4 R4, [R0+0xa400] ;  /* 0x00a400000004783b */ /* 0x002e220000004200 */
        /* <DEDUP_REMOVED lines=68> */
.L_x_1234:
[----:B------:R-:W3:Y:S01]  /*1b9f0*/  S2R R0, SR_TID.X ;  /* 0x0000000000007919 */ /* 0x000ee20000002100 */
[----:B0-----:R0:W-:Y:S01]  /*1ba00*/  SYNCS.ARRIVE.TRANS64.A1T0 RZ, [R20+URZ+0x29850], RZ ;  /* 0x029850ff14ff79a7 */ /* 0x0011e2000810003f */
[----:B---3--:R-:W-:Y:S02]  /*1ba10*/  LOP3.LUT R3, R0, 0x7f, RZ, 0xc0, !PT ;  /* 0x0000007f00037812 */ /* 0x008fe400078ec0ff */
[----:B------:R-:W3:Y:S01]  /*1ba20*/  LDL R0, [R1+0x8] ;  /* 0x0000080001007983 */ /* 0x000ee20000100800 */
[----:B------:R-:W-:Y:S01]  /*1ba30*/  BAR.SYNC.DEFER_BLOCKING 0x2, 0x80 ;  /* 0x0082000000007b1d */ /* 0x000fe20000010000 */
[----:B------:R-:W-:-:S05]  /*1ba40*/  ISETP.NE.AND P0, PT, R3, RZ, PT ;  /* 0x000000ff0300720c */ /* 0x000fca0003f05270 */
[----:B------:R4:W5:Y:S08]  /*1ba50*/  LDL R3, [R1] ;  /* 0x0000000001037983 */ /* 0x0009700000100800 */
[----:B0-----:R-:W-:-:S05]  /*1ba60*/  @!P0 VIADD R20, R20, 0x29880 ;  /* 0x0002988014148836 */ /* 0x001fca0000000000 */
[----:B------:R-:W-:-:S04]  /*1ba70*/  @!P0 PRMT R20, RZ, 0x654, R20 ;  /* 0x00000654ff148816 */ /* 0x000fc80000000014 */
[----:B------:R4:W-:Y:S01]  /*1ba80*/  @!P0 SYNCS.ARRIVE.TRANS64.RED.A1T0 RZ, [R20+URZ], RZ ;  /* 0x000000ff14ff89a7 */ /* 0x0009e2000810043f */
[C---:B---3--:R-:W-:Y:S01]  /*1ba90*/  ISETP.GT.AND P0, PT, R2.reuse, R0, PT ;  /* 0x000000000200720c */ /* 0x048fe20003f04270 */
[----:B------:R-:W-:Y:S02]  /*1baa0*/  VIADD R2, R2, 0xffffffff ;  /* 0xffffffff02027836 */ /* 0x000fe40000000000 */
[----:B------:R-:W-:-:S10]  /*1bab0*/  IMAD.MOV.U32 R0, RZ, RZ, R19 ;  /* 0x000000ffff007224 */ /* 0x000fd400078e0013 */
[----:B----4-:R-:W-:Y:S05]  /*1bac0*/  @P0 BRA `(.L_x_1235) ;  /* 0xfffffff000080947 */ /* 0x010fea000383ffff */
.L_x_1213:
[----:B------:R-:W3:Y:S01]  /*1bad0*/  S2R R4, SR_TID.X ;  /* 0x0000000000047919 */ /* 0x000ee20000002100 */
[----:B------:R-:W-:Y:S01]  /*1bae0*/  BSSY B0, `(.L_x_1236) ;  /* 0x0000011000007945 */ /* 0x000fe20003800000 */
[----:B---3--:R-:W-:-:S04]  /*1baf0*/  LOP3.LUT R4, R4, 0x7f, RZ, 0xc0, !PT ;  /* 0x0000007f04047812 */ /* 0x008fc800078ec0ff */
[----:B------:R-:W-:-:S13]  /*1bb00*/  ISETP.NE.AND P0, PT, R4, RZ, PT ;  /* 0x000000ff0400720c */ /* 0x000fda0003f05270 */
[----:B------:R-:W-:Y:S05]  /*1bb10*/  @P0 BRA `(.L_x_1237) ;  /* 0x0000000000340947 */ /* 0x000fea0003800000 */
[----:B-----5:R-:W3:Y:S01]  /*1bb20*/  S2R R3, SR_LANEID ;  /* 0x0000000000037919 */ /* 0x020ee20000000000 */
[----:B------:R-:W-:Y:S02]  /*1bb30*/  VOTEU.ANY UR4, UPT, PT ;  /* 0x0000000000047886 */ /* 0x000fe400038e0100 */
[----:B-1----:R-:W3:Y:S08]  /*1bb40*/  FLO.U32 R0, UR4 ;  /* 0x0000000400007d00 */ /* 0x002ef000080e0000 */
[----:B------:R-:W1:Y:S01]  /*1bb50*/  POPC R5, UR4 ;  /* 0x0000000400057d09 */ /* 0x000e620008000000 */
[----:B---3--:R-:W-:-:S02]  /*1bb60*/  ISETP.EQ.U32.AND P1, PT, R0, R3, PT ;  /* 0x000000030000720c */ /* 0x008fc40003f22070 */
[----:B------:R-:W1:Y:S11]  /*1bb70*/  LDC.64 R2, c[0x0][0xc60] ;  /* 0x00031800ff027b82 */ /* 0x000e760000000a00 */
[----:B-1----:R-:W3:Y:S01]  /*1bb80*/  @P1 ATOMG.E.ADD.STRONG.GPU PT, R3, desc[UR52][R2.64], R5 ;  /* 0x00000005020319a8 */ /* 0x002ee200081ee1f4 */
[----:B------:R-:W1:Y:S02]  /*1bb90*/  S2R R4, SR_LTMASK ;  /* 0x0000000000047919 */ /* 0x000e640000003900 */
[----:B-1----:R-:W-:-:S04]  /*1bba0*/  LOP3.LUT R4, R4, UR4, RZ, 0xc0, !PT ;  /* 0x0000000404047c12 */ /* 0x002fc8000f8ec0ff */
[----:B0-----:R-:W0:Y:S01]  /*1bbb0*/  POPC R7, R4 ;  /* 0x0000000400077309 */ /* 0x001e220000000000 */
[----:B---3--:R-:W0:Y:S02]  /*1bbc0*/  SHFL.IDX PT, R0, R3, R0, 0x1f ;  /* 0x00001f0003007589 */ /* 0x008e2400000e0000 */
[----:B0-----:R-:W-:-:S05]  /*1bbd0*/  IADD3 R0, R0, UR40, R7 ;  /* 0x0000002800007c10 */ /* 0x001fca000fffe007 */
[----:B------:R3:W-:Y:S02]  /*1bbe0*/  STL [R1+0x10], R0 ;  /* 0x0000100001007387 */ /* 0x0007e40000100800 */
.L_x_1237:
[----:B------:R-:W-:Y:S05]  /*1bbf0*/  BSYNC B0 ;  /* 0x0000000000007941 */ /* 0x000fea0003800000 */
.L_x_1236:
[----:B------:R-:W-:-:S06]  /*1bc00*/  UISETP.NE.AND UP0, UPT, UR39, 0x3, UPT ;  /* 0x000000032700788c */ /* 0x000fcc000bf05270 */
[----:B------:R-:W-:-:S13]  /*1bc10*/  PLOP3.LUT P1, PT, PT, PT, UP0, 0x80, 0x0 ;  /* 0x000000000000781c */ /* 0x000fda0003f2f008 */
[----:B------:R-:W-:Y:S05]  /*1bc20*/  @!P1 BRA `(.L_x_1238) ;  /* 0x0000000000049947 */ /* 0x000fea0003800000 */
[----:B------:R-:W-:Y:S01]  /*1bc30*/  BPT.TRAP 0x1 ;  /* 0x000000040000795c */ /* 0x000fe20000300000 */
.L_x_1238:
[----:B------:R-:W4:Y:S01]  /*1bc40*/  LDL R2, [R1] ;  /* 0x0000000001027983 */ /* 0x000f220000100800 */
[----:B-1-3--:R-:W-:Y:S01]  /*1bc50*/  IMAD.U32 R0, RZ, RZ, UR41 ;  /* 0x00000029ff007e24 */ /* 0x00afe2000f8e00ff */
[----:B------:R-:W-:Y:S01]  /*1bc60*/  BSSY B0, `(.L_x_1239) ;  /* 0x0000007000007945 */ /* 0x000fe20003800000 */
[----:B------:R-:W-:-:S03]  /*1bc70*/  IMAD R17, R19, 0x8, R18 ;  /* 0x0000000813117824 */ /* 0x000fc600078e0212 */
[----:B------:R-:W-:Y:S02]  /*1bc80*/  ISETP.NE.AND P2, PT, R0, 0x3, PT ;  /* 0x000000030000780c */ /* 0x000fe40003f45270 */
[----:B----4-:R-:W-:-:S04]  /*1bc90*/  LOP3.LUT R0, R2, 0x1, RZ, 0x3c, !PT ;  /* 0x0000000102007812 */ /* 0x010fc800078e3cff */
[----:B------:R-:W-:-:S04]  /*1bca0*/  SHF.L.U32 R0, R0, 0x1f, RZ ;  /* 0x0000001f00007819 */ /* 0x000fc800000006ff */
[----:B------:R-:W1:Y:S02]  /*1bcb0*/  SYNCS.PHASECHK.TRANS64.TRYWAIT P1, [R17+URZ+0x29870], R0 ;  /* 0x02987000110075a7 */ /* 0x000e64000802017f */
[----:B-1----:R-:W-:Y:S05]  /*1bcc0*/  @!P1 BRA `(.L_x_1240) ;  /* 0x0000002400cc9947 */ /* 0x002fea0003800000 */
.L_x_1292:
[----:B------:R-:W-:Y:S05]  /*1bcd0*/  BSYNC B0 ;  /* 0x0000000000007941 */ /* 0x000fea0003800000 */
.L_x_1239:
[----:B------:R-:W-:Y:S05]  /*1bce0*/  @!P2 BRA `(.L_x_1241) ;  /* 0x000000000004a947 */ /* 0x000fea0003800000 */
[----:B------:R-:W-:Y:S01]  /*1bcf0*/  BPT.TRAP 0x1 ;  /* 0x000000040000795c */ /* 0x000fe20000300000 */
.L_x_1241:
[----:B-1----:R-:W3:Y:S02]  /*1bd00*/  LDL R0, [R1] ;  /* 0x0000000001007983 */ /* 0x002ee40000100800 */
[----:B---3--:R-:W-:-:S04]  /*1bd10*/  SHF.L.U32 R0, R0, 0x1f, RZ ;  /* 0x0000001f00007819 */ /* 0x008fc800000006ff */
[----:B------:R-:W1:Y:S02]  /*1bd20*/  SYNCS.PHASECHK.TRANS64.TRYWAIT P1, [R17+URZ+0x29860], R0 ;  /* 0x02986000110075a7 */ /* 0x000e64000802017f */
[----:B-1----:R-:W-:Y:S05]  /*1bd30*/  @!P1 BRA `(.L_x_1242) ;  /* 0x0000002400c49947 */ /* 0x002fea0003800000 */
.L_x_1293:
[----:B------:R-:W3:Y:S04]  /*1bd40*/  LDL R2, [R1+0x24] ;  /* 0x0000240001027983 */ /* 0x000ee80000100800 */
[----:B------:R-:W4:Y:S01]  /*1bd50*/  LDL R12, [R1+0x20] ;  /* 0x00002000010c7983 */ /* 0x000f220000100800 */
[----:B-1----:R-:W-:Y:S01]  /*1bd60*/  IMAD R0, R19, 0x5000, RZ ;  /* 0x0000500013007824 */ /* 0x002fe200078e02ff */
[----:B------:R-:W-:Y:S05]  /*1bd70*/  WARPSYNC.ALL ;  /* 0x0000000000007948 */ /* 0x000fea0003800000 */
[----:B0-----:R-:W0:Y:S01]  /*1bd80*/  S2R R9, SR_TID.X ;  /* 0x0000000000097919 */ /* 0x001e220000002100 */
[----:B------:R-:W-:Y:S01]  /*1bd90*/  IMAD.MOV.U32 R13, RZ, RZ, 0x40 ;  /* 0x00000040ff0d7424 */ /* 0x000fe200078e00ff */
[----:B0-----:R-:W-:-:S04]  /*1bda0*/  LOP3.LUT P1, RZ, R9, 0x4, RZ, 0xc0, !PT ;  /* 0x0000000409ff7812 */ /* 0x001fc8000782c0ff */
[----:B------:R-:W-:Y:S02]  /*1bdb0*/  SEL R13, R13, 0xffffffc0, !P1 ;  /* 0xffffffc00d0d7807 */ /* 0x000fe40004800000 */
[C---:B---3-5:R-:W-:Y:S02]  /*1bdc0*/  LOP3.LUT R3, R0.reuse, R2, RZ, 0xfc, !PT ;  /* 0x0000000200037212 */ /* 0x068fe400078efcff */
[----:B----4-:R-:W-:-:S03]  /*1bdd0*/  LOP3.LUT R0, R0, R12, RZ, 0xfc, !PT ;  /* 0x0000000c00007212 */ /* 0x010fc600078efcff */
[----:B------:R-:W-:-:S04]  /*1bde0*/  IMAD.IADD R2, R18, 0x1, R3 ;  /* 0x0000000112027824 */ /* 0x000fc800078e0203 */
[----:B------:R-:W-:Y:S01]  /*1bdf0*/  IMAD.IADD R3, R13, 0x1, R2 ;  /* 0x000000010d037824 */ /* 0x000fe200078e0202 */
        /* <DEDUP_REMOVED lines=69> */
.L_x_1243:
[----:B------:R-:W3:Y:S01]  /*1c250*/  LDL.LU R2, [R1] ;  /* 0x0000000001027983 */ /* 0x000ee20000300800 */
        /* <DEDUP_REMOVED lines=9> */
[----:B---3--:R-:W-:-:S05]  /*1c2f0*/  LOP3.LUT R2, R2, R0, RZ, 0x3c, !PT ;  /* 0x0000000002027212 */ /* 0x008fca00078e3cff */
[----:B------:R0:W-:Y:S02]  /*1c300*/  STL [R1], R2 ;  /* 0x0000000201007387 */ /* 0x0001e40000100800 */
.L_x_1188:
[----:B------:R-:W-:Y:S05]  /*1c310*/  BSYNC B7 ;  /* 0x0000000000077941 */ /* 0x000fea0003800000 */
.L_x_1186:
[----:B------:R-:W-:-:S13]  /*1c320*/  LOP3.LUT P0, RZ, R16, 0x2, RZ, 0xc0, !PT ;  /* 0x0000000210ff7812 */ /* 0x000fda000780c0ff */
[----:B------:R-:W-:Y:S05]  /*1c330*/  @!P0 BRA `(.L_x_1244) ;  /* 0x0000000000308947 */ /* 0x000fea0003800000 */
[----:B------:R-:W4:Y:S08]  /*1c340*/  S2UR UR5, SR_CgaCtaId ;  /* 0x00000000000579c3 */ /* 0x000f300000008800 */
[----:B------:R-:W-:Y:S06]  /*1c350*/  BAR.SYNC.DEFER_BLOCKING 0x5, 0x180 ;  /* 0x0146000000007b1d */ /* 0x000fec0000010000 */
[----:B------:R-:W-:-:S02]  /*1c360*/  UMOV UR4, 0x400 ;  /* 0x0000040000047882 */ /* 0x000fc40000000000 */
[----:B----4-:R-:W-:-:S06]  /*1c370*/  ULEA UR4, UR5, UR4, 0x18 ;  /* 0x0000000405047291 */ /* 0x010fcc000f8ec03f */
[----:B------:R-:W-:-:S05]  /*1c380*/  IMAD.U32 R18, RZ, RZ, UR4 ;  /* 0x00000004ff127e24 */ /* 0x000fca000f8e00ff */
[----:B-1----:R-:W1:Y:S04]  /*1c390*/  LDS.128 R4, [R18+0x298d0] ;  /* 0x0298d00012047984 */ /* 0x002e680000000c00 */
[----:B-1----:R1:W-:Y:S01]  /*1c3a0*/  STL.64 [R1+0x10], R4 ;  /* 0x0000100401007387 */ /* 0x0023e20000100a00 */
[----:B---3--:R-:W-:-:S03]  /*1c3b0*/  IMAD.MOV.U32 R0, RZ, RZ, R7 ;  /* 0x000000ffff007224 */ /* 0x008fc600078e0007 */
[----:B------:R1:W-:Y:S02]  /*1c3c0*/  STL [R1+0x18], R6 ;  /* 0x0000180601007387 */ /* 0x0003e40000100800 */
[----:B------:R-:W-:Y:S01]  /*1c3d0*/  R2UR UR42, R0 ;  /* 0x00000000002a72ca */ /* 0x000fe200000e0000 */
[----:B------:R-:W-:Y:S06]  /*1c3e0*/  BAR.ARV 0x4, 0x180 ;  /* 0x0106000000007b1d */ /* 0x000fec0000002000 */
[----:B------:R-:W-:Y:S08]  /*1c3f0*/  BRA `(.L_x_1245) ;  /* 0x0000000c00e47947 */ /* 0x000ff00003800000 */
.L_x_1244:
[----:B---3--:R-:W3:Y:S01]  /*1c400*/  LDL.LU R0, [R1+0x10] ;  /* 0x0000100001007983 */ /* 0x008ee20000300800 */
[----:B------:R-:W-:Y:S01]  /*1c410*/  ULDC UR4, c[0x0][0xc3c] ;  /* 0x00030f0000047ab9 */ /* 0x000fe20000000800 */
[----:B0-----:R-:W0:Y:S02]  /*1c420*/  S2R R2, SR_TID.X ;  /* 0x0000000000027919 */ /* 0x001e240000002100 */
[----:B0-----:R-:W-:-:S04]  /*1c430*/  LOP3.LUT R8, R2, 0x1f, RZ, 0xc0, !PT ;  /* 0x0000001f02087812 */ /* 0x001fc800078ec0ff */
[C---:B------:R-:W-:Y:S01]  /*1c440*/  ISETP.NE.AND P0, PT, R8.reuse, 0x1f, PT ;  /* 0x0000001f0800780c */ /* 0x040fe20003f05270 */
[----:B------:R-:W-:-:S05]  /*1c450*/  VIADD R6, R8, UR42 ;  /* 0x0000002a08067c36 */ /* 0x000fca0008000000 */
[----:B------:R-:W-:Y:S01]  /*1c460*/  ISETP.GE.OR P1, PT, R6, UR4, !P0 ;  /* 0x0000000406007c0c */ /* 0x000fe2000c726670 */
[----:B------:R-:W-:Y:S02]  /*1c470*/  IMAD.MOV.U32 R7, RZ, RZ, RZ ;  /* 0x000000ffff077224 */ /* 0x000fe400078e00ff */
[----:B---3--:R-:W-:-:S10]  /*1c480*/  IMAD.MOV.U32 R9, RZ, RZ, R0 ;  /* 0x000000ffff097224 */ /* 0x008fd400078e0000 */
[----:B------:R-:W0:Y:S01]  /*1c490*/  @!P1 LDC.64 R2, c[0x0][0xc80] ;  /* 0x00032000ff029b82 */ /* 0x000e220000000a00 */
[----:B------:R-:W-:Y:S01]  /*1c4a0*/  IMAD.MOV.U32 R0, RZ, RZ, RZ ;  /* 0x000000ffff007224 */ /* 0x000fe200078e00ff */
[----:B------:R-:W-:Y:S01]  /*1c4b0*/  ISETP.GE.U32.AND P2, PT, R8, 0x2, PT ;  /* 0x000000020800780c */ /* 0x000fe20003f46070 */
[----:B------:R-:W-:-:S05]  /*1c4c0*/  ULDC UR4, c[0x0][0xc3c] ;  /* 0x00030f0000047ab9 */ /* 0x000fca0000000800 */
[----:B-1----:R-:W1:Y:S01]  /*1c4d0*/  @!P1 LDC.64 R4, c[0x0][0xc78] ;  /* 0x00031e00ff049b82 */ /* 0x002e620000000a00 */
[----:B0-----:R-:W-:-:S05]  /*1c4e0*/  @!P1 IMAD.WIDE R2, R6, 0x4, R2 ;  /* 0x0000000406029825 */ /* 0x001fca00078e0202 */
[----:B------:R1:W3:Y:S02]  /*1c4f0*/  @!P1 LDG.E R0, desc[UR52][R2.64] ;  /* 0x0000003402009981 */ /* 0x0002e4000c1e1900 */
[----:B-1----:R-:W-:-:S05]  /*1c500*/  @!P1 IMAD.WIDE R2, R6, 0x4, R4 ;  /* 0x0000000406029825 */ /* 0x002fca00078e0204 */
[----:B------:R-:W3:Y:S01]  /*1c510*/  @!P1 LDG.E R7, desc[UR52][R2.64] ;  /* 0x0000003402079981 */ /* 0x000ee2000c1e1900 */
[C---:B------:R-:W-:Y:S01]  /*1c520*/  ISETP.NE.AND P1, PT, R8.reuse, RZ, PT ;  /* 0x000000ff0800720c */ /* 0x040fe20003f25270 */
[----:B------:R-:W-:Y:S01]  /*1c530*/  IMAD.MOV.U32 R5, RZ, RZ, RZ ;  /* 0x000000ffff057224 */ /* 0x000fe200078e00ff */
[C---:B------:R-:W-:Y:S01]  /*1c540*/  ISETP.GE.U32.AND P3, PT, R8.reuse, 0x4, PT ;  /* 0x000000040800780c */ /* 0x040fe20003f66070 */
[----:B------:R-:W-:Y:S01]  /*1c550*/  SHFL.IDX PT, R6, R9, 0x1, 0x1f ;  /* 0x00201f0009067f89 */ /* 0x000fe200000e0000 */
[C---:B------:R-:W-:Y:S02]  /*1c560*/  ISETP.GE.U32.AND P4, PT, R8.reuse, 0x8, PT ;  /* 0x000000080800780c */ /* 0x040fe40003f86070 */
[----:B------:R-:W-:Y:S01]  /*1c570*/  ISETP.GE.U32.AND P5, PT, R8, 0x10, PT ;  /* 0x000000100800780c */ /* 0x000fe20003fa6070 */
[----:B------:R-:W-:Y:S01]  /*1c580*/  SHFL.IDX PT, R4, R9, RZ, 0x1f ;  /* 0x00001fff09047589 */ /* 0x000fe200000e0000 */
[----:B------:R-:W0:Y:S01]  /*1c590*/  LDC R8, c[0x0][0xc38] ;  /* 0x00030e00ff087b82 */ /* 0x000e220000000800 */
[----:B---3--:R-:W-:-:S05]  /*1c5a0*/  IMAD R2, R7, R0, RZ ;  /* 0x0000000007027224 */ /* 0x008fca00078e02ff */
        /* <DEDUP_REMOVED lines=19> */
[----:B------:R-:W-:Y:S05]  /*1c6e0*/  @P6 BRA `(.L_x_1246) ;  /* 0x0000000000986947 */ /* 0x000fea0003800000 */
.L_x_1248:
[----:B------:R-:W-:-:S04]  /*1c6f0*/  UIADD3 UR42, UR42, 0x1f, URZ ;  /* 0x0000001f2a2a7890 */ /* 0x000fc8000fffe03f */
[----:B------:R-:W-:-:S06]  /*1c700*/  UISETP.GE.AND UP0, UPT, UR42, UR4, UPT ;  /* 0x000000042a00728c */ /* 0x000fcc000bf06270 */
[----:B------:R-:W-:-:S13]  /*1c710*/  PLOP3.LUT P6, PT, PT, PT, UP0, 0x40, 0x0 ;  /* 0x000000000000781c */ /* 0x000fda0003fce808 */
[----:B------:R-:W-:Y:S05]  /*1c720*/  @!P6 BRA `(.L_x_1247) ;  /* 0x0000000800c8e947 */ /* 0x000fea0003800000 */
[----:B------:R-:W0:Y:S01]  /*1c730*/  S2R R0, SR_TID.X ;  /* 0x0000000000007919 */ /* 0x000e220000002100 */
[----:B------:R-:W1:Y:S01]  /*1c740*/  LDC R8, c[0x0][0xc38] ;  /* 0x00030e00ff087b82 */ /* 0x000e620000000800 */
[----:B0-----:R-:W-:-:S05]  /*1c750*/  LOP3.LUT R0, R0, 0x1f, RZ, 0xc0, !PT ;  /* 0x0000001f00007812 */ /* 0x001fca00078ec0ff */
[----:B------:R-:W-:Y:S02]  /*1c760*/  VIADD R7, R0, UR42 ;  /* 0x0000002a00077c36 */ /* 0x000fe40008000000 */
[----:B------:R-:W-:-:S03]  /*1c770*/  IMAD.MOV.U32 R0, RZ, RZ, RZ ;  /* 0x000000ffff007224 */ /* 0x000fc600078e00ff */
[----:B------:R-:W-:-:S13]  /*1c780*/  ISETP.GE.OR P6, PT, R7, UR4, !P0 ;  /* 0x0000000407007c0c */ /* 0x000fda000c7c6670 */
[----:B------:R-:W0:Y:S02]  /*1c790*/  @!P6 LDC.64 R2, c[0x0][0xc80] ;  /* 0x00032000ff02eb82 */ /* 0x000e240000000a00 */
[----:B0-----:R-:W-:-:S05]  /*1c7a0*/  @!P6 IMAD.WIDE R2, R7, 0x4, R2 ;  /* 0x000000040702e825 */ /* 0x001fca00078e0202 */
[----:B------:R0:W3:Y:S02]  /*1c7b0*/  @!P6 LDG.E R0, desc[UR52][R2.64] ;  /* 0x000000340200e981 */ /* 0x0000e4000c1e1900 */
[----:B0-----:R-:W0:Y:S02]  /*1c7c0*/  @!P6 LDC.64 R2, c[0x0][0xc78] ;  /* 0x00031e00ff02eb82 */ /* 0x001e240000000a00 */
[----:B0-----:R-:W-:-:S04]  /*1c7d0*/  @!P6 IMAD.WIDE R2, R7, 0x4, R2 ;  /* 0x000000040702e825 */ /* 0x001fc800078e0202 */
[----:B------:R-:W-:-:S06]  /*1c7e0*/  IMAD.MOV.U32 R7, RZ, RZ, RZ ;  /* 0x000000ffff077224 */ /* 0x000fcc00078e00ff */
[----:B------:R-:W3:Y:S02]  /*1c7f0*/  @!P6 LDG.E R7, desc[UR52][R2.64] ;  /* 0x000000340207e981 */ /* 0x000ee4000c1e1900 */
        /* <DEDUP_REMOVED lines=16> */
[----:B------:R-:W1:Y:S02]  /*1c900*/  SHFL.IDX PT, R3, R2, 0x1f, 0x1f ;  /* 0x03e01f0002037f89 */ /* 0x000e6400000e0000 */
[----:B-1----:R-:W-:-:S04]  /*1c910*/  IMAD R3, R3, R8, RZ ;  /* 0x0000000803037224 */ /* 0x002fc800078e02ff */
[----:B------:R-:W-:-:S05]  /*1c920*/  IMAD.IADD R6, R3, 0x1, R6 ;  /* 0x0000000103067824 */ /* 0x000fca00078e0206 */
[----:B------:R-:W-:-:S13]  /*1c930*/  ISETP.GT.AND P6, PT, R6, R4, PT ;  /* 0x000000040600720c */ /* 0x000fda0003fc4270 */
[----:B------:R-:W-:Y:S05]  /*1c940*/  @!P6 BRA `(.L_x_1248) ;  /* 0xfffffffc0068e947 */ /* 0x000fea000383ffff */
.L_x_1246:
        /* <DEDUP_REMOVED lines=8> */
[----:B------:R0:W3:Y:S01]  /*1c9d0*/  SHFL.IDX PT, R7, R7, R3, 0x1f ;  /* 0x00001f0307077589 */ /* 0x0000e200000e0000 */
[----:B------:R-:W-:Y:S05]  /*1c9e0*/  @!P0 BRA `(.L_x_1249) ;  /* 0x00000000000c8947 */ /* 0x000fea0003800000 */
[----:B------:R-:W-:-:S06]  /*1c9f0*/  UIADD3 UR5, UR4, -0x1, URZ ;  /* 0xffffffff04057890 */ /* 0x000fcc000fffe03f */
[----:B------:R-:W-:-:S06]  /*1ca00*/  IMAD.U32 R5, RZ, RZ, UR5 ;  /* 0x00000005ff057e24 */ /* 0x000fcc000f8e00ff */
[----:B------:R4:W0:Y:S02]  /*1ca10*/  SHFL.IDX PT, R5, R2, R5, 0x1f ;  /* 0x00001f0502057589 */ /* 0x00082400000e0000 */
.L_x_1249:
[----:B0---4-:R-:W-:Y:S01]  /*1ca20*/  IMAD R2, R5, R8, R6 ;  /* 0x0000000805027224 */ /* 0x011fe200078e0206 */
[----:B---3--:R-:W-:Y:S01]  /*1ca30*/  ISETP.NE.AND P0, PT, R7, 0x1, PT ;  /* 0x000000010700780c */ /* 0x008fe20003f05270 */
[----:B------:R-:W-:Y:S02]  /*1ca40*/  UIADD3 UR42, UR4, UR42, URZ ;  /* 0x0000002a042a7290 */ /* 0x000fe4000fffe03f */
[----:B------:R-:W-:Y:S01]  /*1ca50*/  IMAD.IADD R4, R4, 0x1, -R2 ;  /* 0x0000000104047824 */ /* 0x000fe200078e0a02 */
[----:B------:R0:W-:Y:S09]  /*1ca60*/  STL [R1+0x10], R2 ;  /* 0x0000100201007387 */ /* 0x0001f20000100800 */
[----:B------:R-:W-:Y:S05]  /*1ca70*/  @!P0 BRA `(.L_x_1250) ;  /* 0x0000000000e48947 */ /* 0x000fea0003800000 */
[----:B-1----:R-:W-:-:S04]  /*1ca80*/  IABS R5, R0 ;  /* 0x0000000000057213 */ /* 0x002fc80000000000 */
[----:B0-----:R-:W0:Y:S08]  /*1ca90*/  I2F.RP R2, R5 ;  /* 0x0000000500027306 */ /* 0x001e300000209400 */
        /* <DEDUP_REMOVED lines=16> */
[----:B------:R-:W-:Y:S02]  /*1cba0*/  ISETP.GE.U32.AND P0, PT, R2, R5, PT ;  /* 0x000000050200720c */ /* 0x000fe40003f06070 */
[----:B------:R-:W-:-:S04]  /*1cbb0*/  IABS R5, R7 ;  /* 0x0000000700057213 */ /* 0x000fc80000000000 */
        /* <DEDUP_REMOVED lines=9> */
[----:B------:R-:W-:-:S03]  /*1cc50*/  LOP3.LUT R2, R4, R0, RZ, 0x3c, !PT ;  /* 0x0000000004027212 */ /* 0x000fc600078e3cff */
[----:B------:R-:W-:Y:S01]  /*1cc60*/  IMAD.MOV.U32 R3, RZ, RZ, R8 ;  /* 0x000000ffff037224 */ /* 0x000fe200078e0008 */
[----:B------:R-:W-:Y:S02]  /*1cc70*/  ISETP.GE.AND P2, PT, R2, RZ, PT ;  /* 0x000000ff0200720c */ /* 0x000fe40003f46270 */
        /* <DEDUP_REMOVED lines=11> */
[----:B------:R-:W-:Y:S01]  /*1cd30*/  ISETP.GE.U32.AND P0, PT, R2, R5, PT ;  /* 0x000000050200720c */ /* 0x000fe20003f06070 */
[----:B------:R-:W-:-:S04]  /*1cd40*/  IMAD.MOV R2, RZ, RZ, -R3 ;  /* 0x000000ffff027224 */ /* 0x000fc800078e0a03 */
[----:B------:R-:W-:Y:S01]  /*1cd50*/  IMAD R4, R0, R2, R4 ;  /* 0x0000000200047224 */ /* 0x000fe200078e0204 */
[----:B------:R-:W-:-:S04]  /*1cd60*/  LOP3.LUT R2, R3, R7, RZ, 0x3c, !PT ;  /* 0x0000000703027212 */ /* 0x000fc800078e3cff */
[----:B------:R-:W-:-:S03]  /*1cd70*/  ISETP.GE.AND P2, PT, R2, RZ, PT ;  /* 0x000000ff0200720c */ /* 0x000fc60003f46270 */
[----:B------:R-:W-:-:S10]  /*1cd80*/  @P0 VIADD R6, R6, 0x1 ;  /* 0x0000000106060836 */ /* 0x000fd40000000000 */
[----:B------:R-:W-:Y:S01]  /*1cd90*/  @!P2 IMAD.MOV R6, RZ, RZ, -R6 ;  /* 0x000000ffff06a224 */ /* 0x000fe200078e0a06 */
[----:B------:R-:W-:-:S05]  /*1cda0*/  @!P1 LOP3.LUT R6, RZ, R7, RZ, 0x33, !PT ;  /* 0x00000007ff069212 */ /* 0x000fca00078e33ff */
[--C-:B------:R-:W-:Y:S02]  /*1cdb0*/  IMAD.MOV R2, RZ, RZ, -R6.reuse ;  /* 0x000000ffff027224 */ /* 0x100fe400078e0a06 */
[C---:B------:R-:W-:Y:S02]  /*1cdc0*/  IMAD R6, R7.reuse, 0x1000000, R6 ;  /* 0x0100000007067824 */ /* 0x040fe400078e0206 */
[----:B------:R-:W-:-:S04]  /*1cdd0*/  IMAD R2, R7, R2, R3 ;  /* 0x0000000207027224 */ /* 0x000fc800078e0203 */
[----:B------:R-:W-:-:S05]  /*1cde0*/  IMAD R2, R2, 0x10000, R6 ;  /* 0x0001000002027824 */ /* 0x000fca00078e0206 */
[----:B------:R0:W-:Y:S01]  /*1cdf0*/  STL [R1+0x18], R2 ;  /* 0x0000180201007387 */ /* 0x0001e20000100800 */
[----:B------:R-:W-:Y:S05]  /*1ce00*/  BRA `(.L_x_1251) ;  /* 0x0000000400007947 */ /* 0x000fea0003800000 */
.L_x_1250:
[----:B------:R-:W-:Y:S02]  /*1ce10*/  ULDC.64 UR4, c[0x0][0xc90] ;  /* 0x0003240000047ab9 */ /* 0x000fe40000000a00 */
[----:B------:R-:W-:-:S06]  /*1ce20*/  UIMAD.WIDE UR4, UR42, 0x4, UR4 ;  /* 0x000000042a0478a5 */ /* 0x000fcc000f8e0204 */
[----:B0-----:R-:W-:Y:S02]  /*1ce30*/  IMAD.U32 R2, RZ, RZ, UR4 ;  /* 0x00000004ff027e24 */ /* 0x001fe4000f8e00ff */
[----:B------:R-:W-:-:S05]  /*1ce40*/  IMAD.U32 R3, RZ, RZ, UR5 ;  /* 0x00000005ff037e24 */ /* 0x000fca000f8e00ff */
[----:B------:R-:W1:Y:S02]  /*1ce50*/  LDG.E R6, desc[UR52][R2.64] ;  /* 0x0000003402067981 */ /* 0x000e64000c1e1900 */
[----:B-1----:R-:W-:-:S05]  /*1ce60*/  IMAD R5, R0, R6, RZ ;  /* 0x0000000600057224 */ /* 0x002fca00078e02ff */
[----:B------:R-:W-:-:S04]  /*1ce70*/  IABS R7, R5 ;  /* 0x0000000500077213 */ /* 0x000fc80000000000 */
[----:B------:R-:W0:Y:S08]  /*1ce80*/  I2F.RP R2, R7 ;  /* 0x0000000700027306 */ /* 0x000e300000209400 */
        /* <DEDUP_REMOVED lines=22> */
[----:B------:R-:W-:Y:S02]  /*1cff0*/  IMAD R7, R6, R2, RZ ;  /* 0x0000000206077224 */ /* 0x000fe400078e02ff */
[----:B------:R-:W-:Y:S02]  /*1d000*/  IMAD.MOV R2, RZ, RZ, -R2 ;  /* 0x000000ffff027224 */ /* 0x000fe400078e0a02 */
[----:B------:R-:W-:Y:S02]  /*1d010*/  IMAD.MOV R3, RZ, RZ, -R7 ;  /* 0x000000ffff037224 */ /* 0x000fe400078e0a07 */
[----:B------:R-:W-:-:S03]  /*1d020*/  IMAD R4, R5, R2, R4 ;  /* 0x0000000205047224 */ /* 0x000fc600078e0204 */
[----:B------:R-:W-:-:S04]  /*1d030*/  VIADDMNMX R6, R3, R8, R6, PT ;  /* 0x0000000803067246 */ /* 0x000fc80003800106 */
        /* <DEDUP_REMOVED lines=19> */
[----:B------:R-:W-:Y:S02]  /*1d170*/  LOP3.LUT R3, R4, R6, RZ, 0x3c, !PT ;  /* 0x0000000604037212 */ /* 0x000fe400078e3cff */
[----:B------:R-:W-:Y:S02]  /*1d180*/  IADD3 R4, R7, 0x1000000, R4 ;  /* 0x0100000007047810 */ /* 0x000fe40007ffe004 */
[----:B------:R-:W-:-:S07]  /*1d190*/  ISETP.GE.AND P2, PT, R3, RZ, PT ;  /* 0x000000ff0300720c */ /* 0x000fce0003f46270 */
[----:B------:R-:W-:-:S06]  /*1d1a0*/  @P0 VIADD R2, R2, 0x1 ;  /* 0x0000000102020836 */ /* 0x000fcc0000000000 */
[----:B------:R-:W-:Y:S01]  /*1d1b0*/  @!P2 IMAD.MOV R2, RZ, RZ, -R2 ;  /* 0x000000ffff02a224 */ /* 0x000fe200078e0a02 */
[----:B------:R-:W-:Y:S01]  /*1d1c0*/  @!P1 LOP3.LUT R2, RZ, R6, RZ, 0x33, !PT ;  /* 0x00000006ff029212 */ /* 0x000fe200078e33ff */
[----:B------:R-:W-:-:S04]  /*1d1d0*/  IMAD.MOV R6, RZ, RZ, -R6 ;  /* 0x000000ffff067224 */ /* 0x000fc800078e0a06 */
[----:B------:R-:W-:Y:S02]  /*1d1e0*/  IMAD R3, R2, R6, R4 ;  /* 0x0000000602037224 */ /* 0x000fe400078e0204 */
[----:B------:R-:W-:-:S03]  /*1d1f0*/  IMAD.MOV.U32 R4, RZ, RZ, R2 ;  /* 0x000000ffff047224 */ /* 0x000fc600078e0002 */
[----:B------:R1:W-:Y:S04]  /*1d200*/  STL [R1+0x18], R3 ;  /* 0x0000180301007387 */ /* 0x0003e80000100800 */
.L_x_1251:
[----:B-1----:R-:W-:-:S05]  /*1d210*/  LOP3.LUT R3, RZ, R4, RZ, 0x33, !PT ;  /* 0x00000004ff037212 */ /* 0x002fca00078e33ff */
[----:B------:R-:W-:-:S05]  /*1d220*/  IMAD.IADD R0, R0, 0x1, R3 ;  /* 0x0000000100007824 */ /* 0x000fca00078e0203 */
[----:B------:R1:W-:Y:S01]  /*1d230*/  STL [R1+0x14], R0 ;  /* 0x0000140001007387 */ /* 0x0003e20000100800 */
[----:B------:R-:W-:Y:S05]  /*1d240*/  BRA `(.L_x_1252) ;  /* 0x0000000000107947 */ /* 0x000fea0003800000 */
.L_x_1247:
[----:B------:R0:W-:Y:S01]  /*1d250*/  STL [R1+0x10], R4 ;  /* 0x0000100401007387 */ /* 0x0001e20000100800 */
[----:B------:R-:W-:-:S03]  /*1d260*/  ULDC UR42, c[0x0][0xc3c] ;  /* 0x00030f00002a7ab9 */ /* 0x000fc60000000800 */
[----:B------:R0:W-:Y:S04]  /*1d270*/  STL [R1+0x14], RZ ;  /* 0x000014ff01007387 */ /* 0x0001e80000100800 */
[----:B------:R0:W-:Y:S02]  /*1d280*/  STL [R1+0x18], RZ ;  /* 0x000018ff01007387 */ /* 0x0001e40000100800 */
.L_x_1252:
[----:B0-----:R-:W3:Y:S04]  /*1d290*/  LDL R2, [R1+0x18] ;  /* 0x0000180001027983 */ /* 0x001ee80000100800 */
[----:B------:R-:W4:Y:S04]  /*1d2a0*/  LDL R3, [R1+0x14] ;  /* 0x0000140001037983 */ /* 0x000f280000100800 */
[----:B------:R-:W5:Y:S01]  /*1d2b0*/  LDL R4, [R1+0x10] ;  /* 0x0000100001047983 */ /* 0x000f620000100800 */
[----:B-1----:R-:W0:Y:S02]  /*1d2c0*/  S2R R0, SR_TID.X ;  /* 0x0000000000007919 */ /* 0x002e240000002100 */
[----:B0-----:R-:W-:Y:S01]  /*1d2d0*/  LOP3.LUT R0, R0, 0x1f, RZ, 0xc0, !PT ;  /* 0x0000001f00007812 */ /* 0x001fe200078ec0ff */
[----:B------:R-:W-:Y:S03]  /*1d2e0*/  BAR.SYNC.DEFER_BLOCKING 0x4, 0x180 ;  /* 0x0106000000007b1d */ /* 0x000fe60000010000 */
[----:B------:R-:W-:-:S13]  /*1d2f0*/  ISETP.NE.AND P0, PT, R0, RZ, PT ;  /* 0x000000ff0000720c */ /* 0x000fda0003f05270 */
[----:B------:R-:W0:Y:S01]  /*1d300*/  @!P0 S2R R0, SR_CgaCtaId ;  /* 0x0000000000008919 */ /* 0x000e220000008800 */
[----:B---3--:R-:W-:Y:S01]  /*1d310*/  IMAD.MOV.U32 R6, RZ, RZ, R2 ;  /* 0x000000ffff067224 */ /* 0x008fe200078e0002 */
[----:B------:R-:W-:-:S04]  /*1d320*/  @!P0 MOV R2, 0x400 ;  /* 0x0000040000028802 */ /* 0x000fc80000000f00 */
[----:B0-----:R-:W-:Y:S01]  /*1d330*/  @!P0 LEA R18, R0, R2, 0x18 ;  /* 0x0000000200128211 */ /* 0x001fe200078ec0ff */
[----:B------:R-:W-:Y:S02]  /*1d340*/  IMAD.U32 R0, RZ, RZ, UR42 ;  /* 0x0000002aff007e24 */ /* 0x000fe4000f8e00ff */
[----:B----4-:R-:W-:Y:S02]  /*1d350*/  IMAD.MOV.U32 R5, RZ, RZ, R3 ;  /* 0x000000ffff057224 */ /* 0x010fe400078e0003 */
[----:B------:R-:W-:-:S05]  /*1d360*/  @!P0 IMAD.MOV.U32 R7, RZ, RZ, R0 ;  /* 0x000000ffff078224 */ /* 0x000fca00078e0000 */
[----:B-----5:R3:W-:Y:S01]  /*1d370*/  @!P0 STS.128 [R18+0x298d0], R4 ;  /* 0x0298d00412008388 */ /* 0x0207e20000000c00 */
[----:B------:R-:W-:Y:S06]  /*1d380*/  BAR.ARV 0x5, 0x180 ;  /* 0x0146000000007b1d */ /* 0x000fec0000002000 */
.L_x_1245:
[----:B------:R-:W-:Y:S02]  /*1d390*/  ULDC UR4, c[0x0][0xc3c] ;  /* 0x00030f0000047ab9 */ /* 0x000fe40000000800 */
[----:B------:R-:W-:-:S06]  /*1d3a0*/  UISETP.GE.AND UP0, UPT, UR42, UR4, UPT ;  /* 0x000000042a00728c */ /* 0x000fcc000bf06270 */
[----:B------:R-:W-:-:S13]  /*1d3b0*/  PLOP3.LUT P0, PT, PT, PT, UP0, 0x80, 0x0 ;  /* 0x000000000000781c */ /* 0x000fda0003f0f008 */
[----:B------:R-:W-:Y:S05]  /*1d3c0*/  @!P0 BRA `(.L_x_1253) ;  /* 0xffffffb000688947 */ /* 0x000fea000383ffff */
.L_x_1175:
[----:B------:R-:W4:Y:S01]  /*1d3d0*/  LDL.LU R0, [R1+0x30] ;  /* 0x0000300001007983 */ /* 0x000f220000300800 */
[----:B------:R-:W-:Y:S01]  /*1d3e0*/  BSSY B0, `(.L_x_1254) ;  /* 0x000000b000007945 */ /* 0x000fe20003800000 */
[----:B-1-3--:R-:W1:Y:S01]  /*1d3f0*/  S2R R5, SR_CgaCtaId ;  /* 0x0000000000057919 */ /* 0x00ae620000008800 */
[----:B----4-:R-:W-:-:S05]  /*1d400*/  VIADD R0, R0, 0x1 ;  /* 0x0000000100007836 */ /* 0x010fca0000000000 */
[----:B0-----:R-:W-:-:S04]  /*1d410*/  LEA.HI R2, R0, R0, RZ, 0x1 ;  /* 0x0000000000027211 */ /* 0x001fc800078f08ff */
[----:B------:R-:W-:-:S05]  /*1d420*/  LOP3.LUT R3, R2, 0xfffffffe, RZ, 0xc0, !PT ;  /* 0xfffffffe02037812 */ /* 0x000fca00078ec0ff */
[----:B------:R-:W-:Y:S01]  /*1d430*/  IMAD.IADD R3, R0, 0x1, -R3 ;  /* 0x0000000100037824 */ /* 0x000fe200078e0a03 */
[----:B------:R-:W-:-:S04]  /*1d440*/  MOV R0, 0x400 ;  /* 0x0000040000007802 */ /* 0x000fc80000000f00 */
[----:B-1----:R-:W-:Y:S02]  /*1d450*/  LEA R0, R5, R0, 0x18 ;  /* 0x0000000005007211 */ /* 0x002fe400078ec0ff */
[----:B------:R-:W-:-:S04]  /*1d460*/  SHF.L.U32 R3, R3, 0x1f, RZ ;  /* 0x0000001f03037819 */ /* 0x000fc800000006ff */
[----:B------:R-:W0:Y:S02]  /*1d470*/  SYNCS.PHASECHK.TRANS64.TRYWAIT P0, [R0+URZ+0x29820], R3 ;  /* 0x02982003000075a7 */ /* 0x000e24000800017f */
[----:B0-----:R-:W-:Y:S05]  /*1d480*/  @!P0 BRA `(.L_x_1255) ;  /* 0x0000001000048947 */ /* 0x001fea0003800000 */
.L_x_1294:
[----:B------:R-:W-:Y:S05]  /*1d490*/  BSYNC B0 ;  /* 0x0000000000007941 */ /* 0x000fea0003800000 */
.L_x_1254:
[----:B------:R-:W-:-:S03]  /*1d4a0*/  UMOV UR4, 0xffffffff ;  /* 0xffffffff00047882 */ /* 0x000fc60000000000 */
[----:B------:R-:W-:Y:S05]  /*1d4b0*/  BRA.DIV UR4, `(.L_x_1256) ;  /* 0x00000012040c7947 */ /* 0x000fea000b800000 */
[----:B------:R-:W1:Y:S02]  /*1d4c0*/  S2R R2, SR_TID.X ;  /* 0x0000000000027919 */ /* 0x000e640000002100 */
[----:B-1----:R-:W-:-:S04]  /*1d4d0*/  SHF.R.U32.HI R2, RZ, 0x5, R2 ;  /* 0x00000005ff027819 */ /* 0x002fc80000011602 */
[----:B------:R-:W-:-:S05]  /*1d4e0*/  LOP3.LUT R2, R2, 0x3, RZ, 0xc0, !PT ;  /* 0x0000000302027812 */ /* 0x000fca00078ec0ff */
[----:B------:R1:W3:Y:S02]  /*1d4f0*/  SHFL.IDX PT, R14, R2, RZ, 0x1f ;  /* 0x00001fff020e7589 */ /* 0x0002e400000e0000 */
.L_x_1297:
[----:B---3--:R-:W-:Y:S01]  /*1d500*/  ISETP.NE.AND P0, PT, R14, RZ, PT ;  /* 0x000000ff0e00720c */ /* 0x008fe20003f05270 */
[----:B------:R-:W-:-:S12]  /*1d510*/  BSSY B0, `(.L_x_1257) ;  /* 0x000002c000007945 */ /* 0x000fd80003800000 */
[----:B------:R-:W-:Y:S05]  /*1d520*/  @P0 BRA `(.L_x_1258) ;  /* 0x0000000000a80947 */ /* 0x000fea0003800000 */
[----:B------:R-:W-:-:S03]  /*1d530*/  UMOV UR4, 0xffffffff ;  /* 0xffffffff00047882 */ /* 0x000fc60000000000 */
[----:B------:R-:W-:Y:S05]  /*1d540*/  BRA.DIV UR4, `(.L_x_1259) ;  /* 0x00000012041c7947 */ /* 0x000fea000b800000 */
[----:B------:R-:W-:-:S13]  /*1d550*/  ELECT P6, URZ, PT ;  /* 0x00000000003f782f */ /* 0x000fda00038c0000 */
.L_x_1300:
[----:B------:R-:W-:Y:S05]  /*1d560*/  @!P6 BRA `(.L_x_1258) ;  /* 0x000000000098e947 */ /* 0x000fea0003800000 */
[----:B------:R-:W-:-:S06]  /*1d570*/  ULOP3.LUT UR4, UR38, 0x2, URZ, 0xfc, !UPT ;  /* 0x0000000226047892 */ /* 0x000fcc000f8efc3f */
[----:B-1----:R-:W-:-:S05]  /*1d580*/  IMAD.U32 R2, RZ, RZ, UR4 ;  /* 0x00000004ff027e24 */ /* 0x002fca000f8e00ff */
[----:B------:R-:W-:-:S13]  /*1d590*/  ISETP.NE.AND P0, PT, R2, 0x3, PT ;  /* 0x000000030200780c */ /* 0x000fda0003f05270 */
[----:B------:R-:W-:Y:S05]  /*1d5a0*/  @!P0 BRA `(.L_x_1260) ;  /* 0x0000000000048947 */ /* 0x000fea0003800000 */
[----:B------:R-:W-:Y:S01]  /*1d5b0*/  BPT.TRAP 0x1 ;  /* 0x000000040000795c */ /* 0x000fe20000300000 */
.L_x_1260:
[----:B------:R-:W3:Y:S01]  /*1d5c0*/  LDL.LU R7, [R1] ;  /* 0x0000000001077983 */ /* 0x000ee20000300800 */
[----:B------:R-:W-:Y:S02]  /*1d5d0*/  VIADD R2, R0, 0x29840 ;  /* 0x0002984000027836 */ /* 0x000fe40000000000 */
[C---:B0-----:R-:W-:Y:S02]  /*1d5e0*/  VIADD R3, R19.reuse, 0x1 ;  /* 0x0000000113037836 */ /* 0x041fe40000000000 */
[----:B------:R-:W-:-:S03]  /*1d5f0*/  IMAD R6, R19, 0x8, R2 ;  /* 0x0000000813067824 */ /* 0x000fc600078e0202 */
[----:B------:R-:W-:-:S04]  /*1d600*/  ISETP.NE.AND P2, PT, R3, 0x2, PT ;  /* 0x000000020300780c */ /* 0x000fc80003f45270 */
[----:B------:R-:W-:Y:S02]  /*1d610*/  SEL R4, RZ, 0x1, P2 ;  /* 0x00000001ff047807 */ /* 0x000fe40001000000 */
[----:B------:R-:W-:Y:S02]  /*1d620*/  SEL R3, R3, RZ, P2 ;  /* 0x000000ff03037207 */ /* 0x000fe40001000000 */
[C---:B---3--:R-:W-:Y:S02]  /*1d630*/  SHF.L.U32 R5, R7.reuse, 0x1f, RZ ;  /* 0x0000001f07057819 */ /* 0x048fe400000006ff */
[----:B------:R-:W-:Y:S01]  /*1d640*/  LOP3.LUT R4, R7, R4, RZ, 0x3c, !PT ;  /* 0x0000000407047212 */ /* 0x000fe200078e3cff */
[----:B------:R-:W-:Y:S01]  /*1d650*/  IMAD R7, R3, 0x8, R2 ;  /* 0x0000000803077824 */ /* 0x000fe200078e0202 */
[----:B------:R-:W0:Y:S02]  /*1d660*/  SYNCS.PHASECHK.TRANS64.TRYWAIT P1, [R6+URZ], R5 ;  /* 0x00000005060075a7 */ /* 0x000e24000802017f */
[----:B------:R-:W-:Y:S01]  /*1d670*/  SHF.L.U32 R2, R4, 0x1f, RZ ;  /* 0x0000001f04027819 */ /* 0x000fe200000006ff */
[----:B0-----:R-:W-:Y:S06]  /*1d680*/  @!P1 BRA `(.L_x_1261) ;  /* 0x0000000c00ec9947 */ /* 0x001fec0003800000 */
.L_x_1301:
[----:B------:R-:W1:Y:S02]  /*1d690*/  SYNCS.PHASECHK.TRANS64.TRYWAIT P1, [R7+URZ], R2 ;  /* 0x00000002070075a7 */ /* 0x000e64000802017f */
[----:B-1----:R-:W-:Y:S05]  /*1d6a0*/  @!P1 BRA `(.L_x_1262) ;  /* 0x0000000c00f89947 */ /* 0x002fea0003800000 */
.L_x_1302:
[----:B------:R-:W-:Y:S05]  /*1d6b0*/  @!P0 BRA `(.L_x_1263) ;  /* 0x0000000000048947 */ /* 0x000fea0003800000 */
[----:B------:R-:W-:Y:S01]  /*1d6c0*/  BPT.TRAP 0x1 ;  /* 0x000000040000795c */ /* 0x000fe20000300000 */
.L_x_1263:
[----:B------:R-:W-:-:S04]  /*1d6d0*/  IMAD R4, R19, 0x8, R0 ;  /* 0x0000000813047824 */ /* 0x000fc800078e0200 */
[----:B------:R-:W3:Y:S02]  /*1d6e0*/  SYNCS.PHASECHK.TRANS64.TRYWAIT P1, [R4+URZ+0x29860], R5 ;  /* 0x02986005040075a7 */ /* 0x000ee4000802017f */
[----:B---3--:R-:W-:Y:S05]  /*1d6f0*/  @!P1 BRA `(.L_x_1264) ;  /* 0x0000000c00f89947 */ /* 0x008fea0003800000 */
.L_x_1303:
[----:B------:R-:W-:Y:S05]  /*1d700*/  @!P0 BRA `(.L_x_1265) ;  /* 0x0000000000048947 */ /* 0x000fea0003800000 */
[----:B------:R-:W-:Y:S01]  /*1d710*/  BPT.TRAP 0x1 ;  /* 0x000000040000795c */ /* 0x000fe20000300000 */
.L_x_1265:
[----:B------:R-:W-:-:S04]  /*1d720*/  IMAD R3, R3, 0x8, R0 ;  /* 0x0000000803037824 */ /* 0x000fc800078e0200 */
[----:B------:R-:W4:Y:S02]  /*1d730*/  SYNCS.PHASECHK.TRANS64.TRYWAIT P1, [R3+URZ+0x29860], R2 ;  /* 0x02986002030075a7 */ /* 0x000f24000802017f */
[----:B----4-:R-:W-:Y:S05]  /*1d740*/  @!P1 BRA `(.L_x_1266) ;  /* 0x0000000c00f89947 */ /* 0x010fea0003800000 */
.L_x_1304:
[----:B------:R-:W-:Y:S05]  /*1d750*/  @!P0 BRA `(.L_x_1267) ;  /* 0x0000000000048947 */ /* 0x000fea0003800000 */
[----:B------:R-:W-:Y:S01]  /*1d760*/  BPT.TRAP 0x1 ;  /* 0x000000040000795c */ /* 0x000fe20000300000 */
.L_x_1267:
[----:B------:R-:W5:Y:S02]  /*1d770*/  SYNCS.PHASECHK.TRANS64.TRYWAIT P0, [R4+URZ+0x29880], R5 ;  /* 0x02988005040075a7 */ /* 0x000f64000800017f */
[----:B-----5:R-:W-:Y:S05]  /*1d780*/  @!P0 BRA `(.L_x_1268) ;  /* 0x0000000c00fc8947 */ /* 0x020fea0003800000 */
.L_x_1269:
[----:B------:R0:W0:Y:S02]  /*1d790*/  SYNCS.PHASECHK.TRANS64.TRYWAIT P0, [R3+URZ+0x29880], R2 ;  /* 0x02988002030075a7 */ /* 0x000024000800017f */
[----:B0-----:R-:W-:Y:S05]  /*1d7a0*/  @!P0 NANOSLEEP.SYNCS 0x989680 ;  /* 0x009896800000895d */ /* 0x001fea0003900000 */
[----:B------:R-:W0:Y:S02]  /*1d7b0*/  @!P0 SYNCS.PHASECHK.TRANS64 P0, [R3+URZ+0x29880], R2 ;  /* 0x02988002030085a7 */ /* 0x000e24000800007f */
[----:B0-----:R-:W-:Y:S05]  /*1d7c0*/  @!P0 BRA `(.L_x_1269) ;  /* 0xfffffffc00f08947 */ /* 0x001fea000383ffff */
.L_x_1258:
[----:B------:R-:W-:Y:S05]  /*1d7d0*/  BSYNC B0 ;  /* 0x0000000000007941 */ /* 0x000fea0003800000 */
.L_x_1257:
[----:B------:R-:W-:Y:S05]  /*1d7e0*/  EXIT ;  /* 0x000000000000794d */ /* 0x000fea0003800000 */
.L_x_1070:
[----:B0-----:R-:W-:-:S04]  /*1d7f0*/  IMAD.U32 R3, RZ, RZ, UR41 ;  /* 0x00000029ff037e24 */ /* 0x001fc8000f8e00ff */
[----:B------:R0:W1:Y:S03]  /*1d800*/  SYNCS.PHASECHK.TRANS64.TRYWAIT P1, [R3+URZ+0x29800], R0 ;  /* 0x02980000030075a7 */ /* 0x000066000802017f */
[----:B-1----:R-:W-:Y:S05]  /*1d810*/  @!P1 NANOSLEEP.SYNCS 0x989680 ;  /* 0x009896800000995d */ /* 0x002fea0003900000 */
[----:B------:R-:W1:Y:S02]  /*1d820*/  @!P1 SYNCS.PHASECHK.TRANS64 P1, [R3+URZ+0x29800], R0 ;  /* 0x02980000030095a7 */ /* 0x000e64000802007f */
[----:B-1----:R-:W-:Y:S05]  /*1d830*/  @!P1 BRA `(.L_x_1070) ;  /* 0xfffffffc00ec9947 */ /* 0x002fea000383ffff */
[----:B------:R-:W-:Y:S05]  /*1d840*/  BRA `(.L_x_1270) ;  /* 0xfffffe4800a07947 */ /* 0x000fea000383ffff */
.L_x_1074:
[----:B-1----:R1:W2:Y:S02]  /*1d850*/  SYNCS.PHASECHK.TRANS64.TRYWAIT P1, [R5+URZ+0x29830], R0 ;  /* 0x02983000050075a7 */ /* 0x0022a4000802017f */
[----:B--2---:R-:W-:Y:S05]  /*1d860*/  @!P1 NANOSLEEP.SYNCS 0x989680 ;  /* 0x009896800000995d */ /* 0x004fea0003900000 */
[----:B------:R-:W2:Y:S02]  /*1d870*/  @!P1 SYNCS.PHASECHK.TRANS64 P1, [R5+URZ+0x29830], R0 ;  /* 0x02983000050095a7 */ /* 0x000ea4000802007f */
[----:B--2---:R-:W-:Y:S05]  /*1d880*/  @!P1 BRA `(.L_x_1074) ;  /* 0xfffffffc00f09947 */ /* 0x004fea000383ffff */
[----:B------:R-:W-:Y:S05]  /*1d890*/  BRA `(.L_x_1073) ;  /* 0xfffffe4800cc7947 */ /* 0x000fea000383ffff */
.L_x_1090:
[----:B-1----:R-:W-:-:S04]  /*1d8a0*/  IMAD.U32 R8, RZ, RZ, UR6 ;  /* 0x00000006ff087e24 */ /* 0x002fc8000f8e00ff */
[----:B------:R1:W2:Y:S03]  /*1d8b0*/  SYNCS.PHASECHK.TRANS64.TRYWAIT P1, [R8+URZ+0x29830], R7 ;  /* 0x02983007080075a7 */ /* 0x0002a6000802017f */
[----:B--2---:R-:W-:Y:S05]  /*1d8c0*/  @!P1 NANOSLEEP.SYNCS 0x989680 ;  /* 0x009896800000995d */ /* 0x004fea0003900000 */
[----:B------:R-:W2:Y:S02]  /*1d8d0*/  @!P1 SYNCS.PHASECHK.TRANS64 P1, [R8+URZ+0x29830], R7 ;  /* 0x02983007080095a7 */ /* 0x000ea4000802007f */
[----:B--2---:R-:W-:Y:S05]  /*1d8e0*/  @!P1 BRA `(.L_x_1090) ;  /* 0xfffffffc00ec9947 */ /* 0x004fea000383ffff */
[----:B------:R-:W-:Y:S05]  /*1d8f0*/  BRA `(.L_x_1087) ;  /* 0xfffffe90002c7947 */ /* 0x000fea000383ffff */
.L_x_1094:
[----:B-1----:R-:W-:-:S04]  /*1d900*/  IMAD.U32 R8, RZ, RZ, UR6 ;  /* 0x00000006ff087e24 */ /* 0x002fc8000f8e00ff */
[----:B------:R1:W2:Y:S03]  /*1d910*/  SYNCS.PHASECHK.TRANS64.TRYWAIT P1, [R8+URZ+0x29850], R7 ;  /* 0x02985007080075a7 */ /* 0x0002a6000802017f */
[----:B--2---:R-:W-:Y:S05]  /*1d920*/  @!P1 NANOSLEEP.SYNCS 0x989680 ;  /* 0x009896800000995d */ /* 0x004fea0003900000 */
[----:B------:R-:W2:Y:S02]  /*1d930*/  @!P1 SYNCS.PHASECHK.TRANS64 P1, [R8+URZ+0x29850], R7 ;  /* 0x02985007080095a7 */ /* 0x000ea4000802007f */
[----:B--2---:R-:W-:Y:S05]  /*1d940*/  @!P1 BRA `(.L_x_1094) ;  /* 0xfffffffc00ec9947 */ /* 0x004fea000383ffff */
[----:B------:R-:W-:Y:S05]  /*1d950*/  BRA `(.L_x_1091) ;  /* 0xfffffe9c00287947 */ /* 0x000fea000383ffff */
.L_x_1112:
[----:B-1----:R-:W-:-:S04]  /*1d960*/  IMAD.U32 R3, RZ, RZ, UR6 ;  /* 0x00000006ff037e24 */ /* 0x002fc8000f8e00ff */
[----:B------:R1:W2:Y:S03]  /*1d970*/  SYNCS.PHASECHK.TRANS64.TRYWAIT P1, [R3+URZ+0x29830], R0 ;  /* 0x02983000030075a7 */ /* 0x0002a6000802017f */
[----:B--2---:R-:W-:Y:S05]  /*1d980*/  @!P1 NANOSLEEP.SYNCS 0x989680 ;  /* 0x009896800000995d */ /* 0x004fea0003900000 */
[----:B------:R-:W2:Y:S02]  /*1d990*/  @!P1 SYNCS.PHASECHK.TRANS64 P1, [R3+URZ+0x29830], R0 ;  /* 0x02983000030095a7 */ /* 0x000ea4000802007f */
[----:B--2---:R-:W-:Y:S05]  /*1d9a0*/  @!P1 BRA `(.L_x_1112) ;  /* 0xfffffffc00ec9947 */ /* 0x004fea000383ffff */
[----:B------:R-:W-:Y:S05]  /*1d9b0*/  BRA `(.L_x_1109) ;  /* 0xfffffedc00047947 */ /* 0x000fea000383ffff */
.L_x_1116:
[----:B-1----:R-:W-:-:S04]  /*1d9c0*/  IMAD.U32 R3, RZ, RZ, UR6 ;  /* 0x00000006ff037e24 */ /* 0x002fc8000f8e00ff */
[----:B------:R1:W2:Y:S03]  /*1d9d0*/  SYNCS.PHASECHK.TRANS64.TRYWAIT P1, [R3+URZ+0x29850], R0 ;  /* 0x02985000030075a7 */ /* 0x0002a6000802017f */
[----:B--2---:R-:W-:Y:S05]  /*1d9e0*/  @!P1 NANOSLEEP.SYNCS 0x989680 ;  /* 0x009896800000995d */ /* 0x004fea0003900000 */
[----:B------:R-:W2:Y:S02]  /*1d9f0*/  @!P1 SYNCS.PHASECHK.TRANS64 P1, [R3+URZ+0x29850], R0 ;  /* 0x02985000030095a7 */ /* 0x000ea4000802007f */
[----:B--2---:R-:W-:Y:S05]  /*1da00*/  @!P1 BRA `(.L_x_1116) ;  /* 0xfffffffc00ec9947 */ /* 0x004fea000383ffff */
[----:B------:R-:W-:Y:S05]  /*1da10*/  BRA `(.L_x_1113) ;  /* 0xfffffee8000c7947 */ /* 0x000fea000383ffff */
.L_x_1123:
[----:B-1----:R-:W-:-:S04]  /*1da20*/  IMAD.U32 R3, RZ, RZ, UR6 ;  /* 0x00000006ff037e24 */ /* 0x002fc8000f8e00ff */
[----:B------:R1:W2:Y:S03]  /*1da30*/  SYNCS.PHASECHK.TRANS64.TRYWAIT P1, [R3+URZ+0x29830], R0 ;  /* 0x02983000030075a7 */ /* 0x0002a6000802017f */
[----:B--2---:R-:W-:Y:S05]  /*1da40*/  @!P1 NANOSLEEP.SYNCS 0x989680 ;  /* 0x009896800000995d */ /* 0x004fea0003900000 */
[----:B------:R-:W2:Y:S02]  /*1da50*/  @!P1 SYNCS.PHASECHK.TRANS64 P1, [R3+URZ+0x29830], R0 ;  /* 0x02983000030095a7 */ /* 0x000ea4000802007f */
[----:B--2---:R-:W-:Y:S05]  /*1da60*/  @!P1 BRA `(.L_x_1123) ;  /* 0xfffffffc00ec9947 */ /* 0x004fea000383ffff */
[----:B------:R-:W-:Y:S05]  /*1da70*/  BRA `(.L_x_1120) ;  /* 0xffffff0800287947 */ /* 0x000fea000383ffff */
.L_x_1127:
[----:B-1----:R-:W-:-:S04]  /*1da80*/  IMAD.U32 R3, RZ, RZ, UR6 ;  /* 0x00000006ff037e24 */ /* 0x002fc8000f8e00ff */
[----:B------:R1:W2:Y:S03]  /*1da90*/  SYNCS.PHASECHK.TRANS64.TRYWAIT P1, [R3+URZ+0x29850], R0 ;  /* 0x02985000030075a7 */ /* 0x0002a6000802017f */
[----:B--2---:R-:W-:Y:S05]  /*1daa0*/  @!P1 NANOSLEEP.SYNCS 0x989680 ;  /* 0x009896800000995d */ /* 0x004fea0003900000 */
[----:B------:R-:W2:Y:S02]  /*1dab0*/  @!P1 SYNCS.PHASECHK.TRANS64 P1, [R3+URZ+0x29850], R0 ;  /* 0x02985000030095a7 */ /* 0x000ea4000802007f */
[----:B--2---:R-:W-:Y:S05]  /*1dac0*/  @!P1 BRA `(.L_x_1127) ;  /* 0xfffffffc00ec9947 */ /* 0x004fea000383ffff */
[----:B------:R-:W-:Y:S05]  /*1dad0*/  BRA `(.L_x_1124) ;  /* 0xffffff1400307947 */ /* 0x000fea000383ffff */
.L_x_1141:
[----:B-1----:R-:W-:-:S04]  /*1dae0*/  IMAD.U32 R7, RZ, RZ, UR9 ;  /* 0x00000009ff077e24 */ /* 0x002fc8000f8e00ff */
[----:B------:R1:W2:Y:S03]  /*1daf0*/  SYNCS.PHASECHK.TRANS64.TRYWAIT P1, [R7+URZ+0x29850], R4 ;  /* 0x02985004070075a7 */ /* 0x0002a6000802017f */
[----:B--2---:R-:W-:Y:S05]  /*1db00*/  @!P1 NANOSLEEP.SYNCS 0x989680 ;  /* 0x009896800000995d */ /* 0x004fea0003900000 */
[----:B------:R-:W2:Y:S02]  /*1db10*/  @!P1 SYNCS.PHASECHK.TRANS64 P1, [R7+URZ+0x29850], R4 ;  /* 0x02985004070095a7 */ /* 0x000ea4000802007f */
[----:B--2---:R-:W-:Y:S05]  /*1db20*/  @!P1 BRA `(.L_x_1141) ;  /* 0xfffffffc00ec9947 */ /* 0x004fea000383ffff */
[----:B------:R-:W-:Y:S05]  /*1db30*/  BRA `(.L_x_1140) ;  /* 0xffffff50002c7947 */ /* 0x000fea000383ffff */
.L_x_1197:
[----:B------:R-:W-:Y:S02]  /*1db40*/  IMAD.MOV.U32 R13, RZ, RZ, R0 ;  /* 0x000000ffff0d7224 */ /* 0x000fe400078e0000 */
[----:B------:R-:W-:Y:S02]  /*1db50*/  IMAD.MOV.U32 R12, RZ, RZ, RZ ;  /* 0x000000ffff0c7224 */ /* 0x000fe400078e00ff */
[----:B------:R-:W-:Y:S02]  /*1db60*/  IMAD.MOV.U32 R11, RZ, RZ, 0x1f ;  /* 0x0000001fff0b7424 */ /* 0x000fe400078e00ff */
[----:B------:R-:W-:-:S07]  /*1db70*/  IMAD.MOV.U32 R15, RZ, RZ, -0x1 ;  /* 0xffffffffff0f7424 */ /* 0x000fce00078e00ff */
[----:B01----:R-:W-:Y:S05]  /*1db80*/  WARPSYNC.COLLECTIVE R15, `(.L_x_1271) ;  /* 0x000000000f087348 */ /* 0x003fea0003c00000 */
[----:B------:R2:W3:Y:S02]  /*1db90*/  SHFL.IDX P6, R14, R13, R12, R11 ;  /* 0x0000000c0d0e7389 */ /* 0x0004e400000c000b */
[----:B0123--:R-:W-:Y:S01]  /*1dba0*/  ENDCOLLECTIVE ;  /* 0x000000000000791b */ /* 0x00ffe20003800000 */
.L_x_1271:
[----:B------:R-:W-:Y:S05]  /*1dbb0*/  BRA `(.L_x_1272) ;  /* 0xffffffbc006c7947 */ /* 0x000fea000383ffff */
.L_x_1199:
[----:B------:R-:W-:Y:S01]  /*1dbc0*/  BSSY B0, `(.L_x_1273) ;  /* 0x0000006000007945 */ /* 0x000fe20003800000 */
[----:B------:R-:W-:-:S07]  /*1dbd0*/  IMAD.MOV.U32 R15, RZ, RZ, -0x1 ;  /* 0xffffffffff0f7424 */ /* 0x000fce00078e00ff */
[----:B01----:R-:W-:Y:S05]  /*1dbe0*/  WARPSYNC.COLLECTIVE R15, `(.L_x_1274) ;  /* 0x000000000f0c7348 */ /* 0x003fea0003c00000 */
[----:B------:R-:W-:Y:S02]  /*1dbf0*/  ELECT P6, UR62, PT ;  /* 0x00000000003e782f */ /* 0x000fe400038c0000 */
[----:B------:R-:W-:Y:S01]  /*1dc00*/  MOV R14, UR62 ;  /* 0x0000003e000e7c02 */ /* 0x000fe20008000f00 */
[----:B01----:R-:W-:Y:S10]  /*1dc10*/  ENDCOLLECTIVE ;  /* 0x000000000000791b */ /* 0x003ff40003800000 */
.L_x_1274:
[----:B------:R-:W-:Y:S05]  /*1dc20*/  BSYNC B0 ;  /* 0x0000000000007941 */ /* 0x000fea0003800000 */
.L_x_1273:
[----:B------:R-:W-:Y:S05]  /*1dc30*/  BRA `(.L_x_1275) ;  /* 0xffffffbc00747947 */ /* 0x000fea000383ffff */
.L_x_1201:
[----:B0-----:R0:W2:Y:S02]  /*1dc40*/  SYNCS.PHASECHK.TRANS64.TRYWAIT P0, [R2+URZ+0x29880], R3 ;  /* 0x02988003020075a7 */ /* 0x0010a4000800017f */
[----:B--2---:R-:W-:Y:S05]  /*1dc50*/  @!P0 NANOSLEEP.SYNCS 0x989680 ;  /* 0x009896800000895d */ /* 0x004fea0003900000 */
[----:B------:R-:W2:Y:S02]  /*1dc60*/  @!P0 SYNCS.PHASECHK.TRANS64 P0, [R2+URZ+0x29880], R3 ;  /* 0x02988003020085a7 */ /* 0x000ea4000800007f */
[----:B--2---:R-:W-:Y:S05]  /*1dc70*/  @!P0 BRA `(.L_x_1201) ;  /* 0xfffffffc00f08947 */ /* 0x004fea000383ffff */
[----:B------:R-:W-:Y:S05]  /*1dc80*/  BRA `(.L_x_1276) ;  /* 0xffffffbc00d47947 */ /* 0x000fea000383ffff */
.L_x_1203:
[----:B-1----:R1:W2:Y:S02]  /*1dc90*/  SYNCS.PHASECHK.TRANS64.TRYWAIT P0, [R2+URZ+0x29840], R3 ;  /* 0x02984003020075a7 */ /* 0x0022a4000800017f */
[----:B--2---:R-:W-:Y:S05]  /*1dca0*/  @!P0 NANOSLEEP.SYNCS 0x989680 ;  /* 0x009896800000895d */ /* 0x004fea0003900000 */
[----:B------:R-:W2:Y:S02]  /*1dcb0*/  @!P0 SYNCS.PHASECHK.TRANS64 P0, [R2+URZ+0x29840], R3 ;  /* 0x02984003020085a7 */ /* 0x000ea4000800007f */
[----:B--2---:R-:W-:Y:S05]  /*1dcc0*/  @!P0 BRA `(.L_x_1203) ;  /* 0xfffffffc00f08947 */ /* 0x004fea000383ffff */
[----:B------:R-:W-:Y:S05]  /*1dcd0*/  BRA `(.L_x_1277) ;  /* 0xffffffc000247947 */ /* 0x000fea000383ffff */
.L_x_1207:
[----:B------:R-:W2:Y:S01]  /*1dce0*/  LDL.LU R11, [R1+0x1c] ;  /* 0x00001c00010b7983 */ /* 0x000ea20000300800 */
[----:B------:R-:W-:Y:S01]  /*1dcf0*/  IMAD.MOV.U32 R2, RZ, RZ, R12 ;  /* 0x000000ffff027224 */ /* 0x000fe200078e000c */
[----:B------:R-:W-:Y:S01]  /*1dd00*/  LOP3.LUT R7, R7, 0x7f, RZ, 0xc0, !PT ;  /* 0x0000007f07077812 */ /* 0x000fe200078ec0ff */
[----:B------:R-:W-:Y:S02]  /*1dd10*/  IMAD.MOV.U32 R13, RZ, RZ, R3 ;  /* 0x000000ffff0d7224 */ /* 0x000fe400078e0003 */
[----:B------:R-:W-:Y:S01]  /*1dd20*/  IMAD.MOV.U32 R12, RZ, RZ, RZ ;  /* 0x000000ffff0c7224 */ /* 0x000fe200078e00ff */
[----:B------:R-:W-:Y:S01]  /*1dd30*/  SHF.R.U32.HI R7, RZ, 0x2, R7 ;  /* 0x00000002ff077819 */ /* 0x000fe20000011607 */
[----:B------:R-:W-:-:S04]  /*1dd40*/  IMAD.MOV.U32 R15, RZ, RZ, -0x1 ;  /* 0xffffffffff0f7424 */ /* 0x000fc800078e00ff */
[----:B------:R-:W-:Y:S02]  /*1dd50*/  IMAD.IADD R2, R7, 0x1, R2 ;  /* 0x0000000107027824 */ /* 0x000fe400078e0202 */
[----:B--2---:R-:W-:Y:S02]  /*1dd60*/  IMAD R0, R11, R8, RZ ;  /* 0x000000080b007224 */ /* 0x004fe400078e02ff */
[----:B------:R-:W-:-:S03]  /*1dd70*/  IMAD.MOV.U32 R11, RZ, RZ, 0x1c1f ;  /* 0x00001c1fff0b7424 */ /* 0x000fc600078e00ff */
[----:B------:R-:W-:-:S13]  /*1dd80*/  ISETP.GE.AND P4, PT, R2, R0, PT ;  /* 0x000000000200720c */ /* 0x000fda0003f86270 */
[----:B-----5:R-:W-:Y:S05]  /*1dd90*/  WARPSYNC.COLLECTIVE R15, `(.L_x_1278) ;  /* 0x000000000f087348 */ /* 0x020fea0003c00000 */
[----:B------:R0:W1:Y:S02]  /*1dda0*/  SHFL.IDX P6, R14, R13, R12, R11 ;  /* 0x0000000c0d0e7389 */ /* 0x00006400000c000b */
[----:B01---5:R-:W-:Y:S01]  /*1ddb0*/  ENDCOLLECTIVE ;  /* 0x000000000000791b */ /* 0x023fe20003800000 */
.L_x_1278:
[----:B------:R-:W-:Y:S02]  /*1ddc0*/  IMAD.MOV.U32 R13, RZ, RZ, R4 ;  /* 0x000000ffff0d7224 */ /* 0x000fe400078e0004 */
[----:B------:R-:W-:-:S07]  /*1ddd0*/  IMAD.MOV.U32 R6, RZ, RZ, R14 ;  /* 0x000000ffff067224 */ /* 0x000fce00078e000e */
[----:B------:R-:W-:Y:S05]  /*1dde0*/  WARPSYNC.COLLECTIVE R15, `(.L_x_1279) ;  /* 0x000000000f087348 */ /* 0x000fea0003c00000 */
[----:B------:R0:W1:Y:S02]  /*1ddf0*/  SHFL.IDX P6, R14, R13, R12, R11 ;  /* 0x0000000c0d0e7389 */ /* 0x00006400000c000b */
[----:B01----:R-:W-:Y:S01]  /*1de00*/  ENDCOLLECTIVE ;  /* 0x000000000000791b */ /* 0x003fe20003800000 */
.L_x_1279:
[----:B------:R-:W-:Y:S02]  /*1de10*/  IMAD.MOV.U32 R13, RZ, RZ, R3 ;  /* 0x000000ffff0d7224 */ /* 0x000fe400078e0003 */
[----:B------:R-:W-:Y:S02]  /*1de20*/  IMAD.MOV.U32 R12, RZ, RZ, 0x1 ;  /* 0x00000001ff0c7424 */ /* 0x000fe400078e00ff */
[----:B------:R-:W-:-:S07]  /*1de30*/  IMAD.MOV.U32 R5, RZ, RZ, R14 ;  /* 0x000000ffff057224 */ /* 0x000fce00078e000e */
[----:B------:R-:W-:Y:S05]  /*1de40*/  WARPSYNC.COLLECTIVE R15, `(.L_x_1280) ;  /* 0x000000000f087348 */ /* 0x000fea0003c00000 */
[----:B------:R0:W1:Y:S02]  /*1de50*/  SHFL.IDX P6, R14, R13, R12, R11 ;  /* 0x0000000c0d0e7389 */ /* 0x00006400000c000b */
[----:B01----:R-:W-:Y:S01]  /*1de60*/  ENDCOLLECTIVE ;  /* 0x000000000000791b */ /* 0x003fe20003800000 */
.L_x_1280:
[----:B------:R-:W-:-:S05]  /*1de70*/  @!P4 IADD3 R5, P3, R10, R5, RZ ;  /* 0x000000050a05c210 */ /* 0x000fca0007f7e0ff */
[----:B------:R-:W-:-:S04]  /*1de80*/  @!P4 IMAD.X R6, RZ, RZ, R6, P3 ;  /* 0x000000ffff06c224 */ /* 0x000fc800018e0606 */
[----:B------:R-:W-:Y:S02]  /*1de90*/  @!P4 IMAD.MOV.U32 R7, RZ, RZ, R6 ;  /* 0x000000ffff07c224 */ /* 0x000fe400078e0006 */
[----:B------:R-:W-:Y:S02]  /*1dea0*/  @!P4 IMAD.MOV.U32 R6, RZ, RZ, R5 ;  /* 0x000000ffff06c224 */ /* 0x000fe400078e0005 */
[----:B------:R-:W-:Y:S02]  /*1deb0*/  VIADD R5, R2, 0x20 ;  /* 0x0000002002057836 */ /* 0x000fe40000000000 */
[----:B------:R-:W-:Y:S01]  /*1dec0*/  IMAD.MOV.U32 R13, RZ, RZ, R4 ;  /* 0x000000ffff0d7224 */ /* 0x000fe200078e0004 */
[----:B------:R-:W-:Y:S01]  /*1ded0*/  @!PT LDS RZ, [RZ] ;  /* 0x00000000fffff984 */ /* 0x000fe20000000800 */
[----:B------:R-:W-:Y:S01]  /*1dee0*/  @!PT LDS RZ, [RZ] ;  /* 0x00000000fffff984 */ /* 0x000fe20000000800 */
[----:B------:R-:W-:Y:S01]  /*1def0*/  @!PT LDS RZ, [RZ] ;  /* 0x00000000fffff984 */ /* 0x000fe20000000800 */
[----:B------:R0:W-:Y:S02]  /*1df00*/  @!P4 LDGSTS.E.BYPASS.LTC128B.128 [R9+0x14400], desc[UR52][R6.64], !P0 ;  /* 0x144000000609cfae */ /* 0x0001e4000c101d74 */
[----:B------:R-:W-:Y:S02]  /*1df10*/  ISETP.GE.AND P3, PT, R5, R0, PT ;  /* 0x000000000500720c */ /* 0x000fe40003f66270 */
[----:B------:R0:W-:Y:S01]  /*1df20*/  @!P4 LDGSTS.E.BYPASS.LTC128B.128 [R9+0x16400], desc[UR52][R6.64+0x40], !P1 ;  /* 0x164000400609cfae */ /* 0x0001e2000c901d74 */
[----:B------:R-:W-:-:S10]  /*1df30*/  IMAD.MOV.U32 R5, RZ, RZ, R14 ;  /* 0x000000ffff057224 */ /* 0x000fd400078e000e */
[----:B0-----:R-:W-:Y:S05]  /*1df40*/  WARPSYNC.COLLECTIVE R15, `(.L_x_1281) ;  /* 0x000000000f087348 */ /* 0x001fea0003c00000 */
[----:B------:R1:W2:Y:S02]  /*1df50*/  SHFL.IDX P6, R14, R13, R12, R11 ;  /* 0x0000000c0d0e7389 */ /* 0x0002a400000c000b */
[----:B012---:R-:W-:Y:S01]  /*1df60*/  ENDCOLLECTIVE ;  /* 0x000000000000791b */ /* 0x007fe20003800000 */
.L_x_1281:
[----:B------:R-:W-:Y:S01]  /*1df70*/  @!PT LDS RZ, [RZ] ;  /* 0x00000000fffff984 */ /* 0x000fe20000000800 */
[----:B------:R-:W-:Y:S01]  /*1df80*/  @!PT LDS RZ, [RZ] ;  /* 0x00000000fffff984 */ /* 0x000fe20000000800 */
[----:B------:R-:W-:Y:S01]  /*1df90*/  @!PT LDS RZ, [RZ] ;  /* 0x00000000fffff984 */ /* 0x000fe20000000800 */
[----:B------:R0:W-:Y:S01]  /*1dfa0*/  @!P4 LDGSTS.E.BYPASS.LTC128B.128 [R9+0x18400], desc[UR52][R6.64+0x80], !P2 ;  /* 0x184000800609cfae */ /* 0x0001e2000d101d74 */
[----:B------:R-:W-:Y:S02]  /*1dfb0*/  IMAD.MOV.U32 R13, RZ, RZ, R3 ;  /* 0x000000ffff0d7224 */ /* 0x000fe400078e0003 */
[----:B------:R-:W-:Y:S02]  /*1dfc0*/  IMAD.MOV.U32 R12, RZ, RZ, 0x2 ;  /* 0x00000002ff0c7424 */ /* 0x000fe400078e00ff */
[----:B0-----:R-:W-:-:S07]  /*1dfd0*/  IMAD.MOV.U32 R6, RZ, RZ, R14 ;  /* 0x000000ffff067224 */ /* 0x001fce00078e000e */
[----:B------:R-:W-:Y:S05]  /*1dfe0*/  WARPSYNC.COLLECTIVE R15, `(.L_x_1282) ;  /* 0x000000000f087348 */ /* 0x000fea0003c00000 */
[----:B------:R0:W1:Y:S02]  /*1dff0*/  SHFL.IDX P6, R14, R13, R12, R11 ;  /* 0x0000000c0d0e7389 */ /* 0x00006400000c000b */
[----:B01----:R-:W-:Y:S01]  /*1e000*/  ENDCOLLECTIVE ;  /* 0x000000000000791b */ /* 0x003fe20003800000 */
.L_x_1282:
        /* <DEDUP_REMOVED lines=16> */
.L_x_1283:
[----:B------:R-:W-:Y:S02]  /*1e110*/  IMAD.MOV.U32 R13, RZ, RZ, R3 ;  /* 0x000000ffff0d7224 */ /* 0x000fe400078e0003 */
[----:B------:R-:W-:Y:S02]  /*1e120*/  IMAD.MOV.U32 R12, RZ, RZ, 0x3 ;  /* 0x00000003ff0c7424 */ /* 0x000fe400078e00ff */
[----:B------:R-:W-:-:S07]  /*1e130*/  IMAD.MOV.U32 R6, RZ, RZ, R14 ;  /* 0x000000ffff067224 */ /* 0x000fce00078e000e */
[----:B------:R-:W-:Y:S05]  /*1e140*/  WARPSYNC.COLLECTIVE R15, `(.L_x_1284) ;  /* 0x000000000f087348 */ /* 0x000fea0003c00000 */
[----:B------:R0:W1:Y:S02]  /*1e150*/  SHFL.IDX P6, R14, R13, R12, R11 ;  /* 0x0000000c0d0e7389 */ /* 0x00006400000c000b */
[----:B01----:R-:W-:Y:S01]  /*1e160*/  ENDCOLLECTIVE ;  /* 0x000000000000791b */ /* 0x003fe20003800000 */
.L_x_1284:
        /* <DEDUP_REMOVED lines=14> */
.L_x_1285:
[----:B------:R-:W-:Y:S01]  /*1e250*/  IMAD.MOV.U32 R4, RZ, RZ, R14 ;  /* 0x000000ffff047224 */ /* 0x000fe200078e000e */
[----:B------:R-:W-:Y:S06]  /*1e260*/  BRA `(.L_x_1286) ;  /* 0xffffffc4007c7947 */ /* 0x000fec000383ffff */
.L_x_1212:
[----:B-1----:R1:W2:Y:S02]  /*1e270*/  SYNCS.PHASECHK.TRANS64.TRYWAIT P0, [R18+URZ+0x29820], R0 ;  /* 0x02982000120075a7 */ /* 0x0022a4000800017f */
[----:B--2---:R-:W-:Y:S05]  /*1e280*/  @!P0 NANOSLEEP.SYNCS 0x989680 ;  /* 0x009896800000895d */ /* 0x004fea0003900000 */
[----:B------:R-:W2:Y:S02]  /*1e290*/  @!P0 SYNCS.PHASECHK.TRANS64 P0, [R18+URZ+0x29820], R0 ;  /* 0x02982000120085a7 */ /* 0x000ea4000800007f */
[----:B--2---:R-:W-:Y:S05]  /*1e2a0*/  @!P0 BRA `(.L_x_1212) ;  /* 0xfffffffc00f08947 */ /* 0x004fea000383ffff */
[----:B------:R-:W-:Y:S05]  /*1e2b0*/  BRA `(.L_x_1287) ;  /* 0xffffffc400ec7947 */ /* 0x000fea000383ffff */
.L_x_1218:
[----:B-1----:R1:W3:Y:S02]  /*1e2c0*/  SYNCS.PHASECHK.TRANS64.TRYWAIT P0, [R5+URZ+0x29880], R4 ;  /* 0x02988004050075a7 */ /* 0x0022e4000800017f */
[----:B---3--:R-:W-:Y:S05]  /*1e2d0*/  @!P0 NANOSLEEP.SYNCS 0x989680 ;  /* 0x009896800000895d */ /* 0x008fea0003900000 */
[----:B------:R-:W3:Y:S02]  /*1e2e0*/  @!P0 SYNCS.PHASECHK.TRANS64 P0, [R5+URZ+0x29880], R4 ;  /* 0x02988004050085a7 */ /* 0x000ee4000800007f */
[----:B---3--:R-:W-:Y:S05]  /*1e2f0*/  @!P0 BRA `(.L_x_1218) ;  /* 0xfffffffc00f08947 */ /* 0x008fea000383ffff */
[----:B------:R-:W-:Y:S05]  /*1e300*/  BRA `(.L_x_1288) ;  /* 0xffffffc800a07947 */ /* 0x000fea000383ffff */
.L_x_1223:
[----:B---3--:R3:W4:Y:S02]  /*1e310*/  SYNCS.PHASECHK.TRANS64.TRYWAIT P0, [R5+URZ+0x29840], R4 ;  /* 0x02984004050075a7 */ /* 0x008724000800017f */
[----:B----4-:R-:W-:Y:S05]  /*1e320*/  @!P0 NANOSLEEP.SYNCS 0x989680 ;  /* 0x009896800000895d */ /* 0x010fea0003900000 */
[----:B------:R-:W4:Y:S02]  /*1e330*/  @!P0 SYNCS.PHASECHK.TRANS64 P0, [R5+URZ+0x29840], R4 ;  /* 0x02984004050085a7 */ /* 0x000f24000800007f */
[----:B----4-:R-:W-:Y:S05]  /*1e340*/  @!P0 BRA `(.L_x_1223) ;  /* 0xfffffffc00f08947 */ /* 0x010fea000383ffff */
[----:B------:R-:W-:Y:S05]  /*1e350*/  BRA `(.L_x_1289) ;  /* 0xffffffcc001c7947 */ /* 0x000fea000383ffff */
.L_x_1231:
[----:B-1----:R1:W3:Y:S02]  /*1e360*/  SYNCS.PHASECHK.TRANS64.TRYWAIT P0, [R20+URZ+0x29870], R4 ;  /* 0x02987004140075a7 */ /* 0x0022e4000800017f */
[----:B---3--:R-:W-:Y:S05]  /*1e370*/  @!P0 NANOSLEEP.SYNCS 0x989680 ;  /* 0x009896800000895d */ /* 0x008fea0003900000 */
[----:B------:R-:W3:Y:S02]  /*1e380*/  @!P0 SYNCS.PHASECHK.TRANS64 P0, [R20+URZ+0x29870], R4 ;  /* 0x02987004140085a7 */ /* 0x000ee4000800007f */
[----:B---3--:R-:W-:Y:S05]  /*1e390*/  @!P0 BRA `(.L_x_1231) ;  /* 0xfffffffc00f08947 */ /* 0x008fea000383ffff */
[----:B------:R-:W-:Y:S05]  /*1e3a0*/  BRA `(.L_x_1290) ;  /* 0xffffffd000347947 */ /* 0x000fea000383ffff */
.L_x_1233:
[----:B---3--:R3:W4:Y:S02]  /*1e3b0*/  SYNCS.PHASECHK.TRANS64.TRYWAIT P0, [R20+URZ+0x29860], R3 ;  /* 0x02986003140075a7 */ /* 0x008724000800017f */
[----:B----4-:R-:W-:Y:S05]  /*1e3c0*/  @!P0 NANOSLEEP.SYNCS 0x989680 ;  /* 0x009896800000895d */ /* 0x010fea0003900000 */
[----:B------:R-:W4:Y:S02]  /*1e3d0*/  @!P0 SYNCS.PHASECHK.TRANS64 P0, [R20+URZ+0x29860], R3 ;  /* 0x02986003140085a7 */ /* 0x000f24000800007f */
[----:B----4-:R-:W-:Y:S05]  /*1e3e0*/  @!P0 BRA `(.L_x_1233) ;  /* 0xfffffffc00f08947 */ /* 0x010fea000383ffff */
[----:B------:R-:W-:Y:S05]  /*1e3f0*/  BRA `(.L_x_1291) ;  /* 0xffffffd0003c7947 */ /* 0x000fea000383ffff */
.L_x_1240:
[----:B-1----:R1:W3:Y:S02]  /*1e400*/  SYNCS.PHASECHK.TRANS64.TRYWAIT P1, [R17+URZ+0x29870], R0 ;  /* 0x02987000110075a7 */ /* 0x0022e4000802017f */
[----:B---3--:R-:W-:Y:S05]  /*1e410*/  @!P1 NANOSLEEP.SYNCS 0x989680 ;  /* 0x009896800000995d */ /* 0x008fea0003900000 */
[----:B------:R-:W3:Y:S02]  /*1e420*/  @!P1 SYNCS.PHASECHK.TRANS64 P1, [R17+URZ+0x29870], R0 ;  /* 0x02987000110095a7 */ /* 0x000ee4000802007f */
[----:B---3--:R-:W-:Y:S05]  /*1e430*/  @!P1 BRA `(.L_x_1240) ;  /* 0xfffffffc00f09947 */ /* 0x008fea000383ffff */
[----:B------:R-:W-:Y:S05]  /*1e440*/  BRA `(.L_x_1292) ;  /* 0xffffffd800207947 */ /* 0x000fea000383ffff */
.L_x_1242:
[----:B-1----:R1:W3:Y:S02]  /*1e450*/  SYNCS.PHASECHK.TRANS64.TRYWAIT P1, [R17+URZ+0x29860], R0 ;  /* 0x02986000110075a7 */ /* 0x0022e4000802017f */
[----:B---3--:R-:W-:Y:S05]  /*1e460*/  @!P1 NANOSLEEP.SYNCS 0x989680 ;  /* 0x009896800000995d */ /* 0x008fea0003900000 */
[----:B------:R-:W3:Y:S02]  /*1e470*/  @!P1 SYNCS.PHASECHK.TRANS64 P1, [R17+URZ+0x29860], R0 ;  /* 0x02986000110095a7 */ /* 0x000ee4000802007f */
[----:B---3--:R-:W-:Y:S05]  /*1e480*/  @!P1 BRA `(.L_x_1242) ;  /* 0xfffffffc00f09947 */ /* 0x008fea000383ffff */
[----:B------:R-:W-:Y:S05]  /*1e490*/  BRA `(.L_x_1293) ;  /* 0xffffffd800287947 */ /* 0x000fea000383ffff */
.L_x_1255:
[----:B0-----:R0:W1:Y:S02]  /*1e4a0*/  SYNCS.PHASECHK.TRANS64.TRYWAIT P0, [R0+URZ+0x29820], R3 ;  /* 0x02982003000075a7 */ /* 0x001064000800017f */
[----:B-1----:R-:W-:Y:S05]  /*1e4b0*/  @!P0 NANOSLEEP.SYNCS 0x989680 ;  /* 0x009896800000895d */ /* 0x002fea0003900000 */
[----:B------:R-:W1:Y:S02]  /*1e4c0*/  @!P0 SYNCS.PHASECHK.TRANS64 P0, [R0+URZ+0x29820], R3 ;  /* 0x02982003000085a7 */ /* 0x000e64000800007f */
[----:B-1----:R-:W-:Y:S05]  /*1e4d0*/  @!P0 BRA `(.L_x_1255) ;  /* 0xfffffffc00f08947 */ /* 0x002fea000383ffff */
[----:B------:R-:W-:Y:S05]  /*1e4e0*/  BRA `(.L_x_1294) ;  /* 0xffffffec00e87947 */ /* 0x000fea000383ffff */
.L_x_1256:
        /* <DEDUP_REMOVED lines=8> */
[----:B0-2---:R-:W-:Y:S05]  /*1e570*/  WARPSYNC.COLLECTIVE R15, `(.L_x_1296) ;  /* 0x000000000f087348 */ /* 0x005fea0003c00000 */
[----:B------:R1:W3:Y:S02]  /*1e580*/  SHFL.IDX P6, R14, R13, R12, R11 ;  /* 0x0000000c0d0e7389 */ /* 0x0002e400000c000b */
[----:B0123--:R-:W-:Y:S01]  /*1e590*/  ENDCOLLECTIVE ;  /* 0x000000000000791b */ /* 0x00ffe20003800000 */
.L_x_1296:
[----:B------:R-:W-:Y:S05]  /*1e5a0*/  BSYNC B0 ;  /* 0x0000000000007941 */ /* 0x000fea0003800000 */
.L_x_1295:
[----:B------:R-:W-:Y:S05]  /*1e5b0*/  BRA `(.L_x_1297) ;  /* 0xffffffec00d07947 */ /* 0x000fea000383ffff */
.L_x_1259:
[----:B------:R-:W-:Y:S01]  /*1e5c0*/  BSSY B1, `(.L_x_1298) ;  /* 0x0000006000017945 */ /* 0x000fe20003800000 */
[----:B------:R-:W-:-:S07]  /*1e5d0*/  IMAD.MOV.U32 R15, RZ, RZ, -0x1 ;  /* 0xffffffffff0f7424 */ /* 0x000fce00078e00ff */
[----:B012---:R-:W-:Y:S05]  /*1e5e0*/  WARPSYNC.COLLECTIVE R15, `(.L_x_1299) ;  /* 0x000000000f0c7348 */ /* 0x007fea0003c00000 */
[----:B------:R-:W-:Y:S02]  /*1e5f0*/  ELECT P6, UR62, PT ;  /* 0x00000000003e782f */ /* 0x000fe400038c0000 */
[----:B------:R-:W-:Y:S01]  /*1e600*/  MOV R14, UR62 ;  /* 0x0000003e000e7c02 */ /* 0x000fe20008000f00 */
[----:B012---:R-:W-:Y:S10]  /*1e610*/  ENDCOLLECTIVE ;  /* 0x000000000000791b */ /* 0x007ff40003800000 */
.L_x_1299:
[----:B------:R-:W-:Y:S05]  /*1e620*/  BSYNC B1 ;  /* 0x0000000000017941 */ /* 0x000fea0003800000 */
.L_x_1298:
[----:B------:R-:W-:Y:S05]  /*1e630*/  BRA `(.L_x_1300) ;  /* 0xffffffec00c87947 */ /* 0x000fea000383ffff */
.L_x_1261:
[----:B0-----:R0:W1:Y:S02]  /*1e640*/  SYNCS.PHASECHK.TRANS64.TRYWAIT P1, [R6+URZ], R5 ;  /* 0x00000005060075a7 */ /* 0x001064000802017f */
[----:B-1----:R-:W-:Y:S05]  /*1e650*/  @!P1 NANOSLEEP.SYNCS 0x989680 ;  /* 0x009896800000995d */ /* 0x002fea0003900000 */
[----:B------:R-:W1:Y:S02]  /*1e660*/  @!P1 SYNCS.PHASECHK.TRANS64 P1, [R6+URZ], R5 ;  /* 0x00000005060095a7 */ /* 0x000e64000802007f */
[----:B-1----:R-:W-:Y:S05]  /*1e670*/  @!P1 BRA `(.L_x_1261) ;  /* 0xfffffffc00f09947 */ /* 0x002fea000383ffff */
[----:B------:R-:W-:Y:S05]  /*1e680*/  BRA `(.L_x_1301) ;  /* 0xfffffff000007947 */ /* 0x000fea000383ffff */
.L_x_1262:
[----:B-1----:R1:W3:Y:S02]  /*1e690*/  SYNCS.PHASECHK.TRANS64.TRYWAIT P1, [R7+URZ], R2 ;  /* 0x00000002070075a7 */ /* 0x0022e4000802017f */
[----:B---3--:R-:W-:Y:S05]  /*1e6a0*/  @!P1 NANOSLEEP.SYNCS 0x989680 ;  /* 0x009896800000995d */ /* 0x008fea0003900000 */
[----:B------:R-:W3:Y:S02]  /*1e6b0*/  @!P1 SYNCS.PHASECHK.TRANS64 P1, [R7+URZ], R2 ;  /* 0x00000002070095a7 */ /* 0x000ee4000802007f */
[----:B---3--:R-:W-:Y:S05]  /*1e6c0*/  @!P1 BRA `(.L_x_1262) ;  /* 0xfffffffc00f09947 */ /* 0x008fea000383ffff */
[----:B------:R-:W-:Y:S05]  /*1e6d0*/  BRA `(.L_x_1302) ;  /* 0xffffffec00f47947 */ /* 0x000fea000383ffff */
.L_x_1264:
[----:B---3--:R3:W4:Y:S02]  /*1e6e0*/  SYNCS.PHASECHK.TRANS64.TRYWAIT P1, [R4+URZ+0x29860], R5 ;  /* 0x02986005040075a7 */ /* 0x008724000802017f */
[----:B----4-:R-:W-:Y:S05]  /*1e6f0*/  @!P1 NANOSLEEP.SYNCS 0x989680 ;  /* 0x009896800000995d */ /* 0x010fea0003900000 */
[----:B------:R-:W4:Y:S02]  /*1e700*/  @!P1 SYNCS.PHASECHK.TRANS64 P1, [R4+URZ+0x29860], R5 ;  /* 0x02986005040095a7 */ /* 0x000f24000802007f */
[----:B----4-:R-:W-:Y:S05]  /*1e710*/  @!P1 BRA `(.L_x_1264) ;  /* 0xfffffffc00f09947 */ /* 0x010fea000383ffff */
[----:B------:R-:W-:Y:S05]  /*1e720*/  BRA `(.L_x_1303) ;  /* 0xffffffec00f47947 */ /* 0x000fea000383ffff */
.L_x_1266:
[----:B----4-:R4:W0:Y:S02]  /*1e730*/  SYNCS.PHASECHK.TRANS64.TRYWAIT P1, [R3+URZ+0x29860], R2 ;  /* 0x02986002030075a7 */ /* 0x010824000802017f */
[----:B0-----:R-:W-:Y:S05]  /*1e740*/  @!P1 NANOSLEEP.SYNCS 0x989680 ;  /* 0x009896800000995d */ /* 0x001fea0003900000 */
[----:B------:R-:W0:Y:S02]  /*1e750*/  @!P1 SYNCS.PHASECHK.TRANS64 P1, [R3+URZ+0x29860], R2 ;  /* 0x02986002030095a7 */ /* 0x000e24000802007f */
[----:B0-----:R-:W-:Y:S05]  /*1e760*/  @!P1 BRA `(.L_x_1266) ;  /* 0xfffffffc00f09947 */ /* 0x001fea000383ffff */
[----:B------:R-:W-:Y:S05]  /*1e770*/  BRA `(.L_x_1304) ;  /* 0xffffffec00f47947 */ /* 0x000fea000383ffff */
.L_x_1268:
[----:B------:R0:W0:Y:S02]  /*1e780*/  SYNCS.PHASECHK.TRANS64.TRYWAIT P0, [R4+URZ+0x29880], R5 ;  /* 0x02988005040075a7 */ /* 0x000024000800017f */
[----:B0-----:R-:W-:Y:S05]  /*1e790*/  @!P0 NANOSLEEP.SYNCS 0x989680 ;  /* 0x009896800000895d */ /* 0x001fea0003900000 */
[----:B------:R-:W0:Y:S02]  /*1e7a0*/  @!P0 SYNCS.PHASECHK.TRANS64 P0, [R4+URZ+0x29880], R5 ;  /* 0x02988005040085a7 */ /* 0x000e24000800007f */
[----:B0-----:R-:W-:Y:S05]  /*1e7b0*/  @!P0 BRA `(.L_x_1268) ;  /* 0xfffffffc00f08947 */ /* 0x001fea000383ffff */
[----:B------:R-:W-:Y:S05]  /*1e7c0*/  BRA `(.L_x_1269) ;  /* 0xffffffec00f07947 */ /* 0x000fea000383ffff */
.L_x_1305:
        /* <DEDUP_REMOVED lines=11> */
.L_x_2848:


//--------------------- .text._ZN7cutlass13device_kernelIN5flash11enable_sm90INS1_16FlashAttnFwdSm90INS1_25CollectiveMainloopFwdSm90ILi2EN4cute5tupleIJNS5_1CILi1EEES8_S8_EEENS6_IJNS7_ILi128EEENS7_ILi160EEENS7_ILi192EEEEEELi128ENS_12float_e4m3_tEfNS_4arch4Sm90ELb0ELb1ELb0ELb1ELb0ELb1ELb0ELb1ELb1ELb1ELb1ELb0EEENS1_21CollectiveEpilogueFwdINS6_IJSA_SA_SB_EEES9_NS_10bfloat16_tESG_Li256ELb1ELb1ELb1ELb1EEENS1_36VarlenDynamicPersistentTileSchedulerILi128ELi160ELi256ELi128ELb1ELb1ELb1ELb1ELb0ELb1EEEEEEEEEvNT_6ParamsE --------------------------
	.section	.text._ZN7cutlass13device_kernelIN5flash11enable_sm90INS1_16FlashAttnFwdSm90INS1_25CollectiveMainloopFwdSm90ILi2EN4cute5tupleIJNS5_1CILi1EEES8_S8_EEENS6_IJNS7_ILi128EEENS7_ILi160EEENS7_ILi192EEEEEELi128ENS_12float_e4m3_tEfNS_4arch4Sm90ELb0ELb1ELb0ELb1ELb0ELb1ELb0ELb1ELb1ELb1ELb1ELb0EEENS1_21CollectiveEpilogueFwdINS6_IJSA_SA_SB_EEES9_NS_10bfloat16_tESG_Li256ELb1ELb1ELb1ELb1EEENS1_36VarlenDynamicPersistentTileSchedulerILi128ELi160ELi256ELi128ELb1ELb1ELb1ELb1ELb0ELb1EEEEEEEEEvNT_6ParamsE,"ax",@progbits
	.align	128
.text._ZN7cutlass13device_kernelIN5flash11enable_sm90INS1_16FlashAttnFwdSm90INS1_25CollectiveMainloopFwdSm90ILi2EN4cute5tupleIJNS5_1CILi1EEES8_S8_EEENS6_IJNS7_ILi128EEENS7_ILi160EEENS7_ILi192EEEEEELi128ENS_12float_e4m3_tEfNS_4arch4Sm90ELb0ELb1ELb0ELb1ELb0ELb1ELb0ELb1ELb1ELb1ELb1ELb0EEENS1_21CollectiveEpilogueFwdINS6_IJSA_SA_SB_EEES9_NS_10bfloat16_tESG_Li256ELb1ELb1ELb1ELb1EEENS1_36VarlenDynamicPersistentTileSchedulerILi128ELi160ELi256ELi128ELb1ELb1ELb1ELb1ELb0ELb1EEEEEEEEEvNT_6ParamsE:
        .type           _ZN7cutlass13device_kernelIN5flash11enable_sm90INS1_16FlashAttnFwdSm90INS1_25CollectiveMainloopFwdSm90ILi2EN4cute5tupleIJNS5_1CILi1EEES8_S8_EEENS6_IJNS7_ILi128EEENS7_ILi160EEENS7_ILi192EEEEEELi128ENS_12float_e4m3_tEfNS_4arch4Sm90ELb0ELb1ELb0ELb1ELb0ELb1ELb0ELb1ELb1ELb1ELb1ELb0EEENS1_21CollectiveEpilogueFwdINS6_IJSA_SA_SB_EEES9_NS_10bfloat16_tESG_Li256ELb1ELb1ELb1ELb1EEENS1_36VarlenDynamicPersistentTileSchedulerILi128ELi160ELi256ELi128ELb1ELb1ELb1ELb1ELb0ELb1EEEEEEEEEvNT_6ParamsE,@function
        .size           _ZN7cutlass13device_kernelIN5flash11enable_sm90INS1_16FlashAttnFwdSm90INS1_25CollectiveMainloopFwdSm90ILi2EN4cute5tupleIJNS5_1CILi1EEES8_S8_EEENS6_IJNS7_ILi128EEENS7_ILi160EEENS7_ILi192EEEEEELi128ENS_12float_e4m3_tEfNS_4arch4Sm90ELb0ELb1ELb0ELb1ELb0ELb1ELb0ELb1ELb1ELb1ELb1ELb0EEENS1_21CollectiveEpilogueFwdINS6_IJSA_SA_SB_EEES9_NS_10bfloat16_tESG_Li256ELb1ELb1ELb1ELb1EEENS1_36VarlenDynamicPersistentTileSchedulerILi128ELi160ELi256ELi128ELb1ELb1ELb1ELb1ELb0ELb1EEEEEEEEEvNT_6ParamsE,(.L_x_2849 - _ZN7cutlass13device_kernelIN5flash11enable_sm90INS1_16FlashAttnFwdSm90INS1_25CollectiveMainloopFwdSm90ILi2EN4cute5tupleIJNS5_1CILi1EEES8_S8_EEENS6_IJNS7_ILi128EEENS7_ILi160EEENS7_ILi192EEEEEELi128ENS_12float_e4m3_tEfNS_4arch4Sm90ELb0ELb1ELb0ELb1ELb0ELb1ELb0ELb1ELb1ELb1ELb1ELb0EEENS1_21CollectiveEpilogueFwdINS6_IJSA_SA_SB_EEES9_NS_10bfloat16_tESG_Li256ELb1ELb1ELb1ELb1EEENS1_36VarlenDynamicPersistentTileSchedulerILi128ELi160ELi256ELi128ELb1ELb1ELb1ELb1ELb0ELb1EEEEEEEEEvNT_6ParamsE)
        .other          _ZN7cutlass13device_kernelIN5flash11enable_sm90INS1_16FlashAttnFwdSm90INS1_25CollectiveMainloopFwdSm90ILi2EN4cute5tupleIJNS5_1CILi1EEES8_S8_EEENS6_IJNS7_ILi128EEENS7_ILi160EEENS7_ILi192EEEEEELi128ENS_12float_e4m3_tEfNS_4arch4Sm90ELb0ELb1ELb0ELb1ELb0ELb1ELb0ELb1ELb1ELb1ELb1ELb0EEENS1_21CollectiveEpilogueFwdINS6_IJSA_SA_SB_EEES9_NS_10bfloat16_tESG_Li256ELb1ELb1ELb1ELb1EEENS1_36VarlenDynamicPersistentTileSchedulerILi128ELi160ELi256ELi128ELb1ELb1ELb1ELb1ELb0ELb1EEEEEEEEEvNT_6ParamsE,@"STO_CUDA_ENTRY STV_DEFAULT"
_ZN7cutlass13device_kernelIN5flash11enable_sm90INS1_16FlashAttnFwdSm90INS1_25CollectiveMainloopFwdSm90ILi2EN4cute5tupleIJNS5_1CILi1EEES8_S8_EEENS6_IJNS7_ILi128EEENS7_ILi160EEENS7_ILi192EEEEEELi128ENS_12float_e4m3_tEfNS_4arch4Sm90ELb0ELb1ELb0ELb1ELb0ELb1ELb0ELb1ELb1ELb1ELb1ELb0EEENS1_21CollectiveEpilogueFwdINS6_IJSA_SA_SB_EEES9_NS_10bfloat16_tESG_Li256ELb1ELb1ELb1ELb1EEENS1_36VarlenDynamicPersistentTileSchedulerILi128ELi160ELi256ELi128ELb1ELb1ELb1ELb1ELb0ELb1EEEEEEEEEvNT_6ParamsE:
        /* <DEDUP_REMOVED lines=24> */
.L_x_1307:
[----:B------:R-:W-:Y:S05]  /*0180*/  BSYNC B0 ;  /* 0x0000000000007941 */ /* 0x000fea0003800000 */
.L_x_1306:
        /* <DEDUP_REMOVED lines=41> */
.L_x_1308:
        /* <DEDUP_REMOVED lines=22> */
.L_x_1309:
        /* <DEDUP_REMOVED lines=18> */
.L_x_1310:
        /* <DEDUP_REMOVED lines=22> */
.L_x_1311:
        /* <DEDUP_REMOVED lines=22> */
.L_x_1312:
        /* <DEDUP_REMOVED lines=8> */
.L_x_1315:
[----:B------:R-:W-:-:S08]  /*09e0*/  NOP ;  /* 0x0000000000007918 */ /* 0x000fd00000000000 */
[----:B------:R-:W0:Y:S02]  /*09f0*/  USETMAXREG.TRY_ALLOC.CTAPOOL UP0, 0xf0 ;  /* 0x000000f0000079c8 */ /* 0x000e240008000600 */
[----:B0-----:R-:W-:-:S13]  /*0a00*/  PLOP3.LUT P0, PT, PT, PT, UP0, 0x80, 0x0 ;  /* 0x000000000000781c */ /* 0x001fda0003f0f008 */
[----:B------:R-:W-:Y:S05]  /*0a10*/  @!P0 BRA `(.L_x_1315) ;  /* 0xfffffffc00f08947 */ /* 0x000fea000383ffff */
[----:B------:R-:W0:Y:S01]  /*0a20*/  S2R R0, SR_TID.X ;  /* 0x0000000000007919 */ /* 0x000e220000002100 */
[----:B------:R-:W1:Y:S01]  /*0a30*/  S2UR UR37, SR_CgaCtaId ;  /* 0x00000000002579c3 */ /* 0x000e620000008800 */
[----:B------:R-:W-:Y:S01]  /*0a40*/  UMOV UR4, 0x400 ;  /* 0x0000040000047882 */ /* 0x000fe20000000000 */
[----:B------:R-:W-:-:S06]  /*0a50*/  LOP3.LUT R18, R18, 0xffffffbf, RZ, 0xc0, !PT ;  /* 0xffffffbf12127812 */ /* 0x000fcc00078ec0ff */
[----:B------:R-:W-:Y:S06]  /*0a60*/  BAR.ARV 0x8, 0x180 ;  /* 0x0206000000007b1d */ /* 0x000fec0000002000 */
[----:B-1----:R-:W-:-:S06]  /*0a70*/  ULEA UR4, UR37, UR4, 0x18 ;  /* 0x0000000425047291 */ /* 0x002fcc000f8ec03f */
[----:B------:R-:W-:Y:S01]  /*0a80*/  IMAD.U32 R16, RZ, RZ, UR4 ;  /* 0x00000004ff107e24 */ /* 0x000fe2000f8e00ff */
[----:B0-----:R-:W-:Y:S01]  /*0a90*/  SHF.R.U32.HI R0, RZ, 0x7, R0 ;  /* 0x00000007ff007819 */ /* 0x001fe20000011600 */
[----:B------:R-:W-:-:S03]  /*0aa0*/  ULDC UR4, c[0x0][0xc3c] ;  /* 0x00030f0000047ab9 */ /* 0x000fc60000000800 */
[----:B------:R-:W-:-:S13]  /*0ab0*/  ISETP.NE.AND P0, PT, R0, 0x1, PT ;  /* 0x000000010000780c */ /* 0x000fda0003f05270 */
[----:B------:R-:W-:Y:S01]  /*0ac0*/  @P0 LOP3.LUT R18, R18, 0x40, RZ, 0xfc, !PT ;  /* 0x0000004012120812 */ /* 0x000fe200078efcff */
[----:B------:R-:W-:Y:S08]  /*0ad0*/  @!P0 BAR.ARV 0x9, 0x100 ;  /* 0x0244000000008b1d */ /* 0x000ff00000002000 */
[----:B------:R-:W-:Y:S06]  /*0ae0*/  BAR.SYNC.DEFER_BLOCKING 0x5, 0x180 ;  /* 0x0146000000007b1d */ /* 0x000fec0000010000 */
[----:B------:R-:W0:Y:S02]  /*0af0*/  LDS.128 R212, [R16+0x298d0] ;  /* 0x0298d00010d47984 */ /* 0x000e240000000c00 */
[----:B------:R-:W-:Y:S06]  /*0b00*/  BAR.ARV 0x4, 0x180 ;  /* 0x0106000000007b1d */ /* 0x000fec0000002000 */
[----:B0-----:R-:W-:-:S13]  /*0b10*/  ISETP.GE.AND P0, PT, R215, UR4, PT ;  /* 0x00000004d7007c0c */ /* 0x001fda000bf06270 */
[----:B------:R-:W-:Y:S05]  /*0b20*/  @P0 BRA `(.L_x_1316) ;  /* 0x0000035800840947 */ /* 0x000fea0003800000 */
[----:B------:R-:W0:Y:S01]  /*0b30*/  S2R R0, SR_TID.X ;  /* 0x0000000000007919 */ /* 0x000e220000002100 */
[----:B------:R-:W-:Y:S01]  /*0b40*/  R2UR UR52, R16 ;  /* 0x00000000103472ca */ /* 0x000fe200000e0000 */
[----:B------:R-:W-:Y:S01]  /*0b50*/  IMAD.MOV.U32 R19, RZ, RZ, RZ ;  /* 0x000000ffff137224 */ /* 0x000fe200078e00ff */
[----:B------:R-:W-:Y:S01]  /*0b60*/  CS2R R188, SRZ ;  /* 0x0000000000bc7805 */ /* 0x000fe2000001ff00 */
[----:B------:R-:W-:Y:S01]  /*0b70*/  IMAD.MOV.U32 R197, RZ, RZ, RZ ;  /* 0x000000ffffc57224 */ /* 0x000fe200078e00ff */
[----:B------:R-:W-:Y:S01]  /*0b80*/  ULOP3.LUT UR53, UR36, 0x1, URZ, 0xfc, !UPT ;  /* 0x0000000124357892 */ /* 0x000fe2000f8efc3f */
[----:B------:R-:W-:-:S08]  /*0b90*/  UMOV UR43, URZ ;  /* 0x0000003f002b7c82 */ /* 0x000fd00008000000 */
[----:B------:R-:W-:Y:S01]  /*0ba0*/  UIADD3 UR52, UR52, 0x14400, URZ ;  /* 0x0001440034347890 */ /* 0x000fe2000fffe03f */
[----:B0-----:R-:W-:-:S05]  /*0bb0*/  VIADD R0, R0, 0xffffff80 ;  /* 0xffffff8000007836 */ /* 0x001fca0000000000 */
[CC--:B------:R-:W-:Y:S02]  /*0bc0*/  LEA.HI R5, R0.reuse, R0.reuse, RZ, 0x1 ;  /* 0x0000000000057211 */ /* 0x0c0fe400078f08ff */
[----:B------:R-:W-:Y:S02]  /*0bd0*/  SHF.R.S32.HI R3, RZ, 0x1f, R0 ;  /* 0x0000001fff037819 */ /* 0x000fe40000011400 */
[----:B------:R-:W-:Y:S02]  /*0be0*/  LOP3.LUT R7, R5, 0xfffffffe, RZ, 0xc0, !PT ;  /* 0xfffffffe05077812 */ /* 0x000fe400078ec0ff */
[CC--:B------:R-:W-:Y:S02]  /*0bf0*/  LEA.HI R8, R3.reuse, R0.reuse, RZ, 0x4 ;  /* 0x0000000003087211 */ /* 0x0c0fe400078f20ff */
[CC--:B------:R-:W-:Y:S01]  /*0c00*/  LEA.HI R6, R3.reuse, R0.reuse, RZ, 0x5 ;  /* 0x0000000003067211 */ /* 0x0c0fe200078f28ff */
[----:B------:R-:W-:Y:S01]  /*0c10*/  IMAD.IADD R232, R0, 0x1, -R7 ;  /* 0x0000000100e87824 */ /* 0x000fe200078e0a07 */
[----:B------:R-:W-:-:S02]  /*0c20*/  LEA.HI R2, R3, R0, RZ, 0x7 ;  /* 0x0000000003027211 */ /* 0x000fc400078f38ff */
[CC--:B------:R-:W-:Y:S01]  /*0c30*/  LEA.HI R4, R3.reuse, R0.reuse, RZ, 0x2 ;  /* 0x0000000003047211 */ /* 0x0c0fe200078f10ff */
[----:B------:R-:W-:Y:S01]  /*0c40*/  IMAD.SHL.U32 R9, R6, 0x20, RZ ;  /* 0x0000002006097824 */ /* 0x000fe200078e00ff */
[----:B------:R-:W-:Y:S01]  /*0c50*/  LEA.HI R230, R3, R0, RZ, 0x3 ;  /* 0x0000000003e67211 */ /* 0x000fe200078f18ff */
[C---:B------:R-:W-:Y:S01]  /*0c60*/  IMAD.SHL.U32 R190, R232.reuse, 0x8, RZ ;  /* 0x00000008e8be7824 */ /* 0x040fe200078e00ff */
[----:B------:R-:W-:Y:S01]  /*0c70*/  SHF.R.S32.HI R219, RZ, 0x4, R8 ;  /* 0x00000004ffdb7819 */ /* 0x000fe20000011408 */
[----:B------:R-:W-:Y:S01]  /*0c80*/  IMAD.SHL.U32 R22, R232, 0x10, RZ ;  /* 0x00000010e8167824 */ /* 0x000fe200078e00ff */
[----:B------:R-:W-:Y:S01]  /*0c90*/  LOP3.LUT R13, R4, 0xfffffffc, RZ, 0xc0, !PT ;  /* 0xfffffffc040d7812 */ /* 0x000fe200078ec0ff */
[----:B------:R-:W-:Y:S01]  /*0ca0*/  VIADD R200, R190, 0x20 ;  /* 0x00000020bec87836 */ /* 0x000fe20000000000 */
[----:B------:R-:W-:Y:S01]  /*0cb0*/  LOP3.LUT R7, R8, 0x3fffff0, RZ, 0xc0, !PT ;  /* 0x03fffff008077812 */ /* 0x000fe200078ec0ff */
[----:B------:R-:W-:Y:S01]  /*0cc0*/  VIADD R199, R190, 0x40 ;  /* 0x00000040bec77836 */ /* 0x000fe20000000000 */
[----:B------:R-:W-:Y:S01]  /*0cd0*/  LOP3.LUT R11, R2, 0xffffff80, RZ, 0xc0, !PT ;  /* 0xffffff80020b7812 */ /* 0x000fe200078ec0ff */
[----:B------:R-:W-:Y:S01]  /*0ce0*/  IMAD.IADD R13, R0, 0x1, -R13 ;  /* 0x00000001000d7824 */ /* 0x000fe200078e0a0d */
[----:B------:R-:W-:Y:S01]  /*0cf0*/  LOP3.LUT R221, R230, 0xfffffff8, RZ, 0xc0, !PT ;  /* 0xfffffff8e6dd7812 */ /* 0x000fe200078ec0ff */
[C---:B------:R-:W-:Y:S01]  /*0d00*/  IMAD.IADD R7, R0.reuse, 0x1, -R7 ;  /* 0x0000000100077824 */ /* 0x040fe200078e0a07 */
[--C-:B------:R-:W-:Y:S01]  /*0d10*/  SHF.R.S32.HI R3, RZ, 0x2, R4.reuse ;  /* 0x00000002ff037819 */ /* 0x100fe20000011404 */
[C---:B------:R-:W-:Y:S01]  /*0d20*/  IMAD.IADD R234, R0.reuse, 0x1, -R11 ;  /* 0x0000000100ea7824 */ /* 0x040fe200078e0a0b */
[----:B------:R-:W-:Y:S01]  /*0d30*/  SHF.R.S32.HI R6, RZ, 0x1f, R4 ;  /* 0x0000001fff067819 */ /* 0x000fe20000011404 */
[----:B------:R-:W-:Y:S01]  /*0d40*/  IMAD.IADD R221, R0, 0x1, -R221 ;  /* 0x0000000100dd7824 */ /* 0x000fe200078e0add */
[----:B------:R-:W-:Y:S01]  /*0d50*/  LEA.HI R8, R8, R219, RZ, 0x1 ;  /* 0x000000db08087211 */ /* 0x000fe200078f08ff */
[----:B------:R-:W-:Y:S01]  /*0d60*/  VIADD R198, R190, 0x10 ;  /* 0x00000010bec67836 */ /* 0x000fe20000000000 */
[----:B------:R-:W-:Y:S01]  /*0d70*/  LEA.HI R6, R6, R3, RZ, 0x2 ;  /* 0x0000000306067211 */ /* 0x000fe200078f10ff */
[----:B------:R-:W-:Y:S01]  /*0d80*/  IMAD.SHL.U32 R211, R221, 0x8, RZ ;  /* 0x00000008ddd37824 */ /* 0x000fe200078e00ff */
[--C-:B------:R-:W-:Y:S01]  /*0d90*/  SHF.R.S32.HI R192, RZ, 0x1, R5.reuse ;  /* 0x00000001ffc07819 */ /* 0x100fe20000011405 */
[----:B------:R-:W-:Y:S01]  /*0da0*/  VIADD R201, R190, 0x30 ;  /* 0x00000030bec97836 */ /* 0x000fe20000000000 */
[----:B------:R-:W-:Y:S01]  /*0db0*/  LOP3.LUT R0, R9, 0xfffffc00, RZ, 0xc0, !PT ;  /* 0xfffffc0009007812 */ /* 0x000fe200078ec0ff */
[----:B------:R-:W-:Y:S01]  /*0dc0*/  VIADD R220, R211, 0x40 ;  /* 0x00000040d3dc7836 */ /* 0x000fe20000000000 */
[----:B------:R-:W-:Y:S01]  /*0dd0*/  LOP3.LUT R8, R8, 0x1ffffffe, RZ, 0xc0, !PT ;  /* 0x1ffffffe08087812 */ /* 0x000fe200078ec0ff */
[----:B------:R-:W-:Y:S01]  /*0de0*/  VIADD R224, R192, 0x80 ;  /* 0x00000080c0e07836 */ /* 0x000fe20000000000 */
[----:B------:R-:W-:Y:S01]  /*0df0*/  LOP3.LUT R6, R6, 0xfffffffc, RZ, 0xc0, !PT ;  /* 0xfffffffc06067812 */ /* 0x000fe200078ec0ff */
[----:B------:R-:W-:Y:S01]  /*0e00*/  IMAD R9, R7, 0x40, R0 ;  /* 0x0000004007097824 */ /* 0x000fe200078e0200 */
[----:B------:R-:W-:Y:S01]  /*0e10*/  SHF.R.S32.HI R7, RZ, 0x1f, R5 ;  /* 0x0000001fff077819 */ /* 0x000fe20000011405 */
[----:B------:R-:W-:Y:S01]  /*0e20*/  IMAD.IADD R8, R219, 0x1, -R8 ;  /* 0x00000001db087824 */ /* 0x000fe200078e0a08 */
[----:B------:R-:W-:Y:S01]  /*0e30*/  LEA.HI R11, R224, R224, RZ, 0x1 ;  /* 0x000000e0e00b7211 */ /* 0x000fe200078f08ff */
[----:B------:R-:W-:Y:S01]  /*0e40*/  IMAD.IADD R6, R3, 0x1, -R6 ;  /* 0x0000000103067824 */ /* 0x000fe200078e0a06 */
[----:B------:R-:W-:Y:S01]  /*0e50*/  SHF.R.S32.HI R3, RZ, 0x1f, R224 ;  /* 0x0000001fff037819 */ /* 0x000fe200000114e0 */
[----:B------:R-:W-:Y:S01]  /*0e60*/  IMAD R0, R8, 0x8, R9 ;  /* 0x0000000808007824 */ /* 0x000fe200078e0209 */
[----:B------:R-:W-:Y:S01]  /*0e70*/  LEA.HI R7, R7, R192, RZ, 0x3 ;  /* 0x000000c007077211 */ /* 0x000fe200078f18ff */
[----:B------:R-:W-:Y:S01]  /*0e80*/  IMAD.SHL.U32 R204, R6, 0x80, RZ ;  /* 0x0000008006cc7824 */ /* 0x000fe200078e00ff */
[----:B------:R-:W-:Y:S01]  /*0e90*/  LEA.HI R4, R3, R224, RZ, 0x3 ;  /* 0x000000e003047211 */ /* 0x000fe200078f18ff */
[----:B------:R-:W-:Y:S01]  /*0ea0*/  VIADD R202, R190, 0x50 ;  /* 0x00000050beca7836 */ /* 0x000fe20000000000 */
[----:B------:R0:W-:Y:S01]  /*0eb0*/  STL [R1+0x18], R0 ;  /* 0x0000180001007387 */ /* 0x0001e20000100800 */
[----:B------:R-:W-:-:S02]  /*0ec0*/  LOP3.LUT R3, R11, 0x3fffffe, RZ, 0xc0, !PT ;  /* 0x03fffffe0b037812 */ /* 0x000fc400078ec0ff */
[----:B------:R-:W-:Y:S01]  /*0ed0*/  LOP3.LUT R7, R7, 0xfffffff8, RZ, 0xc0, !PT ;  /* 0xfffffff807077812 */ /* 0x000fe200078ec0ff */
[----:B------:R-:W-:Y:S01]  /*0ee0*/  IMAD.SHL.U32 R4, R4, 0x40, RZ ;  /* 0x0000004004047824 */ /* 0x000fe200078e00ff */
[----:B------:R-:W-:Y:S01]  /*0ef0*/  LEA.HI R5, R5, R192, RZ, 0x1 ;  /* 0x000000c005057211 */ /* 0x000fe200078f08ff */
[----:B------:R-:W-:Y:S01]  /*0f00*/  IMAD.IADD R208, R224, 0x1, -R3 ;  /* 0x00000001e0d07824 */ /* 0x000fe200078e0a03 */
[----:B------:R-:W-:Y:S01]  /*0f10*/  LOP3.LUT R204, R204, 0x180, RZ, 0xc0, !PT ;  /* 0x00000180cccc7812 */ /* 0x000fe200078ec0ff */
[----:B------:R-:W-:Y:S01]  /*0f20*/  IMAD.IADD R3, R190, 0x1, R200 ;  /* 0x00000001be037824 */ /* 0x000fe200078e02c8 */
[----:B------:R-:W-:Y:S01]  /*0f30*/  LOP3.LUT R5, R5, 0x3fffffe, RZ, 0xc0, !PT ;  /* 0x03fffffe05057812 */ /* 0x000fe200078ec0ff */
[C---:B------:R-:W-:Y:S01]  /*0f40*/  IMAD.IADD R10, R192.reuse, 0x1, -R7 ;  /* 0x00000001c00a7824 */ /* 0x040fe200078e0a07 */
[----:B0-----:R-:W-:Y:S02]  /*0f50*/  LEA.HI R0, R13, R13, RZ, 0x1 ;  /* 0x0000000d0d007211 */ /* 0x001fe400078f08ff */
[----:B------:R-:W-:Y:S01]  /*0f60*/  SHF.R.S32.HI R7, RZ, 0x1f, R234 ;  /* 0x0000001fff077819 */ /* 0x000fe200000114ea */
[----:B------:R-:W-:Y:S01]  /*0f70*/  IMAD.IADD R5, R192, 0x1, -R5 ;  /* 0x00000001c0057824 */ /* 0x000fe200078e0a05 */
[----:B------:R-:W-:Y:S01]  /*0f80*/  LOP3.LUT R0, R0, 0x1ffffffe, RZ, 0xc0, !PT ;  /* 0x1ffffffe00007812 */ /* 0x000fe200078ec0ff */
[----:B------:R0:W-:Y:S01]  /*0f90*/  STL [R1+0x14], R10 ;  /* 0x0000140a01007387 */ /* 0x0001e20000100800 */
[----:B------:R-:W-:Y:S01]  /*0fa0*/  LOP3.LUT R9, R4, 0xfffffe00, RZ, 0xc0, !PT ;  /* 0xfffffe0004097812 */ /* 0x000fe200078ec0ff */
[----:B------:R-:W-:Y:S01]  /*0fb0*/  IMAD R5, R219, 0x8, R5 ;  /* 0x00000008db057824 */ /* 0x000fe200078e0205 */
[----:B------:R-:W-:Y:S01]  /*0fc0*/  LEA.HI R4, R7, R234, RZ, 0x2 ;  /* 0x000000ea07047211 */ /* 0x000fe200078f10ff */
[----:B------:R-:W-:Y:S01]  /*0fd0*/  IMAD.IADD R210, R13, 0x1, -R0 ;  /* 0x000000010dd27824 */ /* 0x000fe200078e0a00 */
[----:B------:R-:W-:Y:S01]  /*0fe0*/  SHF.R.S32.HI R0, RZ, 0x1f, R3 ;  /* 0x0000001fff007819 */ /* 0x000fe20000011403 */
[----:B------:R-:W-:Y:S01]  /*0ff0*/  IMAD R208, R208, 0x40, R9 ;  /* 0x00000040d0d07824 */ /* 0x000fe200078e0209 */
[----:B------:R-:W-:Y:S01]  /*1000*/  SHF.R.U32.HI R205, RZ, 0x3, R204 ;  /* 0x00000003ffcd7819 */ /* 0x000fe200000116cc */
[----:B------:R-:W-:Y:S01]  /*1010*/  IMAD.SHL.U32 R206, R5, 0x40, RZ ;  /* 0x0000004005ce7824 */ /* 0x000fe200078e00ff */
[----:B------:R-:W-:-:S02]  /*1020*/  LEA.HI R231, R0, R3, RZ, 0x4 ;  /* 0x0000000300e77211 */ /* 0x000fc400078f20ff */
[----:B------:R-:W-:Y:S01]  /*1030*/  LEA.HI R12, R0, R3, RZ, 0x6 ;  /* 0x00000003000c7211 */ /* 0x000fe200078f30ff */
[----:B------:R-:W-:Y:S01]  /*1040*/  IMAD.SHL.U32 R0, R10, 0x80, RZ ;  /* 0x000000800a007824 */ /* 0x000fe200078e00ff */
[--C-:B------:R-:W-:Y:S01]  /*1050*/  SHF.R.S32.HI R8, RZ, 0x2, R4.reuse ;  /* 0x00000002ff087819 */ /* 0x100fe20000011404 */
[----:B0-----:R-:W-:Y:S01]  /*1060*/  IMAD.IADD R10, R190, 0x1, R199 ;  /* 0x00000001be0a7824 */ /* 0x001fe200078e02c7 */
[----:B------:R-:W-:Y:S01]  /*1070*/  SHF.R.S32.HI R9, RZ, 0x1f, R4 ;  /* 0x0000001fff097819 */ /* 0x000fe20000011404 */
[----:B------:R-:W-:Y:S01]  /*1080*/  IMAD.SHL.U32 R12, R12, 0x80, RZ ;  /* 0x000000800c0c7824 */ /* 0x000fe200078e00ff */
[----:B------:R-:W-:Y:S02]  /*1090*/  LOP3.LUT R3, R0, 0x380, RZ, 0xc0, !PT ;  /* 0x0000038000037812 */ /* 0x000fe400078ec0ff */
[----:B------:R-:W-:Y:S02]  /*10a0*/  LEA.HI R9, R9, R8, RZ, 0x3 ;  /* 0x0000000809097211 */ /* 0x000fe400078f18ff */
[----:B------:R-:W-:-:S02]  /*10b0*/  SHF.R.U32.HI R0, RZ, 0x3, R3 ;  /* 0x00000003ff007819 */ /* 0x000fc40000011603 */
[----:B------:R-:W-:Y:S02]  /*10c0*/  LOP3.LUT R3, R3, 0x10, R22, 0xf8, !PT ;  /* 0x0000001003037812 */ /* 0x000fe400078ef816 */
[----:B------:R-:W-:Y:S02]  /*10d0*/  SHF.R.S32.HI R14, RZ, 0x7, R2 ;  /* 0x00000007ff0e7819 */ /* 0x000fe40000011402 */
[----:B------:R-:W-:Y:S02]  /*10e0*/  LOP3.LUT R0, R3, R0, RZ, 0x3c, !PT ;  /* 0x0000000003007212 */ /* 0x000fe400078e3cff */
[----:B------:R-:W-:Y:S02]  /*10f0*/  LOP3.LUT R3, R12, 0xffffe000, RZ, 0xc0, !PT ;  /* 0xffffe0000c037812 */ /* 0x000fe400078ec0ff */
[----:B------:R-:W-:Y:S01]  /*1100*/  LOP3.LUT R9, R9, 0xfffffff8, RZ, 0xc0, !PT ;  /* 0xfffffff809097812 */ /* 0x000fe200078ec0ff */
[----:B------:R-:W-:Y:S01]  /*1110*/  IMAD R219, R219, 0x400, R0 ;  /* 0x00000400dbdb7824 */ /* 0x000fe200078e0200 */
[----:B------:R-:W-:-:S02]  /*1120*/  LOP3.LUT R0, R204, 0x30, R231, 0xf8, !PT ;  /* 0x00000030cc007812 */ /* 0x000fc400078ef8e7 */
[----:B------:R-:W-:Y:S01]  /*1130*/  LEA.HI R7, R7, R234, RZ, 0x5 ;  /* 0x000000ea07077211 */ /* 0x000fe200078f28ff */
[----:B------:R-:W-:Y:S01]  /*1140*/  IMAD.IADD R8, R8, 0x1, -R9 ;  /* 0x0000000108087824 */ /* 0x000fe200078e0a09 */
[----:B------:R-:W-:Y:S02]  /*1150*/  LOP3.LUT R0, R0, R205, RZ, 0x3c, !PT ;  /* 0x000000cd00007212 */ /* 0x000fe400078e3cff */
[----:B------:R-:W-:Y:S02]  /*1160*/  LEA.HI R2, R2, R14, RZ, 0x1 ;  /* 0x0000000e02027211 */ /* 0x000fe400078f08ff */
[----:B------:R-:W-:Y:S02]  /*1170*/  IADD3 R5, R0, R206, R3 ;  /* 0x000000ce00057210 */ /* 0x000fe40007ffe003 */
[----:B------:R-:W-:Y:S02]  /*1180*/  LOP3.LUT R3, R4, 0x7ffffffc, RZ, 0xc0, !PT ;  /* 0x7ffffffc04037812 */ /* 0x000fe400078ec0ff */
[----:B------:R-:W-:-:S02]  /*1190*/  SHF.R.S32.HI R7, RZ, 0x5, R7 ;  /* 0x00000005ff077819 */ /* 0x000fc40000011407 */
[----:B------:R-:W-:Y:S01]  /*11a0*/  LOP3.LUT R2, R2, 0x3fffffe, RZ, 0xc0, !PT ;  /* 0x03fffffe02027812 */ /* 0x000fe200078ec0ff */
[----:B------:R-:W-:Y:S01]  /*11b0*/  IMAD.IADD R3, R234, 0x1, -R3 ;  /* 0x00000001ea037824 */ /* 0x000fe200078e0a03 */
[----:B------:R-:W-:Y:S01]  /*11c0*/  LOP3.LUT R4, R204, 0x30, R22, 0xf8, !PT ;  /* 0x00000030cc047812 */ /* 0x000fe200078ef816 */
[----:B------:R-:W-:Y:S01]  /*11d0*/  IMAD R7, R7, 0x10, R8 ;  /* 0x0000001007077824 */ /* 0x000fe200078e0208 */
[----:B------:R-:W-:Y:S01]  /*11e0*/  SHF.R.S32.HI R0, RZ, 0x1f, R211 ;  /* 0x0000001fff007819 */ /* 0x000fe200000114d3 */
[----:B------:R-:W-:Y:S01]  /*11f0*/  IMAD.IADD R2, R14, 0x1, -R2 ;  /* 0x000000010e027824 */ /* 0x000fe200078e0a02 */
[----:B------:R-:W-:Y:S01]  /*1200*/  SHF.R.S32.HI R0, RZ, 0x1f, R220 ;  /* 0x0000001fff007819 */ /* 0x000fe200000114dc */
[----:B------:R-:W-:Y:S01]  /*1210*/  IMAD.SHL.U32 R195, R3, 0x2, RZ ;  /* 0x0000000203c37824 */ /* 0x000fe200078e00ff */
[----:B------:R-:W-:Y:S01]  /*1220*/  LOP3.LUT R0, R204, 0x10, R22, 0xf8, !PT ;  /* 0x00000010cc007812 */ /* 0x000fe200078ef816 */
[----:B------:R-:W-:Y:S01]  /*1230*/  IMAD R7, R2, 0x40, R7 ;  /* 0x0000004002077824 */ /* 0x000fe200078e0207 */
[-C--:B------:R-:W-:Y:S01]  /*1240*/  LOP3.LUT R3, R4, R205.reuse, RZ, 0x3c, !PT ;  /* 0x000000cd04037212 */ /* 0x080fe200078e3cff */
[----:B------:R-:W-:Y:S01]  /*1250*/  IMAD.MOV.U32 R2, RZ, RZ, 0x20 ;  /* 0x00000020ff027424 */ /* 0x000fe200078e00ff */
[----:B------:R-:W-:Y:S01]  /*1260*/  LOP3.LUT R217, R0, R205, RZ, 0x3c, !PT ;  /* 0x000000cd00d97212 */ /* 0x000fe200078e3cff */
[C---:B------:R-:W-:Y:S01]  /*1270*/  VIADD R228, R195.reuse, 0x70 ;  /* 0x00000070c3e47836 */ /* 0x040fe20000000000 */
[----:B------:R-:W-:Y:S01]  /*1280*/  IADD3 R0, R16, R206, R3 ;  /* 0x000000ce10007210 */ /* 0x000fe20007ffe003 */
[----:B------:R-:W-:Y:S01]  /*1290*/  STL [R1+0x10], R7 ;  /* 0x0000100701007387 */ /* 0x000fe20000100800 */
[----:B------:R-:W-:Y:S01]  /*12a0*/  SHF.R.S32.HI R13, RZ, 0x1f, R10 ;  /* 0x0000001fff0d7819 */ /* 0x000fe2000001140a */
[----:B------:R-:W-:Y:S01]  /*12b0*/  VIADD R227, R195, 0x78 ;  /* 0x00000078c3e37836 */ /* 0x000fe20000000000 */
[----:B------:R-:W-:Y:S01]  /*12c0*/  LOP3.LUT P0, RZ, R6, 0x2, RZ, 0xc0, !PT ;  /* 0x0000000206ff7812 */ /* 0x000fe2000780c0ff */
[----:B------:R0:W-:Y:S01]  /*12d0*/  STL [R1+0x8], R0 ;  /* 0x0000080001007387 */ /* 0x0001e20000100800 */
[CC--:B------:R-:W-:Y:S01]  /*12e0*/  LEA.HI R233, R13.reuse, R10.reuse, RZ, 0x4 ;  /* 0x0000000a0de97211 */ /* 0x0c0fe200078f20ff */
[----:B------:R-:W-:Y:S01]  /*12f0*/  IMAD.IADD R217, R206, 0x1, R217 ;  /* 0x00000001ced97824 */ /* 0x000fe200078e02d9 */
[----:B------:R-:W-:Y:S01]  /*1300*/  LEA.HI R10, R13, R10, RZ, 0x6 ;  /* 0x0000000a0d0a7211 */ /* 0x000fe200078f30ff */
[----:B------:R-:W-:Y:S01]  /*1310*/  IMAD R210, R210, 0x8, R7 ;  /* 0x00000008d2d27824 */ /* 0x000fe200078e0207 */
[----:B------:R-:W-:-:S02]  /*1320*/  LOP3.LUT R6, R204, 0x30, R233, 0xf8, !PT ;  /* 0x00000030cc067812 */ /* 0x000fc400078ef8e9 */
[----:B------:R-:W-:Y:S01]  /*1330*/  SHF.R.S32.HI R11, RZ, 0x1, R11 ;  /* 0x00000001ff0b7819 */ /* 0x000fe2000001140b */
[----:B------:R-:W-:Y:S01]  /*1340*/  IMAD.SHL.U32 R10, R10, 0x80, RZ ;  /* 0x000000800a0a7824 */ /* 0x000fe200078e00ff */
[----:B------:R-:W-:Y:S01]  /*1350*/  LOP3.LUT R6, R6, R205, RZ, 0x3c, !PT ;  /* 0x000000cd06067212 */ /* 0x000fe200078e3cff */
[----:B0-----:R-:W-:Y:S01]  /*1360*/  IMAD.IADD R0, R16, 0x1, R5 ;  /* 0x0000000110007824 */ /* 0x001fe200078e0205 */
[----:B------:R-:W-:Y:S01]  /*1370*/  SEL R2, R2, 0xffffffe0, !P0 ;  /* 0xffffffe002027807 */ /* 0x000fe20004000000 */
[----:B------:R-:W-:Y:S01]  /*1380*/  IMAD.SHL.U32 R11, R11, 0x80, RZ ;  /* 0x000000800b0b7824 */ /* 0x000fe200078e00ff */
[----:B------:R-:W-:Y:S02]  /*1390*/  LOP3.LUT R9, R10, 0xffffe000, RZ, 0xc0, !PT ;  /* 0xffffe0000a097812 */ /* 0x000fe400078ec0ff */
[----:B------:R0:W-:Y:S01]  /*13a0*/  STL [R1+0x4], R0 ;  /* 0x0000040001007387 */ /* 0x0001e20000100800 */
[----:B------:R-:W-:Y:S01]  /*13b0*/  SHF.R.S32.HI R230, RZ, 0x3, R230 ;  /* 0x00000003ffe67819 */ /* 0x000fe200000114e6 */
[----:B------:R-:W-:Y:S01]  /*13c0*/  IMAD.IADD R218, R2, 0x1, R217 ;  /* 0x0000000102da7824 */ /* 0x000fe200078e02d9 */
[----:B------:R-:W-:-:S02]  /*13d0*/  IADD3 R9, R6, R206, R9 ;  /* 0x000000ce06097210 */ /* 0x000fc40007ffe009 */
[----:B------:R-:W-:Y:S02]  /*13e0*/  SHF.R.S32.HI R226, RZ, 0x1f, R192 ;  /* 0x0000001fffe27819 */ /* 0x000fe400000114c0 */
[----:B------:R-:W-:Y:S01]  /*13f0*/  LOP3.LUT R207, R11, 0x180, RZ, 0xc0, !PT ;  /* 0x000001800bcf7812 */ /* 0x000fe200078ec0ff */
[----:B------:R-:W-:Y:S01]  /*1400*/  IMAD.IADD R237, R16, 0x1, R9 ;  /* 0x0000000110ed7824 */ /* 0x000fe200078e0209 */
[----:B------:R-:W-:Y:S02]  /*1410*/  SHF.R.S32.HI R231, RZ, 0x4, R231 ;  /* 0x00000004ffe77819 */ /* 0x000fe400000114e7 */
[----:B------:R-:W-:Y:S02]  /*1420*/  SHF.R.S32.HI R233, RZ, 0x4, R233 ;  /* 0x00000004ffe97819 */ /* 0x000fe400000114e9 */
[----:B------:R-:W-:Y:S02]  /*1430*/  SHF.R.S32.HI R236, RZ, 0x1f, R228 ;  /* 0x0000001fffec7819 */ /* 0x000fe400000114e4 */
[----:B------:R-:W-:-:S02]  /*1440*/  SHF.R.S32.HI R235, RZ, 0x1f, R227 ;  /* 0x0000001fffeb7819 */ /* 0x000fc400000114e3 */
[----:B0-----:R-:W-:-:S07]  /*1450*/  IADD3 R229, R2, UR52, R217 ;  /* 0x0000003402e57c10 */ /* 0x001fce000fffe0d9 */
.L_x_1592:
[----:B------:R-:W-:Y:S05]  /*1460*/  YIELD ;  /* 0x0000000000007946 */ /* 0x000fea0003800000 */
[----:B------:R-:W-:Y:S01]  /*1470*/  ULDC.64 UR4, c[0x0][0xa28] ;  /* 0x00028a0000047ab9 */ /* 0x000fe20000000a00 */
[----:B01-3--:R-:W0:Y:S01]  /*1480*/  LDC.64 R4, c[0x0][0xa08] ;  /* 0x00028200ff047b82 */ /* 0x00be220000000a00 */
[----:B------:R-:W-:Y:S01]  /*1490*/  ISETP.NE.U32.AND P1, PT, RZ, UR4, PT ;  /* 0x00000004ff007c0c */ /* 0x000fe2000bf25070 */
[----:B------:R-:W-:Y:S02]  /*14a0*/  IMAD.MOV.U32 R26, RZ, RZ, RZ ;  /* 0x000000ffff1a7224 */ /* 0x000fe400078e00ff */
[----:B------:R-:W-:Y:S01]  /*14b0*/  IMAD.MOV.U32 R10, RZ, RZ, RZ ;  /* 0x000000ffff0a7224 */ /* 0x000fe200078e00ff */
[----:B------:R-:W-:Y:S01]  /*14c0*/  ISETP.NE.AND.EX P1, PT, RZ, UR5, PT, P1 ;  /* 0x00000005ff007c0c */ /* 0x000fe2000bf25310 */
[----:B------:R-:W-:-:S02]  /*14d0*/  ULDC.64 UR4, c[0x0][0xa18] ;  /* 0x0002860000047ab9 */ /* 0x000fc40000000a00 */
[----:B------:R-:W-:-:S04]  /*14e0*/  ISETP.NE.U32.AND P2, PT, RZ, UR4, PT ;  /* 0x00000004ff007c0c */ /* 0x000fc8000bf45070 */
[----:B------:R-:W-:Y:S01]  /*14f0*/  ISETP.NE.AND.EX P2, PT, RZ, UR5, PT, P2 ;  /* 0x00000005ff007c0c */ /* 0x000fe2000bf45320 */
[----:B------:R-:W-:Y:S02]  /*1500*/  ULDC.64 UR4, c[0x0][0xa08] ;  /* 0x0002820000047ab9 */ /* 0x000fe40000000a00 */
[----:B------:R-:W-:-:S03]  /*1510*/  ISETP.NE.U32.AND P0, PT, RZ, UR4, PT ;  /* 0x00000004ff007c0c */ /* 0x000fc6000bf05070 */
[----:B----4-:R-:W1:Y:S01]  /*1520*/  @P1 LDC.64 R2, c[0x0][0xa28] ;  /* 0x00028a00ff021b82 */ /* 0x010e620000000a00 */
[----:B------:R-:W-:Y:S01]  /*1530*/  ISETP.NE.AND.EX P0, PT, RZ, UR5, PT, P0 ;  /* 0x00000005ff007c0c */ /* 0x000fe2000bf05300 */
[----:B0-----:R-:W-:-:S06]  /*1540*/  IMAD.WIDE R8, R215, 0x4, R4 ;  /* 0x00000004d7087825 */ /* 0x001fcc00078e0204 */
[----:B------:R-:W0:Y:S01]  /*1550*/  @P2 LDC.64 R6, c[0x0][0xa18] ;  /* 0x00028600ff062b82 */ /* 0x000e220000000a00 */
[----:B------:R-:W-:Y:S02]  /*1560*/  ULDC UR4, c[0x0][0x288] ;  /* 0x0000a20000047ab9 */ /* 0x000fe40000000800 */
[----:B------:R-:W-:Y:S01]  /*1570*/  IMAD.U32 R193, RZ, RZ, UR4 ;  /* 0x00000004ffc17e24 */ /* 0x000fe2000f8e00ff */
[----:B------:R-:W-:Y:S02]  /*1580*/  ULDC.64 UR4, c[0x0][0x418] ;  /* 0x0001060000047ab9 */ /* 0x000fe40000000a00 */
[----:B------:R-:W5:Y:S01]  /*1590*/  @P0 LDG.E R26, desc[UR60][R8.64] ;  /* 0x0000003c081a0981 */ /* 0x000f62000c1e1900 */
[----:B-1----:R-:W-:-:S04]  /*15a0*/  @P1 IMAD.WIDE R2, R215, 0x4, R2 ;  /* 0x00000004d7021825 */ /* 0x002fc800078e0202 */
[----:B0-----:R-:W-:Y:S01]  /*15b0*/  @P2 IMAD.WIDE R4, R215, 0x4, R6 ;  /* 0x00000004d7042825 */ /* 0x001fe200078e0206 */
[----:B------:R-:W-:Y:S01]  /*15c0*/  UISETP.NE.U32.AND UP0, UPT, UR4, URZ, UPT ;  /* 0x0000003f0400728c */ /* 0x000fe2000bf05070 */
[----:B------:R0:W5:Y:S02]  /*15d0*/  @P1 LDG.E R10, desc[UR60][R2.64] ;  /* 0x0000003c020a1981 */ /* 0x000164000c1e1900 */
[----:B------:R-:W-:Y:S02]  /*15e0*/  ULDC UR4, c[0x0][0x424] ;  /* 0x0001090000047ab9 */ /* 0x000fe40000000800 */
[----:B------:R1:W5:Y:S01]  /*15f0*/  @P2 LDG.E R193, desc[UR60][R4.64] ;  /* 0x0000003c04c12981 */ /* 0x000362000c1e1900 */
[----:B------:R-:W-:-:S03]  /*1600*/  UISETP.NE.AND.EX UP0, UPT, UR5, URZ, UPT, UP0 ;  /* 0x0000003f0500728c */ /* 0x000fc6000bf05300 */
[----:B------:R-:W-:Y:S01]  /*1610*/  ULDC UR5, c[0x0][0x2f0] ;  /* 0x0000bc0000057ab9 */ /* 0x000fe20000000800 */
[----:B------:R-:W-:-:S04]  /*1620*/  USEL UR4, UR4, 0x1, UP0 ;  /* 0x0000000104047887 */ /* 0x000fc80008000000 */
[----:B------:R-:W-:-:S03]  /*1630*/  UIMAD UR4, UR4, UR5, URZ ;  /* 0x00000005040472a4 */ /* 0x000fc6000f8e023f */
[----:B------:R-:W-:Y:S02]  /*1640*/  ULDC UR5, c[0x0][0x348] ;  /* 0x0000d20000057ab9 */ /* 0x000fe40000000800 */
[----:B0-----:R-:W-:Y:S02]  /*1650*/  IMAD.U32 R2, RZ, RZ, UR5 ;  /* 0x00000005ff027e24 */ /* 0x001fe4000f8e00ff */
[----:B------:R-:W-:Y:S01]  /*1660*/  IMAD.U32 R25, RZ, RZ, UR4 ;  /* 0x00000004ff197e24 */ /* 0x000fe2000f8e00ff */
[----:B-1----:R-:W-:Y:S06]  /*1670*/  @P2 BRA `(.L_x_1317) ;  /* 0x0000000000242947 */ /* 0x002fec0003800000 */
[----:B------:R-:W-:Y:S02]  /*1680*/  ULDC.64 UR4, c[0x0][0xa00] ;  /* 0x0002800000047ab9 */ /* 0x000fe40000000a00 */
[----:B------:R-:W-:-:S04]  /*1690*/  ISETP.NE.U32.AND P1, PT, RZ, UR4, PT ;  /* 0x00000004ff007c0c */ /* 0x000fc8000bf25070 */
[----:B------:R-:W-:-:S13]  /*16a0*/  ISETP.NE.AND.EX P1, PT, RZ, UR5, PT, P1 ;  /* 0x00000005ff007c0c */ /* 0x000fda000bf25310 */
[----:B------:R-:W-:Y:S05]  /*16b0*/  @!P1 BRA `(.L_x_1317) ;  /* 0x0000000000149947 */ /* 0x000fea0003800000 */
[----:B------:R-:W0:Y:S02]  /*16c0*/  LDC.64 R4, c[0x0][0xa00] ;  /* 0x00028000ff047b82 */ /* 0x000e240000000a00 */
[----:B0-----:R-:W-:-:S05]  /*16d0*/  IMAD.WIDE R4, R215, 0x4, R4 ;  /* 0x00000004d7047825 */ /* 0x001fca00078e0204 */
[----:B-----5:R-:W2:Y:S04]  /*16e0*/  LDG.E R193, desc[UR60][R4.64] ;  /* 0x0000003c04c17981 */ /* 0x020ea8000c1e1900 */
[----:B------:R-:W2:Y:S02]  /*16f0*/  LDG.E R0, desc[UR60][R4.64+0x4] ;  /* 0x0000043c04007981 */ /* 0x000ea4000c1e1900 */
[----:B--2---:R-:W-:-:S07]  /*1700*/  IMAD.IADD R193, R0, 0x1, -R193 ;  /* 0x0000000100c17824 */ /* 0x004fce00078e0ac1 */
.L_x_1317:
[----:B------:R-:W-:Y:S01]  /*1710*/  ULDC.64 UR4, c[0x0][0xa20] ;  /* 0x0002880000047ab9 */ /* 0x000fe20000000a00 */
[C---:B------:R-:W-:Y:S01]  /*1720*/  LOP3.LUT R3, R214.reuse, 0xff000000, RZ, 0xc0, !PT ;  /* 0xff000000d6037812 */ /* 0x040fe200078ec0ff */
[----:B------:R-:W-:Y:S01]  /*1730*/  IMAD.MOV.U32 R223, RZ, RZ, R215 ;  /* 0x000000ffffdf7224 */ /* 0x000fe200078e00d7 */
[----:B------:R-:W-:Y:S02]  /*1740*/  ISETP.NE.U32.AND P1, PT, RZ, UR4, PT ;  /* 0x00000004ff007c0c */ /* 0x000fe4000bf25070 */
[C---:B------:R-:W-:Y:S02]  /*1750*/  LOP3.LUT R0, R214.reuse, 0xff0000, RZ, 0xc0, !PT ;  /* 0x00ff0000d6007812 */ /* 0x040fe400078ec0ff */
[----:B------:R-:W-:Y:S02]  /*1760*/  ISETP.NE.AND.EX P1, PT, RZ, UR5, PT, P1 ;  /* 0x00000005ff007c0c */ /* 0x000fe4000bf25310 */
[----:B------:R-:W-:Y:S02]  /*1770*/  SHF.R.U32.HI R3, RZ, 0x8, R3 ;  /* 0x00000008ff037819 */ /* 0x000fe40000011603 */
[----:B------:R-:W-:-:S02]  /*1780*/  LOP3.LUT R216, R214, 0xffff, RZ, 0xc0, !PT ;  /* 0x0000ffffd6d87812 */ /* 0x000fc400078ec0ff */
[----:B------:R-:W-:-:S07]  /*1790*/  LEA.HI R222, R0, R3, RZ, 0x10 ;  /* 0x0000000300de7211 */ /* 0x000fce00078f80ff */
[----:B------:R-:W-:Y:S05]  /*17a0*/  @!P1 BRA `(.L_x_1318) ;  /* 0x0000000000109947 */ /* 0x000fea0003800000 */
[----:B------:R-:W0:Y:S02]  /*17b0*/  LDC.64 R4, c[0x0][0xa20] ;  /* 0x00028800ff047b82 */ /* 0x000e240000000a00 */
[----:B0-----:R-:W-:-:S05]  /*17c0*/  IMAD.WIDE R4, R215, 0x4, R4 ;  /* 0x00000004d7047825 */ /* 0x001fca00078e0204 */
[----:B------:R0:W5:Y:S01]  /*17d0*/  LDG.E R25, desc[UR60][R4.64] ;  /* 0x0000003c04197981 */ /* 0x000162000c1e1900 */
[----:B------:R-:W-:Y:S05]  /*17e0*/  BRA `(.L_x_1319) ;  /* 0x0000000000107947 */ /* 0x000fea0003800000 */
.L_x_1318:
[----:B------:R-:W-:Y:S05]  /*17f0*/  @!P0 BRA `(.L_x_1319) ;  /* 0x00000000000c8947 */ /* 0x000fea0003800000 */
[----:B------:R-:W2:Y:S04]  /*1800*/  LDG.E R0, desc[UR60][R8.64] ;  /* 0x0000003c08007981 */ /* 0x000ea8000c1e1900 */
[----:B------:R-:W2:Y:S02]  /*1810*/  LDG.E R25, desc[UR60][R8.64+0x4] ;  /* 0x0000043c08197981 */ /* 0x000ea4000c1e1900 */
[----:B--2---:R-:W-:-:S07]  /*1820*/  IMAD.IADD R25, R25, 0x1, -R0 ;  /* 0x0000000119197824 */ /* 0x004fce00078e0a00 */
.L_x_1319:
[----:B------:R-:W-:Y:S01]  /*1830*/  ULDC.64 UR4, c[0x0][0xa10] ;  /* 0x0002840000047ab9 */ /* 0x000fe20000000a00 */
[----:B------:R-:W1:Y:S01]  /*1840*/  LDC R8, c[0x0][0x448] ;  /* 0x00011200ff087b82 */ /* 0x000e620000000800 */
[----:B------:R-:W-:-:S04]  /*1850*/  ISETP.NE.U32.AND P0, PT, RZ, UR4, PT ;  /* 0x00000004ff007c0c */ /* 0x000fc8000bf05070 */
[----:B------:R-:W-:Y:S01]  /*1860*/  ISETP.NE.AND.EX P0, PT, RZ, UR5, PT, P0 ;  /* 0x00000005ff007c0c */ /* 0x000fe2000bf05300 */
[----:B------:R-:W-:Y:S02]  /*1870*/  ULDC.64 UR4, c[0x0][0xa30] ;  /* 0x00028c0000047ab9 */ /* 0x000fe40000000a00 */
[----:B------:R-:W-:Y:S01]  /*1880*/  ISETP.NE.U32.AND P1, PT, RZ, UR4, PT ;  /* 0x00000004ff007c0c */ /* 0x000fe2000bf25070 */
[----:B-----5:R-:W-:Y:S01]  /*1890*/  IMAD.MOV.U32 R144, RZ, RZ, R25 ;  /* 0x000000ffff907224 */ /* 0x020fe200078e0019 */
[----:B------:R-:W2:Y:S02]  /*18a0*/  LDC.64 R12, c[0x0][0x9e0] ;  /* 0x00027800ff0c7b82 */ /* 0x000ea40000000a00 */
[----:B------:R-:W-:-:S06]  /*18b0*/  ISETP.NE.AND.EX P1, PT, RZ, UR5, PT, P1 ;  /* 0x00000005ff007c0c */ /* 0x000fcc000bf25310 */
[----:B0-----:R-:W0:Y:S08]  /*18c0*/  @P0 LDC.64 R4, c[0x0][0xa10] ;  /* 0x00028400ff040b82 */ /* 0x001e300000000a00 */
[----:B------:R-:W3:Y:S01]  /*18d0*/  @P1 LDC.64 R6, c[0x0][0xa30] ;  /* 0x00028c00ff061b82 */ /* 0x000ee20000000a00 */
[----:B0-----:R-:W-:-:S05]  /*18e0*/  @P0 IMAD.WIDE R4, R215, 0x4, R4 ;  /* 0x00000004d7040825 */ /* 0x001fca00078e0204 */
[----:B------:R-:W4:Y:S04]  /*18f0*/  @P0 LDG.E R0, desc[UR60][R4.64] ;  /* 0x0000003c04000981 */ /* 0x000f28000c1e1900 */
[----:B------:R-:W4:Y:S01]  /*1900*/  @P0 LDG.E R3, desc[UR60][R4.64+0x4] ;  /* 0x0000043c04030981 */ /* 0x000f22000c1e1900 */
[----:B---3--:R-:W-:-:S05]  /*1910*/  @P1 IMAD.WIDE R6, R215, 0x4, R6 ;  /* 0x00000004d7061825 */ /* 0x008fca00078e0206 */
[----:B------:R0:W5:Y:S01]  /*1920*/  @P1 LDG.E R144, desc[UR60][R6.64] ;  /* 0x0000003c06901981 */ /* 0x000162000c1e1900 */
[----:B-1----:R-:W-:Y:S01]  /*1930*/  ISETP.NE.AND P1, PT, R8, 0x1, PT ;  /* 0x000000010800780c */ /* 0x002fe20003f25270 */
[----:B------:R-:W-:Y:S01]  /*1940*/  IMAD.SHL.U32 R203, R213, 0x80, RZ ;  /* 0x00000080d5cb7824 */ /* 0x000fe200078e00ff */
[----:B--2---:R-:W-:Y:S01]  /*1950*/  ISETP.GE.AND P2, PT, R13, 0x1, PT ;  /* 0x000000010d00780c */ /* 0x004fe20003f46270 */
[----:B------:R-:W-:-:S10]  /*1960*/  IMAD.IADD R11, R25, 0x1, -R10 ;  /* 0x00000001190b7824 */ /* 0x000fd400078e0a0a */
[----:B------:R-:W1:Y:S08]  /*1970*/  @P1 LDC R8, c[0x0][0x44c] ;  /* 0x00011300ff081b82 */ /* 0x000e700000000800 */
[----:B------:R-:W2:Y:S01]  /*1980*/  @P1 LDC R9, c[0x0][0x450] ;  /* 0x00011400ff091b82 */ /* 0x000ea20000000800 */
[----:B----4-:R-:W-:Y:S02]  /*1990*/  @P0 IMAD.IADD R2, R3, 0x1, -R0 ;  /* 0x0000000103020824 */ /* 0x010fe400078e0a00 */
[----:B------:R-:W-:-:S02]  /*19a0*/  VIADD R3, R203, 0x7f ;  /* 0x0000007fcb037836 */ /* 0x000fc40000000000 */
[----:B------:R-:W-:Y:S02]  /*19b0*/  IMAD.IADD R194, R11, 0x1, R2 ;  /* 0x000000010bc27824 */ /* 0x000fe400078e0202 */
[----:B-1----:R-:W-:-:S03]  /*19c0*/  @P1 IMAD.HI.U32 R4, R3, R8, RZ ;  /* 0x0000000803041227 */ /* 0x002fc600078e00ff */
[C---:B------:R-:W-:Y:S01]  /*19d0*/  IADD3 R162, R194.reuse, 0x1, -R193 ;  /* 0x00000001c2a27810 */ /* 0x040fe20007ffe8c1 */
[----:B------:R-:W-:Y:S01]  /*19e0*/  VIADD R0, R194, 0x9f ;  /* 0x0000009fc2007836 */ /* 0x000fe20000000000 */
[----:B--2---:R-:W-:-:S03]  /*19f0*/  @P1 SHF.R.U32.HI R3, RZ, R9, R4 ;  /* 0x00000009ff031219 */ /* 0x004fc60000011604 */
[----:B------:R-:W-:-:S04]  /*1a00*/  IMAD.HI R0, R0, 0x66666667, RZ ;  /* 0x6666666700007827 */ /* 0x000fc800078e02ff */
[----:B0-----:R-:W-:Y:S01]  /*1a10*/  IMAD.IADD R7, R162, 0x1, R3 ;  /* 0x00000001a2077824 */ /* 0x001fe200078e0203 */
[----:B------:R-:W-:-:S04]  /*1a20*/  SHF.R.U32.HI R163, RZ, 0x1f, R0 ;  /* 0x0000001fffa37819 */ /* 0x000fc80000011600 */
[----:B------:R-:W-:Y:S01]  /*1a30*/  LEA.HI.SX32 R163, R0, R163, 0x1a ;  /* 0x000000a300a37211 */ /* 0x000fe200078fd2ff */
[----:B------:R-:W-:Y:S01]  /*1a40*/  IMAD.IADD R0, R7, 0x1, R12 ;  /* 0x0000000107007824 */ /* 0x000fe200078e020c */
[----:B------:R-:W-:Y:S06]  /*1a50*/  @!P2 BRA `(.L_x_1320) ;  /* 0x000000000048a947 */ /* 0x000fec0003800000 */
[C---:B------:R-:W-:Y:S01]  /*1a60*/  ISETP.GT.AND P0, PT, R7.reuse, RZ, PT ;  /* 0x000000ff0700720c */ /* 0x040fe20003f04270 */
[----:B------:R-:W-:Y:S01]  /*1a70*/  BSSY B0, `(.L_x_1321) ;  /* 0x000000e000007945 */ /* 0x000fe20003800000 */
[----:B------:R-:W-:-:S11]  /*1a80*/  VIADD R3, R7, 0xffffffff ;  /* 0xffffffff07037836 */ /* 0x000fd60000000000 */
[----:B------:R-:W-:Y:S05]  /*1a90*/  @P0 BRA `(.L_x_1322) ;  /* 0x00000000001c0947 */ /* 0x000fea0003800000 */
[----:B------:R-:W-:Y:S01]  /*1aa0*/  ISETP.NE.AND P0, PT, R13, 0x1, PT ;  /* 0x000000010d00780c */ /* 0x000fe20003f05270 */
[----:B------:R-:W-:-:S12]  /*1ab0*/  IMAD.MOV R3, RZ, RZ, -R7 ;  /* 0x000000ffff037224 */ /* 0x000fd800078e0a07 */
[----:B------:R-:W0:Y:S02]  /*1ac0*/  @P0 LDC.64 R4, c[0x0][0x9e8] ;  /* 0x00027a00ff040b82 */ /* 0x000e240000000a00 */
[----:B0-----:R-:W-:-:S05]  /*1ad0*/  @P0 IMAD.HI.U32 R4, R3, R4, RZ ;  /* 0x0000000403040227 */ /* 0x001fca00078e00ff */
[----:B------:R-:W-:-:S04]  /*1ae0*/  @P0 SHF.R.U32.HI R3, RZ, R5, R4 ;  /* 0x00000005ff030219 */ /* 0x000fc80000011604 */
[----:B------:R-:W-:Y:S01]  /*1af0*/  LOP3.LUT R3, RZ, R3, RZ, 0x33, !PT ;  /* 0x00000003ff037212 */ /* 0x000fe200078e33ff */
[----:B------:R-:W-:Y:S06]  /*1b00*/  BRA `(.L_x_1323) ;  /* 0x0000000000107947 */ /* 0x000fec0003800000 */
.L_x_1322:
[----:B------:R-:W-:-:S13]  /*1b10*/  ISETP.NE.AND P0, PT, R13, 0x1, PT ;  /* 0x000000010d00780c */ /* 0x000fda0003f05270 */
[----:B------:R-:W0:Y:S02]  /*1b20*/  @P0 LDC.64 R4, c[0x0][0x9e8] ;  /* 0x00027a00ff040b82 */ /* 0x000e240000000a00 */
[----:B0-----:R-:W-:-:S05]  /*1b30*/  @P0 IMAD.HI.U32 R4, R3, R4, RZ ;  /* 0x0000000403040227 */ /* 0x001fca00078e00ff */
[----:B------:R-:W-:-:S07]  /*1b40*/  @P0 SHF.R.U32.HI R3, RZ, R5, R4 ;  /* 0x00000005ff030219 */ /* 0x000fce0000011604 */
.L_x_1323:
[----:B------:R-:W-:Y:S05]  /*1b50*/  BSYNC B0 ;  /* 0x0000000000007941 */ /* 0x000fea0003800000 */
.L_x_1321:
[----:B------:R-:W-:-:S05]  /*1b60*/  IMAD R3, R3, R13, R13 ;  /* 0x0000000d03037224 */ /* 0x000fca00078e020d */
[----:B------:R-:W-:-:S07]  /*1b70*/  VIMNMX R0, R0, R3, PT ;  /* 0x0000000300007248 */ /* 0x000fce0003fe0100 */
.L_x_1320:
[----:B------:R-:W0:Y:S01]  /*1b80*/  @P1 LDC R4, c[0x0][0x44c] ;  /* 0x00011300ff041b82 */ /* 0x000e220000000800 */
[----:B------:R-:W-:Y:S01]  /*1b90*/  VIADD R0, R0, 0x9f ;  /* 0x0000009f00007836 */ /* 0x000fe20000000000 */
[----:B------:R-:W-:Y:S01]  /*1ba0*/  ULDC UR4, c[0x0][0x9dc] ;  /* 0x0002770000047ab9 */ /* 0x000fe20000000800 */
[----:B------:R-:W-:Y:S02]  /*1bb0*/  IMAD.MOV.U32 R5, RZ, RZ, R203 ;  /* 0x000000ffff057224 */ /* 0x000fe400078e00cb */
[----:B------:R-:W-:-:S03]  /*1bc0*/  IMAD.HI R0, R0, 0x66666667, RZ ;  /* 0x6666666700007827 */ /* 0x000fc600078e02ff */
[----:B------:R-:W1:Y:S01]  /*1bd0*/  @P1 LDC R7, c[0x0][0x450] ;  /* 0x00011400ff071b82 */ /* 0x000e620000000800 */
[----:B------:R-:W-:Y:S01]  /*1be0*/  IMAD.IADD R156, R194, 0x1, -R193 ;  /* 0x00000001c29c7824 */ /* 0x000fe200078e0ac1 */
[----:B------:R-:W-:-:S04]  /*1bf0*/  SHF.R.U32.HI R3, RZ, 0x1f, R0 ;  /* 0x0000001fff037819 */ /* 0x000fc80000011600 */
[----:B------:R-:W-:-:S04]  /*1c00*/  LEA.HI.SX32 R0, R0, R3, 0x1a ;  /* 0x0000000300007211 */ /* 0x000fc800078fd2ff */
[----:B------:R-:W-:Y:S01]  /*1c10*/  VIMNMX R8, R163, R0, PT ;  /* 0x00000000a3087248 */ /* 0x000fe20003fe0100 */
[----:B0-----:R-:W-:-:S05]  /*1c20*/  @P1 IMAD.HI.U32 R4, R203, R4, RZ ;  /* 0x00000004cb041227 */ /* 0x001fca00078e00ff */
[----:B-1----:R-:W-:-:S05]  /*1c30*/  @P1 SHF.R.U32.HI R5, RZ, R7, R4 ;  /* 0x00000007ff051219 */ /* 0x002fca0000011604 */
[----:B------:R-:W-:-:S04]  /*1c40*/  IMAD.IADD R3, R156, 0x1, R5 ;  /* 0x000000019c037824 */ /* 0x000fc800078e0205 */
[----:B------:R-:W-:Y:S01]  /*1c50*/  VIADD R0, R3, -UR4 ;  /* 0x8000000403007c36 */ /* 0x000fe20008000000 */
[----:B------:R-:W-:Y:S06]  /*1c60*/  @!P2 BRA `(.L_x_1324) ;  /* 0x000000000044a947 */ /* 0x000fec0003800000 */
[----:B------:R-:W-:Y:S01]  /*1c70*/  ISETP.GT.AND P0, PT, R3, -0x1, PT ;  /* 0xffffffff0300780c */ /* 0x000fe20003f04270 */
[----:B------:R-:W-:-:S12]  /*1c80*/  BSSY B0, `(.L_x_1325) ;  /* 0x000000d000007945 */ /* 0x000fd80003800000 */
[----:B------:R-:W-:Y:S05]  /*1c90*/  @P0 BRA `(.L_x_1326) ;  /* 0x00000000001c0947 */ /* 0x000fea0003800000 */
[----:B------:R-:W-:Y:S02]  /*1ca0*/  ISETP.NE.AND P0, PT, R13, 0x1, PT ;  /* 0x000000010d00780c */ /* 0x000fe40003f05270 */
[----:B------:R-:W-:-:S11]  /*1cb0*/  LOP3.LUT R3, RZ, R3, RZ, 0x33, !PT ;  /* 0x00000003ff037212 */ /* 0x000fd600078e33ff */
[----:B------:R-:W0:Y:S02]  /*1cc0*/  @P0 LDC.64 R4, c[0x0][0x9e8] ;  /* 0x00027a00ff040b82 */ /* 0x000e240000000a00 */
[----:B0-----:R-:W-:-:S05]  /*1cd0*/  @P0 IMAD.HI.U32 R4, R3, R4, RZ ;  /* 0x0000000403040227 */ /* 0x001fca00078e00ff */
[----:B------:R-:W-:-:S04]  /*1ce0*/  @P0 SHF.R.U32.HI R3, RZ, R5, R4 ;  /* 0x00000005ff030219 */ /* 0x000fc80000011604 */
[----:B------:R-:W-:Y:S01]  /*1cf0*/  LOP3.LUT R3, RZ, R3, RZ, 0x33, !PT ;  /* 0x00000003ff037212 */ /* 0x000fe200078e33ff */
[----:B------:R-:W-:Y:S06]  /*1d00*/  BRA `(.L_x_1327) ;  /* 0x0000000000107947 */ /* 0x000fec0003800000 */
.L_x_1326:
[----:B------:R-:W-:-:S13]  /*1d10*/  ISETP.NE.AND P0, PT, R13, 0x1, PT ;  /* 0x000000010d00780c */ /* 0x000fda0003f05270 */
[----:B------:R-:W0:Y:S02]  /*1d20*/  @P0 LDC.64 R4, c[0x0][0x9e8] ;  /* 0x00027a00ff040b82 */ /* 0x000e240000000a00 */
[----:B0-----:R-:W-:-:S05]  /*1d30*/  @P0 IMAD.HI.U32 R4, R3, R4, RZ ;  /* 0x0000000403040227 */ /* 0x001fca00078e00ff */
[----:B------:R-:W-:-:S07]  /*1d40*/  @P0 SHF.R.U32.HI R3, RZ, R5, R4 ;  /* 0x00000005ff030219 */ /* 0x000fce0000011604 */
.L_x_1327:
[----:B------:R-:W-:Y:S05]  /*1d50*/  BSYNC B0 ;  /* 0x0000000000007941 */ /* 0x000fea0003800000 */
.L_x_1325:
[----:B------:R-:W-:-:S05]  /*1d60*/  IMAD R3, R3, R13, RZ ;  /* 0x0000000d03037224 */ /* 0x000fca00078e02ff */
[----:B------:R-:W-:-:S07]  /*1d70*/  VIMNMX R0, R0, R3, !PT ;  /* 0x0000000300007248 */ /* 0x000fce0007fe0100 */
.L_x_1324:
[----:B------:R-:W-:Y:S01]  /*1d80*/  IMAD.HI R0, R0, 0x66666667, RZ ;  /* 0x6666666700007827 */ /* 0x000fe200078e02ff */
[----:B------:R-:W-:Y:S01]  /*1d90*/  BSSY B0, `(.L_x_1328) ;  /* 0x0000028000007945 */ /* 0x000fe20003800000 */
[----:B------:R-:W-:Y:S02]  /*1da0*/  LOP3.LUT R225, R222, 0xff, RZ, 0xc0, !PT ;  /* 0x000000ffdee17812 */ /* 0x000fe400078ec0ff */
[----:B------:R-:W-:Y:S02]  /*1db0*/  SHF.R.U32.HI R222, RZ, 0x10, R222 ;  /* 0x00000010ffde7819 */ /* 0x000fe400000116de */
[----:B------:R-:W-:-:S04]  /*1dc0*/  SHF.R.U32.HI R3, RZ, 0x1f, R0 ;  /* 0x0000001fff037819 */ /* 0x000fc80000011600 */
[----:B------:R-:W-:Y:S01]  /*1dd0*/  LEA.HI.SX32 R3, R0, R3, 0x1a ;  /* 0x0000000300037211 */ /* 0x000fe200078fd2ff */
[----:B------:R-:W-:-:S03]  /*1de0*/  IMAD.MOV.U32 R0, RZ, RZ, RZ ;  /* 0x000000ffff007224 */ /* 0x000fc600078e00ff */
[----:B------:R-:W-:-:S04]  /*1df0*/  VIMNMX R9, RZ, R3, !PT ;  /* 0x00000003ff097248 */ /* 0x000fc80007fe0100 */
[----:B------:R-:W-:-:S13]  /*1e00*/  ISETP.GT.AND P0, PT, R8, R9, PT ;  /* 0x000000090800720c */ /* 0x000fda0003f04270 */
[----:B------:R-:W-:Y:S05]  /*1e10*/  @!P0 BRA `(.L_x_1329) ;  /* 0x00000000007c8947 */ /* 0x000fea0003800000 */
[----:B------:R-:W-:Y:S01]  /*1e20*/  ISETP.NE.AND P0, PT, R222, RZ, PT ;  /* 0x000000ffde00720c */ /* 0x000fe20003f05270 */
[----:B------:R-:W-:-:S03]  /*1e30*/  ULDC UR4, c[0x0][0x9f0] ;  /* 0x00027c0000047ab9 */ /* 0x000fc60000000800 */
[----:B------:R-:W-:-:S04]  /*1e40*/  SEL R13, R222, UR4, P0 ;  /* 0x00000004de0d7c07 */ /* 0x000fc80008000000 */
[-C--:B------:R-:W-:Y:S02]  /*1e50*/  IABS R6, R13.reuse ;  /* 0x0000000d00067213 */ /* 0x080fe40000000000 */
[----:B------:R-:W-:Y:S02]  /*1e60*/  IADD3 R0, R13, -0x1, R8 ;  /* 0xffffffff0d007810 */ /* 0x000fe40007ffe008 */
[----:B------:R-:W0:Y:S01]  /*1e70*/  I2F.RP R3, R6 ;  /* 0x0000000600037306 */ /* 0x000e220000209400 */
[----:B------:R-:W-:Y:S02]  /*1e80*/  IABS R12, R13 ;  /* 0x0000000d000c7213 */ /* 0x000fe40000000000 */
[----:B------:R-:W-:-:S05]  /*1e90*/  IMAD.IADD R0, R0, 0x1, -R9 ;  /* 0x0000000100007824 */ /* 0x000fca00078e0a09 */
        /* <DEDUP_REMOVED lines=10> */
[----:B------:R-:W-:-:S04]  /*1f40*/  IMAD.HI.U32 R5, R5, R7, R4 ;  /* 0x0000000705057227 */ /* 0x000fc800078e0004 */
[----:B------:R-:W-:-:S04]  /*1f50*/  IMAD.MOV.U32 R4, RZ, RZ, R10 ;  /* 0x000000ffff047224 */ /* 0x000fc800078e000a */
        /* <DEDUP_REMOVED lines=11> */
.L_x_1329:
[----:B------:R-:W-:Y:S05]  /*2010*/  BSYNC B0 ;  /* 0x0000000000007941 */ /* 0x000fea0003800000 */
.L_x_1328:
[----:B------:R-:W-:-:S05]  /*2020*/  IMAD R3, R225, R0, R9 ;  /* 0x00000000e1037224 */ /* 0x000fca00078e0209 */
[C---:B------:R-:W-:Y:S01]  /*2030*/  VIADDMNMX R0, R3.reuse, R0, R8, PT ;  /* 0x0000000003007246 */ /* 0x040fe20003800108 */
[----:B------:R-:W-:-:S04]  /*2040*/  IMAD R3, R3, 0xa0, -R11 ;  /* 0x000000a003037824 */ /* 0x000fc800078e0a0b */
[----:B------:R-:W-:Y:S01]  /*2050*/  IMAD R5, R0, 0xa0, -R11 ;  /* 0x000000a000057824 */ /* 0x000fe200078e0a0b */
[----:B------:R-:W-:-:S04]  /*2060*/  VIMNMX R3, RZ, R3, !PT ;  /* 0x00000003ff037248 */ /* 0x000fc80007fe0100 */
[----:B------:R-:W-:Y:S01]  /*2070*/  VIMNMX R0, R5, R2, PT ;  /* 0x0000000205007248 */ /* 0x000fe20003fe0100 */
[----:B------:R-:W-:-:S03]  /*2080*/  IMAD.WIDE.U32 R122, R3, -0x33333333, RZ ;  /* 0xcccccccd037a7825 */ /* 0x000fc600078e00ff */
[----:B------:R-:W-:Y:S02]  /*2090*/  ISETP.GT.AND P0, PT, R0, R3, PT ;  /* 0x000000030000720c */ /* 0x000fe40003f04270 */
[----:B------:R-:W-:-:S05]  /*20a0*/  SHF.R.U32.HI R122, RZ, 0x7, R123 ;  /* 0x00000007ff7a7819 */ /* 0x000fca000001167b */
[----:B------:R-:W-:-:S06]  /*20b0*/  IMAD.MOV.U32 R24, RZ, RZ, R122 ;  /* 0x000000ffff187224 */ /* 0x000fcc00078e007a */
        /* <DEDUP_REMOVED lines=26> */
[----:B-1---5:R-:W-:Y:S05]  /*2260*/  CALL.ABS.NOINC R14 ;  /* 0x000000000e007343 */ /* 0x022fea0003c00000 */
.L_x_1332:
[----:B------:R-:W-:Y:S05]  /*2270*/  BSYNC B6 ;  /* 0x0000000000067941 */ /* 0x000fea0003800000 */
.L_x_1331:
        /* <DEDUP_REMOVED lines=20> */
.L_x_1334:
[----:B------:R-:W-:Y:S05]  /*23c0*/  BSYNC B6 ;  /* 0x0000000000067941 */ /* 0x000fea0003800000 */
.L_x_1333:
[----:B------:R-:W-:Y:S01]  /*23d0*/  ULDC.64 UR4, c[0x0][0x9f8] ;  /* 0x00027e0000047ab9 */ /* 0x000fe20000000a00 */
[----:B------:R-:W-:Y:S01]  /*23e0*/  IMAD.MOV.U32 R0, RZ, RZ, R215 ;  /* 0x000000ffff007224 */ /* 0x000fe200078e00d7 */
[----:B------:R-:W-:Y:S01]  /*23f0*/  ISETP.NE.U32.AND P0, PT, RZ, UR4, PT ;  /* 0x00000004ff007c0c */ /* 0x000fe2000bf05070 */
[----:B------:R-:W-:Y:S01]  /*2400*/  IMAD.IADD R119, R26, 0x1, R25 ;  /* 0x000000011a777824 */ /* 0x000fe200078e0219 */
[----:B------:R-:W0:Y:S01]  /*2410*/  S2R R20, SR_TID.X ;  /* 0x0000000000147919 */ /* 0x000e220000002100 */
[----:B------:R-:W1:Y:S01]  /*2420*/  LDC.64 R112, c[0x0][0x300] ;  /* 0x0000c000ff707b82 */ /* 0x000e620000000a00 */
[----:B------:R-:W-:Y:S01]  /*2430*/  ISETP.NE.AND.EX P0, PT, RZ, UR5, PT, P0 ;  /* 0x00000005ff007c0c */ /* 0x000fe2000bf05300 */
[----:B------:R-:W-:Y:S01]  /*2440*/  ULDC.64 UR4, c[0x0][0xa08] ;  /* 0x0002820000047ab9 */ /* 0x000fe20000000a00 */
[----:B------:R-:W2:Y:S01]  /*2450*/  LDL R26, [R1+0x14] ;  /* 0x00001400011a7983 */ /* 0x000ea20000100800 */
[----:B------:R-:W-:-:S04]  /*2460*/  SHF.R.S32.HI R23, RZ, 0x1f, R22 ;  /* 0x0000001fff177819 */ /* 0x000fc80000011416 */
[----:B------:R-:W3:Y:S08]  /*2470*/  LDC.64 R106, c[0x0][0x3f8] ;  /* 0x0000fe00ff6a7b82 */ /* 0x000ef00000000a00 */
[----:B------:R-:W4:Y:S01]  /*2480*/  @P0 LDC.64 R4, c[0x0][0x9f8] ;  /* 0x00027e00ff040b82 */ /* 0x000f220000000a00 */
[----:B------:R-:W-:-:S07]  /*2490*/  VIADD R9, R22, 0xa0 ;  /* 0x000000a016097836 */ /* 0x000fce0000000000 */
[----:B------:R-:W2:Y:S08]  /*24a0*/  LDC R99, c[0x0][0x3f4] ;  /* 0x0000fd00ff637b82 */ /* 0x000eb00000000800 */
[----:B------:R-:W3:Y:S01]  /*24b0*/  LDC.64 R100, c[0x0][0x408] ;  /* 0x00010200ff647b82 */ /* 0x000ee20000000a00 */
[----:B----4-:R-:W-:-:S05]  /*24c0*/  @P0 IMAD.WIDE R4, R215, 0x4, R4 ;  /* 0x00000004d7040825 */ /* 0x010fca00078e0204 */
[----:B------:R4:W2:Y:S01]  /*24d0*/  @P0 LDG.E R0, desc[UR60][R4.64] ;  /* 0x0000003c04000981 */ /* 0x0008a2000c1e1900 */
[----:B------:R-:W-:Y:S01]  /*24e0*/  SHF.R.S32.HI R37, RZ, 0x1f, R119 ;  /* 0x0000001fff257819 */ /* 0x000fe20000011477 */
[-C--:B-1----:R-:W-:Y:S01]  /*24f0*/  IMAD.WIDE.U32 R6, R119, R112.reuse, RZ ;  /* 0x0000007077067225 */ /* 0x082fe200078e00ff */
[----:B------:R-:W-:Y:S02]  /*2500*/  ISETP.NE.U32.AND P0, PT, RZ, UR4, PT ;  /* 0x00000004ff007c0c */ /* 0x000fe4000bf05070 */
[----:B0-----:R-:W-:Y:S01]  /*2510*/  SHF.R.U32.HI R20, RZ, 0x7, R20 ;  /* 0x00000007ff147819 */ /* 0x001fe20000011614 */
[----:B------:R-:W-:Y:S01]  /*2520*/  IMAD R8, R37, R112, RZ ;  /* 0x0000007025087224 */ /* 0x000fe200078e02ff */
[----:B------:R-:W-:Y:S01]  /*2530*/  ISETP.NE.AND.EX P0, PT, RZ, UR5, PT, P0 ;  /* 0x00000005ff007c0c */ /* 0x000fe2000bf05300 */
[----:B------:R-:W-:Y:S02]  /*2540*/  ULDC.64 UR4, c[0x0][0x308] ;  /* 0x0000c20000047ab9 */ /* 0x000fe40000000a00 */
[----:B------:R-:W-:Y:S01]  /*2550*/  IMAD R3, R119, R113, R8 ;  /* 0x0000007177037224 */ /* 0x000fe200078e0208 */
[----:B------:R-:W-:-:S03]  /*2560*/  ISETP.NE.AND P6, PT, R20, 0x1, PT ;  /* 0x000000011400780c */ /* 0x000fc60003fc5270 */
[----:B------:R-:W-:Y:S02]  /*2570*/  IMAD.IADD R7, R7, 0x1, R3 ;  /* 0x0000000107077824 */ /* 0x000fe400078e0203 */
[----:B----4-:R-:W-:-:S04]  /*2580*/  IMAD.WIDE.U32 R4, R216, UR4, R6 ;  /* 0x00000004d8047c25 */ /* 0x010fc8000f8e0006 */
[----:B------:R-:W-:Y:S01]  /*2590*/  IMAD R5, R216, UR5, R5 ;  /* 0x00000005d8057c24 */ /* 0x000fe2000f8e0205 */
[----:B------:R-:W-:Y:S01]  /*25a0*/  ULDC.64 UR4, c[0x0][0x310] ;  /* 0x0000c40000047ab9 */ /* 0x000fe20000000a00 */
[----:B------:R-:W-:-:S04]  /*25b0*/  IMAD R8, R226, R112, RZ ;  /* 0x00000070e2087224 */ /* 0x000fc800078e02ff */
[----:B------:R-:W-:Y:S01]  /*25c0*/  IMAD R8, R192, R113, R8 ;  /* 0x00000071c0087224 */ /* 0x000fe200078e0208 */
[----:B------:R-:W-:Y:S01]  /*25d0*/  SHF.R.S32.HI R191, RZ, 0x1f, R190 ;  /* 0x0000001fffbf7819 */ /* 0x000fe200000114be */
[-C--:B---3--:R-:W-:Y:S02]  /*25e0*/  IMAD R11, R226, R106.reuse, RZ ;  /* 0x0000006ae20b7224 */ /* 0x088fe400078e02ff */
[----:B------:R-:W-:-:S04]  /*25f0*/  IMAD.WIDE.U32 R108, R192, R106, R22 ;  /* 0x0000006ac06c7225 */ /* 0x000fc800078e0016 */
[C---:B------:R-:W-:Y:S02]  /*2600*/  IMAD R11, R192.reuse, R107, R11 ;  /* 0x0000006bc00b7224 */ /* 0x040fe400078e020b */
[----:B------:R-:W-:-:S04]  /*2610*/  IMAD.WIDE.U32 R110, R192, R106, R190 ;  /* 0x0000006ac06e7225 */ /* 0x000fc800078e00be */
[----:B------:R-:W-:Y:S02]  /*2620*/  IMAD.IADD R111, R111, 0x1, R11 ;  /* 0x000000016f6f7824 */ /* 0x000fe400078e020b */
[----:B------:R-:W-:Y:S02]  /*2630*/  IMAD.IADD R109, R11, 0x1, R109 ;  /* 0x000000010b6d7824 */ /* 0x000fe400078e026d */
[----:B------:R-:W-:-:S04]  /*2640*/  IMAD.WIDE.U32 R104, R192, R100, R190 ;  /* 0x00000064c0687225 */ /* 0x000fc800078e00be */
[----:B------:R-:W-:-:S04]  /*2650*/  IMAD.WIDE.U32 R102, R192, R100, R22 ;  /* 0x00000064c0667225 */ /* 0x000fc800078e0016 */
[----:B------:R-:W-:Y:S02]  /*2660*/  IMAD.MOV.U32 R124, RZ, RZ, 0x20 ;  /* 0x00000020ff7c7424 */ /* 0x000fe400078e00ff */
[----:B-----5:R-:W-:-:S04]  /*2670*/  IMAD.WIDE.U32 R110, R144, R106, R110 ;  /* 0x0000006a906e7225 */ /* 0x020fc800078e006e */
[----:B------:R-:W-:-:S04]  /*2680*/  IMAD.WIDE.U32 R108, R144, R106, R108 ;  /* 0x0000006a906c7225 */ /* 0x000fc800078e006c */
[----:B------:R-:W-:Y:S01]  /*2690*/  IMAD.MOV.U32 R123, RZ, RZ, 0x40 ;  /* 0x00000040ff7b7424 */ /* 0x000fe200078e00ff */
[C---:B------:R-:W-:Y:S01]  /*26a0*/  SHF.L.U64.HI R129, R112.reuse, 0x7, R113 ;  /* 0x0000000770817819 */ /* 0x040fe20000010271 */
[----:B------:R-:W-:Y:S01]  /*26b0*/  IMAD R125, R113, 0xa0, RZ ;  /* 0x000000a0717d7824 */ /* 0x000fe200078e02ff */
[----:B------:R-:W-:Y:S01]  /*26c0*/  LOP3.LUT R17, R17, 0xfffffffe, RZ, 0xc0, !PT ;  /* 0xfffffffe11117812 */ /* 0x000fe200078ec0ff */
[----:B------:R-:W-:Y:S02]  /*26d0*/  IMAD.SHL.U32 R136, R112, 0x80, RZ ;  /* 0x0000008070887824 */ /* 0x000fe400078e00ff */
[----:B------:R-:W-:Y:S01]  /*26e0*/  VIADD R157, R20, 0x8 ;  /* 0x00000008149d7836 */ /* 0x000fe20000000000 */
[----:B------:R-:W-:Y:S02]  /*26f0*/  SHF.R.S32.HI R145, RZ, 0x1f, R224 ;  /* 0x0000001fff917819 */ /* 0x000fe400000114e0 */
[----:B--2---:R-:W-:-:S04]  /*2700*/  SHF.R.S32.HI R3, RZ, 0x1f, R0 ;  /* 0x0000001fff037819 */ /* 0x004fc80000011400 */
[----:B------:R-:W-:Y:S02]  /*2710*/  SEL R12, R3, RZ, !P0 ;  /* 0x000000ff030c7207 */ /* 0x000fe40004000000 */
[----:B------:R-:W-:-:S03]  /*2720*/  SEL R13, R0, RZ, !P0 ;  /* 0x000000ff000d7207 */ /* 0x000fc60004000000 */
[----:B------:R-:W-:Y:S02]  /*2730*/  IMAD R0, R12, UR4, RZ ;  /* 0x000000040c007c24 */ /* 0x000fe4000f8e02ff */
[----:B------:R-:W-:-:S04]  /*2740*/  IMAD.WIDE.U32 R116, R13, UR4, R4 ;  /* 0x000000040d747c25 */ /* 0x000fc8000f8e0004 */
[----:B------:R-:W-:Y:S01]  /*2750*/  IMAD R3, R13, UR5, R0 ;  /* 0x000000050d037c24 */ /* 0x000fe2000f8e0200 */
[----:B------:R-:W-:Y:S05]  /*2760*/  @!P6 WARPSYNC.ALL ;  /* 0x000000000000e948 */ /* 0x000fea0003800000 */
[----:B------:R-:W-:Y:S02]  /*2770*/  ULDC.64 UR4, c[0x0][0x330] ;  /* 0x0000cc0000047ab9 */ /* 0x000fe40000000a00 */
[----:B------:R-:W-:Y:S01]  /*2780*/  IMAD.WIDE.U32 R6, R216, UR4, R22 ;  /* 0x00000004d8067c25 */ /* 0x000fe2000f8e0016 */
[----:B------:R-:W-:-:S03]  /*2790*/  ULDC UR4, c[0x0][0x2f4] ;  /* 0x0000bd0000047ab9 */ /* 0x000fc60000000800 */
[----:B------:R-:W-:Y:S02]  /*27a0*/  VIADD R0, R22, 0x20 ;  /* 0x0000002016007836 */ /* 0x000fe40000000000 */
[----:B------:R-:W-:Y:S02]  /*27b0*/  IMAD R115, R216, UR5, R7 ;  /* 0x00000005d8737c24 */ /* 0x000fe4000f8e0207 */
[----:B------:R-:W-:Y:S01]  /*27c0*/  VIADD R7, R22, 0x80 ;  /* 0x0000008016077836 */ /* 0x000fe20000000000 */
[----:B------:R-:W-:Y:S01]  /*27d0*/  @!P6 BAR.SYNC.DEFER_BLOCKING 0x9, 0x100 ;  /* 0x024400000000eb1d */ /* 0x000fe20000010000 */
[----:B------:R-:W-:Y:S01]  /*27e0*/  IMAD.WIDE.U32 R4, R192, R112, R22 ;  /* 0x00000070c0047225 */ /* 0x000fe200078e0016 */
[----:B------:R-:W-:Y:S02]  /*27f0*/  ISETP.GE.AND P1, PT, R0, UR4, PT ;  /* 0x0000000400007c0c */ /* 0x000fe4000bf26270 */
[----:B------:R-:W-:Y:S01]  /*2800*/  ISETP.GE.AND P2, PT, R7, UR4, PT ;  /* 0x0000000407007c0c */ /* 0x000fe2000bf46270 */
[----:B------:R-:W-:Y:S01]  /*2810*/  IMAD.IADD R3, R117, 0x1, R3 ;  /* 0x0000000175037824 */ /* 0x000fe200078e0203 */
[----:B------:R-:W-:-:S02]  /*2820*/  SEL R7, RZ, 0xffffffff, P1 ;  /* 0xffffffffff077807 */ /* 0x000fc40000800000 */
[----:B------:R-:W-:Y:S01]  /*2830*/  IADD3 R4, P0, R116, R4, RZ ;  /* 0x0000000474047210 */ /* 0x000fe20007f1e0ff */
[----:B------:R-:W-:Y:S01]  /*2840*/  IMAD.MOV.U32 R114, RZ, RZ, R6 ;  /* 0x000000ffff727224 */ /* 0x000fe200078e0006 */
[----:B------:R-:W-:Y:S01]  /*2850*/  ISETP.GE.AND P4, PT, R9, UR4, PT ;  /* 0x0000000409007c0c */ /* 0x000fe2000bf86270 */
[----:B------:R-:W-:Y:S01]  /*2860*/  IMAD.SHL.U32 R9, R7, 0x2, RZ ;  /* 0x0000000207097824 */ /* 0x000fe200078e00ff */
[----:B------:R-:W-:Y:S01]  /*2870*/  IADD3.X R5, R3, R5, R8, P0, !PT ;  /* 0x0000000503057210 */ /* 0x000fe200007fe408 */
[C---:B------:R-:W-:Y:S01]  /*2880*/  VIADD R6, R22.reuse, 0x40 ;  /* 0x0000004016067836 */ /* 0x040fe20000000000 */
[C---:B------:R-:W-:Y:S01]  /*2890*/  ISETP.GE.AND P0, PT, R22.reuse, UR4, PT ;  /* 0x0000000416007c0c */ /* 0x040fe2000bf06270 */
[----:B------:R-:W-:-:S03]  /*28a0*/  VIADD R7, R22, 0x60 ;  /* 0x0000006016077836 */ /* 0x000fc60000000000 */
[----:B------:R-:W-:Y:S02]  /*28b0*/  SEL R8, RZ, 0x1, P0 ;  /* 0x00000001ff087807 */ /* 0x000fe40000000000 */
[----:B------:R-:W-:Y:S02]  /*28c0*/  ISETP.GE.AND P0, PT, R6, UR4, PT ;  /* 0x0000000406007c0c */ /* 0x000fe4000bf06270 */
[----:B------:R-:W-:Y:S01]  /*28d0*/  ISETP.GE.AND P1, PT, R7, UR4, PT ;  /* 0x0000000407007c0c */ /* 0x000fe2000bf26270 */
[----:B------:R-:W-:Y:S01]  /*28e0*/  ULDC.64 UR4, c[0x0][0x338] ;  /* 0x0000ce0000047ab9 */ /* 0x000fe20000000a00 */
[----:B------:R-:W-:Y:S02]  /*28f0*/  LOP3.LUT R8, R9, 0x2, R8, 0xe2, !PT ;  /* 0x0000000209087812 */ /* 0x000fe400078ee208 */
[----:B------:R-:W-:Y:S02]  /*2900*/  SEL R9, RZ, 0x4, P0 ;  /* 0x00000004ff097807 */ /* 0x000fe40000000000 */
[----:B------:R-:W-:-:S02]  /*2910*/  SEL R10, RZ, 0x8, P1 ;  /* 0x00000008ff0a7807 */ /* 0x000fc40000800000 */
[-C--:B------:R-:W-:Y:S02]  /*2920*/  ISETP.GE.AND P0, PT, R22, R99.reuse, PT ;  /* 0x000000631600720c */ /* 0x080fe40003f06270 */
[----:B------:R-:W-:Y:S02]  /*2930*/  LOP3.LUT R8, R10, R8, R9, 0xfe, !PT ;  /* 0x000000080a087212 */ /* 0x000fe400078efe09 */
[----:B------:R-:W-:Y:S02]  /*2940*/  SEL R9, RZ, 0x10, P2 ;  /* 0x00000010ff097807 */ /* 0x000fe40001000000 */
[----:B------:R-:W-:Y:S02]  /*2950*/  ISETP.GE.AND P3, PT, R0, R99, PT ;  /* 0x000000630000720c */ /* 0x000fe40003f66270 */
[----:B------:R-:W-:Y:S02]  /*2960*/  LOP3.LUT R35, R8, R9, RZ, 0xfc, !PT ;  /* 0x0000000908237212 */ /* 0x000fe400078efcff */
[C---:B------:R-:W-:Y:S01]  /*2970*/  SEL R9, R99.reuse, RZ, P0 ;  /* 0x000000ff63097207 */ /* 0x040fe20000000000 */
[----:B------:R-:W-:Y:S01]  /*2980*/  IMAD R10, R12, UR4, RZ ;  /* 0x000000040c0a7c24 */ /* 0x000fe2000f8e02ff */
[----:B------:R-:W-:Y:S01]  /*2990*/  SEL R11, R99, RZ, P3 ;  /* 0x000000ff630b7207 */ /* 0x000fe20001800000 */
[----:B------:R-:W-:-:S02]  /*29a0*/  IMAD R8, R226, R100, RZ ;  /* 0x00000064e2087224 */ /* 0x000fc400078e02ff */
[----:B------:R-:W-:Y:S02]  /*29b0*/  IMAD.IADD R9, R22, 0x1, R9 ;  /* 0x0000000116097824 */ /* 0x000fe400078e0209 */
[C---:B------:R-:W-:Y:S02]  /*29c0*/  IMAD R33, R13.reuse, UR5, R10 ;  /* 0x000000050d217c24 */ /* 0x040fe4000f8e020a */
[----:B------:R-:W-:Y:S01]  /*29d0*/  IMAD.WIDE.U32 R114, R13, UR4, R114 ;  /* 0x000000040d727c25 */ /* 0x000fe2000f8e0072 */
[----:B------:R-:W-:-:S03]  /*29e0*/  ISETP.GE.AND P5, PT, R6, R99, PT ;  /* 0x000000630600720c */ /* 0x000fc60003fa6270 */
[----:B------:R-:W-:Y:S02]  /*29f0*/  IMAD R13, R192, R101, R8 ;  /* 0x00000065c00d7224 */ /* 0x000fe400078e0208 */
[----:B------:R-:W-:Y:S01]  /*2a00*/  IMAD.IADD R11, R0, 0x1, R11 ;  /* 0x00000001000b7824 */ /* 0x000fe200078e020b */
[----:B------:R-:W-:Y:S01]  /*2a10*/  SHF.R.S32.HI R8, RZ, 0x1f, R9 ;  /* 0x0000001fff087819 */ /* 0x000fe20000011409 */
[----:B------:R-:W-:Y:S02]  /*2a20*/  IMAD.IADD R105, R105, 0x1, R13 ;  /* 0x0000000169697824 */ /* 0x000fe400078e020d */
[----:B------:R-:W-:Y:S01]  /*2a30*/  IMAD.IADD R103, R13, 0x1, R103 ;  /* 0x000000010d677824 */ /* 0x000fe200078e0267 */
[----:B------:R-:W-:Y:S02]  /*2a40*/  SEL R13, R99, RZ, P5 ;  /* 0x000000ff630d7207 */ /* 0x000fe40002800000 */
[----:B------:R-:W-:Y:S02]  /*2a50*/  SHF.R.S32.HI R10, RZ, 0x1f, R11 ;  /* 0x0000001fff0a7819 */ /* 0x000fe4000001140b */
[----:B------:R-:W-:-:S02]  /*2a60*/  LEA.HI R25, R8, R9, RZ, 0x4 ;  /* 0x0000000908197211 */ /* 0x000fc400078f20ff */
[----:B------:R-:W-:Y:S01]  /*2a70*/  LEA.HI R9, R8, R9, RZ, 0x6 ;  /* 0x0000000908097211 */ /* 0x000fe200078f30ff */
[----:B------:R-:W-:Y:S01]  /*2a80*/  IMAD.IADD R14, R6, 0x1, R13 ;  /* 0x00000001060e7824 */ /* 0x000fe200078e020d */
[CC--:B------:R-:W-:Y:S02]  /*2a90*/  LEA.HI R27, R10.reuse, R11.reuse, RZ, 0x4 ;  /* 0x0000000b0a1b7211 */ /* 0x0c0fe400078f20ff */
[----:B------:R-:W-:Y:S02]  /*2aa0*/  LEA.HI R10, R10, R11, RZ, 0x6 ;  /* 0x0000000b0a0a7211 */ /* 0x000fe400078f30ff */
[----:B------:R-:W-:Y:S02]  /*2ab0*/  SHF.R.S32.HI R9, RZ, 0x6, R9 ;  /* 0x00000006ff097819 */ /* 0x000fe40000011409 */
[----:B------:R-:W-:Y:S02]  /*2ac0*/  SHF.R.S32.HI R11, RZ, 0x6, R10 ;  /* 0x00000006ff0b7819 */ /* 0x000fe4000001140a */
[----:B------:R-:W-:-:S02]  /*2ad0*/  LOP3.LUT R12, R204, 0x30, R27, 0xf8, !PT ;  /* 0x00000030cc0c7812 */ /* 0x000fc400078ef81b */
[----:B------:R-:W-:Y:S01]  /*2ae0*/  SHF.R.S32.HI R15, RZ, 0x1f, R14 ;  /* 0x0000001fff0f7819 */ /* 0x000fe2000001140e */
[C---:B------:R-:W-:Y:S01]  /*2af0*/  IMAD R143, R9.reuse, 0x2800, R206 ;  /* 0x00002800098f7824 */ /* 0x040fe200078e02ce */
[----:B------:R-:W-:Y:S01]  /*2b00*/  LOP3.LUT R10, R204, 0x30, R25, 0xf8, !PT ;  /* 0x00000030cc0a7812 */ /* 0x000fe200078ef819 */
[----:B------:R-:W-:Y:S01]  /*2b10*/  IMAD R141, R9, 0x2800, R208 ;  /* 0x00002800098d7824 */ /* 0x000fe200078e02d0 */
[-C--:B------:R-:W-:Y:S01]  /*2b20*/  LOP3.LUT R9, R12, R205.reuse, RZ, 0x3c, !PT ;  /* 0x000000cd0c097212 */ /* 0x080fe200078e3cff */
[----:B------:R-:W-:Y:S01]  /*2b30*/  IMAD R142, R11, 0x2800, R206 ;  /* 0x000028000b8e7824 */ /* 0x000fe200078e02ce */
[CC--:B------:R-:W-:Y:S02]  /*2b40*/  LEA.HI R29, R15.reuse, R14.reuse, RZ, 0x4 ;  /* 0x0000000e0f1d7211 */ /* 0x0c0fe400078f20ff */
[----:B------:R-:W-:Y:S02]  /*2b50*/  LOP3.LUT R10, R10, R205, RZ, 0x3c, !PT ;  /* 0x000000cd0a0a7212 */ /* 0x000fe400078e3cff */
[----:B------:R-:W-:Y:S01]  /*2b60*/  LEA.HI R14, R15, R14, RZ, 0x6 ;  /* 0x0000000e0f0e7211 */ /* 0x000fe200078f30ff */
[----:B------:R-:W-:-:S02]  /*2b70*/  IMAD.IADD R142, R142, 0x1, R9 ;  /* 0x000000018e8e7824 */ /* 0x000fc400078e0209 */
[----:B------:R-:W-:Y:S01]  /*2b80*/  IMAD.IADD R143, R143, 0x1, R10 ;  /* 0x000000018f8f7824 */ /* 0x000fe200078e020a */
[----:B------:R-:W-:Y:S02]  /*2b90*/  SHF.R.S32.HI R9, RZ, 0x6, R14 ;  /* 0x00000006ff097819 */ /* 0x000fe4000001140e */
[----:B------:R-:W-:Y:S01]  /*2ba0*/  LOP3.LUT R10, R204, 0x30, R29, 0xf8, !PT ;  /* 0x00000030cc0a7812 */ /* 0x000fe200078ef81d */
[----:B------:R-:W-:Y:S01]  /*2bb0*/  IMAD R139, R11, 0x2800, R208 ;  /* 0x000028000b8b7824 */ /* 0x000fe200078e02d0 */
[----:B------:R-:W-:Y:S01]  /*2bc0*/  SHF.R.U32.HI R8, RZ, 0x3, R207 ;  /* 0x00000003ff087819 */ /* 0x000fe200000116cf */
[----:B------:R-:W-:Y:S01]  /*2bd0*/  IMAD R140, R9, 0x2800, R206 ;  /* 0x00002800098c7824 */ /* 0x000fe200078e02ce */
[----:B------:R-:W-:Y:S01]  /*2be0*/  LOP3.LUT R13, R207, 0x30, R25, 0xf8, !PT ;  /* 0x00000030cf0d7812 */ /* 0x000fe200078ef819 */
[----:B------:R-:W-:Y:S01]  /*2bf0*/  IMAD R138, R9, 0x2800, R208 ;  /* 0x00002800098a7824 */ /* 0x000fe200078e02d0 */
[----:B------:R-:W-:Y:S02]  /*2c00*/  LOP3.LUT R9, R10, R205, RZ, 0x3c, !PT ;  /* 0x000000cd0a097212 */ /* 0x000fe400078e3cff */
[----:B------:R-:W-:-:S02]  /*2c10*/  SHF.R.S32.HI R11, RZ, 0x1f, R144 ;  /* 0x0000001fff0b7819 */ /* 0x000fc40000011490 */
[----:B------:R-:W-:Y:S01]  /*2c20*/  LOP3.LUT R12, R13, R8, RZ, 0x3c, !PT ;  /* 0x000000080d0c7212 */ /* 0x000fe200078e3cff */
[----:B------:R-:W-:Y:S01]  /*2c30*/  IMAD.IADD R140, R140, 0x1, R9 ;  /* 0x000000018c8c7824 */ /* 0x000fe200078e0209 */
[----:B------:R-:W-:Y:S01]  /*2c40*/  LOP3.LUT R13, R207, 0x30, R27, 0xf8, !PT ;  /* 0x00000030cf0d7812 */ /* 0x000fe200078ef81b */
[----:B------:R-:W-:Y:S01]  /*2c50*/  IMAD R9, R11, R106, RZ ;  /* 0x0000006a0b097224 */ /* 0x000fe200078e02ff */
[----:B------:R-:W-:Y:S01]  /*2c60*/  LOP3.LUT R15, R207, 0x30, R29, 0xf8, !PT ;  /* 0x00000030cf0f7812 */ /* 0x000fe200078ef81d */
[----:B------:R-:W-:Y:S01]  /*2c70*/  IMAD.IADD R141, R141, 0x1, R12 ;  /* 0x000000018d8d7824 */ /* 0x000fe200078e020c */
[-C--:B------:R-:W-:Y:S01]  /*2c80*/  LOP3.LUT R12, R13, R8.reuse, RZ, 0x3c, !PT ;  /* 0x000000080d0c7212 */ /* 0x080fe200078e3cff */
[----:B------:R-:W-:Y:S01]  /*2c90*/  IMAD R21, R144, R107, R9 ;  /* 0x0000006b90157224 */ /* 0x000fe200078e0209 */
[----:B------:R-:W-:Y:S01]  /*2ca0*/  LOP3.LUT R15, R15, R8, RZ, 0x3c, !PT ;  /* 0x000000080f0f7212 */ /* 0x000fe200078e3cff */
[----:B------:R-:W-:Y:S01]  /*2cb0*/  IMAD R13, R107, 0xa0, RZ ;  /* 0x000000a06b0d7824 */ /* 0x000fe200078e02ff */
[----:B------:R-:W-:Y:S01]  /*2cc0*/  R2P PR, R26, 0x6 ;  /* 0x000000061a007804 */ /* 0x000fe20000000000 */
[C---:B------:R-:W-:Y:S01]  /*2cd0*/  IMAD.SHL.U32 R10, R106.reuse, 0x80, RZ ;  /* 0x000000806a0a7824 */ /* 0x040fe200078e00ff */
[----:B------:R-:W-:Y:S01]  /*2ce0*/  SHF.L.U64.HI R9, R106, 0x7, R107 ;  /* 0x000000076a097819 */ /* 0x000fe2000001026b */
[----:B------:R-:W-:-:S02]  /*2cf0*/  IMAD R11, R11, R100, RZ ;  /* 0x000000640b0b7224 */ /* 0x000fc400078e02ff */
[----:B------:R-:W-:Y:S01]  /*2d00*/  IMAD.WIDE.U32 R106, R106, 0xa0, RZ ;  /* 0x000000a06a6a7825 */ /* 0x000fe200078e00ff */
[----:B------:R-:W-:Y:S02]  /*2d10*/  SEL R32, RZ, 0x20, P4 ;  /* 0x00000020ff207807 */ /* 0x000fe40002000000 */
[----:B------:R-:W-:Y:S01]  /*2d20*/  SEL R124, R124, 0xffffffe0, !P1 ;  /* 0xffffffe07c7c7807 */ /* 0x000fe20004800000 */
[----:B------:R-:W-:Y:S01]  /*2d30*/  IMAD.IADD R139, R139, 0x1, R12 ;  /* 0x000000018b8b7824 */ /* 0x000fe200078e020c */
[----:B------:R-:W-:Y:S01]  /*2d40*/  IADD3 R118, P1, R192, R119, RZ ;  /* 0x00000077c0767210 */ /* 0x000fe20007f3e0ff */
[----:B------:R-:W-:Y:S02]  /*2d50*/  IMAD.IADD R138, R138, 0x1, R15 ;  /* 0x000000018a8a7824 */ /* 0x000fe400078e020f */
[----:B------:R-:W-:Y:S01]  /*2d60*/  IMAD R31, R144, R101, R11 ;  /* 0x00000065901f7224 */ /* 0x000fe200078e020b */
[----:B------:R-:W-:Y:S01]  /*2d70*/  SHF.L.U64.HI R11, R100, 0x7, R101 ;  /* 0x00000007640b7819 */ /* 0x000fe20000010265 */
[----:B------:R-:W-:-:S02]  /*2d80*/  IMAD R15, R101, 0xa0, RZ ;  /* 0x000000a0650f7824 */ /* 0x000fc400078e02ff */
[----:B------:R-:W-:Y:S02]  /*2d90*/  IMAD.SHL.U32 R12, R100, 0x80, RZ ;  /* 0x00000080640c7824 */ /* 0x000fe400078e00ff */
[----:B------:R-:W-:Y:S01]  /*2da0*/  IMAD.WIDE.U32 R104, R144, R100, R104 ;  /* 0x0000006490687225 */ /* 0x000fe200078e0068 */
[----:B------:R-:W-:-:S03]  /*2db0*/  SEL R123, R123, 0xffffffc0, !P2 ;  /* 0xffffffc07b7b7807 */ /* 0x000fc60005000000 */
[----:B------:R-:W-:Y:S01]  /*2dc0*/  IMAD.WIDE.U32 R102, R144, R100, R102 ;  /* 0x0000006490667225 */ /* 0x000fe200078e0066 */
[----:B------:R-:W-:-:S03]  /*2dd0*/  SHF.R.S32.HI R26, RZ, 0x4, R27 ;  /* 0x00000004ff1a7819 */ /* 0x000fc6000001141b */
[----:B------:R-:W-:Y:S01]  /*2de0*/  IMAD.IADD R126, R107, 0x1, R13 ;  /* 0x000000016b7e7824 */ /* 0x000fe200078e020d */
[----:B------:R-:W-:Y:S01]  /*2df0*/  SHF.R.S32.HI R28, RZ, 0x4, R29 ;  /* 0x00000004ff1c7819 */ /* 0x000fe2000001141d */
[----:B------:R-:W-:Y:S01]  /*2e00*/  IMAD.WIDE.U32 R100, R100, 0xa0, RZ ;  /* 0x000000a064647825 */ /* 0x000fe200078e00ff */
[----:B------:R-:W-:-:S03]  /*2e10*/  LOP3.LUT R39, R35, R32, RZ, 0xfc, !PT ;  /* 0x0000002023277212 */ /* 0x000fc600078efcff */
[----:B------:R-:W-:Y:S02]  /*2e20*/  IMAD.IADD R13, R111, 0x1, R21 ;  /* 0x000000016f0d7824 */ /* 0x000fe400078e0215 */
[----:B------:R-:W-:Y:S01]  /*2e30*/  IMAD.IADD R14, R21, 0x1, R109 ;  /* 0x00000001150e7824 */ /* 0x000fe200078e026d */
[----:B------:R-:W-:Y:S01]  /*2e40*/  SHF.R.S32.HI R21, RZ, 0x4, R25 ;  /* 0x00000004ff157819 */ /* 0x000fe20000011419 */
[----:B------:R-:W-:Y:S01]  /*2e50*/  IMAD.WIDE.U32 R112, R112, 0xa0, RZ ;  /* 0x000000a070707825 */ /* 0x000fe200078e00ff */
[----:B------:R-:W-:Y:S02]  /*2e60*/  LOP3.LUT R25, R25, 0xfffffff0, RZ, 0xc0, !PT ;  /* 0xfffffff019197812 */ /* 0x000fe400078ec0ff */
[----:B------:R-:W-:Y:S02]  /*2e70*/  LOP3.LUT R27, R27, 0xfffffff0, RZ, 0xc0, !PT ;  /* 0xfffffff01b1b7812 */ /* 0x000fe400078ec0ff */
[----:B------:R-:W-:Y:S01]  /*2e80*/  LOP3.LUT R29, R29, 0xfffffff0, RZ, 0xc0, !PT ;  /* 0xfffffff01d1d7812 */ /* 0x000fe200078ec0ff */
[----:B------:R-:W-:Y:S01]  /*2e90*/  IMAD.X R119, R226, 0x1, R37, P1 ;  /* 0x00000001e2777824 */ /* 0x000fe200008e0625 */
[----:B------:R-:W-:Y:S01]  /*2ea0*/  LOP3.LUT R34, R35, 0x1, RZ, 0xc0, !PT ;  /* 0x0000000123227812 */ /* 0x000fe200078ec0ff */
[----:B------:R-:W-:Y:S01]  /*2eb0*/  IMAD.IADD R128, R101, 0x1, R15 ;  /* 0x0000000165807824 */ /* 0x000fe200078e020f */
[----:B------:R-:W-:Y:S01]  /*2ec0*/  LOP3.LUT R35, R39, 0x2, RZ, 0xc0, !PT ;  /* 0x0000000227237812 */ /* 0x000fe200078ec0ff */
[----:B------:R-:W-:Y:S01]  /*2ed0*/  IMAD.IADD R15, R105, 0x1, R31 ;  /* 0x00000001690f7824 */ /* 0x000fe200078e021f */
[----:B------:R-:W-:Y:S01]  /*2ee0*/  LOP3.LUT R36, R39, 0x4, RZ, 0xc0, !PT ;  /* 0x0000000427247812 */ /* 0x000fe200078ec0ff */
[----:B------:R-:W-:Y:S01]  /*2ef0*/  IMAD.IADD R20, R31, 0x1, R103 ;  /* 0x000000011f147824 */ /* 0x000fe200078e0267 */
[----:B------:R-:W-:Y:S01]  /*2f00*/  LOP3.LUT R37, R39, 0x8, RZ, 0xc0, !PT ;  /* 0x0000000827257812 */ /* 0x000fe200078ec0ff */
[----:B------:R-:W-:Y:S01]  /*2f10*/  IMAD.SHL.U32 R99, R99, 0x2, RZ ;  /* 0x0000000263637824 */ /* 0x000fe200078e00ff */
[----:B------:R-:W-:Y:S01]  /*2f20*/  LOP3.LUT R38, R39, 0x10, RZ, 0xc0, !PT ;  /* 0x0000001027267812 */ /* 0x000fe200078ec0ff */
[----:B------:R-:W-:Y:S01]  /*2f30*/  IMAD.IADD R137, R124, 0x1, R123 ;  /* 0x000000017c897824 */ /* 0x000fe200078e027b */
[----:B------:R-:W-:Y:S01]  /*2f40*/  @P5 LOP3.LUT R17, R17, 0x1, RZ, 0xfc, !PT ;  /* 0x0000000111115812 */ /* 0x000fe200078efcff */
[----:B------:R-:W-:Y:S01]  /*2f50*/  IMAD.IADD R125, R113, 0x1, R125 ;  /* 0x00000001717d7824 */ /* 0x000fe200078e027d */
[----:B------:R-:W-:Y:S01]  /*2f60*/  SHF.R.S32.HI R30, RZ, 0x1f, R25 ;  /* 0x0000001fff1e7819 */ /* 0x000fe20000011419 */
[----:B------:R-:W-:Y:S01]  /*2f70*/  IMAD.IADD R33, R115, 0x1, R33 ;  /* 0x0000000173217824 */ /* 0x000fe200078e0221 */
[----:B------:R-:W-:-:S02]  /*2f80*/  SHF.R.S32.HI R31, RZ, 0x1f, R27 ;  /* 0x0000001fff1f7819 */ /* 0x000fc4000001141b */
[----:B------:R-:W-:Y:S02]  /*2f90*/  SHF.R.S32.HI R32, RZ, 0x1f, R29 ;  /* 0x0000001fff207819 */ /* 0x000fe4000001141d */
[----:B------:R-:W-:-:S07]  /*2fa0*/  LOP3.LUT R39, R39, 0x20, RZ, 0xc0, !PT ;  /* 0x0000002027277812 */ /* 0x000fce00078ec0ff */
.L_x_1434:
[----:B------:R-:W0:Y:S01]  /*2fb0*/  LDC.64 R120, c[0x0][0x2e8] ;  /* 0x0000ba00ff787b82 */ /* 0x000e220000000a00 */
[----:B------:R-:W-:Y:S01]  /*2fc0*/  VIADD R51, R24, 0xffffffff ;  /* 0xffffffff18337836 */ /* 0x000fe20000000000 */
[----:B------:R-:W-:Y:S01]  /*2fd0*/  LOP3.LUT R17, R17, 0xfffffffd, RZ, 0xc0, !PT ;  /* 0xfffffffd11117812 */ /* 0x000fe200078ec0ff */
[----:B------:R-:W-:Y:S01]  /*2fe0*/  IMAD R47, R19, 0x7800, R217 ;  /* 0x00007800132f7824 */ /* 0x000fe200078e02d9 */
[----:B------:R-:W-:Y:S05]  /*2ff0*/  YIELD ;  /* 0x0000000000007946 */ /* 0x000fea0003800000 */
[----:B------:R-:W1:Y:S01]  /*3000*/  LDC R127, c[0x0][0x3f4] ;  /* 0x0000fd00ff7f7b82 */ /* 0x000e620000000800 */
[----:B------:R-:W-:Y:S01]  /*3010*/  SHF.R.S32.HI R40, RZ, 0x1f, R51 ;  /* 0x0000001fff287819 */ /* 0x000fe20000011433 */
[-C--:B------:R-:W-:Y:S01]  /*3020*/  IMAD R41, R125, R51.reuse, RZ ;  /* 0x000000337d297224 */ /* 0x080fe200078e02ff */
[----:B------:R-:W-:Y:S01]  /*3030*/  ISETP.GT.AND P4, PT, R51, R122, PT ;  /* 0x0000007a3300720c */ /* 0x000fe20003f84270 */
[----:B------:R-:W-:Y:S01]  /*3040*/  IMAD.WIDE.U32 R132, R112, R51, RZ ;  /* 0x0000003370847225 */ /* 0x000fe200078e00ff */
[----:B------:R-:W-:Y:S03]  /*3050*/  BSSY B0, `(.L_x_1335) ;  /* 0x0000c9a000007945 */ /* 0x000fe60003800000 */
[----:B------:R-:W-:Y:S01]  /*3060*/  IMAD R41, R40, R112, R41 ;  /* 0x0000007028297224 */ /* 0x000fe200078e0229 */
[----:B------:R-:W-:Y:S01]  /*3070*/  IADD3 R45, P1, P2, R4, R132, R136 ;  /* 0x00000084042d7210 */ /* 0x000fe20007a3e088 */
[----:B------:R-:W-:-:S02]  /*3080*/  IMAD.IADD R47, R16, 0x1, R47 ;  /* 0x00000001102f7824 */ /* 0x000fc400078e022f */
[----:B------:R-:W-:Y:S02]  /*3090*/  IMAD.IADD R92, R133, 0x1, R41 ;  /* 0x00000001855c7824 */ /* 0x000fe400078e0229 */
[----:B------:R-:W-:Y:S02]  /*30a0*/  IMAD R41, R19, 0x7800, R218 ;  /* 0x0000780013297824 */ /* 0x000fe400078e02da */
[----:B------:R-:W-:Y:S02]  /*30b0*/  @P4 LOP3.LUT R17, R17, 0x2, RZ, 0xfc, !PT ;  /* 0x0000000211114812 */ /* 0x000fe400078efcff */
[----:B------:R-:W-:Y:S01]  /*30c0*/  IADD3.X R24, R5, R92, R129, P1, P2 ;  /* 0x0000005c05187210 */ /* 0x000fe20000fe4481 */
[----:B------:R-:W-:Y:S01]  /*30d0*/  IMAD.IADD R46, R16, 0x1, R41 ;  /* 0x00000001102e7824 */ /* 0x000fe200078e0229 */
[----:B0-----:R-:W-:-:S04]  /*30e0*/  IADD3 R48, P1, P2, R132, R120, R4 ;  /* 0x0000007884307210 */ /* 0x001fc80007a3e004 */
[----:B------:R-:W-:Y:S02]  /*30f0*/  IADD3.X R49, R92, R121, R5, P1, P2 ;  /* 0x000000795c317210 */ /* 0x000fe40000fe4405 */
[----:B-1----:R-:W-:Y:S02]  /*3100*/  ISETP.GE.AND P1, PT, R127, 0x1, PT ;  /* 0x000000017f00780c */ /* 0x002fe40003f26270 */
[----:B------:R-:W-:-:S05]  /*3110*/  IADD3 R44, P2, R45, R120, RZ ;  /* 0x000000782d2c7210 */ /* 0x000fca0007f5e0ff */
[----:B------:R-:W-:Y:S02]  /*3120*/  IMAD.X R45, R24, 0x1, R121, P2 ;  /* 0x00000001182d7824 */ /* 0x000fe400010e0679 */
[----:B------:R-:W-:-:S04]  /*3130*/  IMAD.MOV.U32 R24, RZ, RZ, R51 ;  /* 0x000000ffff187224 */ /* 0x000fc800078e0033 */
[----:B----4-:R-:W-:Y:S05]  /*3140*/  @!P1 BRA `(.L_x_1336) ;  /* 0x000000c400509947 */ /* 0x010fea0003800000 */
        /* <DEDUP_REMOVED lines=29> */
[----:B------:R-:W-:Y:S01]  /*3320*/  ULDC.64 UR4, c[0x0][0x3e8] ;  /* 0x0000fa0000047ab9 */ /* 0x000fe20000000a00 */
[----:B------:R-:W-:Y:S02]  /*3330*/  CS2R R130, SRZ ;  /* 0x0000000000827805 */ /* 0x000fe4000001ff00 */
[----:B------:R-:W-:Y:S02]  /*3340*/  IADD3 R40, P1, P4, R110, UR4, R90 ;  /* 0x000000046e287c10 */ /* 0x000fe4000fc3e05a */
        /* <DEDUP_REMOVED lines=33> */
.L_x_1339:
[----:B------:R-:W-:Y:S05]  /*3560*/  BSYNC B1 ;  /* 0x0000000000017941 */ /* 0x000fea0003800000 */
.L_x_1338:
        /* <DEDUP_REMOVED lines=12> */
[----:B-----5:R-:W-:Y:S01]  /*3630*/  IMAD.MOV.U32 R148, RZ, RZ, R74 ;  /* 0x000000ffff947224 */ /* 0x020fe200078e004a */
[----:B------:R-:W-:Y:S01]  /*3640*/  CS2R R72, SRZ ;  /* 0x0000000000487805 */ /* 0x000fe2000001ff00 */
[----:B------:R-:W-:Y:S01]  /*3650*/  IMAD.MOV.U32 R151, RZ, RZ, R78 ;  /* 0x000000ffff977224 */ /* 0x000fe200078e004e */
[----:B------:R-:W-:Y:S06]  /*3660*/  @P4 BRA `(.L_x_1341) ;  /* 0x0000000000a04947 */ /* 0x000fec0003800000 */
[----:B0-----:R-:W-:Y:S01]  /*3670*/  IADD3 R40, P1, P5, R110, R90, R10 ;  /* 0x0000005a6e287210 */ /* 0x001fe20007d3e00a */
[----:B------:R-:W-:Y:S01]  /*3680*/  ULDC.64 UR4, c[0x0][0x3e8] ;  /* 0x0000fa0000047ab9 */ /* 0x000fe20000000a00 */
[----:B------:R-:W-:Y:S02]  /*3690*/  CS2R R70, SRZ ;  /* 0x0000000000467805 */ /* 0x000fe4000001ff00 */
[----:B------:R-:W-:Y:S02]  /*36a0*/  CS2R R72, SRZ ;  /* 0x0000000000487805 */ /* 0x000fe4000001ff00 */
[----:B------:R-:W-:Y:S02]  /*36b0*/  IADD3.X R97, R13, R97, R9, P1, P5 ;  /* 0x000000610d617210 */ /* 0x000fe40000fea409 */
[----:B------:R-:W-:-:S04]  /*36c0*/  IADD3 R42, P1, P5, R104, R88, R12 ;  /* 0x00000058682a7210 */ /* 0x000fc80007d3e00c */
        /* <DEDUP_REMOVED lines=34> */
.L_x_1341:
[----:B------:R-:W-:Y:S05]  /*38f0*/  BSYNC B1 ;  /* 0x0000000000017941 */ /* 0x000fea0003800000 */
.L_x_1340:
[----:B------:R-:W-:Y:S01]  /*3900*/  UISETP.NE.AND UP0, UPT, UR53, 0x3, UPT ;  /* 0x000000033500788c */ /* 0x000fe2000bf05270 */
[----:B------:R-:W-:Y:S02]  /*3910*/  IMAD.MOV.U32 R158, RZ, RZ, R82 ;  /* 0x000000ffff9e7224 */ /* 0x000fe400078e0052 */
[----:B------:R-:W-:Y:S02]  /*3920*/  IMAD.MOV.U32 R160, RZ, RZ, R86 ;  /* 0x000000ffffa07224 */ /* 0x000fe400078e0056 */
[----:B------:R-:W-:Y:S01]  /*3930*/  IMAD.MOV.U32 R164, RZ, RZ, R94 ;  /* 0x000000ffffa47224 */ /* 0x000fe200078e005e */
[----:B------:R-:W-:Y:S01]  /*3940*/  PLOP3.LUT P1, PT, PT, PT, UP0, 0x80, 0x0 ;  /* 0x000000000000781c */ /* 0x000fe20003f2f008 */
[----:B------:R-:W-:Y:S02]  /*3950*/  IMAD.MOV.U32 R166, RZ, RZ, R130 ;  /* 0x000000ffffa67224 */ /* 0x000fe400078e0082 */
[----:B------:R-:W-:Y:S02]  /*3960*/  IMAD.MOV.U32 R154, RZ, RZ, R76 ;  /* 0x000000ffff9a7224 */ /* 0x000fe400078e004c */
[----:B------:R-:W-:-:S02]  /*3970*/  IMAD.MOV.U32 R155, RZ, RZ, R80 ;  /* 0x000000ffff9b7224 */ /* 0x000fc400078e0050 */
[----:B------:R-:W-:Y:S02]  /*3980*/  IMAD.MOV.U32 R159, RZ, RZ, R84 ;  /* 0x000000ffff9f7224 */ /* 0x000fe400078e0054 */
[----:B------:R-:W-:Y:S02]  /*3990*/  IMAD.MOV.U32 R161, RZ, RZ, R92 ;  /* 0x000000ffffa17224 */ /* 0x000fe400078e005c */
[----:B------:R-:W-:Y:S02]  /*39a0*/  IMAD.MOV.U32 R165, RZ, RZ, R120 ;  /* 0x000000ffffa57224 */ /* 0x000fe400078e0078 */
[----:B------:R-:W-:Y:S02]  /*39b0*/  IMAD.MOV.U32 R168, RZ, RZ, R132 ;  /* 0x000000ffffa87224 */ /* 0x000fe400078e0084 */
[----:B-----5:R-:W-:Y:S02]  /*39c0*/  IMAD.MOV.U32 R88, RZ, RZ, R50 ;  /* 0x000000ffff587224 */ /* 0x020fe400078e0032 */
        /* <DEDUP_REMOVED lines=10> */
[----:B------:R-:W-:Y:S01]  /*3a70*/  IMAD.MOV.U32 R153, RZ, RZ, R72 ;  /* 0x000000ffff997224 */ /* 0x000fe200078e0048 */
[----:B------:R-:W-:Y:S06]  /*3a80*/  @!P1 BRA `(.L_x_1342) ;  /* 0x0000000000049947 */ /* 0x000fec0003800000 */
[----:B------:R-:W-:Y:S01]  /*3a90*/  BPT.TRAP 0x1 ;  /* 0x000000040000795c */ /* 0x000fe20000300000 */
.L_x_1342:
[----:B------:R-:W-:Y:S01]  /*3aa0*/  IMAD R97, R19, 0x8, R16 ;  /* 0x0000000813617824 */ /* 0x000fe200078e0210 */
[----:B------:R-:W-:Y:S01]  /*3ab0*/  SHF.L.U32 R98, R197, 0x1f, RZ ;  /* 0x0000001fc5627819 */ /* 0x000fe200000006ff */
[----:B------:R-:W-:Y:S03]  /*3ac0*/  BSSY B1, `(.L_x_1343) ;  /* 0x0000003000017945 */ /* 0x000fe60003800000 */
[----:B------:R-:W2:Y:S02]  /*3ad0*/  SYNCS.PHASECHK.TRANS64.TRYWAIT P5, [R97+URZ+0x29890], R98 ;  /* 0x02989062610075a7 */ /* 0x000ea400080a017f */
[----:B--2---:R-:W-:Y:S05]  /*3ae0*/  @!P5 BRA `(.L_x_1344) ;  /* 0x00000328009cd947 */ /* 0x004fea0003800000 */
.L_x_1747:
[----:B------:R-:W-:Y:S05]  /*3af0*/  BSYNC B1 ;  /* 0x0000000000017941 */ /* 0x000fea0003800000 */
.L_x_1343:
[----:B------:R-:W-:Y:S04]  /*3b00*/  BSSY B1, `(.L_x_1345) ;  /* 0x00002ad000017945 */ /* 0x000fe80003800000 */
[----:B------:R-:W-:Y:S05]  /*3b10*/  @P2 BRA `(.L_x_1346) ;  /* 0x0000002800ac2947 */ /* 0x000fea0003800000 */
[----:B------:R-:W-:Y:S01]  /*3b20*/  ISETP.NE.AND P2, PT, R34, RZ, PT ;  /* 0x000000ff2200720c */ /* 0x000fe20003f45270 */
[----:B------:R-:W-:-:S12]  /*3b30*/  BSSY B2, `(.L_x_1347) ;  /* 0x0000073000027945 */ /* 0x000fd80003800000 */
[----:B------:R-:W-:Y:S05]  /*3b40*/  @!P2 BRA `(.L_x_1348) ;  /* 0x0000000400c4a947 */ /* 0x000fea0003800000 */
[----:B01----:R0:W1:Y:S01]  /*3b50*/  LDS.128 R40, [R47+0x1a400] ;  /* 0x01a400002f287984 */ /* 0x0030620000000c00 */
[----:B------:R-:W-:Y:S01]  /*3b60*/  ISETP.GE.AND P2, PT, R190, R127, PT ;  /* 0x0000007fbe00720c */ /* 0x000fe20003f46270 */
[----:B------:R-:W-:-:S12]  /*3b70*/  BSSY B3, `(.L_x_1349) ;  /* 0x000006d000037945 */ /* 0x000fd80003800000 */
[----:B0-----:R-:W-:Y:S05]  /*3b80*/  @P2 BRA `(.L_x_1350) ;  /* 0x0000000400ac2947 */ /* 0x001fea0003800000 */
[----:B-1----:R-:W-:Y:S01]  /*3b90*/  IMAD.MOV.U32 R132, RZ, RZ, R41 ;  /* 0x000000ffff847224 */ /* 0x002fe200078e0029 */
[----:B------:R-:W-:Y:S02]  /*3ba0*/  F2FP.F16.E4M3.UNPACK_B R171, R168.H1 ;  /* 0x000000a8ffab723e */ /* 0x000fe400030006ff */
[----:B------:R-:W-:Y:S02]  /*3bb0*/  F2FP.F16.E4M3.UNPACK_B R41, R166.H1 ;  /* 0x000000a6ff29723e */ /* 0x000fe400030006ff */
[----:B------:R-:W-:Y:S01]  /*3bc0*/  F2FP.F16.E4M3.UNPACK_B R130, R132 ;  /* 0x00000084ff82723e */ /* 0x000fe200020006ff */
[----:B------:R-:W-:Y:S01]  /*3bd0*/  HADD2.F32 R167, -RZ, R171.H0_H0 ;  /* 0x200000abffa77230 */ /* 0x000fe20000004100 */
[----:B------:R-:W-:Y:S01]  /*3be0*/  F2FP.F16.E4M3.UNPACK_B R168, R168 ;  /* 0x000000a8ffa8723e */ /* 0x000fe200020006ff */
[----:B------:R-:W-:Y:S01]  /*3bf0*/  HADD2.F32 R170, -RZ, R41.H0_H0 ;  /* 0x20000029ffaa7230 */ /* 0x000fe20000004100 */
[----:B------:R-:W-:Y:S01]  /*3c00*/  F2FP.F16.E4M3.UNPACK_B R166, R166 ;  /* 0x000000a6ffa6723e */ /* 0x000fe200020006ff */
        /* <DEDUP_REMOVED lines=8> */
[----:B------:R-:W-:Y:S01]  /*3c90*/  F2FP.F16.E4M3.UNPACK_B R169, R132.H1 ;  /* 0x00000084ffa9723e */ /* 0x000fe200030006ff */
[----:B------:R-:W-:Y:S02]  /*3ca0*/  IMAD.MOV.U32 R132, RZ, RZ, R40 ;  /* 0x000000ffff847224 */ /* 0x000fe400078e0028 */
[--C-:B------:R-:W-:Y:S02]  /*3cb0*/  HADD2.F32 R172, -RZ, R168.reuse.H1_H1 ;  /* 0x300000a8ffac7230 */ /* 0x100fe40000004100 */
[--C-:B------:R-:W-:Y:S02]  /*3cc0*/  HADD2.F32 R170, -RZ, R169.reuse.H1_H1 ;  /* 0x300000a9ffaa7230 */ /* 0x100fe40000004100 */
[----:B------:R-:W-:Y:S02]  /*3cd0*/  HADD2.F32 R169, -RZ, R169.H0_H0 ;  /* 0x200000a9ffa97230 */ /* 0x000fe40000004100 */
[----:B------:R-:W-:-:S02]  /*3ce0*/  HADD2.F32 R168, -RZ, R168.H0_H0 ;  /* 0x200000a8ffa87230 */ /* 0x000fc40000004100 */
[-C--:B------:R-:W-:Y:S01]  /*3cf0*/  FMUL.FTZ R40, R170, R171.reuse ;  /* 0x000000abaa287220 */ /* 0x080fe20000410000 */
[----:B------:R-:W-:-:S03]  /*3d00*/  FMUL.FTZ R171, R169, R171 ;  /* 0x000000aba9ab7220 */ /* 0x000fc60000410000 */
[-C--:B------:R-:W-:Y:S01]  /*3d10*/  FFMA.FTZ R169, R169, R41.reuse, -R40 ;  /* 0x00000029a9a97223 */ /* 0x080fe20000010828 */
[-C--:B------:R-:W-:Y:S01]  /*3d20*/  F2FP.F16.E4M3.UNPACK_B R40, R132.reuse.H1 ;  /* 0x00000084ff28723e */ /* 0x080fe200030006ff */
[----:B------:R-:W-:Y:S01]  /*3d30*/  FFMA.FTZ R170, R170, R41, R171 ;  /* 0x00000029aaaa7223 */ /* 0x000fe200000100ab */
[----:B------:R-:W-:Y:S01]  /*3d40*/  F2FP.F16.E4M3.UNPACK_B R132, R132 ;  /* 0x00000084ff84723e */ /* 0x000fe200020006ff */
[----:B------:R-:W-:Y:S02]  /*3d50*/  HADD2.F32 R171, -RZ, R166.H1_H1 ;  /* 0x300000a6ffab7230 */ /* 0x000fe40000004100 */
[--C-:B------:R-:W-:Y:S01]  /*3d60*/  HADD2.F32 R41, -RZ, R40.reuse.H1_H1 ;  /* 0x30000028ff297230 */ /* 0x100fe20000004100 */
[----:B------:R-:W-:Y:S01]  /*3d70*/  F2FP.SATFINITE.E4M3.F32.PACK_AB_MERGE_C R170, R170, R169, RZ ;  /* 0x000000a9aaaa723e */ /* 0x000fe200048070ff */
[----:B------:R-:W-:Y:S02]  /*3d80*/  HADD2.F32 R40, -RZ, R40.H0_H0 ;  /* 0x20000028ff287230 */ /* 0x000fe40000004100 */
[----:B------:R-:W-:-:S02]  /*3d90*/  HADD2.F32 R169, -RZ, R132.H1_H1 ;  /* 0x30000084ffa97230 */ /* 0x000fc40000004100 */
[CC--:B------:R-:W-:Y:S01]  /*3da0*/  FMUL.FTZ R173, R41.reuse, R172.reuse ;  /* 0x000000ac29ad7220 */ /* 0x0c0fe20000410000 */
[----:B------:R-:W-:Y:S02]  /*3db0*/  HADD2.F32 R132, -RZ, R132.H0_H0 ;  /* 0x20000084ff847230 */ /* 0x000fe40000004100 */
[C---:B------:R-:W-:Y:S01]  /*3dc0*/  FMUL.FTZ R172, R40.reuse, R172 ;  /* 0x000000ac28ac7220 */ /* 0x040fe20000410000 */
[----:B------:R-:W-:Y:S02]  /*3dd0*/  HADD2.F32 R166, -RZ, R166.H0_H0 ;  /* 0x200000a6ffa67230 */ /* 0x000fe40000004100 */
[----:B------:R-:W-:Y:S01]  /*3de0*/  FFMA.FTZ R40, R40, R171, -R173 ;  /* 0x000000ab28287223 */ /* 0x000fe200000108ad */
[----:B------:R-:W-:Y:S01]  /*3df0*/  F2FP.SATFINITE.E4M3.F32.PACK_AB_MERGE_C R130, R130, R167, R170 ;  /* 0x000000a78282723e */ /* 0x000fe200048070aa */
[----:B------:R-:W-:Y:S01]  /*3e00*/  FFMA.FTZ R41, R41, R171, R172 ;  /* 0x000000ab29297223 */ /* 0x000fe200000100ac */
[-C--:B------:R-:W-:Y:S01]  /*3e10*/  FMUL.FTZ R171, R169, R168.reuse ;  /* 0x000000a8a9ab7220 */ /* 0x080fe20000410000 */
[----:B------:R-:W-:Y:S01]  /*3e20*/  FMUL.FTZ R168, R132, R168 ;  /* 0x000000a884a87220 */ /* 0x000fe20000410000 */
[----:B------:R-:W-:-:S02]  /*3e30*/  SHF.R.U32.HI R167, RZ, 0x10, R133 ;  /* 0x00000010ffa77819 */ /* 0x000fc40000011685 */
[-C--:B------:R-:W-:Y:S01]  /*3e40*/  FFMA.FTZ R132, R132, R166.reuse, -R171 ;  /* 0x000000a684847223 */ /* 0x080fe200000108ab */
[----:B------:R-:W-:Y:S01]  /*3e50*/  FFMA.FTZ R169, R169, R166, R168 ;  /* 0x000000a6a9a97223 */ /* 0x000fe200000100a8 */
[----:B------:R-:W-:Y:S02]  /*3e60*/  SHF.R.U32.HI R166, RZ, 0x8, R133 ;  /* 0x00000008ffa67819 */ /* 0x000fe40000011685 */
[----:B------:R-:W-:Y:S02]  /*3e70*/  LOP3.LUT R168, R133, 0xff0000ff, RZ, 0xc0, !PT ;  /* 0xff0000ff85a87812 */ /* 0x000fe400078ec0ff */
[--C-:B------:R-:W-:Y:S01]  /*3e80*/  SHF.R.U32.HI R170, RZ, 0x8, R131.reuse ;  /* 0x00000008ffaa7819 */ /* 0x100fe20000011683 */
[----:B------:R-:W-:Y:S01]  /*3e90*/  IMAD.SHL.U32 R133, R166, 0x100, RZ ;  /* 0x00000100a6857824 */ /* 0x000fe200078e00ff */
[----:B------:R-:W-:Y:S02]  /*3ea0*/  SHF.R.U32.HI R171, RZ, 0x10, R131 ;  /* 0x00000010ffab7819 */ /* 0x000fe40000011683 */
[----:B------:R-:W-:Y:S01]  /*3eb0*/  LOP3.LUT R166, R131, 0xff0000ff, RZ, 0xc0, !PT ;  /* 0xff0000ff83a67812 */ /* 0x000fe200078ec0ff */
[----:B------:R-:W-:Y:S01]  /*3ec0*/  IMAD.SHL.U32 R131, R170, 0x100, RZ ;  /* 0x00000100aa837824 */ /* 0x000fe200078e00ff */
[----:B------:R-:W-:Y:S01]  /*3ed0*/  LOP3.LUT R168, R168, 0xff00, R133, 0xf8, !PT ;  /* 0x0000ff00a8a87812 */ /* 0x000fe200078ef885 */
[----:B------:R-:W-:Y:S01]  /*3ee0*/  IMAD.U32 R133, R167, 0x10000, RZ ;  /* 0x00010000a7857824 */ /* 0x000fe200078e00ff */
[----:B------:R-:W-:Y:S01]  /*3ef0*/  F2FP.SATFINITE.E4M3.F32.PACK_AB_MERGE_C R40, R41, R40, RZ ;  /* 0x000000282928723e */ /* 0x000fe200048070ff */
[----:B------:R-:W-:Y:S01]  /*3f00*/  IMAD.MOV.U32 R167, RZ, RZ, R43 ;  /* 0x000000ffffa77224 */ /* 0x000fe200078e002b */
[----:B------:R-:W-:Y:S01]  /*3f10*/  LOP3.LUT R166, R166, 0xff00, R131, 0xf8, !PT ;  /* 0x0000ff00a6a67812 */ /* 0x000fe200078ef883 */
[----:B------:R-:W-:Y:S01]  /*3f20*/  IMAD.MOV.U32 R41, RZ, RZ, R130 ;  /* 0x000000ffff297224 */ /* 0x000fe200078e0082 */
[----:B------:R-:W-:Y:S01]  /*3f30*/  LOP3.LUT R131, R168, 0xff0000, R133, 0xf8, !PT ;  /* 0x00ff0000a8837812 */ /* 0x000fe200078ef885 */
[----:B------:R-:W-:Y:S01]  /*3f40*/  IMAD.U32 R133, R171, 0x10000, RZ ;  /* 0x00010000ab857824 */ /* 0x000fe200078e00ff */
[----:B------:R-:W-:-:S02]  /*3f50*/  F2FP.F16.E4M3.UNPACK_B R43, R167 ;  /* 0x000000a7ff2b723e */ /* 0x000fc400020006ff */
[----:B------:R-:W-:Y:S02]  /*3f60*/  F2FP.F16.E4M3.UNPACK_B R172, R131.H1 ;  /* 0x00000083ffac723e */ /* 0x000fe400030006ff */
[----:B------:R-:W-:Y:S01]  /*3f70*/  LOP3.LUT R133, R166, 0xff0000, R133, 0xf8, !PT ;  /* 0x00ff0000a6857812 */ /* 0x000fe200078ef885 */
[--C-:B------:R-:W-:Y:S01]  /*3f80*/  HADD2.F32 R170, -RZ, R43.reuse.H1_H1 ;  /* 0x3000002bffaa7230 */ /* 0x100fe20000004100 */
[----:B------:R-:W-:Y:S01]  /*3f90*/  F2FP.SATFINITE.E4M3.F32.PACK_AB_MERGE_C R40, R169, R132, R40 ;  /* 0x00000084a928723e */ /* 0x000fe20004807028 */
[--C-:B------:R-:W-:Y:S01]  /*3fa0*/  HADD2.F32 R166, -RZ, R172.reuse.H0_H0 ;  /* 0x200000acffa67230 */ /* 0x100fe20000004100 */
[-C--:B------:R-:W-:Y:S01]  /*3fb0*/  F2FP.F16.E4M3.UNPACK_B R168, R133.reuse.H1 ;  /* 0x00000085ffa8723e */ /* 0x080fe200030006ff */
[----:B------:R-:W-:Y:S01]  /*3fc0*/  HADD2.F32 R43, -RZ, R43.H0_H0 ;  /* 0x2000002bff2b7230 */ /* 0x000fe20000004100 */
[----:B------:R-:W-:Y:S01]  /*3fd0*/  F2FP.F16.E4M3.UNPACK_B R133, R133 ;  /* 0x00000085ff85723e */ /* 0x000fe200020006ff */
[----:B------:R-:W-:Y:S02]  /*3fe0*/  HADD2.F32 R172, -RZ, R172.H1_H1 ;  /* 0x300000acffac7230 */ /* 0x000fe40000004100 */
[----:B------:R-:W-:Y:S01]  /*3ff0*/  FMUL.FTZ R174, R170, R166 ;  /* 0x000000a6aaae7220 */ /* 0x000fe20000410000 */
[----:B------:R-:W-:-:S02]  /*4000*/  HADD2.F32 R171, -RZ, R168.H0_H0 ;  /* 0x200000a8ffab7230 */ /* 0x000fc40000004100 */
[C---:B------:R-:W-:Y:S01]  /*4010*/  FMUL.FTZ R173, R43.reuse, R166 ;  /* 0x000000a62bad7220 */ /* 0x040fe20000410000 */
[----:B------:R-:W-:Y:S02]  /*4020*/  HADD2.F32 R168, -RZ, R168.H1_H1 ;  /* 0x300000a8ffa87230 */ /* 0x000fe40000004100 */
[-C--:B------:R-:W-:Y:S01]  /*4030*/  FFMA.FTZ R166, R43, R171.reuse, -R174 ;  /* 0x000000ab2ba67223 */ /* 0x080fe200000108ae */
[----:B------:R-:W-:Y:S01]  /*4040*/  FFMA.FTZ R43, R170, R171, R173 ;  /* 0x000000abaa2b7223 */ /* 0x000fe200000100ad */
[----:B------:R-:W-:Y:S01]  /*4050*/  F2FP.F16.E4M3.UNPACK_B R170, R167.H1 ;  /* 0x000000a7ffaa723e */ /* 0x000fe200030006ff */
[----:B------:R-:W-:-:S04]  /*4060*/  IMAD.MOV.U32 R167, RZ, RZ, R42 ;  /* 0x000000ffffa77224 */ /* 0x000fc800078e002a */
[--C-:B------:R-:W-:Y:S02]  /*4070*/  HADD2.F32 R171, -RZ, R170.reuse.H1_H1 ;  /* 0x300000aaffab7230 */ /* 0x100fe40000004100 */
[----:B------:R-:W-:-:S03]  /*4080*/  HADD2.F32 R170, -RZ, R170.H0_H0 ;  /* 0x200000aaffaa7230 */ /* 0x000fc60000004100 */
[CC--:B------:R-:W-:Y:S02]  /*4090*/  FMUL.FTZ R173, R171.reuse, R172.reuse ;  /* 0x000000acabad7220 */ /* 0x0c0fe40000410000 */
[C---:B------:R-:W-:Y:S02]  /*40a0*/  FMUL.FTZ R172, R170.reuse, R172 ;  /* 0x000000acaaac7220 */ /* 0x040fe40000410000 */
[-C--:B------:R-:W-:Y:S01]  /*40b0*/  FFMA.FTZ R42, R170, R168.reuse, -R173 ;  /* 0x000000a8aa2a7223 */ /* 0x080fe200000108ad */
[--C-:B------:R-:W-:Y:S02]  /*40c0*/  HADD2.F32 R170, -RZ, R133.reuse.H1_H1 ;  /* 0x30000085ffaa7230 */ /* 0x100fe40000004100 */
[----:B------:R-:W-:Y:S01]  /*40d0*/  FFMA.FTZ R171, R171, R168, R172 ;  /* 0x000000a8abab7223 */ /* 0x000fe200000100ac */
[----:B------:R-:W-:Y:S01]  /*40e0*/  F2FP.F16.E4M3.UNPACK_B R172, R131 ;  /* 0x00000083ffac723e */ /* 0x000fe200020006ff */
[----:B------:R-:W-:Y:S01]  /*40f0*/  HADD2.F32 R133, -RZ, R133.H0_H0 ;  /* 0x20000085ff857230 */ /* 0x000fe20000004100 */
[----:B------:R-:W-:-:S02]  /*4100*/  F2FP.F16.E4M3.UNPACK_B R131, R167.H1 ;  /* 0x000000a7ff83723e */ /* 0x000fc400030006ff */
[----:B------:R-:W-:Y:S01]  /*4110*/  F2FP.F16.E4M3.UNPACK_B R167, R167 ;  /* 0x000000a7ffa7723e */ /* 0x000fe200020006ff */
[--C-:B------:R-:W-:Y:S01]  /*4120*/  HADD2.F32 R173, -RZ, R172.reuse.H1_H1 ;  /* 0x300000acffad7230 */ /* 0x100fe20000004100 */
[----:B------:R-:W-:Y:S01]  /*4130*/  F2FP.SATFINITE.E4M3.F32.PACK_AB_MERGE_C R171, R171, R42, RZ ;  /* 0x0000002aabab723e */ /* 0x000fe200048070ff */
[--C-:B------:R-:W-:Y:S02]  /*4140*/  HADD2.F32 R168, -RZ, R131.reuse.H1_H1 ;  /* 0x30000083ffa87230 */ /* 0x100fe40000004100 */
[----:B------:R-:W-:Y:S01]  /*4150*/  HADD2.F32 R131, -RZ, R131.H0_H0 ;  /* 0x20000083ff837230 */ /* 0x000fe20000004100 */
[----:B------:R-:W-:Y:S01]  /*4160*/  F2FP.SATFINITE.E4M3.F32.PACK_AB_MERGE_C R43, R43, R166, R171 ;  /* 0x000000a62b2b723e */ /* 0x000fe200048070ab */
[----:B------:R-:W-:Y:S02]  /*4170*/  HADD2.F32 R172, -RZ, R172.H0_H0 ;  /* 0x200000acffac7230 */ /* 0x000fe40000004100 */
[-C--:B------:R-:W-:Y:S01]  /*4180*/  FMUL.FTZ R174, R168, R173.reuse ;  /* 0x000000ada8ae7220 */ /* 0x080fe20000410000 */
[----:B------:R-:W-:-:S03]  /*4190*/  FMUL.FTZ R173, R131, R173 ;  /* 0x000000ad83ad7220 */ /* 0x000fc60000410000 */
[-C--:B------:R-:W-:Y:S01]  /*41a0*/  FFMA.FTZ R131, R131, R170.reuse, -R174 ;  /* 0x000000aa83837223 */ /* 0x080fe200000108ae */
[----:B------:R-:W-:Y:S01]  /*41b0*/  FFMA.FTZ R174, R168, R170, R173 ;  /* 0x000000aaa8ae7223 */ /* 0x000fe200000100ad */
[--C-:B------:R-:W-:Y:S02]  /*41c0*/  HADD2.F32 R168, -RZ, R167.reuse.H1_H1 ;  /* 0x300000a7ffa87230 */ /* 0x100fe40000004100 */
[----:B------:R-:W-:Y:S02]  /*41d0*/  HADD2.F32 R167, -RZ, R167.H0_H0 ;  /* 0x200000a7ffa77230 */ /* 0x000fe40000004100 */
[----:B------:R-:W-:Y:S01]  /*41e0*/  F2FP.SATFINITE.E4M3.F32.PACK_AB_MERGE_C R131, R174, R131, RZ ;  /* 0x00000083ae83723e */ /* 0x000fe200048070ff */
[-C--:B------:R-:W-:Y:S02]  /*41f0*/  FMUL.FTZ R170, R168, R172.reuse ;  /* 0x000000aca8aa7220 */ /* 0x080fe40000410000 */
[C---:B------:R-:W-:Y:S02]  /*4200*/  FMUL.FTZ R173, R167.reuse, R172 ;  /* 0x000000aca7ad7220 */ /* 0x040fe40000410000 */
[----:B------:R-:W-:-:S02]  /*4210*/  FFMA.FTZ R170, R167, R133, -R170 ;  /* 0x00000085a7aa7223 */ /* 0x000fc400000108aa */
[----:B------:R-:W-:-:S05]  /*4220*/  FFMA.FTZ R173, R168, R133, R173 ;  /* 0x00000085a8ad7223 */ /* 0x000fca00000100ad */
[----:B------:R-:W-:-:S07]  /*4230*/  F2FP.SATFINITE.E4M3.F32.PACK_AB_MERGE_C R42, R173, R170, R131 ;  /* 0x000000aaad2a723e */ /* 0x000fce0004807083 */
.L_x_1350:
[----:B------:R-:W-:Y:S05]  /*4240*/  BSYNC B3 ;  /* 0x0000000000037941 */ /* 0x000fea0003800000 */
.L_x_1349:
[----:B-1----:R3:W-:Y:S02]  /*4250*/  STG.E.128 desc[UR60][R48.64], R40 ;  /* 0x0000002830007986 */ /* 0x0027e4000c101d3c */
.L_x_1348:
[----:B------:R-:W-:Y:S05]  /*4260*/  BSYNC B2 ;  /* 0x0000000000027941 */ /* 0x000fea0003800000 */
.L_x_1347:
[----:B------:R-:W-:Y:S01]  /*4270*/  ISETP.NE.AND P2, PT, R35, RZ, PT ;  /* 0x000000ff2300720c */ /* 0x000fe20003f45270 */
[----:B------:R-:W-:-:S12]  /*4280*/  BSSY B2, `(.L_x_1351) ;  /* 0x0000072000027945 */ /* 0x000fd80003800000 */
[----:B------:R-:W-:Y:S05]  /*4290*/  @!P2 BRA `(.L_x_1352) ;  /* 0x0000000400c0a947 */ /* 0x000fea0003800000 */
[----:B01-3--:R0:W1:Y:S01]  /*42a0*/  LDS.128 R40, [R46+0x1a400] ;  /* 0x01a400002e287984 */ /* 0x00b0620000000c00 */
[----:B------:R-:W-:Y:S01]  /*42b0*/  ISETP.GE.AND P2, PT, R198, R127, PT ;  /* 0x0000007fc600720c */ /* 0x000fe20003f46270 */
[----:B------:R-:W-:-:S12]  /*42c0*/  BSSY B3, `(.L_x_1353) ;  /* 0x000006c000037945 */ /* 0x000fd80003800000 */
[----:B0-----:R-:W-:Y:S05]  /*42d0*/  @P2 BRA `(.L_x_1354) ;  /* 0x0000000400a82947 */ /* 0x001fea0003800000 */
[----:B------:R-:W-:Y:S01]  /*42e0*/  SHF.R.U32.HI R94, RZ, 0x8, R95 ;  /* 0x00000008ff5e7819 */ /* 0x000fe2000001165f */
[----:B-1----:R-:W-:Y:S01]  /*42f0*/  IMAD.MOV.U32 R130, RZ, RZ, R40 ;  /* 0x000000ffff827224 */ /* 0x002fe200078e0028 */
[----:B------:R-:W-:Y:S02]  /*4300*/  SHF.R.U32.HI R132, RZ, 0x8, R121 ;  /* 0x00000008ff847819 */ /* 0x000fe40000011679 */
[----:B------:R-:W-:Y:S02]  /*4310*/  LOP3.LUT R120, R95, 0xff0000ff, RZ, 0xc0, !PT ;  /* 0xff0000ff5f787812 */ /* 0x000fe400078ec0ff */
[----:B------:R-:W-:Y:S01]  /*4320*/  SHF.R.U32.HI R166, RZ, 0x10, R95 ;  /* 0x00000010ffa67819 */ /* 0x000fe2000001165f */
[----:B------:R-:W-:Y:S01]  /*4330*/  IMAD.SHL.U32 R95, R94, 0x100, RZ ;  /* 0x000001005e5f7824 */ /* 0x000fe200078e00ff */
[----:B------:R-:W-:Y:S01]  /*4340*/  LOP3.LUT R131, R121, 0xff0000ff, RZ, 0xc0, !PT ;  /* 0xff0000ff79837812 */ /* 0x000fe200078ec0ff */
[----:B------:R-:W-:Y:S01]  /*4350*/  IMAD.MOV.U32 R94, RZ, RZ, R41 ;  /* 0x000000ffff5e7224 */ /* 0x000fe200078e0029 */
[----:B------:R-:W-:Y:S01]  /*4360*/  SHF.R.U32.HI R133, RZ, 0x10, R121 ;  /* 0x00000010ff857819 */ /* 0x000fe20000011679 */
[----:B------:R-:W-:Y:S01]  /*4370*/  IMAD.SHL.U32 R132, R132, 0x100, RZ ;  /* 0x0000010084847824 */ /* 0x000fe200078e00ff */
[----:B------:R-:W-:Y:S01]  /*4380*/  LOP3.LUT R40, R120, 0xff00, R95, 0xf8, !PT ;  /* 0x0000ff0078287812 */ /* 0x000fe200078ef85f */
[----:B------:R-:W-:Y:S01]  /*4390*/  IMAD.U32 R95, R166, 0x10000, RZ ;  /* 0x00010000a65f7824 */ /* 0x000fe200078e00ff */
[----:B------:R-:W-:Y:S01]  /*43a0*/  F2FP.F16.E4M3.UNPACK_B R41, R94 ;  /* 0x0000005eff29723e */ /* 0x000fe200020006ff */
[----:B------:R-:W-:Y:S01]  /*43b0*/  IMAD.U32 R133, R133, 0x10000, RZ ;  /* 0x0001000085857824 */ /* 0x000fe200078e00ff */
[----:B------:R-:W-:-:S02]  /*43c0*/  LOP3.LUT R120, R131, 0xff00, R132, 0xf8, !PT ;  /* 0x0000ff0083787812 */ /* 0x000fc400078ef884 */
[-C--:B------:R-:W-:Y:S01]  /*43d0*/  F2FP.F16.E4M3.UNPACK_B R132, R165.reuse.H1 ;  /* 0x000000a5ff84723e */ /* 0x080fe200030006ff */
[--C-:B------:R-:W-:Y:S01]  /*43e0*/  HADD2.F32 R121, -RZ, R41.reuse.H1_H1 ;  /* 0x30000029ff797230 */ /* 0x100fe20000004100 */
[----:B------:R-:W-:Y:S01]  /*43f0*/  LOP3.LUT R40, R40, 0xff0000, R95, 0xf8, !PT ;  /* 0x00ff000028287812 */ /* 0x000fe200078ef85f */
[----:B------:R-:W-:Y:S01]  /*4400*/  HADD2.F32 R95, -RZ, R41.H0_H0 ;  /* 0x20000029ff5f7230 */ /* 0x000fe20000004100 */
[----:B------:R-:W-:Y:S01]  /*4410*/  F2FP.F16.E4M3.UNPACK_B R131, R164.H1 ;  /* 0x000000a4ff83723e */ /* 0x000fe200030006ff */
[--C-:B------:R-:W-:Y:S01]  /*4420*/  HADD2.F32 R168, -RZ, R132.reuse.H0_H0 ;  /* 0x20000084ffa87230 */ /* 0x100fe20000004100 */
[----:B------:R-:W-:Y:S01]  /*4430*/  LOP3.LUT R41, R120, 0xff0000, R133, 0xf8, !PT ;  /* 0x00ff000078297812 */ /* 0x000fe200078ef885 */
[----:B------:R-:W-:Y:S01]  /*4440*/  HADD2.F32 R169, -RZ, R132.H1_H1 ;  /* 0x30000084ffa97230 */ /* 0x000fe20000004100 */
[----:B------:R-:W-:Y:S01]  /*4450*/  F2FP.F16.E4M3.UNPACK_B R120, R94.H1 ;  /* 0x0000005eff78723e */ /* 0x000fe200030006ff */
[--C-:B------:R-:W-:Y:S02]  /*4460*/  HADD2.F32 R166, -RZ, R131.reuse.H0_H0 ;  /* 0x20000083ffa67230 */ /* 0x100fe40000004100 */
[-C--:B------:R-:W-:Y:S01]  /*4470*/  FMUL.FTZ R94, R121, R168.reuse ;  /* 0x000000a8795e7220 */ /* 0x080fe20000410000 */
[----:B------:R-:W-:Y:S01]  /*4480*/  FMUL.FTZ R168, R95, R168 ;  /* 0x000000a85fa87220 */ /* 0x000fe20000410000 */
[----:B------:R-:W-:Y:S01]  /*4490*/  HADD2.F32 R133, -RZ, R131.H1_H1 ;  /* 0x30000083ff857230 */ /* 0x000fe20000004100 */
[----:B------:R-:W-:Y:S01]  /*44a0*/  F2FP.F16.E4M3.UNPACK_B R167, R165 ;  /* 0x000000a5ffa7723e */ /* 0x000fe200020006ff */
[----:B------:R-:W-:-:S02]  /*44b0*/  HADD2.F32 R132, -RZ, R120.H1_H1 ;  /* 0x30000078ff847230 */ /* 0x000fc40000004100 */
[-C--:B------:R-:W-:Y:S01]  /*44c0*/  FFMA.FTZ R94, R95, R166.reuse, -R94 ;  /* 0x000000a65f5e7223 */ /* 0x080fe2000001085e */
[----:B------:R-:W-:Y:S02]  /*44d0*/  HADD2.F32 R120, -RZ, R120.H0_H0 ;  /* 0x20000078ff787230 */ /* 0x000fe40000004100 */
[----:B------:R-:W-:Y:S01]  /*44e0*/  FFMA.FTZ R95, R121, R166, R168 ;  /* 0x000000a6795f7223 */ /* 0x000fe200000100a8 */
[----:B------:R-:W-:Y:S01]  /*44f0*/  F2FP.F16.E4M3.UNPACK_B R121, R130.H1 ;  /* 0x00000082ff79723e */ /* 0x000fe200030006ff */
[-C--:B------:R-:W-:Y:S01]  /*4500*/  FMUL.FTZ R131, R132, R169.reuse ;  /* 0x000000a984837220 */ /* 0x080fe20000410000 */
[----:B------:R-:W-:Y:S01]  /*4510*/  F2FP.F16.E4M3.UNPACK_B R165, R164 ;  /* 0x000000a4ffa5723e */ /* 0x000fe200020006ff */
[C---:B------:R-:W-:Y:S01]  /*4520*/  FMUL.FTZ R169, R120.reuse, R169 ;  /* 0x000000a978a97220 */ /* 0x040fe20000410000 */
[----:B------:R-:W-:Y:S02]  /*4530*/  HADD2.F32 R168, -RZ, R167.H1_H1 ;  /* 0x300000a7ffa87230 */ /* 0x000fe40000004100 */
[----:B------:R-:W-:Y:S01]  /*4540*/  FFMA.FTZ R120, R120, R133, -R131 ;  /* 0x0000008578787223 */ /* 0x000fe20000010883 */
[----:B------:R-:W-:-:S02]  /*4550*/  HADD2.F32 R164, -RZ, R121.H1_H1 ;  /* 0x30000079ffa47230 */ /* 0x000fc40000004100 */
[----:B------:R-:W-:Y:S02]  /*4560*/  HADD2.F32 R131, -RZ, R121.H0_H0 ;  /* 0x20000079ff837230 */ /* 0x000fe40000004100 */
[----:B------:R-:W-:Y:S01]  /*4570*/  FFMA.FTZ R121, R132, R133, R169 ;  /* 0x0000008584797223 */ /* 0x000fe200000100a9 */
[----:B------:R-:W-:Y:S01]  /*4580*/  F2FP.F16.E4M3.UNPACK_B R132, R130 ;  /* 0x00000082ff84723e */ /* 0x000fe200020006ff */
[----:B------:R-:W-:Y:S02]  /*4590*/  HADD2.F32 R166, -RZ, R165.H1_H1 ;  /* 0x300000a5ffa67230 */ /* 0x000fe40000004100 */
[-C--:B------:R-:W-:Y:S01]  /*45a0*/  FMUL.FTZ R130, R164, R168.reuse ;  /* 0x000000a8a4827220 */ /* 0x080fe20000410000 */
[----:B------:R-:W-:Y:S01]  /*45b0*/  FMUL.FTZ R169, R131, R168 ;  /* 0x000000a883a97220 */ /* 0x000fe20000410000 */
[----:B------:R-:W-:Y:S02]  /*45c0*/  HADD2.F32 R167, -RZ, R167.H0_H0 ;  /* 0x200000a7ffa77230 */ /* 0x000fe40000004100 */
[----:B------:R-:W-:-:S02]  /*45d0*/  HADD2.F32 R133, -RZ, R132.H1_H1 ;  /* 0x30000084ff857230 */ /* 0x000fc40000004100 */
[-C--:B------:R-:W-:Y:S01]  /*45e0*/  FFMA.FTZ R130, R131, R166.reuse, -R130 ;  /* 0x000000a683827223 */ /* 0x080fe20000010882 */
[----:B------:R-:W-:Y:S01]  /*45f0*/  FFMA.FTZ R131, R164, R166, R169 ;  /* 0x000000a6a4837223 */ /* 0x000fe200000100a9 */
[----:B------:R-:W-:Y:S02]  /*4600*/  HADD2.F32 R132, -RZ, R132.H0_H0 ;  /* 0x20000084ff847230 */ /* 0x000fe40000004100 */
[----:B------:R-:W-:Y:S02]  /*4610*/  HADD2.F32 R166, -RZ, R165.H0_H0 ;  /* 0x200000a5ffa67230 */ /* 0x000fe40000004100 */
[-C--:B------:R-:W-:Y:S01]  /*4620*/  FMUL.FTZ R169, R133, R167.reuse ;  /* 0x000000a785a97220 */ /* 0x080fe20000410000 */
[----:B------:R-:W-:Y:S02]  /*4630*/  IMAD.MOV.U32 R165, RZ, RZ, R43 ;  /* 0x000000ffffa57224 */ /* 0x000fe400078e002b */
[C---:B------:R-:W-:Y:S01]  /*4640*/  FMUL.FTZ R168, R132.reuse, R167 ;  /* 0x000000a784a87220 */ /* 0x040fe20000410000 */
[----:B------:R-:W-:Y:S01]  /*4650*/  F2FP.SATFINITE.E4M3.F32.PACK_AB_MERGE_C R130, R131, R130, RZ ;  /* 0x000000828382723e */ /* 0x000fe200048070ff */
[-C--:B------:R-:W-:Y:S01]  /*4660*/  FFMA.FTZ R43, R132, R166.reuse, -R169 ;  /* 0x000000a6842b7223 */ /* 0x080fe200000108a9 */
[----:B------:R-:W-:Y:S01]  /*4670*/  F2FP.F16.E4M3.UNPACK_B R169, R41.H1 ;  /* 0x00000029ffa9723e */ /* 0x000fe200030006ff */
[----:B------:R-:W-:Y:S01]  /*4680*/  FFMA.FTZ R132, R133, R166, R168 ;  /* 0x000000a685847223 */ /* 0x000fe200000100a8 */
[----:B------:R-:W-:-:S02]  /*4690*/  F2FP.F16.E4M3.UNPACK_B R164, R165 ;  /* 0x000000a5ffa4723e */ /* 0x000fc400020006ff */
[----:B------:R-:W-:Y:S01]  /*46a0*/  F2FP.F16.E4M3.UNPACK_B R168, R40.H1 ;  /* 0x00000028ffa8723e */ /* 0x000fe200030006ff */
[----:B------:R-:W-:Y:S01]  /*46b0*/  HADD2.F32 R133, -RZ, R169.H0_H0 ;  /* 0x200000a9ff857230 */ /* 0x000fe20000004100 */
[----:B------:R-:W-:Y:S01]  /*46c0*/  F2FP.F16.E4M3.UNPACK_B R165, R165.H1 ;  /* 0x000000a5ffa5723e */ /* 0x000fe200030006ff */
[--C-:B------:R-:W-:Y:S02]  /*46d0*/  HADD2.F32 R166, -RZ, R164.reuse.H1_H1 ;  /* 0x300000a4ffa67230 */ /* 0x100fe40000004100 */
[----:B------:R-:W-:Y:S02]  /*46e0*/  HADD2.F32 R164, -RZ, R164.H0_H0 ;  /* 0x200000a4ffa47230 */ /* 0x000fe40000004100 */
[--C-:B------:R-:W-:Y:S02]  /*46f0*/  HADD2.F32 R167, -RZ, R168.reuse.H0_H0 ;  /* 0x200000a8ffa77230 */ /* 0x100fe40000004100 */
[----:B------:R-:W-:Y:S01]  /*4700*/  FMUL.FTZ R171, R166, R133 ;  /* 0x00000085a6ab7220 */ /* 0x000fe20000410000 */
[----:B------:R-:W-:-:S02]  /*4710*/  HADD2.F32 R168, -RZ, R168.H1_H1 ;  /* 0x300000a8ffa87230 */ /* 0x000fc40000004100 */
[C---:B------:R-:W-:Y:S01]  /*4720*/  FMUL.FTZ R173, R164.reuse, R133 ;  /* 0x00000085a4ad7220 */ /* 0x040fe20000410000 */
[----:B------:R-:W-:-:S03]  /*4730*/  FFMA.FTZ R133, R164, R167, -R171 ;  /* 0x000000a7a4857223 */ /* 0x000fc600000108ab */
[----:B------:R-:W-:Y:S01]  /*4740*/  FFMA.FTZ R164, R166, R167, R173 ;  /* 0x000000a7a6a47223 */ /* 0x000fe200000100ad */
[----:B------:R-:W-:Y:S02]  /*4750*/  IMAD.MOV.U32 R166, RZ, RZ, R42 ;  /* 0x000000ffffa67224 */ /* 0x000fe400078e002a */
[----:B------:R-:W-:Y:S01]  /*4760*/  HADD2.F32 R42, -RZ, R169.H1_H1 ;  /* 0x300000a9ff2a7230 */ /* 0x000fe20000004100 */
[----:B------:R-:W-:Y:S01]  /*4770*/  F2FP.F16.E4M3.UNPACK_B R169, R41 ;  /* 0x00000029ffa9723e */ /* 0x000fe200020006ff */
[--C-:B------:R-:W-:Y:S02]  /*4780*/  HADD2.F32 R167, -RZ, R165.reuse.H1_H1 ;  /* 0x300000a5ffa77230 */ /* 0x100fe40000004100 */
[----:B------:R-:W-:-:S03]  /*4790*/  HADD2.F32 R165, -RZ, R165.H0_H0 ;  /* 0x200000a5ffa57230 */ /* 0x000fc60000004100 */
[-C--:B------:R-:W-:Y:S02]  /*47a0*/  FMUL.FTZ R170, R167, R42.reuse ;  /* 0x0000002aa7aa7220 */ /* 0x080fe40000410000 */
[C---:B------:R-:W-:Y:S02]  /*47b0*/  FMUL.FTZ R172, R165.reuse, R42 ;  /* 0x0000002aa5ac7220 */ /* 0x040fe40000410000 */
[-C--:B------:R-:W-:Y:S02]  /*47c0*/  FFMA.FTZ R42, R165, R168.reuse, -R170 ;  /* 0x000000a8a52a7223 */ /* 0x080fe400000108aa */
[----:B------:R-:W-:Y:S01]  /*47d0*/  FFMA.FTZ R165, R167, R168, R172 ;  /* 0x000000a8a7a57223 */ /* 0x000fe200000100ac */
[----:B------:R-:W-:Y:S02]  /*47e0*/  F2FP.F16.E4M3.UNPACK_B R167, R166.H1 ;  /* 0x000000a6ffa7723e */ /* 0x000fe400030006ff */
        /* <DEDUP_REMOVED lines=12> */
[----:B------:R-:W-:Y:S01]  /*48b0*/  FFMA.FTZ R167, R41, R170, R174 ;  /* 0x000000aa29a77223 */ /* 0x000fe200000100ae */
[--C-:B------:R-:W-:Y:S01]  /*48c0*/  HADD2.F32 R41, -RZ, R166.reuse.H1_H1 ;  /* 0x300000a6ff297230 */ /* 0x100fe20000004100 */
[----:B------:R-:W-:Y:S01]  /*48d0*/  F2FP.SATFINITE.E4M3.F32.PACK_AB_MERGE_C R170, R121, R120, RZ ;  /* 0x0000007879aa723e */ /* 0x000fe200048070ff */
[----:B------:R-:W-:-:S02]  /*48e0*/  HADD2.F32 R166, -RZ, R166.H0_H0 ;  /* 0x200000a6ffa67230 */ /* 0x000fc40000004100 */
[----:B------:R-:W-:Y:S01]  /*48f0*/  F2FP.SATFINITE.E4M3.F32.PACK_AB_MERGE_C R167, R167, R40, RZ ;  /* 0x00000028a7a7723e */ /* 0x000fe200048070ff */
[C---:B------:R-:W-:Y:S01]  /*4900*/  FMUL.FTZ R121, R41.reuse, R169 ;  /* 0x000000a929797220 */ /* 0x040fe20000410000 */
[----:B------:R-:W-:Y:S01]  /*4910*/  F2FP.SATFINITE.E4M3.F32.PACK_AB_MERGE_C R40, R132, R43, R130 ;  /* 0x0000002b8428723e */ /* 0x000fe20004807082 */
[----:B------:R-:W-:Y:S01]  /*4920*/  FMUL.FTZ R120, R166, R169 ;  /* 0x000000a9a6787220 */ /* 0x000fe20000410000 */
[----:B------:R-:W-:Y:S01]  /*4930*/  F2FP.SATFINITE.E4M3.F32.PACK_AB_MERGE_C R43, R164, R133, R165 ;  /* 0x00000085a42b723e */ /* 0x000fe200048070a5 */
[-C--:B------:R-:W-:Y:S02]  /*4940*/  FFMA.FTZ R121, R166, R168.reuse, -R121 ;  /* 0x000000a8a6797223 */ /* 0x080fe40000010879 */
[----:B------:R-:W-:Y:S01]  /*4950*/  FFMA.FTZ R120, R41, R168, R120 ;  /* 0x000000a829787223 */ /* 0x000fe20000010078 */
[----:B------:R-:W-:-:S04]  /*4960*/  F2FP.SATFINITE.E4M3.F32.PACK_AB_MERGE_C R41, R95, R94, R170 ;  /* 0x0000005e5f29723e */ /* 0x000fc800048070aa */
[----:B------:R-:W-:-:S07]  /*4970*/  F2FP.SATFINITE.E4M3.F32.PACK_AB_MERGE_C R42, R120, R121, R167 ;  /* 0x00000079782a723e */ /* 0x000fce00048070a7 */
.L_x_1354:
[----:B------:R-:W-:Y:S05]  /*4980*/  BSYNC B3 ;  /* 0x0000000000037941 */ /* 0x000fea0003800000 */
.L_x_1353:
[----:B-1----:R4:W-:Y:S02]  /*4990*/  STG.E.128 desc[UR60][R48.64+0x20], R40 ;  /* 0x0000202830007986 */ /* 0x0029e4000c101d3c */
.L_x_1352:
[----:B------:R-:W-:Y:S05]  /*49a0*/  BSYNC B2 ;  /* 0x0000000000027941 */ /* 0x000fea0003800000 */
.L_x_1351:
[----:B------:R-:W-:Y:S01]  /*49b0*/  ISETP.NE.AND P2, PT, R36, RZ, PT ;  /* 0x000000ff2400720c */ /* 0x000fe20003f45270 */
[----:B------:R-:W-:-:S12]  /*49c0*/  BSSY B2, `(.L_x_1355) ;  /* 0x000006f000027945 */ /* 0x000fd80003800000 */
        /* <DEDUP_REMOVED lines=9> */
[----:B------:R-:W-:Y:S02]  /*4a60*/  SHF.R.U32.HI R95, RZ, 0x10, R93 ;  /* 0x00000010ff5f7819 */ /* 0x000fe4000001165d */
[----:B------:R-:W-:Y:S01]  /*4a70*/  LOP3.LUT R94, R93, 0xff0000ff, RZ, 0xc0, !PT ;  /* 0xff0000ff5d5e7812 */ /* 0x000fe200078ec0ff */
[----:B------:R-:W-:Y:S01]  /*4a80*/  IMAD.SHL.U32 R93, R92, 0x100, RZ ;  /* 0x000001005c5d7824 */ /* 0x000fe200078e00ff */
[----:B------:R-:W-:Y:S01]  /*4a90*/  LOP3.LUT R87, R87, 0xff0000ff, RZ, 0xc0, !PT ;  /* 0xff0000ff57577812 */ /* 0x000fe200078ec0ff */
[----:B-1----:R-:W-:Y:S01]  /*4aa0*/  IMAD.MOV.U32 R92, RZ, RZ, R40 ;  /* 0x000000ffff5c7224 */ /* 0x002fe200078e0028 */
[----:B------:R-:W-:-:S02]  /*4ab0*/  F2FP.F16.E4M3.UNPACK_B R40, R41 ;  /* 0x00000029ff28723e */ /* 0x000fc400020006ff */
[----:B------:R-:W-:Y:S01]  /*4ac0*/  LOP3.LUT R87, R87, 0xff00, R86, 0xf8, !PT ;  /* 0x0000ff0057577812 */ /* 0x000fe200078ef856 */
[----:B------:R-:W-:Y:S01]  /*4ad0*/  IMAD.U32 R86, R121, 0x10000, RZ ;  /* 0x0001000079567824 */ /* 0x000fe200078e00ff */
[----:B------:R-:W-:Y:S01]  /*4ae0*/  LOP3.LUT R120, R94, 0xff00, R93, 0xf8, !PT ;  /* 0x0000ff005e787812 */ /* 0x000fe200078ef85d */
[----:B------:R-:W-:Y:S01]  /*4af0*/  IMAD.U32 R93, R95, 0x10000, RZ ;  /* 0x000100005f5d7824 */ /* 0x000fe200078e00ff */
        /* <DEDUP_REMOVED lines=26> */
[----:B------:R-:W-:-:S02]  /*4ca0*/  HADD2.F32 R120, -RZ, R93.H1_H1 ;  /* 0x3000005dff787230 */ /* 0x000fc40000004100 */
[----:B------:R-:W-:Y:S02]  /*4cb0*/  HADD2.F32 R95, -RZ, R93.H0_H0 ;  /* 0x2000005dff5f7230 */ /* 0x000fe40000004100 */
[----:B------:R-:W-:Y:S02]  /*4cc0*/  HADD2.F32 R161, -RZ, R161.H0_H0 ;  /* 0x200000a1ffa17230 */ /* 0x000fe40000004100 */
[-C--:B------:R-:W-:Y:S01]  /*4cd0*/  FMUL.FTZ R132, R120, R121.reuse ;  /* 0x0000007978847220 */ /* 0x080fe20000410000 */
[--C-:B------:R-:W-:Y:S02]  /*4ce0*/  HADD2.F32 R94, -RZ, R92.reuse.H1_H1 ;  /* 0x3000005cff5e7230 */ /* 0x100fe40000004100 */
[----:B------:R-:W-:Y:S01]  /*4cf0*/  FMUL.FTZ R121, R95, R121 ;  /* 0x000000795f797220 */ /* 0x000fe20000410000 */
[----:B------:R-:W-:Y:S02]  /*4d00*/  HADD2.F32 R93, -RZ, R92.H0_H0 ;  /* 0x2000005cff5d7230 */ /* 0x000fe40000004100 */
[----:B------:R-:W-:-:S02]  /*4d10*/  HADD2.F32 R92, -RZ, R160.H1_H1 ;  /* 0x300000a0ff5c7230 */ /* 0x000fc40000004100 */
[-C--:B------:R-:W-:Y:S01]  /*4d20*/  FMUL.FTZ R130, R94, R161.reuse ;  /* 0x000000a15e827220 */ /* 0x080fe20000410000 */
[----:B------:R-:W-:Y:S02]  /*4d30*/  HADD2.F32 R160, -RZ, R160.H0_H0 ;  /* 0x200000a0ffa07230 */ /* 0x000fe40000004100 */
[----:B------:R-:W-:Y:S01]  /*4d40*/  FMUL.FTZ R161, R93, R161 ;  /* 0x000000a15da17220 */ /* 0x000fe20000410000 */
[-C--:B------:R-:W-:Y:S01]  /*4d50*/  FFMA.FTZ R95, R95, R92.reuse, -R132 ;  /* 0x0000005c5f5f7223 */ /* 0x080fe20000010884 */
[----:B------:R-:W-:Y:S01]  /*4d60*/  FFMA.FTZ R132, R120, R92, R121 ;  /* 0x0000005c78847223 */ /* 0x000fe20000010079 */
[-C--:B------:R-:W-:Y:S01]  /*4d70*/  FFMA.FTZ R92, R93, R160.reuse, -R130 ;  /* 0x000000a05d5c7223 */ /* 0x080fe20000010882 */
[----:B------:R-:W-:Y:S01]  /*4d80*/  FFMA.FTZ R93, R94, R160, R161 ;  /* 0x000000a05e5d7223 */ /* 0x000fe200000100a1 */
[----:B------:R-:W-:Y:S02]  /*4d90*/  F2FP.F16.E4M3.UNPACK_B R120, R43.H1 ;  /* 0x0000002bff78723e */ /* 0x000fe400030006ff */
[----:B------:R-:W-:-:S02]  /*4da0*/  F2FP.SATFINITE.E4M3.F32.PACK_AB_MERGE_C R94, R164, R133, RZ ;  /* 0x00000085a45e723e */ /* 0x000fc400048070ff */
[----:B------:R-:W-:Y:S01]  /*4db0*/  F2FP.F16.E4M3.UNPACK_B R164, R87.H1 ;  /* 0x00000057ffa4723e */ /* 0x000fe200030006ff */
[--C-:B------:R-:W-:Y:S01]  /*4dc0*/  HADD2.F32 R133, -RZ, R120.reuse.H1_H1 ;  /* 0x30000078ff857230 */ /* 0x100fe20000004100 */
[----:B------:R-:W-:Y:S01]  /*4dd0*/  F2FP.SATFINITE.E4M3.F32.PACK_AB_MERGE_C R95, R132, R95, RZ ;  /* 0x0000005f845f723e */ /* 0x000fe200048070ff */
[----:B------:R-:W-:Y:S01]  /*4de0*/  HADD2.F32 R132, -RZ, R120.H0_H0 ;  /* 0x20000078ff847230 */ /* 0x000fe20000004100 */
[----:B------:R-:W-:Y:S01]  /*4df0*/  F2FP.F16.E4M3.UNPACK_B R120, R86.H1 ;  /* 0x00000056ff78723e */ /* 0x000fe200030006ff */
[--C-:B------:R-:W-:Y:S01]  /*4e00*/  HADD2.F32 R160, -RZ, R164.reuse.H1_H1 ;  /* 0x300000a4ffa07230 */ /* 0x100fe20000004100 */
[----:B------:R-:W-:Y:S01]  /*4e10*/  F2FP.F16.E4M3.UNPACK_B R130, R42.H1 ;  /* 0x0000002aff82723e */ /* 0x000fe200030006ff */
        /* <DEDUP_REMOVED lines=39> */
.L_x_1358:
[----:B------:R-:W-:Y:S05]  /*5090*/  BSYNC B3 ;  /* 0x0000000000037941 */ /* 0x000fea0003800000 */
.L_x_1357:
[----:B-1----:R0:W-:Y:S02]  /*50a0*/  STG.E.128 desc[UR60][R48.64+0x40], R40 ;  /* 0x0000402830007986 */ /* 0x0021e4000c101d3c */
.L_x_1356:
[----:B------:R-:W-:Y:S05]  /*50b0*/  BSYNC B2 ;  /* 0x0000000000027941 */ /* 0x000fea0003800000 */
.L_x_1355:
        /* <DEDUP_REMOVED lines=9> */
[----:B------:R-:W-:Y:S02]  /*5150*/  LOP3.LUT R82, R83, 0xff0000ff, RZ, 0xc0, !PT ;  /* 0xff0000ff53527812 */ /* 0x000fe400078ec0ff */
[----:B------:R-:W-:Y:S01]  /*5160*/  SHF.R.U32.HI R87, RZ, 0x10, R83 ;  /* 0x00000010ff577819 */ /* 0x000fe20000011653 */
[----:B------:R-:W-:Y:S01]  /*5170*/  IMAD.SHL.U32 R83, R93, 0x100, RZ ;  /* 0x000001005d537824 */ /* 0x000fe200078e00ff */
[----:B------:R-:W-:Y:S02]  /*5180*/  LOP3.LUT R86, R85, 0xff0000ff, RZ, 0xc0, !PT ;  /* 0xff0000ff55567812 */ /* 0x000fe400078ec0ff */
[----:B------:R-:W-:Y:S01]  /*5190*/  SHF.R.U32.HI R92, RZ, 0x10, R85 ;  /* 0x00000010ff5c7819 */ /* 0x000fe20000011655 */
[----:B------:R-:W-:Y:S01]  /*51a0*/  IMAD.SHL.U32 R85, R84, 0x100, RZ ;  /* 0x0000010054557824 */ /* 0x000fe200078e00ff */
[----:B------:R-:W-:Y:S01]  /*51b0*/  LOP3.LUT R82, R82, 0xff00, R83, 0xf8, !PT ;  /* 0x0000ff0052527812 */ /* 0x000fe200078ef853 */
[----:B------:R-:W-:-:S02]  /*51c0*/  IMAD.U32 R83, R87, 0x10000, RZ ;  /* 0x0001000057537824 */ /* 0x000fc400078e00ff */
[----:B-1----:R-:W-:Y:S01]  /*51d0*/  IMAD.MOV.U32 R84, RZ, RZ, R40 ;  /* 0x000000ffff547224 */ /* 0x002fe200078e0028 */
        /* <DEDUP_REMOVED lines=32> */
[--C-:B------:R-:W-:Y:S02]  /*53e0*/  HADD2.F32 R85, -RZ, R84.reuse.H0_H0 ;  /* 0x20000054ff557230 */ /* 0x100fe40000004100 */
[----:B------:R-:W-:Y:S01]  /*53f0*/  FMUL.FTZ R120, R92, R93 ;  /* 0x0000005d5c787220 */ /* 0x000fe20000410000 */
[----:B------:R-:W-:-:S02]  /*5400*/  HADD2.F32 R86, -RZ, R84.H1_H1 ;  /* 0x30000054ff567230 */ /* 0x000fc40000004100 */
[----:B------:R-:W-:Y:S01]  /*5410*/  FMUL.FTZ R93, R87, R93 ;  /* 0x0000005d575d7220 */ /* 0x000fe20000410000 */
[----:B------:R-:W-:Y:S01]  /*5420*/  HADD2.F32 R159, -RZ, R159.H0_H0 ;  /* 0x2000009fff9f7230 */ /* 0x000fe20000004100 */
[----:B------:R-:W-:Y:S01]  /*5430*/  F2FP.F16.E4M3.UNPACK_B R95, R82 ;  /* 0x00000052ff5f723e */ /* 0x000fe200020006ff */
        /* <DEDUP_REMOVED lines=54> */
.L_x_1362:
[----:B------:R-:W-:Y:S05]  /*57a0*/  BSYNC B3 ;  /* 0x0000000000037941 */ /* 0x000fea0003800000 */
.L_x_1361:
[----:B-1----:R0:W-:Y:S02]  /*57b0*/  STG.E.128 desc[UR60][R48.64+0x60], R40 ;  /* 0x0000602830007986 */ /* 0x0021e4000c101d3c */
.L_x_1360:
[----:B------:R-:W-:Y:S05]  /*57c0*/  BSYNC B2 ;  /* 0x0000000000027941 */ /* 0x000fea0003800000 */
.L_x_1359:
        /* <DEDUP_REMOVED lines=51> */
[----:B------:R-:W-:Y:S02]  /*5b00*/  HADD2.F32 R155, -RZ, R155.H0_H0 ;  /* 0x2000009bff9b7230 */ /* 0x000fe40000004100 */
[----:B------:R-:W-:Y:S01]  /*5b10*/  FMUL.FTZ R92, R84, R85 ;  /* 0x00000055545c7220 */ /* 0x000fe20000410000 */
[----:B------:R-:W-:-:S02]  /*5b20*/  HADD2.F32 R81, -RZ, R80.H0_H0 ;  /* 0x20000050ff517230 */ /* 0x000fc40000004100 */
[----:B------:R-:W-:Y:S01]  /*5b30*/  FMUL.FTZ R85, R83, R85 ;  /* 0x0000005553557220 */ /* 0x000fe20000410000 */
[----:B------:R-:W-:Y:S02]  /*5b40*/  HADD2.F32 R82, -RZ, R80.H1_H1 ;  /* 0x30000050ff527230 */ /* 0x000fe40000004100 */
        /* <DEDUP_REMOVED lines=54> */
.L_x_1366:
[----:B------:R-:W-:Y:S05]  /*5eb0*/  BSYNC B3 ;  /* 0x0000000000037941 */ /* 0x000fea0003800000 */
.L_x_1365:
[----:B-1----:R0:W-:Y:S02]  /*5ec0*/  STG.E.128 desc[UR60][R48.64+0x80], R40 ;  /* 0x0000802830007986 */ /* 0x0021e4000c101d3c */
.L_x_1364:
[----:B------:R-:W-:Y:S05]  /*5ed0*/  BSYNC B2 ;  /* 0x0000000000027941 */ /* 0x000fea0003800000 */
.L_x_1363:
        /* <DEDUP_REMOVED lines=46> */
[----:B------:R-:W-:-:S02]  /*61c0*/  HADD2.F32 R79, -RZ, R77.H0_H0 ;  /* 0x2000004dff4f7230 */ /* 0x000fc40000004100 */
[----:B------:R-:W-:Y:S01]  /*61d0*/  HADD2.F32 R80, -RZ, R77.H1_H1 ;  /* 0x3000004dff507230 */ /* 0x000fe20000004100 */
[----:B------:R-:W-:Y:S01]  /*61e0*/  F2FP.SATFINITE.E4M3.F32.PACK_AB_MERGE_C R95, R86, R85, RZ ;  /* 0x00000055565f723e */ /* 0x000fe200048070ff */
[--C-:B------:R-:W-:Y:S02]  /*61f0*/  HADD2.F32 R77, -RZ, R76.reuse.H0_H0 ;  /* 0x2000004cff4d7230 */ /* 0x100fe40000004100 */
[-C--:B------:R-:W-:Y:S01]  /*6200*/  FMUL.FTZ R83, R79, R81.reuse ;  /* 0x000000514f537220 */ /* 0x080fe20000410000 */
[----:B------:R-:W-:Y:S02]  /*6210*/  HADD2.F32 R78, -RZ, R76.H1_H1 ;  /* 0x3000004cff4e7230 */ /* 0x000fe40000004100 */
[----:B------:R-:W-:Y:S01]  /*6220*/  FMUL.FTZ R84, R80, R81 ;  /* 0x0000005150547220 */ /* 0x000fe20000410000 */
[----:B------:R-:W-:Y:S01]  /*6230*/  HADD2.F32 R154, -RZ, R154.H0_H0 ;  /* 0x2000009aff9a7230 */ /* 0x000fe20000004100 */
[----:B------:R-:W-:Y:S01]  /*6240*/  F2FP.F16.E4M3.UNPACK_B R85, R75.H1 ;  /* 0x0000004bff55723e */ /* 0x000fe200030006ff */
[--C-:B------:R-:W-:Y:S01]  /*6250*/  HADD2.F32 R76, -RZ, R148.reuse.H1_H1 ;  /* 0x30000094ff4c7230 */ /* 0x100fe20000004100 */
[----:B------:R-:W-:Y:S01]  /*6260*/  F2FP.SATFINITE.E4M3.F32.PACK_AB_MERGE_C R41, R41, R40, R95 ;  /* 0x000000282929723e */ /* 0x000fe2000480705f */
[----:B------:R-:W-:-:S02]  /*6270*/  HADD2.F32 R148, -RZ, R148.H0_H0 ;  /* 0x20000094ff947230 */ /* 0x000fc40000004100 */
        /* <DEDUP_REMOVED lines=51> */
.L_x_1368:
[----:B------:R-:W-:Y:S05]  /*65b0*/  BSYNC B2 ;  /* 0x0000000000027941 */ /* 0x000fea0003800000 */
.L_x_1367:
[----:B-1----:R0:W-:Y:S02]  /*65c0*/  STG.E.128 desc[UR60][R48.64+0xa0], R40 ;  /* 0x0000a02830007986 */ /* 0x0021e4000c101d3c */
.L_x_1346:
[----:B------:R-:W-:Y:S05]  /*65d0*/  BSYNC B1 ;  /* 0x0000000000017941 */ /* 0x000fea0003800000 */
.L_x_1345:
        /* <DEDUP_REMOVED lines=15> */
[----:B------:R-:W-:Y:S02]  /*66d0*/  LOP3.LUT R71, R73, 0xff0000ff, RZ, 0xc0, !PT ;  /* 0xff0000ff49477812 */ /* 0x000fe400078ec0ff */
[----:B------:R-:W-:-:S02]  /*66e0*/  SHF.R.U32.HI R73, RZ, 0x10, R73 ;  /* 0x00000010ff497819 */ /* 0x000fc40000011649 */
[----:B------:R-:W-:Y:S01]  /*66f0*/  LOP3.LUT R49, R49, 0xff00, R70, 0xf8, !PT ;  /* 0x0000ff0031317812 */ /* 0x000fe200078ef846 */
[----:B------:R-:W-:Y:S01]  /*6700*/  IMAD.U32 R70, R74, 0x10000, RZ ;  /* 0x000100004a467824 */ /* 0x000fe200078e00ff */
[----:B------:R-:W-:Y:S01]  /*6710*/  LOP3.LUT R72, R71, 0xff00, R72, 0xf8, !PT ;  /* 0x0000ff0047487812 */ /* 0x000fe200078ef848 */
[----:B------:R-:W-:Y:S01]  /*6720*/  IMAD.U32 R73, R73, 0x10000, RZ ;  /* 0x0001000049497824 */ /* 0x000fe200078e00ff */
        /* <DEDUP_REMOVED lines=90> */
.L_x_1373:
[----:B------:R-:W-:Y:S05]  /*6cd0*/  BSYNC B2 ;  /* 0x0000000000027941 */ /* 0x000fea0003800000 */
.L_x_1372:
[----:B-1----:R0:W-:Y:S02]  /*6ce0*/  STG.E.128 desc[UR60][R44.64], R40 ;  /* 0x000000282c007986 */ /* 0x0021e4000c101d3c */
.L_x_1371:
[----:B------:R-:W-:Y:S05]  /*6cf0*/  BSYNC B1 ;  /* 0x0000000000017941 */ /* 0x000fea0003800000 */
.L_x_1370:
        /* <DEDUP_REMOVED lines=18> */
[----:B------:R-:W-:-:S02]  /*6e20*/  F2FP.F16.E4M3.UNPACK_B R40, R41 ;  /* 0x00000029ff28723e */ /* 0x000fc400020006ff */
[----:B------:R-:W-:Y:S01]  /*6e30*/  LOP3.LUT R69, R68, 0xff00, R67, 0xf8, !PT ;  /* 0x0000ff0044457812 */ /* 0x000fe200078ef843 */
[----:B------:R-:W-:Y:S01]  /*6e40*/  IMAD.U32 R68, R70, 0x10000, RZ ;  /* 0x0001000046447824 */ /* 0x000fe200078e00ff */
        /* <DEDUP_REMOVED lines=39> */
[CC--:B------:R-:W-:Y:S01]  /*70c0*/  FMUL.FTZ R69, R49.reuse, R150.reuse ;  /* 0x0000009631457220 */ /* 0x0c0fe20000410000 */
[----:B------:R-:W-:Y:S01]  /*70d0*/  FMUL.FTZ R72, R48, R150 ;  /* 0x0000009630487220 */ /* 0x000fe20000410000 */
[----:B------:R-:W-:Y:S02]  /*70e0*/  F2FP.F16.E4M3.UNPACK_B R68, R70.H1 ;  /* 0x00000046ff44723e */ /* 0x000fe400030006ff */
[----:B------:R-:W-:Y:S01]  /*70f0*/  F2FP.SATFINITE.E4M3.F32.PACK_AB_MERGE_C R79, R74, R71, RZ ;  /* 0x000000474a4f723e */ /* 0x000fe200048070ff */
[----:B------:R-:W-:Y:S01]  /*7100*/  FFMA.FTZ R75, R49, R149, -R72 ;  /* 0x00000095314b7223 */ /* 0x000fe20000010848 */
[----:B------:R-:W-:Y:S01]  /*7110*/  F2FP.F16.E4M3.UNPACK_B R49, R43.H1 ;  /* 0x0000002bff31723e */ /* 0x000fe200030006ff */
[----:B------:R-:W-:Y:S01]  /*7120*/  FFMA.FTZ R76, R48, R149, R69 ;  /* 0x00000095304c7223 */ /* 0x000fe20000010045 */
[-C--:B------:R-:W-:Y:S01]  /*7130*/  F2FP.F16.E4M3.UNPACK_B R71, R73.reuse.H1 ;  /* 0x00000049ff47723e */ /* 0x080fe200030006ff */
[----:B------:R-:W-:Y:S01]  /*7140*/  HADD2.F32 R69, -RZ, R68.H1_H1 ;  /* 0x30000044ff457230 */ /* 0x000fe20000004100 */
[----:B------:R-:W-:Y:S01]  /*7150*/  F2FP.F16.E4M3.UNPACK_B R48, R42.H1 ;  /* 0x0000002aff30723e */ /* 0x000fe200030006ff */
        /* <DEDUP_REMOVED lines=14> */
[----:B------:R-:W-:Y:S01]  /*7240*/  F2FP.F16.E4M3.UNPACK_B R42, R42 ;  /* 0x0000002aff2a723e */ /* 0x000fe200020006ff */
[----:B------:R-:W-:Y:S01]  /*7250*/  FMUL.FTZ R72, R48, R72 ;  /* 0x0000004830487220 */ /* 0x000fe20000410000 */
[----:B------:R-:W-:-:S02]  /*7260*/  HADD2.F32 R73, -RZ, R73.H0_H0 ;  /* 0x20000049ff497230 */ /* 0x000fc40000004100 */
[-C--:B------:R-:W-:Y:S01]  /*7270*/  FFMA.FTZ R77, R48, R66.reuse, -R77 ;  /* 0x00000042304d7223 */ /* 0x080fe2000001084d */
[--C-:B------:R-:W-:Y:S02]  /*7280*/  HADD2.F32 R48, -RZ, R43.reuse.H0_H0 ;  /* 0x2000002bff307230 */ /* 0x100fe40000004100 */
[----:B------:R-:W-:Y:S01]  /*7290*/  FFMA.FTZ R72, R49, R66, R72 ;  /* 0x0000004231487223 */ /* 0x000fe20000010048 */
[----:B------:R-:W-:Y:S02]  /*72a0*/  HADD2.F32 R49, -RZ, R43.H1_H1 ;  /* 0x3000002bff317230 */ /* 0x000fe40000004100 */
[----:B------:R-:W-:Y:S01]  /*72b0*/  FFMA.FTZ R69, R67, R69, R74 ;  /* 0x0000004543457223 */ /* 0x000fe2000001004a */
[--C-:B------:R-:W-:Y:S01]  /*72c0*/  HADD2.F32 R43, -RZ, R42.reuse.H0_H0 ;  /* 0x2000002aff2b7230 */ /* 0x100fe20000004100 */
[----:B------:R-:W-:Y:S01]  /*72d0*/  F2FP.SATFINITE.E4M3.F32.PACK_AB_MERGE_C R40, R76, R75, R79 ;  /* 0x0000004b4c28723e */ /* 0x000fe2000480704f */
[----:B------:R-:W-:Y:S01]  /*72e0*/  HADD2.F32 R42, -RZ, R42.H1_H1 ;  /* 0x3000002aff2a7230 */ /* 0x000fe20000004100 */
[----:B------:R-:W-:Y:S01]  /*72f0*/  F2FP.SATFINITE.E4M3.F32.PACK_AB_MERGE_C R72, R72, R77, RZ ;  /* 0x0000004d4848723e */ /* 0x000fe200048070ff */
[----:B------:R-:W-:Y:S01]  /*7300*/  HADD2.F32 R71, -RZ, R71.H0_H0 ;  /* 0x20000047ff477230 */ /* 0x000fe20000004100 */
[----:B------:R-:W-:Y:S01]  /*7310*/  F2FP.SATFINITE.E4M3.F32.PACK_AB_MERGE_C R69, R69, R78, RZ ;  /* 0x0000004e4545723e */ /* 0x000fe200048070ff */
[----:B------:R-:W-:-:S02]  /*7320*/  HADD2.F32 R68, -RZ, R68.H0_H0 ;  /* 0x20000044ff447230 */ /* 0x000fc40000004100 */
[----:B------:R-:W-:Y:S01]  /*7330*/  FMUL.FTZ R66, R42, R73 ;  /* 0x000000492a427220 */ /* 0x000fe20000410000 */
[----:B------:R-:W-:Y:S02]  /*7340*/  HADD2.F32 R70, -RZ, R70.H0_H0 ;  /* 0x20000046ff467230 */ /* 0x000fe40000004100 */
[-C--:B------:R-:W-:Y:S01]  /*7350*/  FMUL.FTZ R67, R49, R71.reuse ;  /* 0x0000004731437220 */ /* 0x080fe20000410000 */
[C---:B------:R-:W-:Y:S01]  /*7360*/  FMUL.FTZ R74, R48.reuse, R71 ;  /* 0x00000047304a7220 */ /* 0x040fe20000410000 */
[----:B------:R-:W-:Y:S02]  /*7370*/  FMUL.FTZ R73, R43, R73 ;  /* 0x000000492b497220 */ /* 0x000fe40000410000 */
[-C--:B------:R-:W-:Y:S01]  /*7380*/  FFMA.FTZ R67, R48, R68.reuse, -R67 ;  /* 0x0000004430437223 */ /* 0x080fe20000010843 */
[----:B------:R-:W-:Y:S01]  /*7390*/  FFMA.FTZ R74, R49, R68, R74 ;  /* 0x00000044314a7223 */ /* 0x000fe2000001004a */
[-C--:B------:R-:W-:Y:S01]  /*73a0*/  FFMA.FTZ R66, R43, R70.reuse, -R66 ;  /* 0x000000462b427223 */ /* 0x080fe20000010842 */
[----:B------:R-:W-:-:S03]  /*73b0*/  FFMA.FTZ R73, R42, R70, R73 ;  /* 0x000000462a497223 */ /* 0x000fc60000010049 */
[----:B------:R-:W-:Y:S02]  /*73c0*/  F2FP.SATFINITE.E4M3.F32.PACK_AB_MERGE_C R43, R74, R67, R69 ;  /* 0x000000434a2b723e */ /* 0x000fe40004807045 */
[----:B------:R-:W-:-:S07]  /*73d0*/  F2FP.SATFINITE.E4M3.F32.PACK_AB_MERGE_C R42, R73, R66, R72 ;  /* 0x00000042492a723e */ /* 0x000fce0004807048 */
.L_x_1377:
[----:B------:R-:W-:Y:S05]  /*73e0*/  BSYNC B2 ;  /* 0x0000000000027941 */ /* 0x000fea0003800000 */
.L_x_1376:
[----:B-1----:R0:W-:Y:S02]  /*73f0*/  STG.E.128 desc[UR60][R44.64+0x20], R40 ;  /* 0x000020282c007986 */ /* 0x0021e4000c101d3c */
.L_x_1375:
[----:B------:R-:W-:Y:S05]  /*7400*/  BSYNC B1 ;  /* 0x0000000000017941 */ /* 0x000fea0003800000 */
.L_x_1374:
        /* <DEDUP_REMOVED lines=110> */
.L_x_1381:
[----:B------:R-:W-:Y:S05]  /*7af0*/  BSYNC B2 ;  /* 0x0000000000027941 */ /* 0x000fea0003800000 */
.L_x_1380:
[----:B-1----:R0:W-:Y:S02]  /*7b00*/  STG.E.128 desc[UR60][R44.64+0x40], R40 ;  /* 0x000040282c007986 */ /* 0x0021e4000c101d3c */
.L_x_1379:
[----:B------:R-:W-:Y:S05]  /*7b10*/  BSYNC B1 ;  /* 0x0000000000017941 */ /* 0x000fea0003800000 */
.L_x_1378:
        /* <DEDUP_REMOVED lines=22> */
[----:B------:R-:W-:Y:S02]  /*7c80*/  F2FP.F16.E4M3.UNPACK_B R41, R41.H1 ;  /* 0x00000029ff29723e */ /* 0x000fe400030006ff */
[----:B------:R-:W-:Y:S01]  /*7c90*/  LOP3.LUT R64, R62, 0xff0000, R59, 0xf8, !PT ;  /* 0x00ff00003e407812 */ /* 0x000fe200078ef83b */
[----:B------:R-:W-:Y:S01]  /*7ca0*/  HADD2.F32 R62, -RZ, R60.H0_H0 ;  /* 0x2000003cff3e7230 */ /* 0x000fe20000004100 */
[----:B------:R-:W-:Y:S01]  /*7cb0*/  LOP3.LUT R61, R58, 0xff0000, R49, 0xf8, !PT ;  /* 0x00ff00003a3d7812 */ /* 0x000fe200078ef831 */
[----:B------:R-:W-:Y:S01]  /*7cc0*/  HADD2.F32 R49, -RZ, R40.H1_H1 ;  /* 0x30000028ff317230 */ /* 0x000fe20000004100 */
[----:B------:R-:W-:Y:S01]  /*7cd0*/  F2FP.F16.E4M3.UNPACK_B R59, R134.H1 ;  /* 0x00000086ff3b723e */ /* 0x000fe200030006ff */
[----:B------:R-:W-:Y:S01]  /*7ce0*/  HADD2.F32 R63, -RZ, R60.H1_H1 ;  /* 0x3000003cff3f7230 */ /* 0x000fe20000004100 */
[----:B------:R-:W-:Y:S01]  /*7cf0*/  F2FP.F16.E4M3.UNPACK_B R135, R135 ;  /* 0x00000087ff87723e */ /* 0x000fe200020006ff */
[----:B------:R-:W-:-:S02]  /*7d00*/  HADD2.F32 R58, -RZ, R41.H1_H1 ;  /* 0x30000029ff3a7230 */ /* 0x000fc40000004100 */
[----:B------:R-:W-:Y:S01]  /*7d10*/  FMUL.FTZ R65, R49, R62 ;  /* 0x0000003e31417220 */ /* 0x000fe20000410000 */
[----:B------:R-:W-:Y:S01]  /*7d20*/  HADD2.F32 R40, -RZ, R40.H0_H0 ;  /* 0x20000028ff287230 */ /* 0x000fe20000004100 */
[----:B------:R-:W-:Y:S01]  /*7d30*/  F2FP.F16.E4M3.UNPACK_B R134, R134 ;  /* 0x00000086ff86723e */ /* 0x000fe200020006ff */
[----:B------:R-:W-:Y:S02]  /*7d40*/  HADD2.F32 R60, -RZ, R59.H0_H0 ;  /* 0x2000003bff3c7230 */ /* 0x000fe40000004100 */
[-C--:B------:R-:W-:Y:S01]  /*7d50*/  FMUL.FTZ R66, R58, R63.reuse ;  /* 0x0000003f3a427220 */ /* 0x080fe20000410000 */
[----:B------:R-:W-:Y:S02]  /*7d60*/  HADD2.F32 R41, -RZ, R41.H0_H0 ;  /* 0x20000029ff297230 */ /* 0x000fe40000004100 */
[C---:B------:R-:W-:Y:S01]  /*7d70*/  FMUL.FTZ R62, R40.reuse, R62 ;  /* 0x0000003e283e7220 */ /* 0x040fe20000410000 */
[----:B------:R-:W-:Y:S02]  /*7d80*/  HADD2.F32 R59, -RZ, R59.H1_H1 ;  /* 0x3000003bff3b7230 */ /* 0x000fe40000004100 */
[-C--:B------:R-:W-:Y:S01]  /*7d90*/  FFMA.FTZ R40, R40, R60.reuse, -R65 ;  /* 0x0000003c28287223 */ /* 0x080fe20000010841 */
[----:B------:R-:W-:Y:S01]  /*7da0*/  FMUL.FTZ R63, R41, R63 ;  /* 0x0000003f293f7220 */ /* 0x000fe20000410000 */
[----:B------:R-:W-:Y:S01]  /*7db0*/  FFMA.FTZ R67, R49, R60, R62 ;  /* 0x0000003c31437223 */ /* 0x000fe2000001003e */
[-C--:B------:R-:W-:Y:S01]  /*7dc0*/  FFMA.FTZ R65, R41, R59.reuse, -R66 ;  /* 0x0000003b29417223 */ /* 0x080fe20000010842 */
[-C--:B------:R-:W-:Y:S01]  /*7dd0*/  F2FP.F16.E4M3.UNPACK_B R41, R48.reuse.H1 ;  /* 0x00000030ff29723e */ /* 0x080fe200030006ff */
[----:B------:R-:W-:Y:S01]  /*7de0*/  FFMA.FTZ R68, R58, R59, R63 ;  /* 0x0000003b3a447223 */ /* 0x000fe2000001003f */
[----:B------:R-:W-:Y:S01]  /*7df0*/  F2FP.F16.E4M3.UNPACK_B R48, R48 ;  /* 0x00000030ff30723e */ /* 0x000fe200020006ff */
[----:B------:R-:W-:-:S02]  /*7e00*/  HADD2.F32 R60, -RZ, R135.H1_H1 ;  /* 0x30000087ff3c7230 */ /* 0x000fc40000004100 */
[--C-:B------:R-:W-:Y:S01]  /*7e10*/  HADD2.F32 R49, -RZ, R41.reuse.H0_H0 ;  /* 0x20000029ff317230 */ /* 0x100fe20000004100 */
[----:B------:R-:W-:Y:S01]  /*7e20*/  F2FP.SATFINITE.E4M3.F32.PACK_AB_MERGE_C R71, R68, R65, RZ ;  /* 0x000000414447723e */ /* 0x000fe200048070ff */
[----:B------:R-:W-:Y:S02]  /*7e30*/  HADD2.F32 R58, -RZ, R41.H1_H1 ;  /* 0x30000029ff3a7230 */ /* 0x000fe40000004100 */
[--C-:B------:R-:W-:Y:S02]  /*7e40*/  HADD2.F32 R41, -RZ, R48.reuse.H0_H0 ;  /* 0x20000030ff297230 */ /* 0x100fe40000004100 */
[-C--:B------:R-:W-:Y:S01]  /*7e50*/  FMUL.FTZ R63, R49, R60.reuse ;  /* 0x0000003c313f7220 */ /* 0x080fe20000410000 */
[----:B------:R-:W-:Y:S02]  /*7e60*/  HADD2.F32 R135, -RZ, R135.H0_H0 ;  /* 0x20000087ff877230 */ /* 0x000fe40000004100 */
[----:B------:R-:W-:Y:S01]  /*7e70*/  FMUL.FTZ R62, R58, R60 ;  /* 0x0000003c3a3e7220 */ /* 0x000fe20000410000 */
[----:B------:R-:W-:-:S02]  /*7e80*/  HADD2.F32 R48, -RZ, R48.H1_H1 ;  /* 0x30000030ff307230 */ /* 0x000fc40000004100 */
        /* <DEDUP_REMOVED lines=8> */
[----:B------:R-:W-:-:S02]  /*7f10*/  F2FP.F16.E4M3.UNPACK_B R48, R43.H1 ;  /* 0x0000002bff30723e */ /* 0x000fc400030006ff */
[----:B------:R-:W-:Y:S02]  /*7f20*/  F2FP.SATFINITE.E4M3.F32.PACK_AB_MERGE_C R70, R63, R62, RZ ;  /* 0x0000003e3f46723e */ /* 0x000fe400048070ff */
[----:B------:R-:W-:Y:S01]  /*7f30*/  F2FP.F16.E4M3.UNPACK_B R62, R64.H1 ;  /* 0x00000040ff3e723e */ /* 0x000fe200030006ff */
[--C-:B------:R-:W-:Y:S01]  /*7f40*/  HADD2.F32 R58, -RZ, R48.reuse.H1_H1 ;  /* 0x30000030ff3a7230 */ /* 0x100fe20000004100 */
[-C--:B------:R-:W-:Y:S01]  /*7f50*/  F2FP.F16.E4M3.UNPACK_B R59, R61.reuse.H1 ;  /* 0x0000003dff3b723e */ /* 0x080fe200030006ff */
[----:B------:R-:W-:Y:S01]  /*7f60*/  HADD2.F32 R49, -RZ, R48.H0_H0 ;  /* 0x20000030ff317230 */ /* 0x000fe20000004100 */
[----:B------:R-:W-:Y:S01]  /*7f70*/  F2FP.F16.E4M3.UNPACK_B R41, R42.H1 ;  /* 0x0000002aff29723e */ /* 0x000fe200030006ff */
[----:B------:R-:W-:Y:S01]  /*7f80*/  HADD2.F32 R65, -RZ, R62.H1_H1 ;  /* 0x3000003eff417230 */ /* 0x000fe20000004100 */
        /* <DEDUP_REMOVED lines=19> */
[----:B------:R-:W-:Y:S02]  /*80c0*/  HADD2.F32 R43, -RZ, R43.H1_H1 ;  /* 0x3000002bff2b7230 */ /* 0x000fe40000004100 */
[--C-:B------:R-:W-:Y:S01]  /*80d0*/  HADD2.F32 R41, -RZ, R42.reuse.H0_H0 ;  /* 0x2000002aff297230 */ /* 0x100fe20000004100 */
[----:B------:R-:W-:Y:S01]  /*80e0*/  F2FP.SATFINITE.E4M3.F32.PACK_AB_MERGE_C R63, R63, R68, RZ ;  /* 0x000000443f3f723e */ /* 0x000fe200048070ff */
[----:B------:R-:W-:Y:S02]  /*80f0*/  HADD2.F32 R42, -RZ, R42.H1_H1 ;  /* 0x3000002aff2a7230 */ /* 0x000fe40000004100 */
[----:B------:R-:W-:Y:S01]  /*8100*/  FMUL.FTZ R65, R43, R62 ;  /* 0x0000003e2b417220 */ /* 0x000fe20000410000 */
[----:B------:R-:W-:-:S02]  /*8110*/  HADD2.F32 R64, -RZ, R64.H0_H0 ;  /* 0x20000040ff407230 */ /* 0x000fc40000004100 */
[----:B------:R-:W-:Y:S01]  /*8120*/  FMUL.FTZ R62, R48, R62 ;  /* 0x0000003e303e7220 */ /* 0x000fe20000410000 */
[----:B------:R-:W-:Y:S01]  /*8130*/  HADD2.F32 R59, -RZ, R59.H0_H0 ;  /* 0x2000003bff3b7230 */ /* 0x000fe20000004100 */
[----:B------:R-:W-:Y:S01]  /*8140*/  F2FP.SATFINITE.E4M3.F32.PACK_AB_MERGE_C R60, R60, R69, RZ ;  /* 0x000000453c3c723e */ /* 0x000fe200048070ff */
[----:B------:R-:W-:Y:S02]  /*8150*/  HADD2.F32 R61, -RZ, R61.H0_H0 ;  /* 0x2000003dff3d7230 */ /* 0x000fe40000004100 */
[-C--:B------:R-:W-:Y:S01]  /*8160*/  FMUL.FTZ R58, R42, R64.reuse ;  /* 0x000000402a3a7220 */ /* 0x080fe20000410000 */
[----:B------:R-:W-:Y:S01]  /*8170*/  FMUL.FTZ R49, R41, R64 ;  /* 0x0000004029317220 */ /* 0x000fe20000410000 */
[-C--:B------:R-:W-:Y:S01]  /*8180*/  FFMA.FTZ R65, R48, R59.reuse, -R65 ;  /* 0x0000003b30417223 */ /* 0x080fe20000010841 */
[----:B------:R-:W-:Y:S01]  /*8190*/  FFMA.FTZ R62, R43, R59, R62 ;  /* 0x0000003b2b3e7223 */ /* 0x000fe2000001003e */
[-C--:B------:R-:W-:Y:S01]  /*81a0*/  FFMA.FTZ R58, R41, R61.reuse, -R58 ;  /* 0x0000003d293a7223 */ /* 0x080fe2000001083a */
[----:B------:R-:W-:Y:S01]  /*81b0*/  FFMA.FTZ R49, R42, R61, R49 ;  /* 0x0000003d2a317223 */ /* 0x000fe20000010031 */
[----:B------:R-:W-:-:S02]  /*81c0*/  F2FP.SATFINITE.E4M3.F32.PACK_AB_MERGE_C R41, R67, R40, R71 ;  /* 0x000000284329723e */ /* 0x000fc40004807047 */
[----:B------:R-:W-:Y:S02]  /*81d0*/  F2FP.SATFINITE.E4M3.F32.PACK_AB_MERGE_C R40, R135, R66, R70 ;  /* 0x000000428728723e */ /* 0x000fe40004807046 */
[----:B------:R-:W-:Y:S02]  /*81e0*/  F2FP.SATFINITE.E4M3.F32.PACK_AB_MERGE_C R42, R49, R58, R63 ;  /* 0x0000003a312a723e */ /* 0x000fe4000480703f */
[----:B------:R-:W-:-:S07]  /*81f0*/  F2FP.SATFINITE.E4M3.F32.PACK_AB_MERGE_C R43, R62, R65, R60 ;  /* 0x000000413e2b723e */ /* 0x000fce000480703c */
.L_x_1385:
[----:B------:R-:W-:Y:S05]  /*8200*/  BSYNC B2 ;  /* 0x0000000000027941 */ /* 0x000fea0003800000 */
.L_x_1384:
[----:B-1----:R0:W-:Y:S02]  /*8210*/  STG.E.128 desc[UR60][R44.64+0x60], R40 ;  /* 0x000060282c007986 */ /* 0x0021e4000c101d3c */
.L_x_1383:
[----:B------:R-:W-:Y:S05]  /*8220*/  BSYNC B1 ;  /* 0x0000000000017941 */ /* 0x000fea0003800000 */
.L_x_1382:
        /* <DEDUP_REMOVED lines=9> */
[----:B------:R-:W-:Y:S01]  /*82c0*/  LOP3.LUT R47, R55, 0xff0000ff, RZ, 0xc0, !PT ;  /* 0xff0000ff372f7812 */ /* 0x000fe200078ec0ff */
[----:B------:R-:W-:Y:S01]  /*82d0*/  IMAD.MOV.U32 R48, RZ, RZ, R42 ;  /* 0x000000ffff307224 */ /* 0x000fe200078e002a */
[----:B------:R-:W-:Y:S01]  /*82e0*/  SHF.R.U32.HI R56, RZ, 0x10, R55 ;  /* 0x00000010ff387819 */ /* 0x000fe20000011637 */
[----:B------:R-:W-:Y:S01]  /*82f0*/  IMAD.SHL.U32 R42, R59, 0x100, RZ ;  /* 0x000001003b2a7824 */ /* 0x000fe200078e00ff */
[--C-:B------:R-:W-:Y:S02]  /*8300*/  SHF.R.U32.HI R55, RZ, 0x8, R57.reuse ;  /* 0x00000008ff377819 */ /* 0x100fe40000011639 */
[----:B------:R-:W-:Y:S02]  /*8310*/  LOP3.LUT R54, R57, 0xff0000ff, RZ, 0xc0, !PT ;  /* 0xff0000ff39367812 */ /* 0x000fe400078ec0ff */
[----:B------:R-:W-:Y:S01]  /*8320*/  SHF.R.U32.HI R58, RZ, 0x10, R57 ;  /* 0x00000010ff3a7819 */ /* 0x000fe20000011639 */
[----:B------:R-:W-:Y:S01]  /*8330*/  IMAD.SHL.U32 R43, R55, 0x100, RZ ;  /* 0x00000100372b7824 */ /* 0x000fe200078e00ff */
[----:B------:R-:W-:-:S02]  /*8340*/  LOP3.LUT R47, R47, 0xff00, R42, 0xf8, !PT ;  /* 0x0000ff002f2f7812 */ /* 0x000fc400078ef82a */
[----:B------:R-:W-:Y:S01]  /*8350*/  F2FP.F16.E4M3.UNPACK_B R55, R91.H1 ;  /* 0x0000005bff37723e */ /* 0x000fe200030006ff */
[----:B------:R-:W-:Y:S01]  /*8360*/  IMAD.U32 R58, R58, 0x10000, RZ ;  /* 0x000100003a3a7824 */ /* 0x000fe200078e00ff */
[----:B------:R-:W-:Y:S01]  /*8370*/  LOP3.LUT R43, R54, 0xff00, R43, 0xf8, !PT ;  /* 0x0000ff00362b7812 */ /* 0x000fe200078ef82b */
[----:B------:R-:W-:Y:S01]  /*8380*/  IMAD.U32 R54, R56, 0x10000, RZ ;  /* 0x0001000038367824 */ /* 0x000fe200078e00ff */
[-C--:B------:R-:W-:Y:S01]  /*8390*/  F2FP.F16.E4M3.UNPACK_B R42, R41.reuse ;  /* 0x00000029ff2a723e */ /* 0x080fe200020006ff */
[--C-:B------:R-:W-:Y:S01]  /*83a0*/  HADD2.F32 R57, -RZ, R55.reuse.H0_H0 ;  /* 0x20000037ff397230 */ /* 0x100fe20000004100 */
[----:B------:R-:W-:Y:S01]  /*83b0*/  LOP3.LUT R59, R43, 0xff0000, R58, 0xf8, !PT ;  /* 0x00ff00002b3b7812 */ /* 0x000fe200078ef83a */
[----:B------:R-:W-:Y:S01]  /*83c0*/  HADD2.F32 R58, -RZ, R55.H1_H1 ;  /* 0x30000037ff3a7230 */ /* 0x000fe20000004100 */
[----:B------:R-:W-:Y:S01]  /*83d0*/  LOP3.LUT R56, R47, 0xff0000, R54, 0xf8, !PT ;  /* 0x00ff00002f387812 */ /* 0x000fe200078ef836 */
[--C-:B------:R-:W-:Y:S01]  /*83e0*/  HADD2.F32 R43, -RZ, R42.reuse.H1_H1 ;  /* 0x3000002aff2b7230 */ /* 0x100fe20000004100 */
[----:B------:R-:W-:Y:S01]  /*83f0*/  F2FP.F16.E4M3.UNPACK_B R54, R90.H1 ;  /* 0x0000005aff36723e */ /* 0x000fe200030006ff */
[----:B------:R-:W-:Y:S01]  /*8400*/  HADD2.F32 R42, -RZ, R42.H0_H0 ;  /* 0x2000002aff2a7230 */ /* 0x000fe20000004100 */
[----:B------:R-:W-:-:S02]  /*8410*/  F2FP.F16.E4M3.UNPACK_B R41, R41.H1 ;  /* 0x00000029ff29723e */ /* 0x000fc400030006ff */
[-C--:B------:R-:W-:Y:S01]  /*8420*/  FMUL.FTZ R61, R43, R57.reuse ;  /* 0x000000392b3d7220 */ /* 0x080fe20000410000 */
[--C-:B------:R-:W-:Y:S02]  /*8430*/  HADD2.F32 R55, -RZ, R54.reuse.H0_H0 ;  /* 0x20000036ff377230 */ /* 0x100fe40000004100 */
[C---:B------:R-:W-:Y:S01]  /*8440*/  FMUL.FTZ R60, R42.reuse, R57 ;  /* 0x000000392a3c7220 */ /* 0x040fe20000410000 */
[--C-:B------:R-:W-:Y:S01]  /*8450*/  HADD2.F32 R47, -RZ, R41.reuse.H1_H1 ;  /* 0x30000029ff2f7230 */ /* 0x100fe20000004100 */
[----:B------:R-:W-:Y:S01]  /*8460*/  F2FP.F16.E4M3.UNPACK_B R91, R91 ;  /* 0x0000005bff5b723e */ /* 0x000fe200020006ff */
[----:B------:R-:W-:Y:S02]  /*8470*/  HADD2.F32 R41, -RZ, R41.H0_H0 ;  /* 0x20000029ff297230 */ /* 0x000fe40000004100 */
[-C--:B------:R-:W-:Y:S01]  /*8480*/  FFMA.FTZ R61, R42, R55.reuse, -R61 ;  /* 0x000000372a3d7223 */ /* 0x080fe2000001083d */
[----:B------:R-:W-:Y:S02]  /*8490*/  HADD2.F32 R54, -RZ, R54.H1_H1 ;  /* 0x30000036ff367230 */ /* 0x000fe40000004100 */
[-C--:B------:R-:W-:Y:S01]  /*84a0*/  FMUL.FTZ R42, R47, R58.reuse ;  /* 0x0000003a2f2a7220 */ /* 0x080fe20000410000 */
[----:B------:R-:W-:Y:S01]  /*84b0*/  FFMA.FTZ R62, R43, R55, R60 ;  /* 0x000000372b3e7223 */ /* 0x000fe2000001003c */
[C---:B------:R-:W-:Y:S01]  /*84c0*/  FMUL.FTZ R58, R41.reuse, R58 ;  /* 0x0000003a293a7220 */ /* 0x040fe20000410000 */
[----:B------:R-:W-:Y:S01]  /*84d0*/  F2FP.F16.E4M3.UNPACK_B R90, R90 ;  /* 0x0000005aff5a723e */ /* 0x000fe200020006ff */
[----:B------:R-:W-:Y:S01]  /*84e0*/  FFMA.FTZ R57, R41, R54, -R42 ;  /* 0x0000003629397223 */ /* 0x000fe2000001082a */
[----:B------:R-:W-:Y:S01]  /*84f0*/  F2FP.F16.E4M3.UNPACK_B R41, R40.H1 ;  /* 0x00000028ff29723e */ /* 0x000fe200030006ff */
        /* <DEDUP_REMOVED lines=10> */
[----:B------:R-:W-:-:S02]  /*85a0*/  HADD2.F32 R91, -RZ, R91.H0_H0 ;  /* 0x2000005bff5b7230 */ /* 0x000fc40000004100 */
[----:B------:R-:W-:Y:S02]  /*85b0*/  HADD2.F32 R40, -RZ, R40.H1_H1 ;  /* 0x30000028ff287230 */ /* 0x000fe40000004100 */
        /* <DEDUP_REMOVED lines=11> */
[----:B------:R-:W-:Y:S01]  /*8670*/  HADD2.F32 R54, -RZ, R47.H1_H1 ;  /* 0x3000002fff367230 */ /* 0x000fe20000004100 */
[----:B------:R-:W-:-:S02]  /*8680*/  F2FP.F16.E4M3.UNPACK_B R55, R59.H1 ;  /* 0x0000003bff37723e */ /* 0x000fc400030006ff */
[-C--:B------:R-:W-:Y:S01]  /*8690*/  F2FP.F16.E4M3.UNPACK_B R40, R48.reuse.H1 ;  /* 0x00000030ff28723e */ /* 0x080fe200030006ff */
[----:B------:R-:W-:Y:S01]  /*86a0*/  HADD2.F32 R43, -RZ, R41.H1_H1 ;  /* 0x30000029ff2b7230 */ /* 0x000fe20000004100 */
[----:B------:R-:W-:Y:S01]  /*86b0*/  F2FP.F16.E4M3.UNPACK_B R59, R59 ;  /* 0x0000003bff3b723e */ /* 0x000fe200020006ff */
[----:B------:R-:W-:Y:S01]  /*86c0*/  HADD2.F32 R58, -RZ, R55.H1_H1 ;  /* 0x30000037ff3a7230 */ /* 0x000fe20000004100 */
[----:B------:R-:W-:Y:S01]  /*86d0*/  F2FP.F16.E4M3.UNPACK_B R49, R49 ;  /* 0x00000031ff31723e */ /* 0x000fe200020006ff */
[----:B------:R-:W-:Y:S01]  /*86e0*/  HADD2.F32 R42, -RZ, R41.H0_H0 ;  /* 0x20000029ff2a7230 */ /* 0x000fe20000004100 */
[----:B------:R-:W-:Y:S01]  /*86f0*/  F2FP.F16.E4M3.UNPACK_B R48, R48 ;  /* 0x00000030ff30723e */ /* 0x000fe200020006ff */
[----:B------:R-:W-:Y:S02]  /*8700*/  HADD2.F32 R41, -RZ, R40.H1_H1 ;  /* 0x30000028ff297230 */ /* 0x000fe40000004100 */
[----:B------:R-:W-:Y:S01]  /*8710*/  FMUL.FTZ R63, R43, R58 ;  /* 0x0000003a2b3f7220 */ /* 0x000fe20000410000 */
[----:B------:R-:W-:-:S02]  /*8720*/  HADD2.F32 R57, -RZ, R59.H1_H1 ;  /* 0x3000003bff397230 */ /* 0x000fc40000004100 */
[C---:B------:R-:W-:Y:S01]  /*8730*/  FMUL.FTZ R66, R42.reuse, R58 ;  /* 0x0000003a2a427220 */ /* 0x040fe20000410000 */
[----:B------:R-:W-:Y:S02]  /*8740*/  HADD2.F32 R40, -RZ, R40.H0_H0 ;  /* 0x20000028ff287230 */ /* 0x000fe40000004100 */
[-C--:B------:R-:W-:Y:S01]  /*8750*/  FFMA.FTZ R64, R42, R54.reuse, -R63 ;  /* 0x000000362a407223 */ /* 0x080fe2000001083f */
[----:B------:R-:W-:Y:S02]  /*8760*/  HADD2.F32 R42, -RZ, R56.H1_H1 ;  /* 0x30000038ff2a7230 */ /* 0x000fe40000004100 */
[-C--:B------:R-:W-:Y:S01]  /*8770*/  FMUL.FTZ R63, R41, R57.reuse ;  /* 0x00000039293f7220 */ /* 0x080fe20000410000 */
[----:B------:R-:W-:Y:S02]  /*8780*/  HADD2.F32 R59, -RZ, R59.H0_H0 ;  /* 0x2000003bff3b7230 */ /* 0x000fe40000004100 */
[C---:B------:R-:W-:Y:S01]  /*8790*/  FMUL.FTZ R58, R40.reuse, R57 ;  /* 0x00000039283a7220 */ /* 0x040fe20000410000 */
[----:B------:R-:W-:Y:S01]  /*87a0*/  FFMA.FTZ R57, R43, R54, R66 ;  /* 0x000000362b397223 */ /* 0x000fe20000010042 */
[----:B------:R-:W-:Y:S01]  /*87b0*/  FFMA.FTZ R63, R40, R42, -R63 ;  /* 0x0000002a283f7223 */ /* 0x000fe2000001083f */
[----:B------:R-:W-:-:S02]  /*87c0*/  HADD2.F32 R40, -RZ, R48.H0_H0 ;  /* 0x20000030ff287230 */ /* 0x000fc40000004100 */
[----:B------:R-:W-:Y:S01]  /*87d0*/  FFMA.FTZ R58, R41, R42, R58 ;  /* 0x0000002a293a7223 */ /* 0x000fe2000001003a */
[--C-:B------:R-:W-:Y:S01]  /*87e0*/  HADD2.F32 R41, -RZ, R49.reuse.H0_H0 ;  /* 0x20000031ff297230 */ /* 0x100fe20000004100 */
[----:B------:R-:W-:Y:S01]  /*87f0*/  F2FP.SATFINITE.E4M3.F32.PACK_AB_MERGE_C R57, R57, R64, RZ ;  /* 0x000000403939723e */ /* 0x000fe200048070ff */
[----:B------:R-:W-:Y:S02]  /*8800*/  HADD2.F32 R49, -RZ, R49.H1_H1 ;  /* 0x30000031ff317230 */ /* 0x000fe40000004100 */
[----:B------:R-:W-:Y:S01]  /*8810*/  HADD2.F32 R54, -RZ, R55.H0_H0 ;  /* 0x20000037ff367230 */ /* 0x000fe20000004100 */
[----:B------:R-:W-:Y:S01]  /*8820*/  F2FP.SATFINITE.E4M3.F32.PACK_AB_MERGE_C R58, R58, R63, RZ ;  /* 0x0000003f3a3a723e */ /* 0x000fe200048070ff */
[----:B------:R-:W-:Y:S02]  /*8830*/  HADD2.F32 R48, -RZ, R48.H1_H1 ;  /* 0x30000030ff307230 */ /* 0x000fe40000004100 */
[----:B------:R-:W-:Y:S02]  /*8840*/  HADD2.F32 R42, -RZ, R47.H0_H0 ;  /* 0x2000002fff2a7230 */ /* 0x000fe40000004100 */
[----:B------:R-:W-:-:S02]  /*8850*/  HADD2.F32 R43, -RZ, R56.H0_H0 ;  /* 0x20000038ff2b7230 */ /* 0x000fc40000004100 */
[-C--:B------:R-:W-:Y:S01]  /*8860*/  FMUL.FTZ R56, R49, R54.reuse ;  /* 0x0000003631387220 */ /* 0x080fe20000410000 */
[-C--:B------:R-:W-:Y:S01]  /*8870*/  FMUL.FTZ R47, R48, R59.reuse ;  /* 0x0000003b302f7220 */ /* 0x080fe20000410000 */
[C---:B------:R-:W-:Y:S01]  /*8880*/  FMUL.FTZ R54, R41.reuse, R54 ;  /* 0x0000003629367220 */ /* 0x040fe20000410000 */
[C---:B------:R-:W-:Y:S01]  /*8890*/  FMUL.FTZ R59, R40.reuse, R59 ;  /* 0x0000003b283b7220 */ /* 0x040fe20000410000 */
[-C--:B------:R-:W-:Y:S01]  /*88a0*/  FFMA.FTZ R56, R41, R42.reuse, -R56 ;  /* 0x0000002a29387223 */ /* 0x080fe20000010838 */
[-C--:B------:R-:W-:Y:S01]  /*88b0*/  FFMA.FTZ R47, R40, R43.reuse, -R47 ;  /* 0x0000002b282f7223 */ /* 0x080fe2000001082f */
[----:B------:R-:W-:Y:S01]  /*88c0*/  FFMA.FTZ R49, R49, R42, R54 ;  /* 0x0000002a31317223 */ /* 0x000fe20000010036 */
[----:B------:R-:W-:Y:S01]  /*88d0*/  FFMA.FTZ R48, R48, R43, R59 ;  /* 0x0000002b30307223 */ /* 0x000fe2000001003b */
[----:B------:R-:W-:Y:S02]  /*88e0*/  F2FP.SATFINITE.E4M3.F32.PACK_AB_MERGE_C R41, R62, R61, R67 ;  /* 0x0000003d3e29723e */ /* 0x000fe40004807043 */
[----:B------:R-:W-:-:S02]  /*88f0*/  F2FP.SATFINITE.E4M3.F32.PACK_AB_MERGE_C R40, R91, R60, R65 ;  /* 0x0000003c5b28723e */ /* 0x000fc40004807041 */
[----:B------:R-:W-:Y:S02]  /*8900*/  F2FP.SATFINITE.E4M3.F32.PACK_AB_MERGE_C R42, R48, R47, R58 ;  /* 0x0000002f302a723e */ /* 0x000fe4000480703a */
[----:B------:R-:W-:-:S07]  /*8910*/  F2FP.SATFINITE.E4M3.F32.PACK_AB_MERGE_C R43, R49, R56, R57 ;  /* 0x00000038312b723e */ /* 0x000fce0004807039 */
.L_x_1389:
[----:B------:R-:W-:Y:S05]  /*8920*/  BSYNC B2 ;  /* 0x0000000000027941 */ /* 0x000fea0003800000 */
.L_x_1388:
[----:B-1----:R0:W-:Y:S02]  /*8930*/  STG.E.128 desc[UR60][R44.64+0x80], R40 ;  /* 0x000080282c007986 */ /* 0x0021e4000c101d3c */
.L_x_1387:
[----:B------:R-:W-:Y:S05]  /*8940*/  BSYNC B1 ;  /* 0x0000000000017941 */ /* 0x000fea0003800000 */
.L_x_1386:
[----:B------:R-:W-:-:S13]  /*8950*/  ISETP.NE.AND P2, PT, R39, RZ, PT ;  /* 0x000000ff2700720c */ /* 0x000fda0003f45270 */
[----:B------:R-:W-:Y:S05]  /*8960*/  @!P2 BRA `(.L_x_1369) ;  /* 0x000000700020a947 */ /* 0x000fea0003800000 */
[----:B01-34-:R0:W1:Y:S01]  /*8970*/  LDS.128 R40, [R46+0x21400] ;  /* 0x021400002e287984 */ /* 0x01b0620000000c00 */
[----:B------:R-:W-:Y:S01]  /*8980*/  ISETP.GE.AND P2, PT, R202, R127, PT ;  /* 0x0000007fca00720c */ /* 0x000fe20003f46270 */
[----:B------:R-:W-:-:S12]  /*8990*/  BSSY B1, `(.L_x_1390) ;  /* 0x000006b000017945 */ /* 0x000fd80003800000 */
[----:B0-----:R-:W-:Y:S05]  /*89a0*/  @P2 BRA `(.L_x_1391) ;  /* 0x0000000400a42947 */ /* 0x001fea0003800000 */
[----:B------:R-:W-:Y:S01]  /*89b0*/  SHF.R.U32.HI R52, RZ, 0x8, R51 ;  /* 0x00000008ff347819 */ /* 0x000fe20000011633 */
[----:B-1----:R-:W-:Y:S01]  /*89c0*/  IMAD.MOV.U32 R47, RZ, RZ, R42 ;  /* 0x000000ffff2f7224 */ /* 0x002fe200078e002a */
[----:B------:R-:W-:Y:S01]  /*89d0*/  SHF.R.U32.HI R46, RZ, 0x8, R53 ;  /* 0x00000008ff2e7819 */ /* 0x000fe20000011635 */
[----:B------:R-:W-:Y:S01]  /*89e0*/  IMAD.MOV.U32 R48, RZ, RZ, R43 ;  /* 0x000000ffff307224 */ /* 0x000fe200078e002b */
        /* <DEDUP_REMOVED lines=15> */
[----:B------:R-:W-:Y:S01]  /*8ae0*/  HADD2.F32 R43, -RZ, R42.H1_H1 ;  /* 0x3000002aff2b7230 */ /* 0x000fe20000004100 */
[----:B------:R-:W-:Y:S01]  /*8af0*/  F2FP.F16.E4M3.UNPACK_B R49, R88.H1 ;  /* 0x00000058ff31723e */ /* 0x000fe200030006ff */
[----:B------:R-:W-:Y:S01]  /*8b00*/  HADD2.F32 R53, -RZ, R50.H1_H1 ;  /* 0x30000032ff357230 */ /* 0x000fe20000004100 */
[----:B------:R-:W-:Y:S01]  /*8b10*/  F2FP.F16.E4M3.UNPACK_B R41, R41.H1 ;  /* 0x00000029ff29723e */ /* 0x000fe200030006ff */
[----:B------:R-:W-:-:S02]  /*8b20*/  HADD2.F32 R42, -RZ, R42.H0_H0 ;  /* 0x2000002aff2a7230 */ /* 0x000fc40000004100 */
[CC--:B------:R-:W-:Y:S01]  /*8b30*/  FMUL.FTZ R55, R43.reuse, R52.reuse ;  /* 0x000000342b377220 */ /* 0x0c0fe20000410000 */
[----:B------:R-:W-:Y:S01]  /*8b40*/  HADD2.F32 R50, -RZ, R49.H0_H0 ;  /* 0x20000031ff327230 */ /* 0x000fe20000004100 */
[----:B------:R-:W-:Y:S01]  /*8b50*/  F2FP.F16.E4M3.UNPACK_B R89, R89 ;  /* 0x00000059ff59723e */ /* 0x000fe200020006ff */
[--C-:B------:R-:W-:Y:S02]  /*8b60*/  HADD2.F32 R46, -RZ, R41.reuse.H1_H1 ;  /* 0x30000029ff2e7230 */ /* 0x100fe40000004100 */
[C---:B------:R-:W-:Y:S01]  /*8b70*/  FMUL.FTZ R52, R42.reuse, R52 ;  /* 0x000000342a347220 */ /* 0x040fe20000410000 */
[----:B------:R-:W-:Y:S02]  /*8b80*/  HADD2.F32 R41, -RZ, R41.H0_H0 ;  /* 0x20000029ff297230 */ /* 0x000fe40000004100 */
[-C--:B------:R-:W-:Y:S01]  /*8b90*/  FFMA.FTZ R56, R42, R50.reuse, -R55 ;  /* 0x000000322a387223 */ /* 0x080fe20000010837 */
[----:B------:R-:W-:Y:S02]  /*8ba0*/  HADD2.F32 R49, -RZ, R49.H1_H1 ;  /* 0x30000031ff317230 */ /* 0x000fe40000004100 */
[CC--:B------:R-:W-:Y:S01]  /*8bb0*/  FMUL.FTZ R42, R46.reuse, R53.reuse ;  /* 0x000000352e2a7220 */ /* 0x0c0fe20000410000 */
[----:B------:R-:W-:Y:S01]  /*8bc0*/  FFMA.FTZ R57, R43, R50, R52 ;  /* 0x000000322b397223 */ /* 0x000fe20000010034 */
[C---:B------:R-:W-:Y:S01]  /*8bd0*/  FMUL.FTZ R53, R41.reuse, R53 ;  /* 0x0000003529357220 */ /* 0x040fe20000410000 */
[----:B------:R-:W-:Y:S01]  /*8be0*/  F2FP.F16.E4M3.UNPACK_B R88, R88 ;  /* 0x00000058ff58723e */ /* 0x000fe200020006ff */
        /* <DEDUP_REMOVED lines=19> */
[----:B------:R-:W-:Y:S01]  /*8d20*/  FFMA.FTZ R55, R41, R88, -R50 ;  /* 0x0000005829377223 */ /* 0x000fe20000010832 */
[----:B------:R-:W-:Y:S01]  /*8d30*/  F2FP.F16.E4M3.UNPACK_B R41, R48.H1 ;  /* 0x00000030ff29723e */ /* 0x000fe200030006ff */
[----:B------:R-:W-:Y:S01]  /*8d40*/  FFMA.FTZ R88, R40, R88, R89 ;  /* 0x0000005828587223 */ /* 0x000fe20000010059 */
[----:B------:R-:W-:-:S02]  /*8d50*/  F2FP.F16.E4M3.UNPACK_B R50, R54.H1 ;  /* 0x00000036ff32723e */ /* 0x000fc400030006ff */
[----:B------:R-:W-:Y:S01]  /*8d60*/  F2FP.SATFINITE.E4M3.F32.PACK_AB_MERGE_C R60, R52, R53, RZ ;  /* 0x00000035343c723e */ /* 0x000fe200048070ff */
[--C-:B------:R-:W-:Y:S01]  /*8d70*/  HADD2.F32 R43, -RZ, R41.reuse.H1_H1 ;  /* 0x30000029ff2b7230 */ /* 0x100fe20000004100 */
[----:B------:R-:W-:Y:S01]  /*8d80*/  F2FP.F16.E4M3.UNPACK_B R46, R51.H1 ;  /* 0x00000033ff2e723e */ /* 0x000fe200030006ff */
[----:B------:R-:W-:Y:S01]  /*8d90*/  HADD2.F32 R53, -RZ, R50.H1_H1 ;  /* 0x30000032ff357230 */ /* 0x000fe20000004100 */
[----:B------:R-:W-:Y:S01]  /*8da0*/  F2FP.F16.E4M3.UNPACK_B R40, R47.H1 ;  /* 0x0000002fff28723e */ /* 0x000fe200030006ff */
[----:B------:R-:W-:Y:S01]  /*8db0*/  HADD2.F32 R42, -RZ, R41.H0_H0 ;  /* 0x20000029ff2a7230 */ /* 0x000fe20000004100 */
[----:B------:R-:W-:Y:S01]  /*8dc0*/  F2FP.F16.E4M3.UNPACK_B R54, R54 ;  /* 0x00000036ff36723e */ /* 0x000fe200020006ff */
[----:B------:R-:W-:Y:S01]  /*8dd0*/  HADD2.F32 R49, -RZ, R46.H1_H1 ;  /* 0x3000002eff317230 */ /* 0x000fe20000004100 */
[----:B------:R-:W-:Y:S01]  /*8de0*/  F2FP.F16.E4M3.UNPACK_B R51, R51 ;  /* 0x00000033ff33723e */ /* 0x000fe200020006ff */
[----:B------:R-:W-:Y:S01]  /*8df0*/  FMUL.FTZ R59, R43, R53 ;  /* 0x000000352b3b7220 */ /* 0x000fe20000410000 */
[----:B------:R-:W-:-:S02]  /*8e00*/  HADD2.F32 R41, -RZ, R40.H1_H1 ;  /* 0x30000028ff297230 */ /* 0x000fc40000004100 */
        /* <DEDUP_REMOVED lines=15> */
[--C-:B------:R-:W-:Y:S02]  /*8f00*/  HADD2.F32 R41, -RZ, R48.reuse.H0_H0 ;  /* 0x20000030ff297230 */ /* 0x100fe40000004100 */
        /* <DEDUP_REMOVED lines=13> */
[----:B------:R-:W-:-:S02]  /*8fe0*/  F2FP.SATFINITE.E4M3.F32.PACK_AB_MERGE_C R58, R58, R59, RZ ;  /* 0x0000003b3a3a723e */ /* 0x000fc400048070ff */
[----:B------:R-:W-:Y:S02]  /*8ff0*/  F2FP.SATFINITE.E4M3.F32.PACK_AB_MERGE_C R52, R54, R43, R52 ;  /* 0x0000002b3634723e */ /* 0x000fe40004807034 */
[----:B------:R-:W-:Y:S02]  /*9000*/  F2FP.SATFINITE.E4M3.F32.PACK_AB_MERGE_C R43, R49, R42, R58 ;  /* 0x0000002a312b723e */ /* 0x000fe4000480703a */
[----:B------:R-:W-:Y:S01]  /*9010*/  F2FP.SATFINITE.E4M3.F32.PACK_AB_MERGE_C R41, R57, R56, R61 ;  /* 0x000000383929723e */ /* 0x000fe2000480703d */
[----:B------:R-:W-:Y:S01]  /*9020*/  IMAD.MOV.U32 R42, RZ, RZ, R52 ;  /* 0x000000ffff2a7224 */ /* 0x000fe200078e0034 */
[----:B------:R-:W-:-:S07]  /*9030*/  F2FP.SATFINITE.E4M3.F32.PACK_AB_MERGE_C R40, R88, R55, R60 ;  /* 0x000000375828723e */ /* 0x000fce000480703c */
.L_x_1391:
[----:B------:R-:W-:Y:S05]  /*9040*/  BSYNC B1 ;  /* 0x0000000000017941 */ /* 0x000fea0003800000 */
.L_x_1390:
[----:B-1----:R0:W-:Y:S01]  /*9050*/  STG.E.128 desc[UR60][R44.64+0xa0], R40 ;  /* 0x0000a0282c007986 */ /* 0x0021e2000c101d3c */
[----:B------:R-:W-:Y:S05]  /*9060*/  BRA `(.L_x_1369) ;  /* 0x0000006800607947 */ /* 0x000fea0003800000 */
.L_x_1337:
        /* <DEDUP_REMOVED lines=43> */
.L_x_1393:
[----:B------:R-:W-:Y:S05]  /*9320*/  BSYNC B1 ;  /* 0x0000000000017941 */ /* 0x000fea0003800000 */
.L_x_1392:
[----:B------:R-:W-:Y:S01]  /*9330*/  ISETP.GE.AND P2, PT, R224, R96, PT ;  /* 0x00000060e000720c */ /* 0x000fe20003f46270 */
[----:B------:R-:W-:Y:S01]  /*9340*/  BSSY B1, `(.L_x_1394) ;  /* 0x000002e000017945 */ /* 0x000fe20003800000 */
[----:B0-----:R-:W-:Y:S02]  /*9350*/  CS2R R66, SRZ ;  /* 0x0000000000427805 */ /* 0x001fe4000001ff00 */
        /* <DEDUP_REMOVED lines=44> */
.L_x_1395:
[----:B------:R-:W-:Y:S05]  /*9620*/  BSYNC B1 ;  /* 0x0000000000017941 */ /* 0x000fea0003800000 */
.L_x_1394:
        /* <DEDUP_REMOVED lines=26> */
.L_x_1396:
[----:B------:R-:W-:Y:S01]  /*97d0*/  IMAD R97, R19, 0x8, R16 ;  /* 0x0000000813617824 */ /* 0x000fe200078e0210 */
[----:B------:R-:W-:Y:S01]  /*97e0*/  SHF.L.U32 R98, R197, 0x1f, RZ ;  /* 0x0000001fc5627819 */ /* 0x000fe200000006ff */
[----:B------:R-:W1:Y:S01]  /*97f0*/  LDC R150, c[0x0][0x2f4] ;  /* 0x0000bd00ff967b82 */ /* 0x000e620000000800 */
[----:B------:R-:W-:Y:S02]  /*9800*/  BSSY B1, `(.L_x_1397) ;  /* 0x0000004000017945 */ /* 0x000fe40003800000 */
[----:B------:R-:W2:Y:S05]  /*9810*/  SYNCS.PHASECHK.TRANS64.TRYWAIT P5, [R97+URZ+0x29890], R98 ;  /* 0x02989062610075a7 */ /* 0x000eaa00080a017f */
[----:B------:R-:W3:Y:S01]  /*9820*/  LDC.64 R130, c[0x0][0x300] ;  /* 0x0000c000ff827b82 */ /* 0x000ee20000000a00 */
[----:B--2---:R-:W-:Y:S05]  /*9830*/  @!P5 BRA `(.L_x_1398) ;  /* 0x000002cc005cd947 */ /* 0x004fea0003800000 */
.L_x_1748:
[----:B------:R-:W-:Y:S05]  /*9840*/  BSYNC B1 ;  /* 0x0000000000017941 */ /* 0x000fea0003800000 */
.L_x_1397:
[----:B------:R-:W-:Y:S01]  /*9850*/  BSSY B1, `(.L_x_1399) ;  /* 0x00002f0000017945 */ /* 0x000fe20003800000 */
[----:B-1----:R-:W-:Y:S02]  /*9860*/  IMAD.IADD R155, R150, 0x1, -R99 ;  /* 0x00000001969b7824 */ /* 0x002fe400078e0a63 */
[----:B------:R-:W-:Y:S01]  /*9870*/  IMAD.MOV.U32 R133, RZ, RZ, R92 ;  /* 0x000000ffff857224 */ /* 0x000fe200078e005c */
[----:B------:R-:W-:Y:S06]  /*9880*/  @P4 BRA `(.L_x_1400) ;  /* 0x0000002c00b04947 */ /* 0x000fec0003800000 */
[----:B------:R-:W-:Y:S01]  /*9890*/  ISETP.NE.AND P4, PT, R34, RZ, PT ;  /* 0x000000ff2200720c */ /* 0x000fe20003f85270 */
[-C--:B0--3--:R-:W-:Y:S01]  /*98a0*/  IMAD R88, R226, R130.reuse, RZ ;  /* 0x00000082e2587224 */ /* 0x089fe200078e02ff */
[----:B------:R-:W-:Y:S01]  /*98b0*/  BSSY B2, `(.L_x_1401) ;  /* 0x00000f8000027945 */ /* 0x000fe20003800000 */
[----:B------:R-:W-:-:S04]  /*98c0*/  IMAD.WIDE.U32 R134, R192, R130, R132 ;  /* 0x00000082c0867225 */ /* 0x000fc800078e0084 */
[----:B------:R-:W-:-:S04]  /*98d0*/  IMAD R89, R192, R131, R88 ;  /* 0x00000083c0597224 */ /* 0x000fc800078e0258 */
[----:B------:R-:W-:Y:S02]  /*98e0*/  IMAD.IADD R168, R89, 0x1, R135 ;  /* 0x0000000159a87824 */ /* 0x000fe400078e0287 */
[----:B------:R-:W-:Y:S05]  /*98f0*/  @!P4 BRA `(.L_x_1402) ;  /* 0x0000000c00ccc947 */ /* 0x000fea0003800000 */
[----:B------:R-:W-:Y:S01]  /*9900*/  SEL R88, R99, R155, !P0 ;  /* 0x0000009b63587207 */ /* 0x000fe20004000000 */
[----:B------:R-:W-:Y:S01]  /*9910*/  BSSY B3, `(.L_x_1403) ;  /* 0x00000e5000037945 */ /* 0x000fe20003800000 */
[----:B------:R-:W-:Y:S02]  /*9920*/  ISETP.GE.AND P4, PT, R22, R127, PT ;  /* 0x0000007f1600720c */ /* 0x000fe40003f86270 */
        /* <DEDUP_REMOVED lines=20> */
[----:B------:R-:W-:Y:S02]  /*9a70*/  LOP3.LUT R52, R53, 0xff0000ff, RZ, 0xc0, !PT ;  /* 0xff0000ff35347812 */ /* 0x000fe400078ec0ff */
[--C-:B------:R-:W-:Y:S01]  /*9a80*/  SHF.R.U32.HI R42, RZ, 0x10, R55.reuse ;  /* 0x00000010ff2a7819 */ /* 0x100fe20000011637 */
[----:B------:R-:W-:Y:S01]  /*9a90*/  IMAD.SHL.U32 R181, R54, 0x100, RZ ;  /* 0x0000010036b57824 */ /* 0x000fe200078e00ff */
[----:B------:R-:W-:Y:S02]  /*9aa0*/  SHF.R.U32.HI R53, RZ, 0x8, R55 ;  /* 0x00000008ff357819 */ /* 0x000fe40000011637 */
[----:B------:R-:W-:Y:S01]  /*9ab0*/  LOP3.LUT R179, R55, 0xff0000ff, RZ, 0xc0, !PT ;  /* 0xff0000ff37b37812 */ /* 0x000fe200078ec0ff */
[----:B------:R-:W-:Y:S01]  /*9ac0*/  IMAD.U32 R42, R42, 0x10000, RZ ;  /* 0x000100002a2a7824 */ /* 0x000fe200078e00ff */
[----:B------:R-:W-:Y:S01]  /*9ad0*/  SHF.R.U32.HI R55, RZ, 0x8, R41 ;  /* 0x00000008ff377819 */ /* 0x000fe20000011629 */
[----:B------:R-:W-:Y:S01]  /*9ae0*/  IMAD.SHL.U32 R182, R53, 0x100, RZ ;  /* 0x0000010035b67824 */ /* 0x000fe200078e00ff */
[----:B------:R-:W-:-:S02]  /*9af0*/  LOP3.LUT R180, R41, 0xff0000ff, RZ, 0xc0, !PT ;  /* 0xff0000ff29b47812 */ /* 0x000fc400078ec0ff */
[----:B------:R-:W-:Y:S01]  /*9b00*/  SHF.R.U32.HI R178, RZ, 0x10, R41 ;  /* 0x00000010ffb27819 */ /* 0x000fe20000011629 */
[----:B------:R-:W-:Y:S01]  /*9b10*/  IMAD.SHL.U32 R53, R55, 0x100, RZ ;  /* 0x0000010037357824 */ /* 0x000fe200078e00ff */
[----:B------:R-:W-:Y:S02]  /*9b20*/  LOP3.LUT R55, R179, 0xff00, R182, 0xf8, !PT ;  /* 0x0000ff00b3377812 */ /* 0x000fe400078ef8b6 */
[----:B------:R-:W-:Y:S02]  /*9b30*/  LOP3.LUT R52, R52, 0xff00, R181, 0xf8, !PT ;  /* 0x0000ff0034347812 */ /* 0x000fe400078ef8b5 */
[----:B------:R-:W-:Y:S01]  /*9b40*/  LOP3.LUT R179, R180, 0xff00, R53, 0xf8, !PT ;  /* 0x0000ff00b4b37812 */ /* 0x000fe200078ef835 */
[----:B------:R-:W-:Y:S01]  /*9b50*/  IMAD.U32 R53, R40, 0x10000, RZ ;  /* 0x0001000028357824 */ /* 0x000fe200078e00ff */
[--C-:B------:R-:W-:Y:S01]  /*9b60*/  SHF.R.U32.HI R54, RZ, 0x8, R43.reuse ;  /* 0x00000008ff367819 */ /* 0x100fe2000001162b */
[----:B------:R-:W-:Y:S01]  /*9b70*/  IMAD.U32 R40, R178, 0x10000, RZ ;  /* 0x00010000b2287824 */ /* 0x000fe200078e00ff */
[----:B------:R-:W-:-:S02]  /*9b80*/  SHF.R.U32.HI R41, RZ, 0x10, R43 ;  /* 0x00000010ff297819 */ /* 0x000fc4000001162b */
[----:B------:R-:W-:Y:S01]  /*9b90*/  LOP3.LUT R178, R52, 0xff0000, R53, 0xf8, !PT ;  /* 0x00ff000034b27812 */ /* 0x000fe200078ef835 */
[----:B------:R-:W-:Y:S01]  /*9ba0*/  IMAD.SHL.U32 R54, R54, 0x100, RZ ;  /* 0x0000010036367824 */ /* 0x000fe200078e00ff */
[----:B------:R-:W-:Y:S01]  /*9bb0*/  LOP3.LUT R40, R179, 0xff0000, R40, 0xf8, !PT ;  /* 0x00ff0000b3287812 */ /* 0x000fe200078ef828 */
[----:B------:R-:W-:Y:S01]  /*9bc0*/  IMAD.U32 R41, R41, 0x10000, RZ ;  /* 0x0001000029297824 */ /* 0x000fe200078e00ff */
[----:B-1----:R-:W-:Y:S02]  /*9bd0*/  F2FP.F16.E4M3.UNPACK_B R179, R93 ;  /* 0x0000005dffb3723e */ /* 0x002fe400020006ff */
[----:B------:R-:W-:Y:S02]  /*9be0*/  F2FP.F16.E4M3.UNPACK_B R181, R40 ;  /* 0x00000028ffb5723e */ /* 0x000fe400020006ff */
[----:B0-----:R-:W-:Y:S01]  /*9bf0*/  F2FP.F16.E4M3.UNPACK_B R52, R89 ;  /* 0x00000059ff34723e */ /* 0x001fe200020006ff */
        /* <DEDUP_REMOVED lines=15> */
[----:B------:R-:W-:-:S04]  /*9cf0*/  LOP3.LUT R43, R43, 0xff0000ff, RZ, 0xc0, !PT ;  /* 0xff0000ff2b2b7812 */ /* 0x000fc800078ec0ff */
[-C--:B------:R-:W-:Y:S01]  /*9d00*/  FMUL.FTZ R179, R183, R181.reuse ;  /* 0x000000b5b7b37220 */ /* 0x080fe20000410000 */
[C---:B------:R-:W-:Y:S01]  /*9d10*/  FMUL.FTZ R181, R52.reuse, R181 ;  /* 0x000000b534b57220 */ /* 0x040fe20000410000 */
[----:B------:R-:W-:Y:S02]  /*9d20*/  LOP3.LUT R43, R43, 0xff00, R54, 0xf8, !PT ;  /* 0x0000ff002b2b7812 */ /* 0x000fe400078ef836 */
        /* <DEDUP_REMOVED lines=57> */
[----:B------:R-:W-:-:S02]  /*a0c0*/  HADD2.F32 R42, -RZ, R42.H1_H1 ;  /* 0x3000002aff2a7230 */ /* 0x000fc40000004100 */
[--C-:B------:R-:W-:Y:S02]  /*a0d0*/  HADD2.F32 R182, -RZ, R55.reuse.H0_H0 ;  /* 0x20000037ffb67230 */ /* 0x100fe40000004100 */
        /* <DEDUP_REMOVED lines=48> */
[CC--:B------:R-:W-:Y:S01]  /*a3e0*/  FMUL.FTZ R89, R92.reuse, R173.reuse ;  /* 0x000000ad5c597220 */ /* 0x0c0fe20000410000 */
[-C--:B------:R-:W-:Y:S01]  /*a3f0*/  F2FP.F16.E4M3.UNPACK_B R95, R176.reuse.H1 ;  /* 0x000000b0ff5f723e */ /* 0x080fe200030006ff */
        /* <DEDUP_REMOVED lines=42> */
[-C--:B------:R-:W-:Y:S01]  /*a6a0*/  FMUL.FTZ R92, R94, R174.reuse ;  /* 0x000000ae5e5c7220 */ /* 0x080fe20000410000 */
[----:B------:R-:W-:Y:S01]  /*a6b0*/  F2FP.SATFINITE.E4M3.F32.PACK_AB_MERGE_C R88, R88, R185, RZ ;  /* 0x000000b95858723e */ /* 0x000fe200048070ff */
[----:B------:R-:W-:Y:S01]  /*a6c0*/  FMUL.FTZ R174, R90, R174 ;  /* 0x000000ae5aae7220 */ /* 0x000fe20000410000 */
[----:B------:R-:W-:Y:S01]  /*a6d0*/  F2FP.SATFINITE.E4M3.F32.PACK_AB_MERGE_C R93, R52, R53, R40 ;  /* 0x00000035345d723e */ /* 0x000fe20004807028 */
[-C--:B------:R-:W-:Y:S01]  /*a6e0*/  FFMA.FTZ R92, R90, R176.reuse, -R92 ;  /* 0x000000b05a5c7223 */ /* 0x080fe2000001085c */
[----:B------:R-:W-:Y:S01]  /*a6f0*/  F2FP.SATFINITE.E4M3.F32.PACK_AB_MERGE_C R95, R43, R183, R42 ;  /* 0x000000b72b5f723e */ /* 0x000fe2000480702a */
[----:B------:R-:W-:-:S03]  /*a700*/  FFMA.FTZ R174, R94, R176, R174 ;  /* 0x000000b05eae7223 */ /* 0x000fc600000100ae */
[----:B------:R-:W-:Y:S01]  /*a710*/  F2FP.SATFINITE.E4M3.F32.PACK_AB_MERGE_C R90, R92, R173, R89 ;  /* 0x000000ad5c5a723e */ /* 0x000fe20004807059 */
[----:B------:R-:W-:Y:S01]  /*a720*/  IMAD.MOV.U32 R89, RZ, RZ, R179 ;  /* 0x000000ffff597224 */ /* 0x000fe200078e00b3 */
[----:B------:R-:W-:Y:S01]  /*a730*/  F2FP.SATFINITE.E4M3.F32.PACK_AB_MERGE_C R94, R174, R175, R88 ;  /* 0x000000afae5e723e */ /* 0x000fe20004807058 */
[----:B------:R-:W-:Y:S02]  /*a740*/  IMAD.MOV.U32 R88, RZ, RZ, R178 ;  /* 0x000000ffff587224 */ /* 0x000fe400078e00b2 */
[----:B------:R-:W-:-:S07]  /*a750*/  IMAD.MOV.U32 R92, RZ, RZ, R41 ;  /* 0x000000ffff5c7224 */ /* 0x000fce00078e0029 */
.L_x_1404:
[----:B------:R-:W-:Y:S05]  /*a760*/  BSYNC B3 ;  /* 0x0000000000037941 */ /* 0x000fea0003800000 */
.L_x_1403:
        /* <DEDUP_REMOVED lines=9> */
[----:B0-----:R0:W-:Y:S01]  /*a800*/  STG.E.128 desc[UR60][R40.64], R88 ;  /* 0x0000005828007986 */ /* 0x0011e2000c101d3c */
[----:B------:R-:W-:-:S05]  /*a810*/  @!P4 IMAD.X R43, R52, 0x1, R121, P5 ;  /* 0x00000001342bc824 */ /* 0x000fca00028e0679 */
[----:B-1----:R0:W-:Y:S03]  /*a820*/  @!P4 STG.E.128 desc[UR60][R42.64], R92 ;  /* 0x0000005c2a00c986 */ /* 0x0021e6000c101d3c */
.L_x_1402:
[----:B------:R-:W-:Y:S05]  /*a830*/  BSYNC B2 ;  /* 0x0000000000027941 */ /* 0x000fea0003800000 */
.L_x_1401:
[----:B------:R-:W-:Y:S01]  /*a840*/  ISETP.NE.AND P4, PT, R35, RZ, PT ;  /* 0x000000ff2300720c */ /* 0x000fe20003f85270 */
[----:B------:R-:W-:-:S12]  /*a850*/  BSSY B2, `(.L_x_1405) ;  /* 0x00000f6000027945 */ /* 0x000fd80003800000 */
[----:B------:R-:W-:Y:S05]  /*a860*/  @!P4 BRA `(.L_x_1406) ;  /* 0x0000000c00d0c947 */ /* 0x000fea0003800000 */
[----:B0-----:R-:W-:Y:S01]  /*a870*/  SEL R40, R99, R155, !P3 ;  /* 0x0000009b63287207 */ /* 0x001fe20005800000 */
        /* <DEDUP_REMOVED lines=23> */
[----:B------:R-:W-:Y:S02]  /*a9f0*/  LOP3.LUT R44, R57, 0xff0000ff, RZ, 0xc0, !PT ;  /* 0xff0000ff392c7812 */ /* 0x000fe400078ec0ff */
[----:B------:R-:W-:Y:S02]  /*aa00*/  SHF.R.U32.HI R58, RZ, 0x10, R57 ;  /* 0x00000010ff3a7819 */ /* 0x000fe40000011639 */
[--C-:B------:R-:W-:Y:S02]  /*aa10*/  SHF.R.U32.HI R57, RZ, 0x8, R45.reuse ;  /* 0x00000008ff397819 */ /* 0x100fe4000001162d */
[----:B------:R-:W-:Y:S02]  /*aa20*/  SHF.R.U32.HI R56, RZ, 0x10, R45 ;  /* 0x00000010ff387819 */ /* 0x000fe4000001162d */
[----:B------:R-:W-:Y:S01]  /*aa30*/  LOP3.LUT R46, R45, 0xff0000ff, RZ, 0xc0, !PT ;  /* 0xff0000ff2d2e7812 */ /* 0x000fe200078ec0ff */
[----:B------:R-:W-:-:S02]  /*aa40*/  IMAD.SHL.U32 R57, R57, 0x100, RZ ;  /* 0x0000010039397824 */ /* 0x000fc400078e00ff */
[----:B------:R-:W-:Y:S02]  /*aa50*/  IMAD.SHL.U32 R45, R91, 0x100, RZ ;  /* 0x000001005b2d7824 */ /* 0x000fe400078e00ff */
[----:B------:R-:W-:Y:S01]  /*aa60*/  IMAD.U32 R56, R56, 0x10000, RZ ;  /* 0x0001000038387824 */ /* 0x000fe200078e00ff */
[----:B------:R-:W-:Y:S01]  /*aa70*/  LOP3.LUT R57, R46, 0xff00, R57, 0xf8, !PT ;  /* 0x0000ff002e397812 */ /* 0x000fe200078ef839 */
[----:B------:R-:W-:Y:S01]  /*aa80*/  IMAD.U32 R46, R58, 0x10000, RZ ;  /* 0x000100003a2e7824 */ /* 0x000fe200078e00ff */
[----:B------:R-:W-:Y:S01]  /*aa90*/  LOP3.LUT R45, R44, 0xff00, R45, 0xf8, !PT ;  /* 0x0000ff002c2d7812 */ /* 0x000fe200078ef82d */
[----:B-1----:R-:W-:Y:S01]  /*aaa0*/  IMAD.MOV.U32 R58, RZ, RZ, R53 ;  /* 0x000000ffff3a7224 */ /* 0x002fe200078e0035 */
[----:B------:R-:W-:Y:S02]  /*aab0*/  LOP3.LUT R44, R57, 0xff0000, R56, 0xf8, !PT ;  /* 0x00ff0000392c7812 */ /* 0x000fe400078ef838 */
[----:B0-----:R-:W-:Y:S02]  /*aac0*/  F2FP.F16.E4M3.UNPACK_B R53, R41 ;  /* 0x00000029ff35723e */ /* 0x001fe400020006ff */
[----:B------:R-:W-:-:S02]  /*aad0*/  F2FP.F16.E4M3.UNPACK_B R91, R58 ;  /* 0x0000003aff5b723e */ /* 0x000fc400020006ff */
[----:B------:R-:W-:Y:S01]  /*aae0*/  F2FP.F16.E4M3.UNPACK_B R92, R44 ;  /* 0x0000002cff5c723e */ /* 0x000fe200020006ff */
[----:B------:R-:W-:Y:S01]  /*aaf0*/  HADD2.F32 R56, -RZ, R53.H0_H0 ;  /* 0x20000035ff387230 */ /* 0x000fe20000004100 */
[----:B------:R-:W-:Y:S01]  /*ab00*/  LOP3.LUT R57, R45, 0xff0000, R46, 0xf8, !PT ;  /* 0x00ff00002d397812 */ /* 0x000fe200078ef82e */
[--C-:B------:R-:W-:Y:S01]  /*ab10*/  HADD2.F32 R46, -RZ, R91.reuse.H0_H0 ;  /* 0x2000005bff2e7230 */ /* 0x100fe20000004100 */
[----:B------:R-:W-:Y:S01]  /*ab20*/  F2FP.F16.E4M3.UNPACK_B R58, R58.H1 ;  /* 0x0000003aff3a723e */ /* 0x000fe200030006ff */
[----:B------:R-:W-:Y:S01]  /*ab30*/  HADD2.F32 R91, -RZ, R91.H1_H1 ;  /* 0x3000005bff5b7230 */ /* 0x000fe20000004100 */
[-C--:B------:R-:W-:Y:S01]  /*ab40*/  F2FP.F16.E4M3.UNPACK_B R45, R57.reuse ;  /* 0x00000039ff2d723e */ /* 0x080fe200020006ff */
[--C-:B------:R-:W-:Y:S01]  /*ab50*/  HADD2.F32 R94, -RZ, R92.reuse.H1_H1 ;  /* 0x3000005cff5e7230 */ /* 0x100fe20000004100 */
[----:B------:R-:W-:Y:S01]  /*ab60*/  F2FP.F16.E4M3.UNPACK_B R57, R57.H1 ;  /* 0x00000039ff39723e */ /* 0x000fe200030006ff */
[----:B------:R-:W-:Y:S02]  /*ab70*/  HADD2.F32 R53, -RZ, R53.H1_H1 ;  /* 0x30000035ff357230 */ /* 0x000fe40000004100 */
[----:B------:R-:W-:-:S02]  /*ab80*/  HADD2.F32 R95, -RZ, R92.H0_H0 ;  /* 0x2000005cff5f7230 */ /* 0x000fc40000004100 */
[-C--:B------:R-:W-:Y:S01]  /*ab90*/  FMUL.FTZ R174, R91, R94.reuse ;  /* 0x0000005e5bae7220 */ /* 0x080fe20000410000 */
[--C-:B------:R-:W-:Y:S02]  /*aba0*/  HADD2.F32 R92, -RZ, R45.reuse.H1_H1 ;  /* 0x3000002dff5c7230 */ /* 0x100fe40000004100 */
[C---:B------:R-:W-:Y:S01]  /*abb0*/  FMUL.FTZ R94, R53.reuse, R94 ;  /* 0x0000005e355e7220 */ /* 0x040fe20000410000 */
[----:B------:R-:W-:Y:S02]  /*abc0*/  HADD2.F32 R93, -RZ, R45.H0_H0 ;  /* 0x2000002dff5d7230 */ /* 0x000fe40000004100 */
[-C--:B------:R-:W-:Y:S01]  /*abd0*/  FMUL.FTZ R173, R46, R95.reuse ;  /* 0x0000005f2ead7220 */ /* 0x080fe20000410000 */
[C---:B------:R-:W-:Y:S01]  /*abe0*/  FMUL.FTZ R95, R56.reuse, R95 ;  /* 0x0000005f385f7220 */ /* 0x040fe20000410000 */
[-C--:B------:R-:W-:Y:S01]  /*abf0*/  FFMA.FTZ R53, R53, R92.reuse, -R174 ;  /* 0x0000005c35357223 */ /* 0x080fe200000108ae */
[----:B------:R-:W-:Y:S01]  /*ac00*/  FFMA.FTZ R45, R91, R92, R94 ;  /* 0x0000005c5b2d7223 */ /* 0x000fe2000001005e */
[----:B------:R-:W-:Y:S01]  /*ac10*/  F2FP.F16.E4M3.UNPACK_B R92, R44.H1 ;  /* 0x0000002cff5c723e */ /* 0x000fe200030006ff */
[----:B------:R-:W-:Y:S01]  /*ac20*/  FFMA.FTZ R56, R56, R93, -R173 ;  /* 0x0000005d38387223 */ /* 0x000fe200000108ad */
[----:B------:R-:W-:Y:S01]  /*ac30*/  F2FP.F16.E4M3.UNPACK_B R91, R41.H1 ;  /* 0x00000029ff5b723e */ /* 0x000fe200030006ff */
[----:B------:R-:W-:-:S02]  /*ac40*/  HADD2.F32 R41, -RZ, R58.H0_H0 ;  /* 0x2000003aff297230 */ /* 0x000fc40000004100 */
[----:B------:R-:W-:Y:S01]  /*ac50*/  FFMA.FTZ R46, R46, R93, R95 ;  /* 0x0000005d2e2e7223 */ /* 0x000fe2000001005f */
[----:B------:R-:W-:Y:S02]  /*ac60*/  HADD2.F32 R94, -RZ, R92.H0_H0 ;  /* 0x2000005cff5e7230 */ /* 0x000fe40000004100 */
[----:B------:R-:W-:Y:S02]  /*ac70*/  HADD2.F32 R44, -RZ, R91.H0_H0 ;  /* 0x2000005bff2c7230 */ /* 0x000fe40000004100 */
[----:B------:R-:W-:Y:S02]  /*ac80*/  HADD2.F32 R93, -RZ, R57.H0_H0 ;  /* 0x20000039ff5d7230 */ /* 0x000fe40000004100 */
[-C--:B------:R-:W-:Y:S01]  /*ac90*/  FMUL.FTZ R95, R41, R94.reuse ;  /* 0x0000005e295f7220 */ /* 0x080fe20000410000 */
[----:B------:R-:W-:Y:S02]  /*aca0*/  HADD2.F32 R91, -RZ, R91.H1_H1 ;  /* 0x3000005bff5b7230 */ /* 0x000fe40000004100 */
[C---:B------:R-:W-:Y:S01]  /*acb0*/  FMUL.FTZ R94, R44.reuse, R94 ;  /* 0x0000005e2c5e7220 */ /* 0x040fe20000410000 */
[----:B------:R-:W-:-:S03]  /*acc0*/  FFMA.FTZ R44, R44, R93, -R95 ;  /* 0x0000005d2c2c7223 */ /* 0x000fc6000001085f */
[----:B------:R-:W-:Y:S01]  /*acd0*/  FFMA.FTZ R41, R41, R93, R94 ;  /* 0x0000005d29297223 */ /* 0x000fe2000001005e */
[----:B------:R-:W-:Y:S02]  /*ace0*/  HADD2.F32 R93, -RZ, R58.H1_H1 ;  /* 0x3000003aff5d7230 */ /* 0x000fe40000004100 */
[----:B------:R-:W-:Y:S02]  /*acf0*/  HADD2.F32 R58, -RZ, R92.H1_H1 ;  /* 0x3000005cff3a7230 */ /* 0x000fe40000004100 */
[----:B------:R-:W-:-:S03]  /*ad00*/  HADD2.F32 R92, -RZ, R57.H1_H1 ;  /* 0x30000039ff5c7230 */ /* 0x000fc60000004100 */
[-C--:B------:R-:W-:Y:S01]  /*ad10*/  FMUL.FTZ R94, R93, R58.reuse ;  /* 0x0000003a5d5e7220 */ /* 0x080fe20000410000 */
[----:B------:R-:W-:-:S03]  /*ad20*/  FMUL.FTZ R174, R91, R58 ;  /* 0x0000003a5bae7220 */ /* 0x000fc60000410000 */
[-C--:B------:R-:W-:Y:S01]  /*ad30*/  FFMA.FTZ R58, R91, R92.reuse, -R94 ;  /* 0x0000005c5b3a7223 */ /* 0x080fe2000001085e */
[----:B------:R-:W-:Y:S01]  /*ad40*/  SHF.R.U32.HI R94, RZ, 0x8, R47 ;  /* 0x00000008ff5e7819 */ /* 0x000fe2000001162f */
[----:B------:R-:W-:Y:S01]  /*ad50*/  FFMA.FTZ R57, R93, R92, R174 ;  /* 0x0000005c5d397223 */ /* 0x000fe200000100ae */
[----:B------:R-:W-:Y:S02]  /*ad60*/  SHF.R.U32.HI R92, RZ, 0x8, R59 ;  /* 0x00000008ff5c7819 */ /* 0x000fe4000001163b */
[----:B------:R-:W-:Y:S01]  /*ad70*/  SHF.R.U32.HI R174, RZ, 0x10, R47 ;  /* 0x00000010ffae7819 */ /* 0x000fe2000001162f */
[----:B------:R-:W-:Y:S01]  /*ad80*/  IMAD.SHL.U32 R94, R94, 0x100, RZ ;  /* 0x000001005e5e7824 */ /* 0x000fe200078e00ff */
[----:B------:R-:W-:Y:S01]  /*ad90*/  LOP3.LUT R91, R59, 0xff0000ff, RZ, 0xc0, !PT ;  /* 0xff0000ff3b5b7812 */ /* 0x000fe200078ec0ff */
[----:B------:R-:W-:Y:S01]  /*ada0*/  IMAD.SHL.U32 R92, R92, 0x100, RZ ;  /* 0x000001005c5c7824 */ /* 0x000fe200078e00ff */
[----:B------:R-:W-:Y:S01]  /*adb0*/  SHF.R.U32.HI R93, RZ, 0x10, R59 ;  /* 0x00000010ff5d7819 */ /* 0x000fe2000001163b */
[----:B------:R-:W-:Y:S01]  /*adc0*/  IMAD.U32 R174, R174, 0x10000, RZ ;  /* 0x00010000aeae7824 */ /* 0x000fe200078e00ff */
[----:B------:R-:W-:Y:S01]  /*add0*/  LOP3.LUT R59, R47, 0xff0000ff, RZ, 0xc0, !PT ;  /* 0xff0000ff2f3b7812 */ /* 0x000fe200078ec0ff */
[----:B------:R-:W-:Y:S01]  /*ade0*/  IMAD.MOV.U32 R47, RZ, RZ, R55 ;  /* 0x000000ffff2f7224 */ /* 0x000fe200078e0037 */
[----:B------:R-:W-:Y:S01]  /*adf0*/  LOP3.LUT R91, R91, 0xff00, R92, 0xf8, !PT ;  /* 0x0000ff005b5b7812 */ /* 0x000fe200078ef85c */
[----:B------:R-:W-:Y:S01]  /*ae00*/  IMAD.U32 R92, R93, 0x10000, RZ ;  /* 0x000100005d5c7824 */ /* 0x000fe200078e00ff */
[----:B------:R-:W-:-:S02]  /*ae10*/  LOP3.LUT R59, R59, 0xff00, R94, 0xf8, !PT ;  /* 0x0000ff003b3b7812 */ /* 0x000fc400078ef85e */
[----:B------:R-:W-:Y:S02]  /*ae20*/  F2FP.F16.E4M3.UNPACK_B R94, R47 ;  /* 0x0000002fff5e723e */ /* 0x000fe400020006ff */
[----:B------:R-:W-:Y:S02]  /*ae30*/  LOP3.LUT R174, R59, 0xff0000, R174, 0xf8, !PT ;  /* 0x00ff00003bae7812 */ /* 0x000fe400078ef8ae */
[----:B------:R-:W-:Y:S01]  /*ae40*/  LOP3.LUT R175, R91, 0xff0000, R92, 0xf8, !PT ;  /* 0x00ff00005baf7812 */ /* 0x000fe200078ef85c */
[--C-:B------:R-:W-:Y:S01]  /*ae50*/  HADD2.F32 R55, -RZ, R94.reuse.H0_H0 ;  /* 0x2000005eff377230 */ /* 0x100fe20000004100 */
[-C--:B------:R-:W-:Y:S01]  /*ae60*/  F2FP.F16.E4M3.UNPACK_B R95, R174.reuse ;  /* 0x000000aeff5f723e */ /* 0x080fe200020006ff */
[----:B------:R-:W-:Y:S01]  /*ae70*/  HADD2.F32 R94, -RZ, R94.H1_H1 ;  /* 0x3000005eff5e7230 */ /* 0x000fe20000004100 */
[----:B------:R-:W-:Y:S02]  /*ae80*/  F2FP.F16.E4M3.UNPACK_B R93, R43 ;  /* 0x0000002bff5d723e */ /* 0x000fe400020006ff */
[----:B------:R-:W-:Y:S01]  /*ae90*/  F2FP.F16.E4M3.UNPACK_B R173, R175 ;  /* 0x000000afffad723e */ /* 0x000fe200020006ff */
[----:B------:R-:W-:Y:S01]  /*aea0*/  HADD2.F32 R176, -RZ, R95.H0_H0 ;  /* 0x2000005fffb07230 */ /* 0x000fe20000004100 */
[----:B------:R-:W-:Y:S01]  /*aeb0*/  F2FP.F16.E4M3.UNPACK_B R91, R47.H1 ;  /* 0x0000002fff5b723e */ /* 0x000fe200030006ff */
[----:B------:R-:W-:Y:S01]  /*aec0*/  HADD2.F32 R59, -RZ, R93.H0_H0 ;  /* 0x2000005dff3b7230 */ /* 0x000fe20000004100 */
[----:B------:R-:W-:Y:S01]  /*aed0*/  F2FP.F16.E4M3.UNPACK_B R174, R174.H1 ;  /* 0x000000aeffae723e */ /* 0x000fe200030006ff */
[----:B------:R-:W-:-:S02]  /*aee0*/  HADD2.F32 R92, -RZ, R173.H0_H0 ;  /* 0x200000adff5c7230 */ /* 0x000fc40000004100 */
[-C--:B------:R-:W-:Y:S01]  /*aef0*/  FMUL.FTZ R178, R55, R176.reuse ;  /* 0x000000b037b27220 */ /* 0x080fe20000410000 */
[----:B------:R-:W-:Y:S01]  /*af00*/  F2FP.F16.E4M3.UNPACK_B R175, R175.H1 ;  /* 0x000000afffaf723e */ /* 0x000fe200030006ff */
[C---:B------:R-:W-:Y:S01]  /*af10*/  FMUL.FTZ R176, R59.reuse, R176 ;  /* 0x000000b03bb07220 */ /* 0x040fe20000410000 */
[----:B------:R-:W-:Y:S02]  /*af20*/  HADD2.F32 R47, -RZ, R91.H0_H0 ;  /* 0x2000005bff2f7230 */ /* 0x000fe40000004100 */
[-C--:B------:R-:W-:Y:S01]  /*af30*/  FFMA.FTZ R59, R59, R92.reuse, -R178 ;  /* 0x0000005c3b3b7223 */ /* 0x080fe200000108b2 */
[----:B------:R-:W-:Y:S02]  /*af40*/  HADD2.F32 R177, -RZ, R174.H0_H0 ;  /* 0x200000aeffb17230 */ /* 0x000fe40000004100 */
[----:B------:R-:W-:Y:S01]  /*af50*/  FFMA.FTZ R55, R55, R92, R176 ;  /* 0x0000005c37377223 */ /* 0x000fe200000100b0 */
[----:B------:R-:W-:Y:S01]  /*af60*/  F2FP.F16.E4M3.UNPACK_B R92, R43.H1 ;  /* 0x0000002bff5c723e */ /* 0x000fe200030006ff */
[----:B------:R-:W-:Y:S01]  /*af70*/  HADD2.F32 R176, -RZ, R175.H0_H0 ;  /* 0x200000afffb07230 */ /* 0x000fe20000004100 */
[----:B------:R-:W-:Y:S01]  /*af80*/  F2FP.SATFINITE.E4M3.F32.PACK_AB_MERGE_C R44, R58, R44, RZ ;  /* 0x0000002c3a2c723e */ /* 0x000fe200048070ff */
[----:B------:R-:W-:Y:S01]  /*af90*/  FMUL.FTZ R178, R47, R177 ;  /* 0x000000b12fb27220 */ /* 0x000fe20000410000 */
[----:B------:R-:W-:Y:S01]  /*afa0*/  HADD2.F32 R91, -RZ, R91.H1_H1 ;  /* 0x3000005bff5b7230 */ /* 0x000fe20000004100 */
[----:B------:R-:W-:Y:S01]  /*afb0*/  F2FP.SATFINITE.E4M3.F32.PACK_AB_MERGE_C R57, R57, R41, RZ ;  /* 0x000000293939723e */ /* 0x000fe200048070ff */
[----:B------:R-:W-:Y:S01]  /*afc0*/  HADD2.F32 R43, -RZ, R92.H0_H0 ;  /* 0x2000005cff2b7230 */ /* 0x000fe20000004100 */
[----:B------:R-:W-:Y:S01]  /*afd0*/  F2FP.SATFINITE.E4M3.F32.PACK_AB_MERGE_C R41, R53, R56, R44 ;  /* 0x000000383529723e */ /* 0x000fe2000480702c */
[----:B------:R-:W-:Y:S01]  /*afe0*/  HADD2.F32 R174, -RZ, R174.H1_H1 ;  /* 0x300000aeffae7230 */ /* 0x000fe20000004100 */
[----:B------:R-:W-:-:S02]  /*aff0*/  F2FP.SATFINITE.E4M3.F32.PACK_AB_MERGE_C R53, R45, R46, R57 ;  /* 0x0000002e2d35723e */ /* 0x000fc40004807039 */
[C---:B------:R-:W-:Y:S01]  /*b000*/  FMUL.FTZ R177, R43.reuse, R177 ;  /* 0x000000b12bb17220 */ /* 0x040fe20000410000 */
[----:B------:R-:W-:Y:S01]  /*b010*/  FFMA.FTZ R43, R43, R176, -R178 ;  /* 0x000000b02b2b7223 */ /* 0x000fe200000108b2 */
[----:B------:R-:W-:Y:S02]  /*b020*/  F2FP.F16.E4M3.UNPACK_B R178, R170.H1 ;  /* 0x000000aaffb2723e */ /* 0x000fe400030006ff */
[----:B------:R-:W-:Y:S01]  /*b030*/  FFMA.FTZ R47, R47, R176, R177 ;  /* 0x000000b02f2f7223 */ /* 0x000fe200000100b1 */
[----:B------:R-:W-:Y:S02]  /*b040*/  HADD2.F32 R177, -RZ, R92.H1_H1 ;  /* 0x3000005cffb17230 */ /* 0x000fe40000004100 */
[----:B------:R-:W-:Y:S01]  /*b050*/  FMUL.FTZ R92, R91, R174 ;  /* 0x000000ae5b5c7220 */ /* 0x000fe20000410000 */
[----:B------:R-:W-:Y:S01]  /*b060*/  HADD2.F32 R176, -RZ, R175.H1_H1 ;  /* 0x300000afffb07230 */ /* 0x000fe20000004100 */
[----:B------:R-:W-:Y:S01]  /*b070*/  F2FP.F16.E4M3.UNPACK_B R170, R170 ;  /* 0x000000aaffaa723e */ /* 0x000fe200020006ff */
[----:B------:R-:W-:-:S02]  /*b080*/  HADD2.F32 R175, -RZ, R95.H1_H1 ;  /* 0x3000005fffaf7230 */ /* 0x000fc40000004100 */
[C---:B------:R-:W-:Y:S01]  /*b090*/  FMUL.FTZ R174, R177.reuse, R174 ;  /* 0x000000aeb1ae7220 */ /* 0x040fe20000410000 */
[----:B------:R-:W-:Y:S02]  /*b0a0*/  HADD2.F32 R95, -RZ, R173.H1_H1 ;  /* 0x300000adff5f7230 */ /* 0x000fe40000004100 */
[----:B------:R-:W-:Y:S01]  /*b0b0*/  FFMA.FTZ R92, R177, R176, -R92 ;  /* 0x000000b0b15c7223 */ /* 0x000fe2000001085c */
[----:B------:R-:W-:Y:S01]  /*b0c0*/  F2FP.F16.E4M3.UNPACK_B R173, R172.H1 ;  /* 0x000000acffad723e */ /* 0x000fe200030006ff */
[----:B------:R-:W-:Y:S01]  /*b0d0*/  FFMA.FTZ R91, R91, R176, R174 ;  /* 0x000000b05b5b7223 */ /* 0x000fe200000100ae */
[----:B------:R-:W-:Y:S02]  /*b0e0*/  HADD2.F32 R176, -RZ, R93.H1_H1 ;  /* 0x3000005dffb07230 */ /* 0x000fe40000004100 */
[----:B------:R-:W-:Y:S01]  /*b0f0*/  FMUL.FTZ R93, R94, R175 ;  /* 0x000000af5e5d7220 */ /* 0x000fe20000410000 */
[----:B------:R-:W-:Y:S01]  /*b100*/  IMAD.MOV.U32 R174, RZ, RZ, R52 ;  /* 0x000000ffffae7224 */ /* 0x000fe200078e0034 */
[----:B------:R-:W-:Y:S01]  /*b110*/  F2FP.F16.E4M3.UNPACK_B R172, R172 ;  /* 0x000000acffac723e */ /* 0x000fe200020006ff */
[----:B------:R-:W-:-:S02]  /*b120*/  HADD2.F32 R182, -RZ, R173.H0_H0 ;  /* 0x200000adffb67230 */ /* 0x000fc40000004100 */
[C---:B------:R-:W-:Y:S01]  /*b130*/  FMUL.FTZ R52, R176.reuse, R175 ;  /* 0x000000afb0347220 */ /* 0x040fe20000410000 */
[-C--:B------:R-:W-:Y:S01]  /*b140*/  FFMA.FTZ R93, R176, R95.reuse, -R93 ;  /* 0x0000005fb05d7223 */ /* 0x080fe2000001085d */
[----:B------:R-:W-:Y:S01]  /*b150*/  F2FP.F16.E4M3.UNPACK_B R176, R174.H1 ;  /* 0x000000aeffb0723e */ /* 0x000fe200030006ff */
[----:B------:R-:W-:Y:S01]  /*b160*/  HADD2.F32 R180, -RZ, R178.H0_H0 ;  /* 0x200000b2ffb47230 */ /* 0x000fe20000004100 */
[----:B------:R-:W-:Y:S01]  /*b170*/  F2FP.F16.E4M3.UNPACK_B R175, R40.H1 ;  /* 0x00000028ffaf723e */ /* 0x000fe200030006ff */
[----:B------:R-:W-:Y:S01]  /*b180*/  HADD2.F32 R173, -RZ, R173.H1_H1 ;  /* 0x300000adffad7230 */ /* 0x000fe20000004100 */
[----:B------:R-:W-:Y:S01]  /*b190*/  F2FP.F16.E4M3.UNPACK_B R174, R174 ;  /* 0x000000aeffae723e */ /* 0x000fe200020006ff */
[--C-:B------:R-:W-:Y:S01]  /*b1a0*/  HADD2.F32 R177, -RZ, R176.reuse.H0_H0 ;  /* 0x200000b0ffb17230 */ /* 0x100fe20000004100 */
[----:B------:R-:W-:Y:S01]  /*b1b0*/  F2FP.F16.E4M3.UNPACK_B R40, R40 ;  /* 0x00000028ff28723e */ /* 0x000fe200020006ff */
[----:B------:R-:W-:Y:S02]  /*b1c0*/  HADD2.F32 R179, -RZ, R175.H0_H0 ;  /* 0x200000afffb37230 */ /* 0x000fe40000004100 */
[----:B------:R-:W-:Y:S01]  /*b1d0*/  FFMA.FTZ R52, R94, R95, R52 ;  /* 0x0000005f5e347223 */ /* 0x000fe20000010034 */
[----:B------:R-:W-:-:S02]  /*b1e0*/  HADD2.F32 R176, -RZ, R176.H1_H1 ;  /* 0x300000b0ffb07230 */ /* 0x000fc40000004100 */
[-C--:B------:R-:W-:Y:S01]  /*b1f0*/  FMUL.FTZ R181, R177, R182.reuse ;  /* 0x000000b6b1b57220 */ /* 0x080fe20000410000 */
[----:B------:R-:W-:Y:S02]  /*b200*/  HADD2.F32 R175, -RZ, R175.H1_H1 ;  /* 0x300000afffaf7230 */ /* 0x000fe40000004100 */
[C---:B------:R-:W-:Y:S01]  /*b210*/  FMUL.FTZ R182, R179.reuse, R182 ;  /* 0x000000b6b3b67220 */ /* 0x040fe20000410000 */
[----:B------:R-:W-:Y:S02]  /*b220*/  HADD2.F32 R178, -RZ, R178.H1_H1 ;  /* 0x300000b2ffb27230 */ /* 0x000fe40000004100 */
[-C--:B------:R-:W-:Y:S01]  /*b230*/  FFMA.FTZ R181, R179, R180.reuse, -R181 ;  /* 0x000000b4b3b57223 */ /* 0x080fe200000108b5 */
[----:B------:R-:W-:Y:S01]  /*b240*/  F2FP.SATFINITE.E4M3.F32.PACK_AB_MERGE_C R47, R91, R47, RZ ;  /* 0x0000002f5b2f723e */ /* 0x000fe200048070ff */
[----:B------:R-:W-:Y:S01]  /*b250*/  FFMA.FTZ R182, R177, R180, R182 ;  /* 0x000000b4b1b67223 */ /* 0x000fe200000100b6 */
[-C--:B------:R-:W-:Y:S01]  /*b260*/  FMUL.FTZ R177, R176, R173.reuse ;  /* 0x000000adb0b17220 */ /* 0x080fe20000410000 */
[C---:B------:R-:W-:Y:S01]  /*b270*/  FMUL.FTZ R173, R175.reuse, R173 ;  /* 0x000000adafad7220 */ /* 0x040fe20000410000 */
[----:B------:R-:W-:Y:S01]  /*b280*/  HADD2.F32 R180, -RZ, R172.H0_H0 ;  /* 0x200000acffb47230 */ /* 0x000fe20000004100 */
[----:B------:R-:W-:Y:S01]  /*b290*/  F2FP.SATFINITE.E4M3.F32.PACK_AB_MERGE_C R92, R92, R43, RZ ;  /* 0x0000002b5c5c723e */ /* 0x000fe200048070ff */
        /* <DEDUP_REMOVED lines=17> */
[C---:B------:R-:W-:Y:S01]  /*b3b0*/  FMUL.FTZ R172, R40.reuse, R172 ;  /* 0x000000ac28ac7220 */ /* 0x040fe20000410000 */
[----:B------:R-:W-:Y:S01]  /*b3c0*/  F2FP.SATFINITE.E4M3.F32.PACK_AB_MERGE_C R43, R93, R59, R92 ;  /* 0x0000003b5d2b723e */ /* 0x000fe2000480705c */
[-C--:B------:R-:W-:Y:S02]  /*b3d0*/  FFMA.FTZ R176, R40, R170.reuse, -R176 ;  /* 0x000000aa28b07223 */ /* 0x080fe400000108b0 */
[----:B------:R-:W-:Y:S01]  /*b3e0*/  FFMA.FTZ R40, R174, R170, R172 ;  /* 0x000000aaae287223 */ /* 0x000fe200000100ac */
[----:B------:R-:W-:Y:S01]  /*b3f0*/  IMAD.MOV.U32 R170, RZ, RZ, R42 ;  /* 0x000000ffffaa7224 */ /* 0x000fe200078e002a */
[----:B------:R-:W-:Y:S02]  /*b400*/  F2FP.F16.E4M3.UNPACK_B R42, R171.H1 ;  /* 0x000000abff2a723e */ /* 0x000fe400030006ff */
[----:B------:R-:W-:-:S02]  /*b410*/  F2FP.F16.E4M3.UNPACK_B R174, R54.H1 ;  /* 0x00000036ffae723e */ /* 0x000fc400030006ff */
[----:B------:R-:W-:Y:S01]  /*b420*/  F2FP.F16.E4M3.UNPACK_B R172, R170.H1 ;  /* 0x000000aaffac723e */ /* 0x000fe200030006ff */
[----:B------:R-:W-:Y:S01]  /*b430*/  HADD2.F32 R183, -RZ, R42.H0_H0 ;  /* 0x2000002affb77230 */ /* 0x000fe20000004100 */
[----:B------:R-:W-:Y:S01]  /*b440*/  F2FP.SATFINITE.E4M3.F32.PACK_AB_MERGE_C R179, R176, R179, R175 ;  /* 0x000000b3b0b3723e */ /* 0x000fe200048070af */
[----:B------:R-:W-:Y:S01]  /*b450*/  HADD2.F32 R175, -RZ, R174.H0_H0 ;  /* 0x200000aeffaf7230 */ /* 0x000fe20000004100 */
[----:B------:R-:W-:Y:S01]  /*b460*/  F2FP.F16.E4M3.UNPACK_B R176, R169.H1 ;  /* 0x000000a9ffb0723e */ /* 0x000fe200030006ff */
[----:B------:R-:W-:Y:S01]  /*b470*/  HADD2.F32 R177, -RZ, R172.H0_H0 ;  /* 0x200000acffb17230 */ /* 0x000fe20000004100 */
[----:B------:R-:W-:Y:S01]  /*b480*/  F2FP.F16.E4M3.UNPACK_B R171, R171 ;  /* 0x000000abffab723e */ /* 0x000fe200020006ff */
[----:B------:R-:W-:Y:S02]  /*b490*/  HADD2.F32 R42, -RZ, R42.H1_H1 ;  /* 0x3000002aff2a7230 */ /* 0x000fe40000004100 */
[----:B------:R-:W-:Y:S01]  /*b4a0*/  FMUL.FTZ R181, R175, R183 ;  /* 0x000000b7afb57220 */ /* 0x000fe20000410000 */
[----:B------:R-:W-:-:S02]  /*b4b0*/  HADD2.F32 R178, -RZ, R176.H0_H0 ;  /* 0x200000b0ffb27230 */ /* 0x000fc40000004100 */
[----:B------:R-:W-:Y:S01]  /*b4c0*/  FMUL.FTZ R183, R177, R183 ;  /* 0x000000b7b1b77220 */ /* 0x000fe20000410000 */
[----:B------:R-:W-:Y:S01]  /*b4d0*/  HADD2.F32 R174, -RZ, R174.H1_H1 ;  /* 0x300000aeffae7230 */ /* 0x000fe20000004100 */
[----:B------:R-:W-:Y:S01]  /*b4e0*/  F2FP.F16.E4M3.UNPACK_B R54, R54 ;  /* 0x00000036ff36723e */ /* 0x000fe200020006ff */
[----:B------:R-:W-:Y:S02]  /*b4f0*/  HADD2.F32 R172, -RZ, R172.H1_H1 ;  /* 0x300000acffac7230 */ /* 0x000fe40000004100 */
[----:B------:R-:W-:Y:S01]  /*b500*/  FFMA.FTZ R183, R175, R178, R183 ;  /* 0x000000b2afb77223 */ /* 0x000fe200000100b7 */
[----:B------:R-:W-:Y:S02]  /*b510*/  HADD2.F32 R176, -RZ, R176.H1_H1 ;  /* 0x300000b0ffb07230 */ /* 0x000fe40000004100 */
[----:B------:R-:W-:Y:S01]  /*b520*/  FMUL.FTZ R175, R174, R42 ;  /* 0x0000002aaeaf7220 */ /* 0x000fe20000410000 */
[----:B------:R-:W-:Y:S01]  /*b530*/  F2FP.F16.E4M3.UNPACK_B R170, R170 ;  /* 0x000000aaffaa723e */ /* 0x000fe200020006ff */
[C---:B------:R-:W-:Y:S01]  /*b540*/  FMUL.FTZ R42, R172.reuse, R42 ;  /* 0x0000002aac2a7220 */ /* 0x040fe20000410000 */
[----:B------:R-:W-:Y:S01]  /*b550*/  FFMA.FTZ R181, R177, R178, -R181 ;  /* 0x000000b2b1b57223 */ /* 0x000fe200000108b5 */
[-C--:B------:R-:W-:Y:S01]  /*b560*/  FFMA.FTZ R172, R172, R176.reuse, -R175 ;  /* 0x000000b0acac7223 */ /* 0x080fe200000108af */
[----:B------:R-:W-:Y:S01]  /*b570*/  F2FP.F16.E4M3.UNPACK_B R169, R169 ;  /* 0x000000a9ffa9723e */ /* 0x000fe200020006ff */
[----:B------:R-:W-:Y:S01]  /*b580*/  FFMA.FTZ R42, R174, R176, R42 ;  /* 0x000000b0ae2a7223 */ /* 0x000fe2000001002a */
[----:B------:R-:W-:Y:S01]  /*b590*/  HADD2.F32 R178, -RZ, R171.H0_H0 ;  /* 0x200000abffb27230 */ /* 0x000fe20000004100 */
[----:B------:R-:W-:Y:S01]  /*b5a0*/  F2FP.SATFINITE.E4M3.F32.PACK_AB_MERGE_C R180, R40, R180, R173 ;  /* 0x000000b428b4723e */ /* 0x000fe200048070ad */
[----:B------:R-:W-:Y:S01]  /*b5b0*/  HADD2.F32 R174, -RZ, R54.H0_H0 ;  /* 0x20000036ffae7230 */ /* 0x000fe20000004100 */
[----:B------:R-:W-:Y:S01]  /*b5c0*/  F2FP.SATFINITE.E4M3.F32.PACK_AB_MERGE_C R172, R172, R181, RZ ;  /* 0x000000b5acac723e */ /* 0x000fe200048070ff */
[----:B------:R-:W-:-:S02]  /*b5d0*/  HADD2.F32 R176, -RZ, R170.H0_H0 ;  /* 0x200000aaffb07230 */ /* 0x000fc40000004100 */
[----:B------:R-:W-:Y:S02]  /*b5e0*/  HADD2.F32 R175, -RZ, R169.H0_H0 ;  /* 0x200000a9ffaf7230 */ /* 0x000fe40000004100 */
        /* <DEDUP_REMOVED lines=9> */
[----:B------:R-:W-:Y:S02]  /*b680*/  IMAD.MOV.U32 R40, RZ, RZ, R179 ;  /* 0x000000ffff287224 */ /* 0x000fe400078e00b3 */
[C---:B------:R-:W-:Y:S01]  /*b690*/  FMUL.FTZ R171, R170.reuse, R171 ;  /* 0x000000abaaab7220 */ /* 0x040fe20000410000 */
[----:B------:R-:W-:Y:S02]  /*b6a0*/  IMAD.MOV.U32 R52, RZ, RZ, R180 ;  /* 0x000000ffff347224 */ /* 0x000fe400078e00b4 */
[-C--:B------:R-:W-:Y:S01]  /*b6b0*/  FFMA.FTZ R170, R170, R169.reuse, -R175 ;  /* 0x000000a9aaaa7223 */ /* 0x080fe200000108af */
[----:B------:R-:W-:Y:S01]  /*b6c0*/  FFMA.FTZ R171, R54, R169, R171 ;  /* 0x000000a936ab7223 */ /* 0x000fe200000100ab */
[----:B------:R-:W-:-:S03]  /*b6d0*/  F2FP.SATFINITE.E4M3.F32.PACK_AB_MERGE_C R54, R42, R183, RZ ;  /* 0x000000b72a36723e */ /* 0x000fc600048070ff */
[----:B------:R-:W-:Y:S02]  /*b6e0*/  F2FP.SATFINITE.E4M3.F32.PACK_AB_MERGE_C R42, R170, R177, R172 ;  /* 0x000000b1aa2a723e */ /* 0x000fe400048070ac */
[----:B------:R-:W-:-:S07]  /*b6f0*/  F2FP.SATFINITE.E4M3.F32.PACK_AB_MERGE_C R54, R171, R178, R54 ;  /* 0x000000b2ab36723e */ /* 0x000fce0004807036 */
.L_x_1408:
[----:B------:R-:W-:Y:S05]  /*b700*/  BSYNC B3 ;  /* 0x0000000000037941 */ /* 0x000fea0003800000 */
.L_x_1407:
[----:B------:R-:W-:-:S13]  /*b710*/  ISETP.GE.AND P4, PT, R90, R150, PT ;  /* 0x000000965a00720c */ /* 0x000fda0003f86270 */
[--C-:B------:R-:W-:Y:S02]  /*b720*/  @!P4 SHF.R.S32.HI R44, RZ, 0x1f, R90.reuse ;  /* 0x0000001fff2cc819 */ /* 0x100fe4000001145a */
[----:B------:R-:W-:-:S04]  /*b730*/  @!P4 IADD3 R47, P5, P6, R116, R134, R90 ;  /* 0x00000086742fc210 */ /* 0x000fc80007ebe05a */
[----:B------:R-:W-:Y:S02]  /*b740*/  @!P4 IADD3.X R56, R3, R168, R44, P5, P6 ;  /* 0x000000a80338c210 */ /* 0x000fe40002fec42c */
[----:B------:R-:W-:-:S05]  /*b750*/  IADD3 R44, P5, R89, R120, RZ ;  /* 0x00000078592c7210 */ /* 0x000fca0007fbe0ff */
[----:B------:R-:W-:Y:S01]  /*b760*/  IMAD.X R45, R88, 0x1, R121, P5 ;  /* 0x00000001582d7824 */ /* 0x000fe200028e0679 */
[----:B------:R-:W-:-:S04]  /*b770*/  @!P4 IADD3 R46, P5, R47, R120, RZ ;  /* 0x000000782f2ec210 */ /* 0x000fc80007fbe0ff */
[----:B0-----:R3:W-:Y:S01]  /*b780*/  STG.E.128 desc[UR60][R44.64], R40 ;  /* 0x000000282c007986 */ /* 0x0017e2000c101d3c */
[----:B------:R-:W-:-:S05]  /*b790*/  @!P4 IMAD.X R47, R56, 0x1, R121, P5 ;  /* 0x00000001382fc824 */ /* 0x000fca00028e0679 */
[----:B-1----:R3:W-:Y:S03]  /*b7a0*/  @!P4 STG.E.128 desc[UR60][R46.64], R52 ;  /* 0x000000342e00c986 */ /* 0x0027e6000c101d3c */
.L_x_1406:
[----:B------:R-:W-:Y:S05]  /*b7b0*/  BSYNC B2 ;  /* 0x0000000000027941 */ /* 0x000fea0003800000 */
.L_x_1405:
[----:B------:R-:W-:-:S13]  /*b7c0*/  ISETP.NE.AND P4, PT, R36, RZ, PT ;  /* 0x000000ff2400720c */ /* 0x000fda0003f85270 */
[----:B------:R-:W-:Y:S05]  /*b7d0*/  @!P4 BRA `(.L_x_1400) ;  /* 0x0000000c00dcc947 */ /* 0x000fea0003800000 */
[----:B------:R-:W-:Y:S01]  /*b7e0*/  LOP3.LUT P6, RZ, R17, 0x1, RZ, 0xc0, !PT ;  /* 0x0000000111ff7812 */ /* 0x000fe200078cc0ff */
[----:B------:R-:W-:Y:S01]  /*b7f0*/  BSSY B2, `(.L_x_1409) ;  /* 0x00000eb000027945 */ /* 0x000fe20003800000 */
[----:B---3--:R-:W-:Y:S02]  /*b800*/  IADD3 R53, P4, P5, R116, R134, R29 ;  /* 0x0000008674357210 */ /* 0x008fe40007d9e01d */
[----:B0-----:R-:W-:Y:S02]  /*b810*/  SEL R40, R99, R155, !P6 ;  /* 0x0000009b63287207 */ /* 0x001fe40007000000 */
[----:B------:R-:W-:Y:S02]  /*b820*/  IADD3.X R52, R3, R168, R32, P4, P5 ;  /* 0x000000a803347210 */ /* 0x000fe400027ea420 */
[----:B------:R-:W-:Y:S02]  /*b830*/  SHF.R.S32.HI R41, RZ, 0x1f, R40 ;  /* 0x0000001fff297819 */ /* 0x000fe40000011428 */
[----:B------:R-:W-:-:S02]  /*b840*/  ISETP.GE.AND P4, PT, R6, R127, PT ;  /* 0x0000007f0600720c */ /* 0x000fc40003f86270 */
[----:B------:R-:W-:-:S04]  /*b850*/  LEA.HI R41, R41, R40, RZ, 0x5 ;  /* 0x0000002829297211 */ /* 0x000fc800078f28ff */
        /* <DEDUP_REMOVED lines=16> */
[----:B------:R-:W-:Y:S01]  /*b960*/  SHF.R.U32.HI R48, RZ, 0x8, R61 ;  /* 0x00000008ff307819 */ /* 0x000fe2000001163d */
[----:B0-----:R-:W-:Y:S01]  /*b970*/  IMAD.MOV.U32 R54, RZ, RZ, R40 ;  /* 0x000000ffff367224 */ /* 0x001fe200078e0028 */
[----:B------:R-:W-:Y:S01]  /*b980*/  LOP3.LUT R59, R61, 0xff0000ff, RZ, 0xc0, !PT ;  /* 0xff0000ff3d3b7812 */ /* 0x000fe200078ec0ff */
[----:B-1----:R-:W-:Y:S01]  /*b990*/  IMAD.MOV.U32 R56, RZ, RZ, R44 ;  /* 0x000000ffff387224 */ /* 0x002fe200078e002c */
[----:B------:R-:W-:Y:S01]  /*b9a0*/  SHF.R.U32.HI R88, RZ, 0x8, R63 ;  /* 0x00000008ff587819 */ /* 0x000fe2000001163f */
[----:B------:R-:W-:Y:S01]  /*b9b0*/  IMAD.SHL.U32 R40, R48, 0x100, RZ ;  /* 0x0000010030287824 */ /* 0x000fe200078e00ff */
[----:B------:R-:W-:Y:S01]  /*b9c0*/  SHF.R.U32.HI R89, RZ, 0x10, R61 ;  /* 0x00000010ff597819 */ /* 0x000fe2000001163d */
[----:B------:R-:W-:Y:S01]  /*b9d0*/  IMAD.MOV.U32 R48, RZ, RZ, R42 ;  /* 0x000000ffff307224 */ /* 0x000fe200078e002a */
[----:B------:R-:W-:Y:S02]  /*b9e0*/  SHF.R.U32.HI R58, RZ, 0x10, R63 ;  /* 0x00000010ff3a7819 */ /* 0x000fe4000001163f */
[----:B------:R-:W-:Y:S01]  /*b9f0*/  LOP3.LUT R59, R59, 0xff00, R40, 0xf8, !PT ;  /* 0x0000ff003b3b7812 */ /* 0x000fe200078ef828 */
[----:B------:R-:W-:Y:S01]  /*ba00*/  IMAD.SHL.U32 R40, R88, 0x100, RZ ;  /* 0x0000010058287824 */ /* 0x000fe200078e00ff */
[----:B------:R-:W-:Y:S01]  /*ba10*/  LOP3.LUT R61, R63, 0xff0000ff, RZ, 0xc0, !PT ;  /* 0xff0000ff3f3d7812 */ /* 0x000fe200078ec0ff */
[----:B------:R-:W-:Y:S01]  /*ba20*/  IMAD.U32 R44, R89, 0x10000, RZ ;  /* 0x00010000592c7824 */ /* 0x000fe200078e00ff */
[----:B------:R-:W-:-:S02]  /*ba30*/  SHF.R.U32.HI R62, RZ, 0x8, R49 ;  /* 0x00000008ff3e7819 */ /* 0x000fc40000011631 */
[----:B------:R-:W-:Y:S02]  /*ba40*/  SHF.R.U32.HI R60, RZ, 0x8, R51 ;  /* 0x00000008ff3c7819 */ /* 0x000fe40000011633 */
[----:B------:R-:W-:Y:S01]  /*ba50*/  LOP3.LUT R61, R61, 0xff00, R40, 0xf8, !PT ;  /* 0x0000ff003d3d7812 */ /* 0x000fe200078ef828 */
[----:B------:R-:W-:Y:S01]  /*ba60*/  IMAD.U32 R40, R58, 0x10000, RZ ;  /* 0x000100003a287824 */ /* 0x000fe200078e00ff */
[----:B------:R-:W-:Y:S01]  /*ba70*/  SHF.R.U32.HI R50, RZ, 0x10, R49 ;  /* 0x00000010ff327819 */ /* 0x000fe20000011631 */
[----:B------:R-:W-:Y:S01]  /*ba80*/  IMAD.SHL.U32 R42, R62, 0x100, RZ ;  /* 0x000001003e2a7824 */ /* 0x000fe200078e00ff */
[----:B------:R-:W-:Y:S01]  /*ba90*/  LOP3.LUT R63, R49, 0xff0000ff, RZ, 0xc0, !PT ;  /* 0xff0000ff313f7812 */ /* 0x000fe200078ec0ff */
[----:B------:R-:W-:Y:S01]  /*baa0*/  IMAD.MOV.U32 R49, RZ, RZ, R46 ;  /* 0x000000ffff317224 */ /* 0x000fe200078e002e */
[----:B------:R-:W-:Y:S01]  /*bab0*/  LOP3.LUT R44, R59, 0xff0000, R44, 0xf8, !PT ;  /* 0x00ff00003b2c7812 */ /* 0x000fe200078ef82c */
[----:B------:R-:W-:Y:S01]  /*bac0*/  IMAD.SHL.U32 R46, R60, 0x100, RZ ;  /* 0x000001003c2e7824 */ /* 0x000fe200078e00ff */
[----:B------:R-:W-:-:S02]  /*bad0*/  SHF.R.U32.HI R57, RZ, 0x10, R51 ;  /* 0x00000010ff397819 */ /* 0x000fc40000011633 */
[----:B------:R-:W-:Y:S02]  /*bae0*/  F2FP.F16.E4M3.UNPACK_B R62, R164.H1 ;  /* 0x000000a4ff3e723e */ /* 0x000fe400030006ff */
[----:B------:R-:W-:Y:S02]  /*baf0*/  F2FP.F16.E4M3.UNPACK_B R59, R56.H1 ;  /* 0x00000038ff3b723e */ /* 0x000fe400030006ff */
[----:B------:R-:W-:Y:S02]  /*bb00*/  LOP3.LUT R51, R51, 0xff0000ff, RZ, 0xc0, !PT ;  /* 0xff0000ff33337812 */ /* 0x000fe400078ec0ff */
[----:B------:R-:W-:Y:S01]  /*bb10*/  F2FP.F16.E4M3.UNPACK_B R58, R54.H1 ;  /* 0x00000036ff3a723e */ /* 0x000fe200030006ff */
[----:B------:R-:W-:Y:S01]  /*bb20*/  HADD2.F32 R60, -RZ, R59.H0_H0 ;  /* 0x2000003bff3c7230 */ /* 0x000fe20000004100 */
[----:B------:R-:W-:Y:S02]  /*bb30*/  LOP3.LUT R40, R61, 0xff0000, R40, 0xf8, !PT ;  /* 0x00ff00003d287812 */ /* 0x000fe400078ef828 */
[----:B------:R-:W-:Y:S01]  /*bb40*/  LOP3.LUT R63, R63, 0xff00, R42, 0xf8, !PT ;  /* 0x0000ff003f3f7812 */ /* 0x000fe200078ef82a */
[----:B------:R-:W-:Y:S01]  /*bb50*/  HADD2.F32 R42, -RZ, R62.H0_H0 ;  /* 0x2000003eff2a7230 */ /* 0x000fe20000004100 */
[----:B------:R-:W-:-:S02]  /*bb60*/  F2FP.F16.E4M3.UNPACK_B R61, R166.H1 ;  /* 0x000000a6ff3d723e */ /* 0x000fc400030006ff */
[----:B------:R-:W-:Y:S01]  /*bb70*/  LOP3.LUT R89, R51, 0xff00, R46, 0xf8, !PT ;  /* 0x0000ff0033597812 */ /* 0x000fe200078ef82e */
[--C-:B------:R-:W-:Y:S02]  /*bb80*/  HADD2.F32 R51, -RZ, R58.reuse.H0_H0 ;  /* 0x2000003aff337230 */ /* 0x100fe40000004100 */
[----:B------:R-:W-:Y:S01]  /*bb90*/  FMUL.FTZ R88, R60, R42 ;  /* 0x0000002a3c587220 */ /* 0x000fe20000410000 */
[----:B------:R-:W-:Y:S01]  /*bba0*/  IMAD.U32 R46, R50, 0x10000, RZ ;  /* 0x00010000322e7824 */ /* 0x000fe200078e00ff */
[----:B------:R-:W-:Y:S01]  /*bbb0*/  F2FP.F16.E4M3.UNPACK_B R164, R164 ;  /* 0x000000a4ffa4723e */ /* 0x000fe200020006ff */
[----:B------:R-:W-:Y:S02]  /*bbc0*/  IMAD.U32 R50, R57, 0x10000, RZ ;  /* 0x0001000039327824 */ /* 0x000fe400078e00ff */
[----:B------:R-:W-:Y:S01]  /*bbd0*/  FMUL.FTZ R91, R51, R42 ;  /* 0x0000002a335b7220 */ /* 0x000fe20000410000 */
[--C-:B------:R-:W-:Y:S01]  /*bbe0*/  HADD2.F32 R57, -RZ, R61.reuse.H0_H0 ;  /* 0x2000003dff397230 */ /* 0x100fe20000004100 */
[----:B------:R-:W-:Y:S01]  /*bbf0*/  LOP3.LUT R46, R63, 0xff0000, R46, 0xf8, !PT ;  /* 0x00ff00003f2e7812 */ /* 0x000fe200078ef82e */
[----:B------:R-:W-:Y:S01]  /*bc00*/  HADD2.F32 R58, -RZ, R58.H1_H1 ;  /* 0x3000003aff3a7230 */ /* 0x000fe20000004100 */
[----:B------:R-:W-:Y:S01]  /*bc10*/  LOP3.LUT R42, R89, 0xff0000, R50, 0xf8, !PT ;  /* 0x00ff0000592a7812 */ /* 0x000fe200078ef832 */
[----:B------:R-:W-:-:S02]  /*bc20*/  HADD2.F32 R63, -RZ, R61.H1_H1 ;  /* 0x3000003dff3f7230 */ /* 0x000fc40000004100 */
[-C--:B------:R-:W-:Y:S01]  /*bc30*/  FFMA.FTZ R50, R51, R57.reuse, -R88 ;  /* 0x0000003933327223 */ /* 0x080fe20000010858 */
[----:B------:R-:W-:Y:S01]  /*bc40*/  FFMA.FTZ R51, R60, R57, R91 ;  /* 0x000000393c337223 */ /* 0x000fe2000001005b */
[----:B------:R-:W-:Y:S01]  /*bc50*/  HADD2.F32 R57, -RZ, R62.H1_H1 ;  /* 0x3000003eff397230 */ /* 0x000fe20000004100 */
[----:B------:R-:W-:Y:S01]  /*bc60*/  F2FP.F16.E4M3.UNPACK_B R60, R56 ;  /* 0x00000038ff3c723e */ /* 0x000fe200020006ff */
[----:B------:R-:W-:Y:S01]  /*bc70*/  HADD2.F32 R62, -RZ, R59.H1_H1 ;  /* 0x3000003bff3e7230 */ /* 0x000fe20000004100 */
[----:B------:R-:W-:Y:S01]  /*bc80*/  F2FP.F16.E4M3.UNPACK_B R59, R54 ;  /* 0x00000036ff3b723e */ /* 0x000fe200020006ff */
[----:B------:R-:W-:Y:S02]  /*bc90*/  HADD2.F32 R88, -RZ, R164.H0_H0 ;  /* 0x200000a4ff587230 */ /* 0x000fe40000004100 */
[-C--:B------:R-:W-:Y:S01]  /*bca0*/  FMUL.FTZ R91, R58, R57.reuse ;  /* 0x000000393a5b7220 */ /* 0x080fe20000410000 */
[----:B------:R-:W-:Y:S01]  /*bcb0*/  F2FP.F16.E4M3.UNPACK_B R166, R166 ;  /* 0x000000a6ffa6723e */ /* 0x000fe200020006ff */
[----:B------:R-:W-:Y:S01]  /*bcc0*/  FMUL.FTZ R89, R62, R57 ;  /* 0x000000393e597220 */ /* 0x000fe20000410000 */
[----:B------:R-:W-:-:S02]  /*bcd0*/  HADD2.F32 R61, -RZ, R60.H0_H0 ;  /* 0x2000003cff3d7230 */ /* 0x000fc40000004100 */
[-C--:B------:R-:W-:Y:S01]  /*bce0*/  FFMA.FTZ R54, R62, R63.reuse, R91 ;  /* 0x0000003f3e367223 */ /* 0x080fe2000001005b */
[--C-:B------:R-:W-:Y:S02]  /*bcf0*/  HADD2.F32 R56, -RZ, R59.reuse.H0_H0 ;  /* 0x2000003bff387230 */ /* 0x100fe40000004100 */
[----:B------:R-:W-:Y:S01]  /*bd00*/  FFMA.FTZ R57, R58, R63, -R89 ;  /* 0x0000003f3a397223 */ /* 0x000fe20000010859 */
[----:B------:R-:W-:Y:S02]  /*bd10*/  HADD2.F32 R164, -RZ, R164.H1_H1 ;  /* 0x300000a4ffa47230 */ /* 0x000fe40000004100 */
[-C--:B------:R-:W-:Y:S01]  /*bd20*/  FMUL.FTZ R63, R61, R88.reuse ;  /* 0x000000583d3f7220 */ /* 0x080fe20000410000 */
[----:B------:R-:W-:Y:S02]  /*bd30*/  HADD2.F32 R62, -RZ, R60.H1_H1 ;  /* 0x3000003cff3e7230 */ /* 0x000fe40000004100 */
[----:B------:R-:W-:Y:S01]  /*bd40*/  FMUL.FTZ R88, R56, R88 ;  /* 0x0000005838587220 */ /* 0x000fe20000410000 */
[----:B------:R-:W-:Y:S01]  /*bd50*/  HADD2.F32 R58, -RZ, R166.H0_H0 ;  /* 0x200000a6ff3a7230 */ /* 0x000fe20000004100 */
[----:B------:R-:W-:Y:S01]  /*bd60*/  F2FP.F16.E4M3.UNPACK_B R89, R165.H1 ;  /* 0x000000a5ff59723e */ /* 0x000fe200030006ff */
[----:B------:R-:W-:-:S02]  /*bd70*/  HADD2.F32 R59, -RZ, R59.H1_H1 ;  /* 0x3000003bff3b7230 */ /* 0x000fc40000004100 */
[----:B------:R-:W-:Y:S01]  /*bd80*/  FMUL.FTZ R60, R62, R164 ;  /* 0x000000a43e3c7220 */ /* 0x000fe20000410000 */
[----:B------:R-:W-:Y:S02]  /*bd90*/  HADD2.F32 R166, -RZ, R166.H1_H1 ;  /* 0x300000a6ffa67230 */ /* 0x000fe40000004100 */
[-C--:B------:R-:W-:Y:S01]  /*bda0*/  FFMA.FTZ R56, R56, R58.reuse, -R63 ;  /* 0x0000003a38387223 */ /* 0x080fe2000001083f */
[----:B------:R-:W-:Y:S01]  /*bdb0*/  FFMA.FTZ R58, R61, R58, R88 ;  /* 0x0000003a3d3a7223 */ /* 0x000fe20000010058 */
[----:B------:R-:W-:Y:S01]  /*bdc0*/  F2FP.F16.E4M3.UNPACK_B R63, R49.H1 ;  /* 0x00000031ff3f723e */ /* 0x000fe200030006ff */
[C---:B------:R-:W-:Y:S01]  /*bdd0*/  FMUL.FTZ R91, R59.reuse, R164 ;  /* 0x000000a43b5b7220 */ /* 0x040fe20000410000 */
[----:B------:R-:W-:Y:S01]  /*bde0*/  FFMA.FTZ R61, R59, R166, -R60 ;  /* 0x000000a63b3d7223 */ /* 0x000fe2000001083c */
[----:B------:R-:W-:Y:S01]  /*bdf0*/  F2FP.F16.E4M3.UNPACK_B R60, R48.H1 ;  /* 0x00000030ff3c723e */ /* 0x000fe200030006ff */
[----:B------:R-:W-:Y:S01]  /*be00*/  HADD2.F32 R93, -RZ, R89.H0_H0 ;  /* 0x20000059ff5d7230 */ /* 0x000fe20000004100 */
[----:B------:R-:W-:Y:S01]  /*be10*/  F2FP.F16.E4M3.UNPACK_B R90, R167.H1 ;  /* 0x000000a7ff5a723e */ /* 0x000fe200030006ff */
[----:B------:R-:W-:-:S02]  /*be20*/  HADD2.F32 R88, -RZ, R63.H0_H0 ;  /* 0x2000003fff587230 */ /* 0x000fc40000004100 */
[----:B------:R-:W-:Y:S01]  /*be30*/  FFMA.FTZ R59, R62, R166, R91 ;  /* 0x000000a63e3b7223 */ /* 0x000fe2000001005b */
[----:B------:R-:W-:Y:S01]  /*be40*/  HADD2.F32 R62, -RZ, R60.H0_H0 ;  /* 0x2000003cff3e7230 */ /* 0x000fe20000004100 */
[----:B------:R-:W-:Y:S01]  /*be50*/  F2FP.F16.E4M3.UNPACK_B R165, R165 ;  /* 0x000000a5ffa5723e */ /* 0x000fe200020006ff */
[----:B------:R-:W-:Y:S02]  /*be60*/  HADD2.F32 R92, -RZ, R89.H1_H1 ;  /* 0x30000059ff5c7230 */ /* 0x000fe40000004100 */
[-C--:B------:R-:W-:Y:S01]  /*be70*/  FMUL.FTZ R95, R88, R93.reuse ;  /* 0x0000005d585f7220 */ /* 0x080fe20000410000 */
[----:B------:R-:W-:Y:S02]  /*be80*/  HADD2.F32 R91, -RZ, R90.H0_H0 ;  /* 0x2000005aff5b7230 */ /* 0x000fe40000004100 */
[----:B------:R-:W-:Y:S01]  /*be90*/  FMUL.FTZ R93, R62, R93 ;  /* 0x0000005d3e5d7220 */ /* 0x000fe20000410000 */
[----:B------:R-:W-:Y:S01]  /*bea0*/  HADD2.F32 R89, -RZ, R63.H1_H1 ;  /* 0x3000003fff597230 */ /* 0x000fe20000004100 */
[----:B------:R-:W-:Y:S01]  /*beb0*/  F2FP.F16.E4M3.UNPACK_B R48, R48 ;  /* 0x00000030ff30723e */ /* 0x000fe200020006ff */
[----:B------:R-:W-:-:S02]  /*bec0*/  HADD2.F32 R63, -RZ, R60.H1_H1 ;  /* 0x3000003cff3f7230 */ /* 0x000fc40000004100 */
[-C--:B------:R-:W-:Y:S01]  /*bed0*/  FFMA.FTZ R60, R62, R91.reuse, -R95 ;  /* 0x0000005b3e3c7223 */ /* 0x080fe2000001085f */
[----:B------:R-:W-:Y:S02]  /*bee0*/  HADD2.F32 R90, -RZ, R90.H1_H1 ;  /* 0x3000005aff5a7230 */ /* 0x000fe40000004100 */
[-C--:B------:R-:W-:Y:S01]  /*bef0*/  FMUL.FTZ R94, R89, R92.reuse ;  /* 0x0000005c595e7220 */ /* 0x080fe20000410000 */
[----:B------:R-:W-:Y:S01]  /*bf00*/  FFMA.FTZ R62, R88, R91, R93 ;  /* 0x0000005b583e7223 */ /* 0x000fe2000001005d */
[----:B------:R-:W-:Y:S01]  /*bf10*/  FMUL.FTZ R92, R63, R92 ;  /* 0x0000005c3f5c7220 */ /* 0x000fe20000410000 */
[----:B------:R-:W-:Y:S01]  /*bf20*/  F2FP.F16.E4M3.UNPACK_B R88, R49 ;  /* 0x00000031ff58723e */ /* 0x000fe200020006ff */
[----:B------:R-:W-:Y:S01]  /*bf30*/  HADD2.F32 R49, -RZ, R48.H0_H0 ;  /* 0x20000030ff317230 */ /* 0x000fe20000004100 */
[----:B------:R-:W-:Y:S01]  /*bf40*/  F2FP.F16.E4M3.UNPACK_B R167, R167 ;  /* 0x000000a7ffa7723e */ /* 0x000fe200020006ff */
[----:B------:R-:W-:Y:S01]  /*bf50*/  FFMA.FTZ R93, R89, R90, R92 ;  /* 0x0000005a595d7223 */ /* 0x000fe2000001005c */
[----:B------:R-:W-:-:S02]  /*bf60*/  HADD2.F32 R92, -RZ, R165.H0_H0 ;  /* 0x200000a5ff5c7230 */ /* 0x000fc40000004100 */
[----:B------:R-:W-:Y:S01]  /*bf70*/  FFMA.FTZ R63, R63, R90, -R94 ;  /* 0x0000005a3f3f7223 */ /* 0x000fe2000001085e */
[--C-:B------:R-:W-:Y:S01]  /*bf80*/  HADD2.F32 R89, -RZ, R88.reuse.H0_H0 ;  /* 0x20000058ff597230 */ /* 0x100fe20000004100 */
[----:B------:R-:W-:Y:S01]  /*bf90*/  F2FP.SATFINITE.E4M3.F32.PACK_AB_MERGE_C R50, R57, R50, RZ ;  /* 0x000000323932723e */ /* 0x000fe200048070ff */
[----:B------:R-:W-:Y:S01]  /*bfa0*/  HADD2.F32 R165, -RZ, R165.H1_H1 ;  /* 0x300000a5ffa57230 */ /* 0x000fe20000004100 */
[----:B------:R-:W-:Y:S01]  /*bfb0*/  F2FP.SATFINITE.E4M3.F32.PACK_AB_MERGE_C R54, R54, R51, RZ ;  /* 0x000000333636723e */ /* 0x000fe200048070ff */
[----:B------:R-:W-:Y:S02]  /*bfc0*/  HADD2.F32 R88, -RZ, R88.H1_H1 ;  /* 0x30000058ff587230 */ /* 0x000fe40000004100 */
[-C--:B------:R-:W-:Y:S01]  /*bfd0*/  FMUL.FTZ R94, R89, R92.reuse ;  /* 0x0000005c595e7220 */ /* 0x080fe20000410000 */
[----:B------:R-:W-:Y:S02]  /*bfe0*/  HADD2.F32 R48, -RZ, R48.H1_H1 ;  /* 0x30000030ff307230 */ /* 0x000fe40000004100 */
[----:B------:R-:W-:Y:S01]  /*bff0*/  FMUL.FTZ R92, R49, R92 ;  /* 0x0000005c315c7220 */ /* 0x000fe20000410000 */
[----:B------:R-:W-:-:S02]  /*c000*/  HADD2.F32 R90, -RZ, R167.H0_H0 ;  /* 0x200000a7ff5a7230 */ /* 0x000fc40000004100 */
[-C--:B------:R-:W-:Y:S01]  /*c010*/  FMUL.FTZ R91, R88, R165.reuse ;  /* 0x000000a5585b7220 */ /* 0x080fe20000410000 */
[----:B------:R-:W-:Y:S02]  /*c020*/  HADD2.F32 R167, -RZ, R167.H1_H1 ;  /* 0x300000a7ffa77230 */ /* 0x000fe40000004100 */
[C---:B------:R-:W-:Y:S01]  /*c030*/  FMUL.FTZ R165, R48.reuse, R165 ;  /* 0x000000a530a57220 */ /* 0x040fe20000410000 */
[----:B------:R-:W-:Y:S01]  /*c040*/  F2FP.SATFINITE.E4M3.F32.PACK_AB_MERGE_C R60, R63, R60, RZ ;  /* 0x0000003c3f3c723e */ /* 0x000fe200048070ff */
[----:B------:R-:W-:Y:S01]  /*c050*/  FFMA.FTZ R49, R49, R90, -R94 ;  /* 0x0000005a31317223 */ /* 0x000fe2000001085e */
[----:B------:R-:W-:Y:S01]  /*c060*/  F2FP.SATFINITE.E4M3.F32.PACK_AB_MERGE_C R51, R61, R56, R50 ;  /* 0x000000383d33723e */ /* 0x000fe20004807032 */
[----:B------:R-:W-:Y:S01]  /*c070*/  FFMA.FTZ R48, R48, R167, -R91 ;  /* 0x000000a730307223 */ /* 0x000fe2000001085b */
[----:B------:R-:W-:Y:S01]  /*c080*/  F2FP.F16.E4M3.UNPACK_B R57, R45 ;  /* 0x0000002dff39723e */ /* 0x000fe200020006ff */
[----:B------:R-:W-:Y:S01]  /*c090*/  FFMA.FTZ R92, R89, R90, R92 ;  /* 0x0000005a595c7223 */ /* 0x000fe2000001005c */
[----:B------:R-:W-:Y:S01]  /*c0a0*/  F2FP.F16.E4M3.UNPACK_B R63, R46 ;  /* 0x0000002eff3f723e */ /* 0x000fe200020006ff */
[----:B------:R-:W-:Y:S01]  /*c0b0*/  FFMA.FTZ R165, R88, R167, R165 ;  /* 0x000000a758a57223 */ /* 0x000fe200000100a5 */
[----:B------:R-:W-:-:S02]  /*c0c0*/  F2FP.F16.E4M3.UNPACK_B R56, R41 ;  /* 0x00000029ff38723e */ /* 0x000fc400020006ff */
[----:B------:R-:W-:Y:S02]  /*c0d0*/  F2FP.SATFINITE.E4M3.F32.PACK_AB_MERGE_C R62, R93, R62, RZ ;  /* 0x0000003e5d3e723e */ /* 0x000fe400048070ff */
[----:B------:R-:W-:Y:S01]  /*c0e0*/  F2FP.SATFINITE.E4M3.F32.PACK_AB_MERGE_C R50, R59, R58, R54 ;  /* 0x0000003a3b32723e */ /* 0x000fe20004807036 */
[----:B------:R-:W-:Y:S01]  /*c0f0*/  HADD2.F32 R59, -RZ, R57.H0_H0 ;  /* 0x20000039ff3b7230 */ /* 0x000fe20000004100 */
[----:B------:R-:W-:Y:S01]  /*c100*/  F2FP.F16.E4M3.UNPACK_B R61, R44 ;  /* 0x0000002cff3d723e */ /* 0x000fe200020006ff */
[----:B------:R-:W-:Y:S01]  /*c110*/  HADD2.F32 R58, -RZ, R63.H0_H0 ;  /* 0x2000003fff3a7230 */ /* 0x000fe20000004100 */
[----:B------:R-:W-:Y:S01]  /*c120*/  F2FP.SATFINITE.E4M3.F32.PACK_AB_MERGE_C R49, R48, R49, R60 ;  /* 0x000000313031723e */ /* 0x000fe2000480703c */
[----:B------:R-:W-:Y:S01]  /*c130*/  HADD2.F32 R54, -RZ, R56.H0_H0 ;  /* 0x20000038ff367230 */ /* 0x000fe20000004100 */
[----:B------:R-:W-:Y:S01]  /*c140*/  F2FP.SATFINITE.E4M3.F32.PACK_AB_MERGE_C R48, R165, R92, R62 ;  /* 0x0000005ca530723e */ /* 0x000fe2000480703e */
        /* <DEDUP_REMOVED lines=8> */
[----:B------:R-:W-:Y:S02]  /*c1d0*/  HADD2.F32 R61, -RZ, R61.H1_H1 ;  /* 0x3000003dff3d7230 */ /* 0x000fe40000004100 */
[----:B------:R-:W-:Y:S01]  /*c1e0*/  FMUL.FTZ R89, R60, R63 ;  /* 0x0000003f3c597220 */ /* 0x000fe20000410000 */
[----:B------:R-:W-:Y:S01]  /*c1f0*/  F2FP.F16.E4M3.UNPACK_B R59, R45.H1 ;  /* 0x0000002dff3b723e */ /* 0x000fe200030006ff */
[----:B------:R-:W-:Y:S01]  /*c200*/  FMUL.FTZ R63, R58, R63 ;  /* 0x0000003f3a3f7220 */ /* 0x000fe20000410000 */
[----:B------:R-:W-:-:S02]  /*c210*/  F2FP.F16.E4M3.UNPACK_B R62, R46.H1 ;  /* 0x0000002eff3e723e */ /* 0x000fc400030006ff */
[----:B------:R-:W-:Y:S01]  /*c220*/  F2FP.F16.E4M3.UNPACK_B R57, R41.H1 ;  /* 0x00000029ff39723e */ /* 0x000fe200030006ff */
[-C--:B------:R-:W-:Y:S01]  /*c230*/  FFMA.FTZ R41, R58, R61.reuse, -R89 ;  /* 0x0000003d3a297223 */ /* 0x080fe20000010859 */
[----:B------:R-:W-:Y:S01]  /*c240*/  FFMA.FTZ R45, R60, R61, R63 ;  /* 0x0000003d3c2d7223 */ /* 0x000fe2000001003f */
[----:B------:R-:W-:Y:S01]  /*c250*/  HADD2.F32 R58, -RZ, R59.H0_H0 ;  /* 0x2000003bff3a7230 */ /* 0x000fe20000004100 */
[----:B------:R-:W-:Y:S01]  /*c260*/  F2FP.F16.E4M3.UNPACK_B R44, R44.H1 ;  /* 0x0000002cff2c723e */ /* 0x000fe200030006ff */
[--C-:B------:R-:W-:Y:S01]  /*c270*/  HADD2.F32 R63, -RZ, R62.reuse.H0_H0 ;  /* 0x2000003eff3f7230 */ /* 0x100fe20000004100 */
[-C--:B------:R-:W-:Y:S01]  /*c280*/  F2FP.F16.E4M3.UNPACK_B R93, R42.reuse.H1 ;  /* 0x0000002aff5d723e */ /* 0x080fe200030006ff */
[----:B------:R-:W-:Y:S01]  /*c290*/  HADD2.F32 R46, -RZ, R57.H0_H0 ;  /* 0x20000039ff2e7230 */ /* 0x000fe20000004100 */
[----:B------:R-:W-:Y:S01]  /*c2a0*/  F2FP.F16.E4M3.UNPACK_B R92, R42 ;  /* 0x0000002aff5c723e */ /* 0x000fe200020006ff */
[----:B------:R-:W-:Y:S02]  /*c2b0*/  HADD2.F32 R59, -RZ, R59.H1_H1 ;  /* 0x3000003bff3b7230 */ /* 0x000fe40000004100 */
[----:B------:R-:W-:Y:S01]  /*c2c0*/  FMUL.FTZ R89, R58, R63 ;  /* 0x0000003f3a597220 */ /* 0x000fe20000410000 */
[----:B------:R-:W-:-:S02]  /*c2d0*/  HADD2.F32 R62, -RZ, R62.H1_H1 ;  /* 0x3000003eff3e7230 */ /* 0x000fc40000004100 */
[----:B------:R-:W-:Y:S01]  /*c2e0*/  FMUL.FTZ R63, R46, R63 ;  /* 0x0000003f2e3f7220 */ /* 0x000fe20000410000 */
[----:B------:R-:W-:Y:S01]  /*c2f0*/  HADD2.F32 R57, -RZ, R57.H1_H1 ;  /* 0x30000039ff397230 */ /* 0x000fe20000004100 */
[----:B------:R-:W-:Y:S01]  /*c300*/  F2FP.F16.E4M3.UNPACK_B R90, R40.H1 ;  /* 0x00000028ff5a723e */ /* 0x000fe200030006ff */
[--C-:B------:R-:W-:Y:S02]  /*c310*/  HADD2.F32 R60, -RZ, R44.reuse.H1_H1 ;  /* 0x3000002cff3c7230 */ /* 0x100fe40000004100 */
[-C--:B------:R-:W-:Y:S01]  /*c320*/  FMUL.FTZ R88, R59, R62.reuse ;  /* 0x0000003e3b587220 */ /* 0x080fe20000410000 */
[----:B------:R-:W-:Y:S02]  /*c330*/  HADD2.F32 R61, -RZ, R44.H0_H0 ;  /* 0x2000002cff3d7230 */ /* 0x000fe40000004100 */
[C---:B------:R-:W-:Y:S01]  /*c340*/  FMUL.FTZ R62, R57.reuse, R62 ;  /* 0x0000003e393e7220 */ /* 0x040fe20000410000 */
[----:B------:R-:W-:Y:S02]  /*c350*/  HADD2.F32 R95, -RZ, R93.H0_H0 ;  /* 0x2000005dff5f7230 */ /* 0x000fe40000004100 */
[----:B------:R-:W-:Y:S01]  /*c360*/  FFMA.FTZ R57, R57, R60, -R88 ;  /* 0x0000003c39397223 */ /* 0x000fe20000010858 */
[----:B------:R-:W-:-:S02]  /*c370*/  HADD2.F32 R91, -RZ, R90.H0_H0 ;  /* 0x2000005aff5b7230 */ /* 0x000fc40000004100 */
[----:B------:R-:W-:Y:S01]  /*c380*/  FFMA.FTZ R59, R59, R60, R62 ;  /* 0x0000003c3b3b7223 */ /* 0x000fe2000001003e */
[----:B------:R-:W-:Y:S01]  /*c390*/  F2FP.F16.E4M3.UNPACK_B R62, R47.H1 ;  /* 0x0000002fff3e723e */ /* 0x000fe200030006ff */
[-C--:B------:R-:W-:Y:S01]  /*c3a0*/  FFMA.FTZ R44, R46, R61.reuse, -R89 ;  /* 0x0000003d2e2c7223 */ /* 0x080fe20000010859 */
[----:B------:R-:W-:Y:S01]  /*c3b0*/  FFMA.FTZ R46, R58, R61, R63 ;  /* 0x0000003d3a2e7223 */ /* 0x000fe2000001003f */
[----:B------:R-:W-:Y:S01]  /*c3c0*/  F2FP.F16.E4M3.UNPACK_B R58, R43 ;  /* 0x0000002bff3a723e */ /* 0x000fe200020006ff */
[----:B------:R-:W-:Y:S01]  /*c3d0*/  HADD2.F32 R93, -RZ, R93.H1_H1 ;  /* 0x3000005dff5d7230 */ /* 0x000fe20000004100 */
[----:B------:R-:W-:Y:S01]  /*c3e0*/  F2FP.F16.E4M3.UNPACK_B R61, R47 ;  /* 0x0000002fff3d723e */ /* 0x000fe200020006ff */
[--C-:B------:R-:W-:Y:S01]  /*c3f0*/  HADD2.F32 R88, -RZ, R62.reuse.H0_H0 ;  /* 0x2000003eff587230 */ /* 0x100fe20000004100 */
[----:B------:R-:W-:Y:S01]  /*c400*/  F2FP.F16.E4M3.UNPACK_B R43, R43.H1 ;  /* 0x0000002bff2b723e */ /* 0x000fe200030006ff */
[----:B------:R-:W-:Y:S01]  /*c410*/  HADD2.F32 R62, -RZ, R62.H1_H1 ;  /* 0x3000003eff3e7230 */ /* 0x000fe20000004100 */
[----:B------:R-:W-:Y:S01]  /*c420*/  F2FP.F16.E4M3.UNPACK_B R89, R40 ;  /* 0x00000028ff59723e */ /* 0x000fe200020006ff */
[----:B------:R-:W-:-:S02]  /*c430*/  HADD2.F32 R63, -RZ, R61.H0_H0 ;  /* 0x2000003dff3f7230 */ /* 0x000fc40000004100 */
[-C--:B------:R-:W-:Y:S01]  /*c440*/  FMUL.FTZ R165, R88, R95.reuse ;  /* 0x0000005f58a57220 */ /* 0x080fe20000410000 */
[--C-:B------:R-:W-:Y:S01]  /*c450*/  HADD2.F32 R60, -RZ, R43.reuse.H0_H0 ;  /* 0x2000002bff3c7230 */ /* 0x100fe20000004100 */
[----:B------:R-:W-:Y:S01]  /*c460*/  F2FP.SATFINITE.E4M3.F32.PACK_AB_MERGE_C R44, R57, R44, RZ ;  /* 0x0000002c392c723e */ /* 0x000fe200048070ff */
[----:B------:R-:W-:Y:S01]  /*c470*/  HADD2.F32 R40, -RZ, R92.H0_H0 ;  /* 0x2000005cff287230 */ /* 0x000fe20000004100 */
[----:B------:R-:W-:Y:S01]  /*c480*/  F2FP.SATFINITE.E4M3.F32.PACK_AB_MERGE_C R46, R59, R46, RZ ;  /* 0x0000002e3b2e723e */ /* 0x000fe200048070ff */
[----:B------:R-:W-:Y:S02]  /*c490*/  HADD2.F32 R43, -RZ, R43.H1_H1 ;  /* 0x3000002bff2b7230 */ /* 0x000fe40000004100 */
[----:B------:R-:W-:Y:S01]  /*c4a0*/  FMUL.FTZ R95, R60, R95 ;  /* 0x0000005f3c5f7220 */ /* 0x000fe20000410000 */
[----:B------:R-:W-:Y:S02]  /*c4b0*/  HADD2.F32 R47, -RZ, R58.H0_H0 ;  /* 0x2000003aff2f7230 */ /* 0x000fe40000004100 */
[----:B------:R-:W-:Y:S01]  /*c4c0*/  FMUL.FTZ R94, R63, R40 ;  /* 0x000000283f5e7220 */ /* 0x000fe20000410000 */
[----:B------:R-:W-:-:S02]  /*c4d0*/  HADD2.F32 R42, -RZ, R89.H0_H0 ;  /* 0x20000059ff2a7230 */ /* 0x000fc40000004100 */
[----:B------:R-:W-:Y:S01]  /*c4e0*/  FFMA.FTZ R165, R60, R91, -R165 ;  /* 0x0000005b3ca57223 */ /* 0x000fe200000108a5 */
[----:B------:R-:W-:Y:S02]  /*c4f0*/  HADD2.F32 R61, -RZ, R61.H1_H1 ;  /* 0x3000003dff3d7230 */ /* 0x000fe40000004100 */
[-C--:B------:R-:W-:Y:S01]  /*c500*/  FMUL.FTZ R60, R62, R93.reuse ;  /* 0x0000005d3e3c7220 */ /* 0x080fe20000410000 */
[----:B------:R-:W-:Y:S02]  /*c510*/  HADD2.F32 R92, -RZ, R92.H1_H1 ;  /* 0x3000005cff5c7230 */ /* 0x000fe40000004100 */
[----:B------:R-:W-:Y:S01]  /*c520*/  FMUL.FTZ R93, R43, R93 ;  /* 0x0000005d2b5d7220 */ /* 0x000fe20000410000 */
[----:B------:R-:W-:Y:S02]  /*c530*/  HADD2.F32 R90, -RZ, R90.H1_H1 ;  /* 0x3000005aff5a7230 */ /* 0x000fe40000004100 */
[----:B------:R-:W-:Y:S01]  /*c540*/  FMUL.FTZ R164, R47, R40 ;  /* 0x000000282fa47220 */ /* 0x000fe20000410000 */
[----:B------:R-:W-:-:S02]  /*c550*/  HADD2.F32 R58, -RZ, R58.H1_H1 ;  /* 0x3000003aff3a7230 */ /* 0x000fc40000004100 */
[----:B------:R-:W-:Y:S01]  /*c560*/  FFMA.FTZ R40, R47, R42, -R94 ;  /* 0x0000002a2f287223 */ /* 0x000fe2000001085e */
[----:B------:R-:W-:Y:S02]  /*c570*/  HADD2.F32 R89, -RZ, R89.H1_H1 ;  /* 0x30000059ff597230 */ /* 0x000fe40000004100 */
[----:B------:R-:W-:Y:S01]  /*c580*/  FMUL.FTZ R47, R61, R92 ;  /* 0x0000005c3d2f7220 */ /* 0x000fe20000410000 */
[----:B------:R-:W-:Y:S01]  /*c590*/  FFMA.FTZ R60, R43, R90, -R60 ;  /* 0x0000005a2b3c7223 */ /* 0x000fe2000001083c */
[----:B------:R-:W-:Y:S01]  /*c5a0*/  FFMA.FTZ R95, R88, R91, R95 ;  /* 0x0000005b585f7223 */ /* 0x000fe2000001005f */
[----:B------:R-:W-:Y:S01]  /*c5b0*/  FMUL.FTZ R92, R58, R92 ;  /* 0x0000005c3a5c7220 */ /* 0x000fe20000410000 */
[----:B------:R-:W-:Y:S01]  /*c5c0*/  FFMA.FTZ R62, R62, R90, R93 ;  /* 0x0000005a3e3e7223 */ /* 0x000fe2000001005d */
[-C--:B------:R-:W-:Y:S01]  /*c5d0*/  FFMA.FTZ R47, R58, R89.reuse, -R47 ;  /* 0x000000593a2f7223 */ /* 0x080fe2000001082f */
[----:B------:R-:W-:Y:S01]  /*c5e0*/  FFMA.FTZ R42, R63, R42, R164 ;  /* 0x0000002a3f2a7223 */ /* 0x000fe200000100a4 */
[----:B------:R-:W-:Y:S01]  /*c5f0*/  FFMA.FTZ R61, R61, R89, R92 ;  /* 0x000000593d3d7223 */ /* 0x000fe2000001005c */
[----:B------:R-:W-:-:S02]  /*c600*/  F2FP.SATFINITE.E4M3.F32.PACK_AB_MERGE_C R60, R60, R165, RZ ;  /* 0x000000a53c3c723e */ /* 0x000fc400048070ff */
[----:B------:R-:W-:Y:S02]  /*c610*/  F2FP.SATFINITE.E4M3.F32.PACK_AB_MERGE_C R62, R62, R95, RZ ;  /* 0x0000005f3e3e723e */ /* 0x000fe400048070ff */
[----:B------:R-:W-:Y:S01]  /*c620*/  F2FP.SATFINITE.E4M3.F32.PACK_AB_MERGE_C R43, R47, R40, R60 ;  /* 0x000000282f2b723e */ /* 0x000fe2000480703c */
[----:B------:R-:W-:Y:S01]  /*c630*/  IMAD.MOV.U32 R40, RZ, RZ, R51 ;  /* 0x000000ffff287224 */ /* 0x000fe200078e0033 */
[----:B------:R-:W-:Y:S01]  /*c640*/  F2FP.SATFINITE.E4M3.F32.PACK_AB_MERGE_C R41, R41, R54, R44 ;  /* 0x000000362929723e */ /* 0x000fe2000480702c */
[----:B------:R-:W-:Y:S01]  /*c650*/  IMAD.MOV.U32 R44, RZ, RZ, R50 ;  /* 0x000000ffff2c7224 */ /* 0x000fe200078e0032 */
[----:B------:R-:W-:Y:S01]  /*c660*/  F2FP.SATFINITE.E4M3.F32.PACK_AB_MERGE_C R45, R45, R56, R46 ;  /* 0x000000382d2d723e */ /* 0x000fe2000480702e */
[----:B------:R-:W-:Y:S01]  /*c670*/  IMAD.MOV.U32 R46, RZ, RZ, R48 ;  /* 0x000000ffff2e7224 */ /* 0x000fe200078e0030 */
[----:B------:R-:W-:Y:S01]  /*c680*/  F2FP.SATFINITE.E4M3.F32.PACK_AB_MERGE_C R47, R61, R42, R62 ;  /* 0x0000002a3d2f723e */ /* 0x000fe2000480703e */
[----:B------:R-:W-:-:S07]  /*c690*/  IMAD.MOV.U32 R42, RZ, RZ, R49 ;  /* 0x000000ffff2a7224 */ /* 0x000fce00078e0031 */
.L_x_1410:
[----:B------:R-:W-:Y:S05]  /*c6a0*/  BSYNC B2 ;  /* 0x0000000000027941 */ /* 0x000fea0003800000 */
.L_x_1409:
        /* <DEDUP_REMOVED lines=10> */
.L_x_1400:
[----:B------:R-:W-:Y:S05]  /*c750*/  BSYNC B1 ;  /* 0x0000000000017941 */ /* 0x000fea0003800000 */
.L_x_1399:
[-C--:B0--34-:R-:W-:Y:S02]  /*c760*/  IMAD R40, R145, R130.reuse, RZ ;  /* 0x0000008291287224 */ /* 0x099fe400078e02ff */
        /* <DEDUP_REMOVED lines=12> */
[----:B------:R-:W-:-:S04]  /*c830*/  LEA.HI R40, R41, R40, RZ, 0x5 ;  /* 0x0000002829287211 */ /* 0x000fc800078f28ff */
[----:B------:R-:W-:-:S05]  /*c840*/  LEA.HI.SX32 R41, R40, R21, 0x1b ;  /* 0x0000001528297211 */ /* 0x000fca00078fdaff */
[----:B------:R-:W-:-:S05]  /*c850*/  IMAD.SHL.U32 R43, R41, 0x10, RZ ;  /* 0x00000010292b7824 */ /* 0x000fca00078e00ff */
[----:B------:R-:W-:-:S13]  /*c860*/  ISETP.GE.AND P2, PT, R43, R150, PT ;  /* 0x000000962b00720c */ /* 0x000fda0003f46270 */
[--C-:B------:R-:W-:Y:S02]  /*c870*/  @!P2 SHF.R.S32.HI R40, RZ, 0x1f, R43.reuse ;  /* 0x0000001fff28a819 */ /* 0x100fe4000001142b */
[----:B------:R-:W-:-:S04]  /*c880*/  @!P2 IADD3 R51, P4, P5, R116, R132, R43 ;  /* 0x000000847433a210 */ /* 0x000fc80007d9e02b */
[----:B------:R-:W-:Y:S02]  /*c890*/  @!P2 IADD3.X R40, R3, R52, R40, P4, P5 ;  /* 0x000000340328a210 */ /* 0x000fe400027ea428 */
[----:B------:R-:W-:-:S05]  /*c8a0*/  IADD3 R48, P4, R49, R120, RZ ;  /* 0x0000007831307210 */ /* 0x000fca0007f9e0ff */
[----:B------:R-:W-:Y:S01]  /*c8b0*/  IMAD.X R49, R42, 0x1, R121, P4 ;  /* 0x000000012a317824 */ /* 0x000fe200020e0679 */
[----:B------:R-:W-:-:S05]  /*c8c0*/  @!P2 IADD3 R50, P4, R51, R120, RZ ;  /* 0x000000783332a210 */ /* 0x000fca0007f9e0ff */
[----:B------:R-:W-:Y:S01]  /*c8d0*/  @!P2 IMAD.X R51, R40, 0x1, R121, P4 ;  /* 0x000000012833a824 */ /* 0x000fe200020e0679 */
[----:B------:R-:W-:Y:S02]  /*c8e0*/  SHF.R.S32.HI R40, RZ, 0x1f, R41 ;  /* 0x0000001fff287819 */ /* 0x000fe40000011429 */
[----:B------:R-:W-:Y:S02]  /*c8f0*/  ISETP.GE.AND P4, PT, R22, R127, PT ;  /* 0x0000007f1600720c */ /* 0x000fe40003f86270 */
        /* <DEDUP_REMOVED lines=15> */
[----:B------:R-:W-:Y:S01]  /*c9f0*/  SHF.R.U32.HI R62, RZ, 0x8, R65 ;  /* 0x00000008ff3e7819 */ /* 0x000fe20000011641 */
[----:B------:R-:W-:Y:S01]  /*ca00*/  IMAD.MOV.U32 R53, RZ, RZ, R41 ;  /* 0x000000ffff357224 */ /* 0x000fe200078e0029 */
[----:B------:R-:W-:Y:S01]  /*ca10*/  SHF.R.U32.HI R66, RZ, 0x10, R77 ;  /* 0x00000010ff427819 */ /* 0x000fe2000001164d */
[----:B------:R-:W-:Y:S01]  /*ca20*/  IMAD.SHL.U32 R40, R54, 0x100, RZ ;  /* 0x0000010036287824 */ /* 0x000fe200078e00ff */
[----:B------:R-:W-:Y:S01]  /*ca30*/  SHF.R.U32.HI R61, RZ, 0x8, R67 ;  /* 0x00000008ff3d7819 */ /* 0x000fe20000011643 */
[----:B------:R-:W-:Y:S01]  /*ca40*/  IMAD.MOV.U32 R54, RZ, RZ, R42 ;  /* 0x000000ffff367224 */ /* 0x000fe200078e002a */
[----:B------:R-:W-:Y:S01]  /*ca50*/  LOP3.LUT R55, R77, 0xff0000ff, RZ, 0xc0, !PT ;  /* 0xff0000ff4d377812 */ /* 0x000fe200078ec0ff */
[----:B------:R-:W-:Y:S01]  /*ca60*/  IMAD.SHL.U32 R42, R62, 0x100, RZ ;  /* 0x000001003e2a7824 */ /* 0x000fe200078e00ff */
[--C-:B------:R-:W-:Y:S01]  /*ca70*/  SHF.R.U32.HI R64, RZ, 0x8, R79.reuse ;  /* 0x00000008ff407819 */ /* 0x100fe2000001164f */
[----:B------:R-:W-:Y:S01]  /*ca80*/  IMAD.U32 R41, R66, 0x10000, RZ ;  /* 0x0001000042297824 */ /* 0x000fe200078e00ff */
[----:B------:R-:W-:Y:S01]  /*ca90*/  LOP3.LUT R59, R65, 0xff0000ff, RZ, 0xc0, !PT ;  /* 0xff0000ff413b7812 */ /* 0x000fe200078ec0ff */
[----:B------:R-:W-:Y:S01]  /*caa0*/  IMAD.SHL.U32 R61, R61, 0x100, RZ ;  /* 0x000001003d3d7824 */ /* 0x000fe200078e00ff */
[----:B------:R-:W-:Y:S01]  /*cab0*/  SHF.R.U32.HI R63, RZ, 0x10, R79 ;  /* 0x00000010ff3f7819 */ /* 0x000fe2000001164f */
[----:B-1----:R-:W-:Y:S01]  /*cac0*/  IMAD.MOV.U32 R58, RZ, RZ, R44 ;  /* 0x000000ffff3a7224 */ /* 0x002fe200078e002c */
[----:B------:R-:W-:Y:S01]  /*cad0*/  LOP3.LUT R40, R55, 0xff00, R40, 0xf8, !PT ;  /* 0x0000ff0037287812 */ /* 0x000fe200078ef828 */
[----:B------:R-:W-:Y:S01]  /*cae0*/  IMAD.SHL.U32 R55, R64, 0x100, RZ ;  /* 0x0000010040377824 */ /* 0x000fe200078e00ff */
[----:B------:R-:W-:-:S02]  /*caf0*/  LOP3.LUT R60, R67, 0xff0000ff, RZ, 0xc0, !PT ;  /* 0xff0000ff433c7812 */ /* 0x000fc400078ec0ff */
[----:B------:R-:W-:Y:S02]  /*cb00*/  LOP3.LUT R56, R79, 0xff0000ff, RZ, 0xc0, !PT ;  /* 0xff0000ff4f387812 */ /* 0x000fe400078ec0ff */
[----:B------:R-:W-:Y:S02]  /*cb10*/  LOP3.LUT R44, R59, 0xff00, R42, 0xf8, !PT ;  /* 0x0000ff003b2c7812 */ /* 0x000fe400078ef82a */
[----:B------:R-:W-:Y:S01]  /*cb20*/  LOP3.LUT R42, R40, 0xff0000, R41, 0xf8, !PT ;  /* 0x00ff0000282a7812 */ /* 0x000fe200078ef829 */
[----:B------:R-:W-:Y:S01]  /*cb30*/  IMAD.U32 R40, R63, 0x10000, RZ ;  /* 0x000100003f287824 */ /* 0x000fe200078e00ff */
[----:B------:R-:W-:Y:S02]  /*cb40*/  LOP3.LUT R64, R60, 0xff00, R61, 0xf8, !PT ;  /* 0x0000ff003c407812 */ /* 0x000fe400078ef83d */
[----:B------:R-:W-:Y:S02]  /*cb50*/  LOP3.LUT R55, R56, 0xff00, R55, 0xf8, !PT ;  /* 0x0000ff0038377812 */ /* 0x000fe400078ef837 */
[----:B------:R-:W-:-:S02]  /*cb60*/  F2FP.F16.E4M3.UNPACK_B R63, R158.H1 ;  /* 0x0000009eff3f723e */ /* 0x000fc400030006ff */
[----:B------:R-:W-:Y:S02]  /*cb70*/  F2FP.F16.E4M3.UNPACK_B R61, R58.H1 ;  /* 0x0000003aff3d723e */ /* 0x000fe400030006ff */
[----:B------:R-:W-:Y:S01]  /*cb80*/  F2FP.F16.E4M3.UNPACK_B R59, R57.H1 ;  /* 0x00000039ff3b723e */ /* 0x000fe200030006ff */
[----:B------:R-:W-:Y:S01]  /*cb90*/  HADD2.F32 R41, -RZ, R63.H0_H0 ;  /* 0x2000003fff297230 */ /* 0x000fe20000004100 */
[----:B------:R-:W-:Y:S01]  /*cba0*/  SHF.R.U32.HI R65, RZ, 0x10, R65 ;  /* 0x00000010ff417819 */ /* 0x000fe20000011641 */
[----:B------:R-:W-:Y:S01]  /*cbb0*/  HADD2.F32 R56, -RZ, R61.H0_H0 ;  /* 0x2000003dff387230 */ /* 0x000fe20000004100 */
[----:B------:R-:W-:Y:S01]  /*cbc0*/  SHF.R.U32.HI R67, RZ, 0x10, R67 ;  /* 0x00000010ff437819 */ /* 0x000fe20000011643 */
[----:B------:R-:W-:Y:S01]  /*cbd0*/  HADD2.F32 R63, -RZ, R63.H1_H1 ;  /* 0x3000003fff3f7230 */ /* 0x000fe20000004100 */
[----:B------:R-:W-:Y:S01]  /*cbe0*/  LOP3.LUT R40, R55, 0xff0000, R40, 0xf8, !PT ;  /* 0x00ff000037287812 */ /* 0x000fe200078ef828 */
[----:B------:R-:W-:Y:S01]  /*cbf0*/  HADD2.F32 R55, -RZ, R59.H0_H0 ;  /* 0x2000003bff377230 */ /* 0x000fe20000004100 */
[----:B------:R-:W-:Y:S01]  /*cc00*/  F2FP.F16.E4M3.UNPACK_B R60, R160.H1 ;  /* 0x000000a0ff3c723e */ /* 0x000fe200030006ff */
[----:B------:R-:W-:-:S02]  /*cc10*/  IMAD.U32 R65, R65, 0x10000, RZ ;  /* 0x0001000041417824 */ /* 0x000fc400078e00ff */
[-C--:B------:R-:W-:Y:S01]  /*cc20*/  FMUL.FTZ R66, R56, R41.reuse ;  /* 0x0000002938427220 */ /* 0x080fe20000410000 */
[----:B------:R-:W-:Y:S02]  /*cc30*/  IMAD.U32 R67, R67, 0x10000, RZ ;  /* 0x0001000043437824 */ /* 0x000fe400078e00ff */
[C---:B------:R-:W-:Y:S01]  /*cc40*/  FMUL.FTZ R77, R55.reuse, R41 ;  /* 0x00000029374d7220 */ /* 0x040fe20000410000 */
[--C-:B------:R-:W-:Y:S01]  /*cc50*/  HADD2.F32 R62, -RZ, R60.reuse.H0_H0 ;  /* 0x2000003cff3e7230 */ /* 0x100fe20000004100 */
[----:B------:R-:W-:Y:S01]  /*cc60*/  LOP3.LUT R44, R44, 0xff0000, R65, 0xf8, !PT ;  /* 0x00ff00002c2c7812 */ /* 0x000fe200078ef841 */
[----:B------:R-:W-:Y:S01]  /*cc70*/  HADD2.F32 R65, -RZ, R60.H1_H1 ;  /* 0x3000003cff417230 */ /* 0x000fe20000004100 */
[----:B------:R-:W-:Y:S01]  /*cc80*/  LOP3.LUT R41, R64, 0xff0000, R67, 0xf8, !PT ;  /* 0x00ff000040297812 */ /* 0x000fe200078ef843 */
[----:B------:R-:W-:Y:S02]  /*cc90*/  HADD2.F32 R60, -RZ, R59.H1_H1 ;  /* 0x3000003bff3c7230 */ /* 0x000fe40000004100 */
[-C--:B------:R-:W-:Y:S01]  /*cca0*/  FFMA.FTZ R55, R55, R62.reuse, -R66 ;  /* 0x0000003e37377223 */ /* 0x080fe20000010842 */
[----:B------:R-:W-:Y:S01]  /*ccb0*/  FFMA.FTZ R56, R56, R62, R77 ;  /* 0x0000003e38387223 */ /* 0x000fe2000001004d */
[----:B------:R-:W-:Y:S01]  /*ccc0*/  HADD2.F32 R64, -RZ, R61.H1_H1 ;  /* 0x3000003dff407230 */ /* 0x000fe20000004100 */
[----:B------:R-:W-:Y:S01]  /*ccd0*/  F2FP.F16.E4M3.UNPACK_B R158, R158 ;  /* 0x0000009eff9e723e */ /* 0x000fe200020006ff */
[----:B------:R-:W-:Y:S01]  /*cce0*/  FMUL.FTZ R67, R60, R63 ;  /* 0x0000003f3c437220 */ /* 0x000fe20000410000 */
[----:B------:R-:W-:-:S02]  /*ccf0*/  F2FP.F16.E4M3.UNPACK_B R62, R58 ;  /* 0x0000003aff3e723e */ /* 0x000fc400020006ff */
[----:B------:R-:W-:Y:S01]  /*cd00*/  F2FP.F16.E4M3.UNPACK_B R61, R57 ;  /* 0x00000039ff3d723e */ /* 0x000fe200020006ff */
[----:B------:R-:W-:Y:S01]  /*cd10*/  FMUL.FTZ R57, R64, R63 ;  /* 0x0000003f40397220 */ /* 0x000fe20000410000 */
[----:B------:R-:W-:Y:S01]  /*cd20*/  F2FP.F16.E4M3.UNPACK_B R160, R160 ;  /* 0x000000a0ffa0723e */ /* 0x000fe200020006ff */
[----:B------:R-:W-:Y:S02]  /*cd30*/  HADD2.F32 R66, -RZ, R158.H0_H0 ;  /* 0x2000009eff427230 */ /* 0x000fe40000004100 */
[----:B------:R-:W-:Y:S02]  /*cd40*/  HADD2.F32 R63, -RZ, R62.H0_H0 ;  /* 0x2000003eff3f7230 */ /* 0x000fe40000004100 */
[-C--:B------:R-:W-:Y:S01]  /*cd50*/  FFMA.FTZ R58, R60, R65.reuse, -R57 ;  /* 0x000000413c3a7223 */ /* 0x080fe20000010839 */
[----:B------:R-:W-:Y:S02]  /*cd60*/  HADD2.F32 R59, -RZ, R61.H0_H0 ;  /* 0x2000003dff3b7230 */ /* 0x000fe40000004100 */
[----:B------:R-:W-:Y:S01]  /*cd70*/  FFMA.FTZ R57, R64, R65, R67 ;  /* 0x0000004140397223 */ /* 0x000fe20000010043 */
[----:B------:R-:W-:-:S02]  /*cd80*/  HADD2.F32 R60, -RZ, R160.H0_H0 ;  /* 0x200000a0ff3c7230 */ /* 0x000fc40000004100 */
[-C--:B------:R-:W-:Y:S01]  /*cd90*/  FMUL.FTZ R76, R63, R66.reuse ;  /* 0x000000423f4c7220 */ /* 0x080fe20000410000 */
[----:B------:R-:W-:Y:S02]  /*cda0*/  HADD2.F32 R158, -RZ, R158.H1_H1 ;  /* 0x3000009eff9e7230 */ /* 0x000fe40000004100 */
[C---:B------:R-:W-:Y:S01]  /*cdb0*/  FMUL.FTZ R66, R59.reuse, R66 ;  /* 0x000000423b427220 */ /* 0x040fe20000410000 */
[----:B------:R-:W-:Y:S02]  /*cdc0*/  HADD2.F32 R64, -RZ, R62.H1_H1 ;  /* 0x3000003eff407230 */ /* 0x000fe40000004100 */
[----:B------:R-:W-:Y:S01]  /*cdd0*/  FFMA.FTZ R59, R59, R60, -R76 ;  /* 0x0000003c3b3b7223 */ /* 0x000fe2000001084c */
[----:B------:R-:W-:Y:S01]  /*cde0*/  HADD2.F32 R61, -RZ, R61.H1_H1 ;  /* 0x3000003dff3d7230 */ /* 0x000fe20000004100 */
[----:B------:R-:W-:Y:S01]  /*cdf0*/  F2FP.F16.E4M3.UNPACK_B R76, R159.H1 ;  /* 0x0000009fff4c723e */ /* 0x000fe200030006ff */
[----:B------:R-:W-:Y:S01]  /*ce00*/  HADD2.F32 R160, -RZ, R160.H1_H1 ;  /* 0x300000a0ffa07230 */ /* 0x000fe20000004100 */
[----:B------:R-:W-:Y:S01]  /*ce10*/  F2FP.F16.E4M3.UNPACK_B R65, R46.H1 ;  /* 0x0000002eff41723e */ /* 0x000fe200030006ff */
[----:B------:R-:W-:Y:S01]  /*ce20*/  FFMA.FTZ R60, R63, R60, R66 ;  /* 0x0000003c3f3c7223 */ /* 0x000fe20000010042 */
[-C--:B------:R-:W-:Y:S01]  /*ce30*/  FMUL.FTZ R62, R64, R158.reuse ;  /* 0x0000009e403e7220 */ /* 0x080fe20000410000 */
[----:B------:R-:W-:Y:S01]  /*ce40*/  FMUL.FTZ R77, R61, R158 ;  /* 0x0000009e3d4d7220 */ /* 0x000fe20000410000 */
[----:B------:R-:W-:Y:S01]  /*ce50*/  F2FP.F16.E4M3.UNPACK_B R67, R161.H1 ;  /* 0x000000a1ff43723e */ /* 0x000fe200030006ff */
[----:B------:R-:W-:Y:S01]  /*ce60*/  HADD2.F32 R79, -RZ, R76.H0_H0 ;  /* 0x2000004cff4f7230 */ /* 0x000fe20000004100 */
[----:B------:R-:W-:Y:S01]  /*ce70*/  F2FP.F16.E4M3.UNPACK_B R63, R54.H1 ;  /* 0x00000036ff3f723e */ /* 0x000fe200030006ff */
[----:B------:R-:W-:-:S02]  /*ce80*/  HADD2.F32 R66, -RZ, R65.H0_H0 ;  /* 0x20000041ff427230 */ /* 0x000fc40000004100 */
[-C--:B------:R-:W-:Y:S01]  /*ce90*/  FFMA.FTZ R62, R61, R160.reuse, -R62 ;  /* 0x000000a03d3e7223 */ /* 0x080fe2000001083e */
[----:B------:R-:W-:Y:S01]  /*cea0*/  FFMA.FTZ R61, R64, R160, R77 ;  /* 0x000000a0403d7223 */ /* 0x000fe2000001004d */
[----:B------:R-:W-:Y:S01]  /*ceb0*/  HADD2.F32 R77, -RZ, R67.H0_H0 ;  /* 0x20000043ff4d7230 */ /* 0x000fe20000004100 */
[----:B------:R-:W-:Y:S01]  /*cec0*/  F2FP.F16.E4M3.UNPACK_B R159, R159 ;  /* 0x0000009fff9f723e */ /* 0x000fe200020006ff */
[----:B------:R-:W-:Y:S02]  /*ced0*/  HADD2.F32 R64, -RZ, R63.H0_H0 ;  /* 0x2000003fff407230 */ /* 0x000fe40000004100 */
[-C--:B------:R-:W-:Y:S01]  /*cee0*/  FMUL.FTZ R89, R66, R79.reuse ;  /* 0x0000004f42597220 */ /* 0x080fe20000410000 */
[----:B------:R-:W-:Y:S01]  /*cef0*/  HADD2.F32 R76, -RZ, R76.H1_H1 ;  /* 0x3000004cff4c7230 */ /* 0x000fe20000004100 */
[----:B------:R-:W-:Y:S01]  /*cf00*/  F2FP.F16.E4M3.UNPACK_B R54, R54 ;  /* 0x00000036ff36723e */ /* 0x000fe200020006ff */
[----:B------:R-:W-:Y:S02]  /*cf10*/  HADD2.F32 R65, -RZ, R65.H1_H1 ;  /* 0x30000041ff417230 */ /* 0x000fe40000004100 */
[C---:B------:R-:W-:Y:S01]  /*cf20*/  FMUL.FTZ R79, R64.reuse, R79 ;  /* 0x0000004f404f7220 */ /* 0x040fe20000410000 */
[----:B------:R-:W-:Y:S01]  /*cf30*/  FFMA.FTZ R89, R64, R77, -R89 ;  /* 0x0000004d40597223 */ /* 0x000fe20000010859 */
[----:B------:R-:W-:Y:S01]  /*cf40*/  HADD2.F32 R63, -RZ, R63.H1_H1 ;  /* 0x3000003fff3f7230 */ /* 0x000fe20000004100 */
[----:B------:R-:W-:Y:S01]  /*cf50*/  F2FP.F16.E4M3.UNPACK_B R161, R161 ;  /* 0x000000a1ffa1723e */ /* 0x000fe200020006ff */
[----:B------:R-:W-:-:S02]  /*cf60*/  HADD2.F32 R64, -RZ, R67.H1_H1 ;  /* 0x30000043ff407230 */ /* 0x000fc40000004100 */
[-C--:B------:R-:W-:Y:S01]  /*cf70*/  FMUL.FTZ R78, R65, R76.reuse ;  /* 0x0000004c414e7220 */ /* 0x080fe20000410000 */
[--C-:B------:R-:W-:Y:S02]  /*cf80*/  HADD2.F32 R67, -RZ, R159.reuse.H0_H0 ;  /* 0x2000009fff437230 */ /* 0x100fe40000004100 */
[C---:B------:R-:W-:Y:S01]  /*cf90*/  FMUL.FTZ R88, R63.reuse, R76 ;  /* 0x0000004c3f587220 */ /* 0x040fe20000410000 */
[----:B------:R-:W-:Y:S02]  /*cfa0*/  HADD2.F32 R159, -RZ, R159.H1_H1 ;  /* 0x3000009fff9f7230 */ /* 0x000fe40000004100 */
[----:B------:R-:W-:Y:S01]  /*cfb0*/  FFMA.FTZ R78, R63, R64, -R78 ;  /* 0x000000403f4e7223 */ /* 0x000fe2000001084e */
[----:B------:R-:W-:Y:S01]  /*cfc0*/  F2FP.F16.E4M3.UNPACK_B R63, R46 ;  /* 0x0000002eff3f723e */ /* 0x000fe200020006ff */
[----:B------:R-:W-:Y:S01]  /*cfd0*/  FFMA.FTZ R91, R65, R64, R88 ;  /* 0x00000040415b7223 */ /* 0x000fe20000010058 */
[--C-:B------:R-:W-:Y:S02]  /*cfe0*/  HADD2.F32 R46, -RZ, R54.reuse.H0_H0 ;  /* 0x20000036ff2e7230 */ /* 0x100fe40000004100 */
[----:B------:R-:W-:Y:S01]  /*cff0*/  FFMA.FTZ R76, R66, R77, R79 ;  /* 0x0000004d424c7223 */ /* 0x000fe2000001004f */
[----:B------:R-:W-:Y:S01]  /*d000*/  HADD2.F32 R54, -RZ, R54.H1_H1 ;  /* 0x30000036ff367230 */ /* 0x000fe20000004100 */
[----:B------:R-:W-:Y:S01]  /*d010*/  F2FP.SATFINITE.E4M3.F32.PACK_AB_MERGE_C R55, R58, R55, RZ ;  /* 0x000000373a37723e */ /* 0x000fe200048070ff */
[--C-:B------:R-:W-:Y:S01]  /*d020*/  HADD2.F32 R64, -RZ, R63.reuse.H0_H0 ;  /* 0x2000003fff407230 */ /* 0x100fe20000004100 */
[----:B------:R-:W-:Y:S01]  /*d030*/  F2FP.SATFINITE.E4M3.F32.PACK_AB_MERGE_C R57, R57, R56, RZ ;  /* 0x000000383939723e */ /* 0x000fe200048070ff */
[----:B------:R-:W-:-:S02]  /*d040*/  HADD2.F32 R63, -RZ, R63.H1_H1 ;  /* 0x3000003fff3f7230 */ /* 0x000fc40000004100 */
[----:B------:R-:W-:Y:S01]  /*d050*/  FMUL.FTZ R66, R54, R159 ;  /* 0x0000009f36427220 */ /* 0x000fe20000410000 */
[--C-:B------:R-:W-:Y:S02]  /*d060*/  HADD2.F32 R65, -RZ, R161.reuse.H0_H0 ;  /* 0x200000a1ff417230 */ /* 0x100fe40000004100 */
[----:B------:R-:W-:Y:S01]  /*d070*/  FMUL.FTZ R77, R64, R67 ;  /* 0x00000043404d7220 */ /* 0x000fe20000410000 */
[----:B------:R-:W-:Y:S02]  /*d080*/  HADD2.F32 R161, -RZ, R161.H1_H1 ;  /* 0x300000a1ffa17230 */ /* 0x000fe40000004100 */
[C---:B------:R-:W-:Y:S01]  /*d090*/  FMUL.FTZ R79, R63.reuse, R159 ;  /* 0x0000009f3f4f7220 */ /* 0x040fe20000410000 */
[C---:B------:R-:W-:Y:S01]  /*d0a0*/  FMUL.FTZ R67, R46.reuse, R67 ;  /* 0x000000432e437220 */ /* 0x040fe20000410000 */
[----:B------:R-:W-:Y:S01]  /*d0b0*/  FFMA.FTZ R77, R46, R65, -R77 ;  /* 0x000000412e4d7223 */ /* 0x000fe2000001084d */
[----:B------:R-:W-:Y:S01]  /*d0c0*/  F2FP.F16.E4M3.UNPACK_B R58, R53 ;  /* 0x00000035ff3a723e */ /* 0x000fe200020006ff */
[----:B------:R-:W-:Y:S01]  /*d0d0*/  FFMA.FTZ R54, R54, R161, -R79 ;  /* 0x000000a136367223 */ /* 0x000fe2000001084f */
[----:B------:R-:W-:Y:S01]  /*d0e0*/  FFMA.FTZ R46, R64, R65, R67 ;  /* 0x00000041402e7223 */ /* 0x000fe20000010043 */
[----:B------:R-:W-:Y:S01]  /*d0f0*/  FFMA.FTZ R161, R63, R161, R66 ;  /* 0x000000a13fa17223 */ /* 0x000fe20000010042 */
[----:B------:R-:W-:-:S02]  /*d100*/  F2FP.F16.E4M3.UNPACK_B R63, R45 ;  /* 0x0000002dff3f723e */ /* 0x000fc400020006ff */
[----:B------:R-:W-:Y:S02]  /*d110*/  F2FP.F16.E4M3.UNPACK_B R64, R44 ;  /* 0x0000002cff40723e */ /* 0x000fe400020006ff */
[----:B------:R-:W-:Y:S01]  /*d120*/  F2FP.SATFINITE.E4M3.F32.PACK_AB_MERGE_C R56, R62, R59, R55 ;  /* 0x0000003b3e38723e */ /* 0x000fe20004807037 */
[--C-:B------:R-:W-:Y:S01]  /*d130*/  HADD2.F32 R59, -RZ, R63.reuse.H0_H0 ;  /* 0x2000003fff3b7230 */ /* 0x100fe20000004100 */
[----:B------:R-:W-:Y:S01]  /*d140*/  F2FP.SATFINITE.E4M3.F32.PACK_AB_MERGE_C R55, R61, R60, R57 ;  /* 0x0000003c3d37723e */ /* 0x000fe20004807039 */
[----:B------:R-:W-:Y:S01]  /*d150*/  HADD2.F32 R60, -RZ, R64.H0_H0 ;  /* 0x20000040ff3c7230 */ /* 0x000fe20000004100 */
[----:B------:R-:W-:Y:S01]  /*d160*/  F2FP.SATFINITE.E4M3.F32.PACK_AB_MERGE_C R76, R91, R76, RZ ;  /* 0x0000004c5b4c723e */ /* 0x000fe200048070ff */
[----:B------:R-:W-:Y:S01]  /*d170*/  HADD2.F32 R57, -RZ, R58.H0_H0 ;  /* 0x2000003aff397230 */ /* 0x000fe20000004100 */
[----:B------:R-:W-:Y:S01]  /*d180*/  F2FP.F16.E4M3.UNPACK_B R61, R42 ;  /* 0x0000002aff3d723e */ /* 0x000fe200020006ff */
[----:B------:R-:W-:Y:S01]  /*d190*/  HADD2.F32 R63, -RZ, R63.H1_H1 ;  /* 0x3000003fff3f7230 */ /* 0x000fe20000004100 */
[----:B------:R-:W-:Y:S01]  /*d1a0*/  F2FP.SATFINITE.E4M3.F32.PACK_AB_MERGE_C R46, R161, R46, R76 ;  /* 0x0000002ea12e723e */ /* 0x000fe2000480704c */
[-C--:B------:R-:W-:Y:S01]  /*d1b0*/  FMUL.FTZ R66, R59, R60.reuse ;  /* 0x0000003c3b427220 */ /* 0x080fe20000410000 */
[----:B------:R-:W-:Y:S01]  /*d1c0*/  FMUL.FTZ R76, R57, R60 ;  /* 0x0000003c394c7220 */ /* 0x000fe20000410000 */
[----:B------:R-:W-:Y:S01]  /*d1d0*/  HADD2.F32 R62, -RZ, R61.H0_H0 ;  /* 0x2000003dff3e7230 */ /* 0x000fe20000004100 */
[----:B------:R-:W-:Y:S01]  /*d1e0*/  F2FP.F16.E4M3.UNPACK_B R53, R53.H1 ;  /* 0x00000035ff35723e */ /* 0x000fe200030006ff */
[----:B------:R-:W-:Y:S01]  /*d1f0*/  HADD2.F32 R64, -RZ, R64.H1_H1 ;  /* 0x30000040ff407230 */ /* 0x000fe20000004100 */
[----:B------:R-:W-:Y:S01]  /*d200*/  F2FP.F16.E4M3.UNPACK_B R42, R42.H1 ;  /* 0x0000002aff2a723e */ /* 0x000fe200030006ff */
[----:B------:R-:W-:-:S02]  /*d210*/  HADD2.F32 R60, -RZ, R58.H1_H1 ;  /* 0x3000003aff3c7230 */ /* 0x000fc40000004100 */
[-C--:B------:R-:W-:Y:S01]  /*d220*/  FFMA.FTZ R57, R57, R62.reuse, -R66 ;  /* 0x0000003e39397223 */ /* 0x080fe20000010842 */
[----:B------:R-:W-:Y:S01]  /*d230*/  FFMA.FTZ R58, R59, R62, R76 ;  /* 0x0000003e3b3a7223 */ /* 0x000fe2000001004c */
[----:B------:R-:W-:Y:S02]  /*d240*/  HADD2.F32 R61, -RZ, R61.H1_H1 ;  /* 0x3000003dff3d7230 */ /* 0x000fe40000004100 */
[CC--:B------:R-:W-:Y:S01]  /*d250*/  FMUL.FTZ R65, R63.reuse, R64.reuse ;  /* 0x000000403f417220 */ /* 0x0c0fe20000410000 */
[C---:B------:R-:W-:Y:S01]  /*d260*/  FMUL.FTZ R64, R60.reuse, R64 ;  /* 0x000000403c407220 */ /* 0x040fe20000410000 */
[----:B------:R-:W-:Y:S02]  /*d270*/  F2FP.F16.E4M3.UNPACK_B R59, R45.H1 ;  /* 0x0000002dff3b723e */ /* 0x000fe400030006ff */
[----:B------:R-:W-:Y:S01]  /*d280*/  F2FP.F16.E4M3.UNPACK_B R62, R44.H1 ;  /* 0x0000002cff3e723e */ /* 0x000fe200030006ff */
[-C--:B------:R-:W-:Y:S01]  /*d290*/  FFMA.FTZ R60, R60, R61.reuse, -R65 ;  /* 0x0000003d3c3c7223 */ /* 0x080fe20000010841 */
[----:B------:R-:W-:Y:S01]  /*d2a0*/  FFMA.FTZ R45, R63, R61, R64 ;  /* 0x0000003d3f2d7223 */ /* 0x000fe20000010040 */
[----:B------:R-:W-:Y:S01]  /*d2b0*/  HADD2.F32 R61, -RZ, R59.H0_H0 ;  /* 0x2000003bff3d7230 */ /* 0x000fe20000004100 */
[----:B------:R-:W-:Y:S01]  /*d2c0*/  F2FP.SATFINITE.E4M3.F32.PACK_AB_MERGE_C R78, R78, R89, RZ ;  /* 0x000000594e4e723e */ /* 0x000fe200048070ff */
[----:B------:R-:W-:Y:S01]  /*d2d0*/  HADD2.F32 R63, -RZ, R62.H0_H0 ;  /* 0x2000003eff3f7230 */ /* 0x000fe20000004100 */
[----:B------:R-:W-:Y:S01]  /*d2e0*/  F2FP.F16.E4M3.UNPACK_B R67, R41 ;  /* 0x00000029ff43723e */ /* 0x000fe200020006ff */
[----:B------:R-:W-:Y:S01]  /*d2f0*/  HADD2.F32 R44, -RZ, R53.H0_H0 ;  /* 0x20000035ff2c7230 */ /* 0x000fe20000004100 */
[----:B------:R-:W-:Y:S01]  /*d300*/  F2FP.SATFINITE.E4M3.F32.PACK_AB_MERGE_C R54, R54, R77, R78 ;  /* 0x0000004d3636723e */ /* 0x000fe2000480704e */
[----:B------:R-:W-:-:S02]  /*d310*/  HADD2.F32 R59, -RZ, R59.H1_H1 ;  /* 0x3000003bff3b7230 */ /* 0x000fc40000004100 */
[-C--:B------:R-:W-:Y:S01]  /*d320*/  FMUL.FTZ R65, R61, R63.reuse ;  /* 0x0000003f3d417220 */ /* 0x080fe20000410000 */
[----:B------:R-:W-:Y:S02]  /*d330*/  HADD2.F32 R66, -RZ, R62.H1_H1 ;  /* 0x3000003eff427230 */ /* 0x000fe40000004100 */
[C---:B------:R-:W-:Y:S01]  /*d340*/  FMUL.FTZ R76, R44.reuse, R63 ;  /* 0x0000003f2c4c7220 */ /* 0x040fe20000410000 */
[--C-:B------:R-:W-:Y:S02]  /*d350*/  HADD2.F32 R62, -RZ, R42.reuse.H0_H0 ;  /* 0x2000002aff3e7230 */ /* 0x100fe40000004100 */
[----:B------:R-:W-:Y:S02]  /*d360*/  HADD2.F32 R53, -RZ, R53.H1_H1 ;  /* 0x30000035ff357230 */ /* 0x000fe40000004100 */
[----:B------:R-:W-:Y:S01]  /*d370*/  FMUL.FTZ R78, R59, R66 ;  /* 0x000000423b4e7220 */ /* 0x000fe20000410000 */
[----:B------:R-:W-:Y:S02]  /*d380*/  HADD2.F32 R64, -RZ, R42.H1_H1 ;  /* 0x3000002aff407230 */ /* 0x000fe40000004100 */
[-C--:B------:R-:W-:Y:S01]  /*d390*/  FFMA.FTZ R42, R44, R62.reuse, -R65 ;  /* 0x0000003e2c2a7223 */ /* 0x080fe20000010841 */
[----:B------:R-:W-:Y:S01]  /*d3a0*/  FFMA.FTZ R44, R61, R62, R76 ;  /* 0x0000003e3d2c7223 */ /* 0x000fe2000001004c */
[C---:B------:R-:W-:Y:S01]  /*d3b0*/  FMUL.FTZ R66, R53.reuse, R66 ;  /* 0x0000004235427220 */ /* 0x040fe20000410000 */
[----:B------:R-:W-:Y:S01]  /*d3c0*/  F2FP.F16.E4M3.UNPACK_B R61, R47 ;  /* 0x0000002fff3d723e */ /* 0x000fe200020006ff */
[-C--:B------:R-:W-:Y:S01]  /*d3d0*/  FFMA.FTZ R79, R53, R64.reuse, -R78 ;  /* 0x00000040354f7223 */ /* 0x080fe2000001084e */
[----:B------:R-:W-:Y:S01]  /*d3e0*/  F2FP.F16.E4M3.UNPACK_B R53, R43 ;  /* 0x0000002bff35723e */ /* 0x000fe200020006ff */
[----:B------:R-:W-:Y:S01]  /*d3f0*/  FFMA.FTZ R89, R59, R64, R66 ;  /* 0x000000403b597223 */ /* 0x000fe20000010042 */
        /* <DEDUP_REMOVED lines=9> */
[----:B------:R-:W-:-:S02]  /*d490*/  HADD2.F32 R40, -RZ, R62.H0_H0 ;  /* 0x2000003eff287230 */ /* 0x000fc40000004100 */
[-C--:B------:R-:W-:Y:S01]  /*d4a0*/  FMUL.FTZ R88, R63, R78.reuse ;  /* 0x0000004e3f587220 */ /* 0x080fe20000410000 */
[----:B------:R-:W-:Y:S02]  /*d4b0*/  HADD2.F32 R59, -RZ, R43.H0_H0 ;  /* 0x2000002bff3b7230 */ /* 0x000fe40000004100 */
[----:B------:R-:W-:Y:S01]  /*d4c0*/  FMUL.FTZ R78, R47, R78 ;  /* 0x0000004e2f4e7220 */ /* 0x000fe20000410000 */
[----:B------:R-:W-:Y:S02]  /*d4d0*/  HADD2.F32 R66, -RZ, R41.H0_H0 ;  /* 0x20000029ff427230 */ /* 0x000fe40000004100 */
[-C--:B------:R-:W-:Y:S01]  /*d4e0*/  FMUL.FTZ R90, R40, R77.reuse ;  /* 0x0000004d285a7220 */ /* 0x080fe20000410000 */
[----:B------:R-:W-:Y:S02]  /*d4f0*/  HADD2.F32 R65, -RZ, R64.H0_H0 ;  /* 0x20000040ff417230 */ /* 0x000fe40000004100 */
[----:B------:R-:W-:Y:S01]  /*d500*/  FMUL.FTZ R77, R59, R77 ;  /* 0x0000004d3b4d7220 */ /* 0x000fe20000410000 */
[----:B------:R-:W-:-:S02]  /*d510*/  HADD2.F32 R62, -RZ, R62.H1_H1 ;  /* 0x3000003eff3e7230 */ /* 0x000fc40000004100 */
[-C--:B------:R-:W-:Y:S01]  /*d520*/  FFMA.FTZ R88, R47, R66.reuse, -R88 ;  /* 0x000000422f587223 */ /* 0x080fe20000010858 */
[----:B------:R-:W-:Y:S02]  /*d530*/  HADD2.F32 R76, -RZ, R76.H1_H1 ;  /* 0x3000004cff4c7230 */ /* 0x000fe40000004100 */
[----:B------:R-:W-:Y:S01]  /*d540*/  FFMA.FTZ R78, R63, R66, R78 ;  /* 0x000000423f4e7223 */ /* 0x000fe2000001004e */
[----:B------:R-:W-:Y:S02]  /*d550*/  HADD2.F32 R43, -RZ, R43.H1_H1 ;  /* 0x3000002bff2b7230 */ /* 0x000fe40000004100 */
[----:B------:R-:W-:Y:S01]  /*d560*/  FFMA.FTZ R77, R40, R65, R77 ;  /* 0x00000041284d7223 */ /* 0x000fe2000001004d */
[----:B------:R-:W-:Y:S02]  /*d570*/  HADD2.F32 R61, -RZ, R61.H1_H1 ;  /* 0x3000003dff3d7230 */ /* 0x000fe40000004100 */
[----:B------:R-:W-:Y:S01]  /*d580*/  FMUL.FTZ R92, R62, R76 ;  /* 0x0000004c3e5c7220 */ /* 0x000fe20000410000 */
[----:B------:R-:W-:-:S02]  /*d590*/  HADD2.F32 R66, -RZ, R67.H1_H1 ;  /* 0x30000043ff427230 */ /* 0x000fc40000004100 */
[----:B------:R-:W-:Y:S01]  /*d5a0*/  FFMA.FTZ R90, R59, R65, -R90 ;  /* 0x000000413b5a7223 */ /* 0x000fe2000001085a */
[----:B------:R-:W-:Y:S01]  /*d5b0*/  HADD2.F32 R53, -RZ, R53.H1_H1 ;  /* 0x30000035ff357230 */ /* 0x000fe20000004100 */
[----:B------:R-:W-:Y:S01]  /*d5c0*/  F2FP.SATFINITE.E4M3.F32.PACK_AB_MERGE_C R42, R79, R42, RZ ;  /* 0x0000002a4f2a723e */ /* 0x000fe200048070ff */
[----:B------:R-:W-:Y:S02]  /*d5d0*/  HADD2.F32 R40, -RZ, R41.H1_H1 ;  /* 0x30000029ff287230 */ /* 0x000fe40000004100 */
[----:B------:R-:W-:Y:S01]  /*d5e0*/  FMUL.FTZ R41, R43, R76 ;  /* 0x0000004c2b297220 */ /* 0x000fe20000410000 */
[----:B------:R-:W-:Y:S02]  /*d5f0*/  HADD2.F32 R64, -RZ, R64.H1_H1 ;  /* 0x30000040ff407230 */ /* 0x000fe40000004100 */
[-C--:B------:R-:W-:Y:S01]  /*d600*/  FMUL.FTZ R76, R61, R66.reuse ;  /* 0x000000423d4c7220 */ /* 0x080fe20000410000 */
[----:B------:R-:W-:Y:S01]  /*d610*/  FMUL.FTZ R66, R53, R66 ;  /* 0x0000004235427220 */ /* 0x000fe20000410000 */
[----:B------:R-:W-:Y:S01]  /*d620*/  F2FP.SATFINITE.E4M3.F32.PACK_AB_MERGE_C R44, R89, R44, RZ ;  /* 0x0000002c592c723e */ /* 0x000fe200048070ff */
[-C--:B------:R-:W-:Y:S01]  /*d630*/  FFMA.FTZ R43, R43, R64.reuse, -R92 ;  /* 0x000000402b2b7223 */ /* 0x080fe2000001085c */
[----:B------:R-:W-:Y:S01]  /*d640*/  FFMA.FTZ R62, R62, R64, R41 ;  /* 0x000000403e3e7223 */ /* 0x000fe20000010029 */
[-C--:B------:R-:W-:Y:S01]  /*d650*/  FFMA.FTZ R53, R53, R40.reuse, -R76 ;  /* 0x0000002835357223 */ /* 0x080fe2000001084c */
[----:B------:R-:W-:Y:S01]  /*d660*/  FFMA.FTZ R61, R61, R40, R66 ;  /* 0x000000283d3d7223 */ /* 0x000fe20000010042 */
[----:B------:R-:W-:Y:S01]  /*d670*/  F2FP.SATFINITE.E4M3.F32.PACK_AB_MERGE_C R41, R60, R57, R42 ;  /* 0x000000393c29723e */ /* 0x000fe2000480702a */
[----:B------:R-:W-:Y:S01]  /*d680*/  IMAD.MOV.U32 R40, RZ, RZ, R56 ;  /* 0x000000ffff287224 */ /* 0x000fe200078e0038 */
[----:B------:R-:W-:Y:S01]  /*d690*/  F2FP.SATFINITE.E4M3.F32.PACK_AB_MERGE_C R43, R43, R90, RZ ;  /* 0x0000005a2b2b723e */ /* 0x000fe200048070ff */
[----:B------:R-:W-:Y:S01]  /*d6a0*/  IMAD.MOV.U32 R42, RZ, RZ, R54 ;  /* 0x000000ffff2a7224 */ /* 0x000fe200078e0036 */
[----:B------:R-:W-:-:S02]  /*d6b0*/  F2FP.SATFINITE.E4M3.F32.PACK_AB_MERGE_C R62, R62, R77, RZ ;  /* 0x0000004d3e3e723e */ /* 0x000fc400048070ff */
[----:B------:R-:W-:Y:S01]  /*d6c0*/  F2FP.SATFINITE.E4M3.F32.PACK_AB_MERGE_C R45, R45, R58, R44 ;  /* 0x0000003a2d2d723e */ /* 0x000fe2000480702c */
[----:B------:R-:W-:Y:S01]  /*d6d0*/  IMAD.MOV.U32 R44, RZ, RZ, R55 ;  /* 0x000000ffff2c7224 */ /* 0x000fe200078e0037 */
[----:B------:R-:W-:Y:S02]  /*d6e0*/  F2FP.SATFINITE.E4M3.F32.PACK_AB_MERGE_C R43, R53, R88, R43 ;  /* 0x00000058352b723e */ /* 0x000fe4000480702b */
[----:B------:R-:W-:-:S07]  /*d6f0*/  F2FP.SATFINITE.E4M3.F32.PACK_AB_MERGE_C R47, R61, R78, R62 ;  /* 0x0000004e3d2f723e */ /* 0x000fce000480703e */
.L_x_1414:
[----:B------:R-:W-:Y:S05]  /*d700*/  BSYNC B2 ;  /* 0x0000000000027941 */ /* 0x000fea0003800000 */
.L_x_1413:
[----:B0-----:R0:W-:Y:S04]  /*d710*/  STG.E.128 desc[UR60][R48.64], R40 ;  /* 0x0000002830007986 */ /* 0x0011e8000c101d3c */
[----:B-1----:R0:W-:Y:S02]  /*d720*/  @!P2 STG.E.128 desc[UR60][R50.64], R44 ;  /* 0x0000002c3200a986 */ /* 0x0021e4000c101d3c */
.L_x_1412:
[----:B------:R-:W-:Y:S05]  /*d730*/  BSYNC B1 ;  /* 0x0000000000017941 */ /* 0x000fea0003800000 */
.L_x_1411:
        /* <DEDUP_REMOVED lines=42> */
[----:B------:R-:W-:Y:S01]  /*d9e0*/  SHF.R.U32.HI R67, RZ, 0x10, R81 ;  /* 0x00000010ff437819 */ /* 0x000fe20000011651 */
[----:B------:R-:W-:Y:S01]  /*d9f0*/  IMAD.MOV.U32 R53, RZ, RZ, R41 ;  /* 0x000000ffff357224 */ /* 0x000fe200078e0029 */
        /* <DEDUP_REMOVED lines=8> */
[----:B------:R-:W-:Y:S01]  /*da80*/  LOP3.LUT R61, R61, 0xff00, R40, 0xf8, !PT ;  /* 0x0000ff003d3d7812 */ /* 0x000fe200078ef828 */
[----:B------:R-:W-:Y:S01]  /*da90*/  IMAD.U32 R40, R66, 0x10000, RZ ;  /* 0x0001000042287824 */ /* 0x000fe200078e00ff */
[----:B------:R-:W-:Y:S01]  /*daa0*/  LOP3.LUT R67, R63, 0xff00, R44, 0xf8, !PT ;  /* 0x0000ff003f437812 */ /* 0x000fe200078ef82c */
[----:B------:R-:W-:Y:S01]  /*dab0*/  IMAD.SHL.U32 R41, R60, 0x100, RZ ;  /* 0x000001003c297824 */ /* 0x000fe200078e00ff */
[----:B------:R-:W-:Y:S02]  /*dac0*/  LOP3.LUT R56, R69, 0xff0000ff, RZ, 0xc0, !PT ;  /* 0xff0000ff45387812 */ /* 0x000fe400078ec0ff */
[----:B------:R-:W-:Y:S02]  /*dad0*/  F2FP.F16.E4M3.UNPACK_B R63, R151.H1 ;  /* 0x00000097ff3f723e */ /* 0x000fe400030006ff */
[----:B------:R-:W-:-:S02]  /*dae0*/  F2FP.F16.E4M3.UNPACK_B R60, R59.H1 ;  /* 0x0000003bff3c723e */ /* 0x000fc400030006ff */
[----:B------:R-:W-:Y:S02]  /*daf0*/  F2FP.F16.E4M3.UNPACK_B R58, R57.H1 ;  /* 0x00000039ff3a723e */ /* 0x000fe400030006ff */
[----:B------:R-:W-:Y:S02]  /*db00*/  SHF.R.U32.HI R62, RZ, 0x10, R69 ;  /* 0x00000010ff3e7819 */ /* 0x000fe40000011645 */
[----:B------:R-:W-:Y:S02]  /*db10*/  LOP3.LUT R40, R61, 0xff0000, R40, 0xf8, !PT ;  /* 0x00ff00003d287812 */ /* 0x000fe400078ef828 */
[----:B------:R-:W-:Y:S01]  /*db20*/  LOP3.LUT R65, R56, 0xff00, R41, 0xf8, !PT ;  /* 0x0000ff0038417812 */ /* 0x000fe200078ef829 */
[----:B------:R-:W-:Y:S01]  /*db30*/  HADD2.F32 R41, -RZ, R63.H0_H0 ;  /* 0x2000003fff297230 */ /* 0x000fe20000004100 */
[----:B------:R-:W-:Y:S01]  /*db40*/  LOP3.LUT R42, R55, 0xff0000, R42, 0xf8, !PT ;  /* 0x00ff0000372a7812 */ /* 0x000fe200078ef82a */
[----:B------:R-:W-:Y:S01]  /*db50*/  HADD2.F32 R56, -RZ, R60.H0_H0 ;  /* 0x2000003cff387230 */ /* 0x000fe20000004100 */
[----:B------:R-:W-:Y:S01]  /*db60*/  F2FP.F16.E4M3.UNPACK_B R61, R153.H1 ;  /* 0x00000099ff3d723e */ /* 0x000fe200030006ff */
[----:B------:R-:W-:Y:S01]  /*db70*/  HADD2.F32 R55, -RZ, R58.H0_H0 ;  /* 0x2000003aff377230 */ /* 0x000fe20000004100 */
[----:B------:R-:W-:Y:S01]  /*db80*/  SHF.R.U32.HI R64, RZ, 0x10, R71 ;  /* 0x00000010ff407819 */ /* 0x000fe20000011647 */
[----:B------:R-:W-:-:S02]  /*db90*/  IMAD.U32 R44, R62, 0x10000, RZ ;  /* 0x000100003e2c7824 */ /* 0x000fc400078e00ff */
[-C--:B------:R-:W-:Y:S01]  /*dba0*/  FMUL.FTZ R66, R56, R41.reuse ;  /* 0x0000002938427220 */ /* 0x080fe20000410000 */
[----:B------:R-:W-:Y:S02]  /*dbb0*/  HADD2.F32 R62, -RZ, R61.H0_H0 ;  /* 0x2000003dff3e7230 */ /* 0x000fe40000004100 */
[C---:B------:R-:W-:Y:S01]  /*dbc0*/  FMUL.FTZ R69, R55.reuse, R41 ;  /* 0x0000002937457220 */ /* 0x040fe20000410000 */
[----:B------:R-:W-:Y:S01]  /*dbd0*/  IMAD.U32 R64, R64, 0x10000, RZ ;  /* 0x0001000040407824 */ /* 0x000fe200078e00ff */
[----:B------:R-:W-:Y:S01]  /*dbe0*/  F2FP.F16.E4M3.UNPACK_B R151, R151 ;  /* 0x00000097ff97723e */ /* 0x000fe200020006ff */
[----:B------:R-:W-:Y:S02]  /*dbf0*/  HADD2.F32 R58, -RZ, R58.H1_H1 ;  /* 0x3000003aff3a7230 */ /* 0x000fe40000004100 */
[-C--:B------:R-:W-:Y:S01]  /*dc00*/  FFMA.FTZ R55, R55, R62.reuse, -R66 ;  /* 0x0000003e37377223 */ /* 0x080fe20000010842 */
[----:B------:R-:W-:Y:S01]  /*dc10*/  FFMA.FTZ R56, R56, R62, R69 ;  /* 0x0000003e38387223 */ /* 0x000fe20000010045 */
[----:B------:R-:W-:Y:S01]  /*dc20*/  HADD2.F32 R62, -RZ, R63.H1_H1 ;  /* 0x3000003fff3e7230 */ /* 0x000fe20000004100 */
[----:B------:R-:W-:Y:S01]  /*dc30*/  LOP3.LUT R41, R67, 0xff0000, R64, 0xf8, !PT ;  /* 0x00ff000043297812 */ /* 0x000fe200078ef840 */
[----:B------:R-:W-:Y:S01]  /*dc40*/  HADD2.F32 R63, -RZ, R60.H1_H1 ;  /* 0x3000003cff3f7230 */ /* 0x000fe20000004100 */
[----:B------:R-:W-:Y:S01]  /*dc50*/  F2FP.F16.E4M3.UNPACK_B R60, R59 ;  /* 0x0000003bff3c723e */ /* 0x000fe200020006ff */
[----:B------:R-:W-:Y:S01]  /*dc60*/  HADD2.F32 R64, -RZ, R61.H1_H1 ;  /* 0x3000003dff407230 */ /* 0x000fe20000004100 */
[----:B------:R-:W-:Y:S01]  /*dc70*/  F2FP.F16.E4M3.UNPACK_B R61, R57 ;  /* 0x00000039ff3d723e */ /* 0x000fe200020006ff */
[-C--:B------:R-:W-:Y:S01]  /*dc80*/  FMUL.FTZ R66, R58, R62.reuse ;  /* 0x0000003e3a427220 */ /* 0x080fe20000410000 */
[----:B------:R-:W-:Y:S01]  /*dc90*/  LOP3.LUT R44, R65, 0xff0000, R44, 0xf8, !PT ;  /* 0x00ff0000412c7812 */ /* 0x000fe200078ef82c */
[----:B------:R-:W-:Y:S01]  /*dca0*/  FMUL.FTZ R57, R63, R62 ;  /* 0x0000003e3f397220 */ /* 0x000fe20000410000 */
[----:B------:R-:W-:Y:S01]  /*dcb0*/  F2FP.F16.E4M3.UNPACK_B R153, R153 ;  /* 0x00000099ff99723e */ /* 0x000fe200020006ff */
[----:B------:R-:W-:Y:S01]  /*dcc0*/  HADD2.F32 R65, -RZ, R151.H0_H0 ;  /* 0x20000097ff417230 */ /* 0x000fe20000004100 */
[----:B------:R-:W-:Y:S01]  /*dcd0*/  F2FP.F16.E4M3.UNPACK_B R67, R152.H1 ;  /* 0x00000098ff43723e */ /* 0x000fe200030006ff */
[----:B------:R-:W-:-:S02]  /*dce0*/  HADD2.F32 R62, -RZ, R60.H0_H0 ;  /* 0x2000003cff3e7230 */ /* 0x000fc40000004100 */
[-C--:B------:R-:W-:Y:S01]  /*dcf0*/  FFMA.FTZ R58, R58, R64.reuse, -R57 ;  /* 0x000000403a3a7223 */ /* 0x080fe20000010839 */
[----:B------:R-:W-:Y:S02]  /*dd00*/  HADD2.F32 R59, -RZ, R61.H0_H0 ;  /* 0x2000003dff3b7230 */ /* 0x000fe40000004100 */
[----:B------:R-:W-:Y:S01]  /*dd10*/  FFMA.FTZ R57, R63, R64, R66 ;  /* 0x000000403f397223 */ /* 0x000fe20000010042 */
        /* <DEDUP_REMOVED lines=10> */
[----:B------:R-:W-:Y:S01]  /*ddc0*/  F2FP.F16.E4M3.UNPACK_B R64, R46.H1 ;  /* 0x0000002eff40723e */ /* 0x000fe200030006ff */
[C---:B------:R-:W-:Y:S01]  /*ddd0*/  FMUL.FTZ R76, R61.reuse, R66 ;  /* 0x000000423d4c7220 */ /* 0x040fe20000410000 */
[----:B------:R-:W-:Y:S01]  /*dde0*/  F2FP.F16.E4M3.UNPACK_B R66, R154.H1 ;  /* 0x0000009aff42723e */ /* 0x000fe200030006ff */
[----:B------:R-:W-:Y:S01]  /*ddf0*/  FFMA.FTZ R70, R61, R62, -R68 ;  /* 0x0000003e3d467223 */ /* 0x000fe20000010844 */
[----:B------:R-:W-:Y:S01]  /*de00*/  F2FP.F16.E4M3.UNPACK_B R61, R54.H1 ;  /* 0x00000036ff3d723e */ /* 0x000fe200030006ff */
[----:B------:R-:W-:-:S02]  /*de10*/  HADD2.F32 R68, -RZ, R67.H0_H0 ;  /* 0x20000043ff447230 */ /* 0x000fc40000004100 */
[----:B------:R-:W-:Y:S01]  /*de20*/  FFMA.FTZ R69, R63, R62, R76 ;  /* 0x0000003e3f457223 */ /* 0x000fe2000001004c */
[----:B------:R-:W-:Y:S01]  /*de30*/  HADD2.F32 R65, -RZ, R64.H0_H0 ;  /* 0x20000040ff417230 */ /* 0x000fe20000004100 */
[----:B------:R-:W-:Y:S01]  /*de40*/  F2FP.F16.E4M3.UNPACK_B R152, R152 ;  /* 0x00000098ff98723e */ /* 0x000fe200020006ff */
[----:B------:R-:W-:Y:S01]  /*de50*/  HADD2.F32 R62, -RZ, R61.H0_H0 ;  /* 0x2000003dff3e7230 */ /* 0x000fe20000004100 */
[----:B------:R-:W-:Y:S01]  /*de60*/  F2FP.F16.E4M3.UNPACK_B R54, R54 ;  /* 0x00000036ff36723e */ /* 0x000fe200020006ff */
        /* <DEDUP_REMOVED lines=10> */
[----:B------:R-:W-:Y:S01]  /*df10*/  F2FP.F16.E4M3.UNPACK_B R154, R154 ;  /* 0x0000009aff9a723e */ /* 0x000fe200020006ff */
[C---:B------:R-:W-:Y:S01]  /*df20*/  FMUL.FTZ R67, R61.reuse, R67 ;  /* 0x000000433d437220 */ /* 0x040fe20000410000 */
[--C-:B------:R-:W-:Y:S02]  /*df30*/  HADD2.F32 R65, -RZ, R152.reuse.H0_H0 ;  /* 0x20000098ff417230 */ /* 0x100fe40000004100 */
[----:B------:R-:W-:Y:S01]  /*df40*/  FFMA.FTZ R77, R61, R66, -R62 ;  /* 0x000000423d4d7223 */ /* 0x000fe2000001083e */
[----:B------:R-:W-:Y:S01]  /*df50*/  F2FP.F16.E4M3.UNPACK_B R61, R46 ;  /* 0x0000002eff3d723e */ /* 0x000fe200020006ff */
[----:B------:R-:W-:-:S02]  /*df60*/  HADD2.F32 R152, -RZ, R152.H1_H1 ;  /* 0x30000098ff987230 */ /* 0x000fc40000004100 */
[----:B------:R-:W-:Y:S01]  /*df70*/  FFMA.FTZ R79, R64, R66, R67 ;  /* 0x00000042404f7223 */ /* 0x000fe20000010043 */
[--C-:B------:R-:W-:Y:S01]  /*df80*/  HADD2.F32 R46, -RZ, R54.reuse.H0_H0 ;  /* 0x20000036ff2e7230 */ /* 0x100fe20000004100 */
[----:B------:R-:W-:Y:S01]  /*df90*/  F2FP.SATFINITE.E4M3.F32.PACK_AB_MERGE_C R55, R58, R55, RZ ;  /* 0x000000373a37723e */ /* 0x000fe200048070ff */
[--C-:B------:R-:W-:Y:S01]  /*dfa0*/  HADD2.F32 R62, -RZ, R61.reuse.H0_H0 ;  /* 0x2000003dff3e7230 */ /* 0x100fe20000004100 */
[----:B------:R-:W-:Y:S01]  /*dfb0*/  F2FP.SATFINITE.E4M3.F32.PACK_AB_MERGE_C R57, R57, R56, RZ ;  /* 0x000000383939723e */ /* 0x000fe200048070ff */
[----:B------:R-:W-:Y:S01]  /*dfc0*/  HADD2.F32 R61, -RZ, R61.H1_H1 ;  /* 0x3000003dff3d7230 */ /* 0x000fe20000004100 */
[----:B------:R-:W-:Y:S01]  /*dfd0*/  F2FP.F16.E4M3.UNPACK_B R58, R53 ;  /* 0x00000035ff3a723e */ /* 0x000fe200020006ff */
[----:B------:R-:W-:Y:S02]  /*dfe0*/  HADD2.F32 R54, -RZ, R54.H1_H1 ;  /* 0x30000036ff367230 */ /* 0x000fe40000004100 */
[----:B------:R-:W-:Y:S01]  /*dff0*/  FMUL.FTZ R67, R62, R65 ;  /* 0x000000413e437220 */ /* 0x000fe20000410000 */
[----:B------:R-:W-:-:S02]  /*e000*/  HADD2.F32 R63, -RZ, R154.H0_H0 ;  /* 0x2000009aff3f7230 */ /* 0x000fc40000004100 */
[----:B------:R-:W-:Y:S01]  /*e010*/  FMUL.FTZ R65, R46, R65 ;  /* 0x000000412e417220 */ /* 0x000fe20000410000 */
[----:B------:R-:W-:Y:S02]  /*e020*/  HADD2.F32 R154, -RZ, R154.H1_H1 ;  /* 0x3000009aff9a7230 */ /* 0x000fe40000004100 */
[CC--:B------:R-:W-:Y:S01]  /*e030*/  FMUL.FTZ R71, R61.reuse, R152.reuse ;  /* 0x000000983d477220 */ /* 0x0c0fe20000410000 */
[----:B------:R-:W-:Y:S01]  /*e040*/  FMUL.FTZ R152, R54, R152 ;  /* 0x0000009836987220 */ /* 0x000fe20000410000 */
[-C--:B------:R-:W-:Y:S01]  /*e050*/  FFMA.FTZ R67, R46, R63.reuse, -R67 ;  /* 0x0000003f2e437223 */ /* 0x080fe20000010843 */
[----:B------:R-:W-:Y:S01]  /*e060*/  FFMA.FTZ R46, R62, R63, R65 ;  /* 0x0000003f3e2e7223 */ /* 0x000fe20000010041 */
[----:B------:R-:W-:Y:S01]  /*e070*/  F2FP.F16.E4M3.UNPACK_B R63, R44 ;  /* 0x0000002cff3f723e */ /* 0x000fe200020006ff */
[-C--:B------:R-:W-:Y:S01]  /*e080*/  FFMA.FTZ R65, R61, R154.reuse, R152 ;  /* 0x0000009a3d417223 */ /* 0x080fe20000010098 */
[----:B------:R-:W-:Y:S01]  /*e090*/  F2FP.F16.E4M3.UNPACK_B R61, R45 ;  /* 0x0000002dff3d723e */ /* 0x000fe200020006ff */
[----:B------:R-:W-:Y:S01]  /*e0a0*/  FFMA.FTZ R54, R54, R154, -R71 ;  /* 0x0000009a36367223 */ /* 0x000fe20000010847 */
[----:B------:R-:W-:-:S02]  /*e0b0*/  F2FP.SATFINITE.E4M3.F32.PACK_AB_MERGE_C R56, R70, R59, R55 ;  /* 0x0000003b4638723e */ /* 0x000fc40004807037 */
[----:B------:R-:W-:Y:S01]  /*e0c0*/  F2FP.SATFINITE.E4M3.F32.PACK_AB_MERGE_C R55, R69, R60, R57 ;  /* 0x0000003c4537723e */ /* 0x000fe20004807039 */
[----:B------:R-:W-:Y:S01]  /*e0d0*/  HADD2.F32 R59, -RZ, R61.H0_H0 ;  /* 0x2000003dff3b7230 */ /* 0x000fe20000004100 */
[----:B------:R-:W-:Y:S01]  /*e0e0*/  F2FP.SATFINITE.E4M3.F32.PACK_AB_MERGE_C R68, R77, R68, RZ ;  /* 0x000000444d44723e */ /* 0x000fe200048070ff */
[----:B------:R-:W-:Y:S01]  /*e0f0*/  HADD2.F32 R60, -RZ, R63.H0_H0 ;  /* 0x2000003fff3c7230 */ /* 0x000fe20000004100 */
[----:B------:R-:W-:Y:S01]  /*e100*/  F2FP.F16.E4M3.UNPACK_B R62, R42 ;  /* 0x0000002aff3e723e */ /* 0x000fe200020006ff */
[----:B------:R-:W-:Y:S01]  /*e110*/  HADD2.F32 R57, -RZ, R58.H0_H0 ;  /* 0x2000003aff397230 */ /* 0x000fe20000004100 */
[----:B------:R-:W-:Y:S01]  /*e120*/  F2FP.SATFINITE.E4M3.F32.PACK_AB_MERGE_C R54, R54, R67, R68 ;  /* 0x000000433636723e */ /* 0x000fe20004807044 */
[----:B------:R-:W-:Y:S02]  /*e130*/  HADD2.F32 R61, -RZ, R61.H1_H1 ;  /* 0x3000003dff3d7230 */ /* 0x000fe40000004100 */
[----:B------:R-:W-:Y:S01]  /*e140*/  FMUL.FTZ R66, R59, R60 ;  /* 0x0000003c3b427220 */ /* 0x000fe20000410000 */
[----:B------:R-:W-:-:S02]  /*e150*/  HADD2.F32 R64, -RZ, R62.H0_H0 ;  /* 0x2000003eff407230 */ /* 0x000fc40000004100 */
[----:B------:R-:W-:Y:S01]  /*e160*/  FMUL.FTZ R68, R57, R60 ;  /* 0x0000003c39447220 */ /* 0x000fe20000410000 */
[----:B------:R-:W-:Y:S01]  /*e170*/  F2FP.SATFINITE.E4M3.F32.PACK_AB_MERGE_C R76, R79, R76, RZ ;  /* 0x0000004c4f4c723e */ /* 0x000fe200048070ff */
[----:B------:R-:W-:Y:S01]  /*e180*/  HADD2.F32 R63, -RZ, R63.H1_H1 ;  /* 0x3000003fff3f7230 */ /* 0x000fe20000004100 */
[----:B------:R-:W-:Y:S01]  /*e190*/  F2FP.F16.E4M3.UNPACK_B R53, R53.H1 ;  /* 0x00000035ff35723e */ /* 0x000fe200030006ff */
[----:B------:R-:W-:Y:S01]  /*e1a0*/  HADD2.F32 R60, -RZ, R58.H1_H1 ;  /* 0x3000003aff3c7230 */ /* 0x000fe20000004100 */
[----:B------:R-:W-:Y:S01]  /*e1b0*/  F2FP.SATFINITE.E4M3.F32.PACK_AB_MERGE_C R46, R65, R46, R76 ;  /* 0x0000002e412e723e */ /* 0x000fe2000480704c */
[-C--:B------:R-:W-:Y:S01]  /*e1c0*/  FFMA.FTZ R57, R57, R64.reuse, -R66 ;  /* 0x0000004039397223 */ /* 0x080fe20000010842 */
[----:B------:R-:W-:Y:S01]  /*e1d0*/  FFMA.FTZ R58, R59, R64, R68 ;  /* 0x000000403b3a7223 */ /* 0x000fe20000010044 */
[----:B------:R-:W-:Y:S02]  /*e1e0*/  HADD2.F32 R62, -RZ, R62.H1_H1 ;  /* 0x3000003eff3e7230 */ /* 0x000fe40000004100 */
[-C--:B------:R-:W-:Y:S01]  /*e1f0*/  FMUL.FTZ R65, R61, R63.reuse ;  /* 0x0000003f3d417220 */ /* 0x080fe20000410000 */
[----:B------:R-:W-:Y:S01]  /*e200*/  FMUL.FTZ R64, R60, R63 ;  /* 0x0000003f3c407220 */ /* 0x000fe20000410000 */
[----:B------:R-:W-:-:S02]  /*e210*/  F2FP.F16.E4M3.UNPACK_B R59, R45.H1 ;  /* 0x0000002dff3b723e */ /* 0x000fc400030006ff */
[----:B------:R-:W-:Y:S01]  /*e220*/  F2FP.F16.E4M3.UNPACK_B R63, R44.H1 ;  /* 0x0000002cff3f723e */ /* 0x000fe200030006ff */
[----:B------:R-:W-:Y:S01]  /*e230*/  FFMA.FTZ R45, R61, R62, R64 ;  /* 0x0000003e3d2d7223 */ /* 0x000fe20000010040 */
[----:B------:R-:W-:Y:S01]  /*e240*/  HADD2.F32 R44, -RZ, R53.H0_H0 ;  /* 0x20000035ff2c7230 */ /* 0x000fe20000004100 */
[----:B------:R-:W-:Y:S01]  /*e250*/  F2FP.F16.E4M3.UNPACK_B R42, R42.H1 ;  /* 0x0000002aff2a723e */ /* 0x000fe200030006ff */
[----:B------:R-:W-:Y:S02]  /*e260*/  HADD2.F32 R61, -RZ, R59.H0_H0 ;  /* 0x2000003bff3d7230 */ /* 0x000fe40000004100 */
[----:B------:R-:W-:Y:S01]  /*e270*/  FFMA.FTZ R60, R60, R62, -R65 ;  /* 0x0000003e3c3c7223 */ /* 0x000fe20000010841 */
[----:B------:R-:W-:Y:S01]  /*e280*/  HADD2.F32 R64, -RZ, R63.H0_H0 ;  /* 0x2000003fff407230 */ /* 0x000fe20000004100 */
[----:B------:R-:W-:Y:S01]  /*e290*/  F2FP.F16.E4M3.UNPACK_B R65, R41 ;  /* 0x00000029ff41723e */ /* 0x000fe200020006ff */
[----:B------:R-:W-:Y:S02]  /*e2a0*/  HADD2.F32 R59, -RZ, R59.H1_H1 ;  /* 0x3000003bff3b7230 */ /* 0x000fe40000004100 */
[----:B------:R-:W-:-:S02]  /*e2b0*/  HADD2.F32 R66, -RZ, R63.H1_H1 ;  /* 0x3000003fff427230 */ /* 0x000fc40000004100 */
[-C--:B------:R-:W-:Y:S01]  /*e2c0*/  FMUL.FTZ R63, R61, R64.reuse ;  /* 0x000000403d3f7220 */ /* 0x080fe20000410000 */
[----:B------:R-:W-:Y:S02]  /*e2d0*/  HADD2.F32 R53, -RZ, R53.H1_H1 ;  /* 0x30000035ff357230 */ /* 0x000fe40000004100 */
[----:B------:R-:W-:Y:S01]  /*e2e0*/  FMUL.FTZ R68, R44, R64 ;  /* 0x000000402c447220 */ /* 0x000fe20000410000 */
[--C-:B------:R-:W-:Y:S02]  /*e2f0*/  HADD2.F32 R62, -RZ, R42.reuse.H0_H0 ;  /* 0x2000002aff3e7230 */ /* 0x100fe40000004100 */
[----:B------:R-:W-:Y:S02]  /*e300*/  HADD2.F32 R64, -RZ, R42.H1_H1 ;  /* 0x3000002aff407230 */ /* 0x000fe40000004100 */
[-C--:B------:R-:W-:Y:S01]  /*e310*/  FMUL.FTZ R42, R59, R66.reuse ;  /* 0x000000423b2a7220 */ /* 0x080fe20000410000 */
[----:B------:R-:W-:Y:S01]  /*e320*/  FMUL.FTZ R66, R53, R66 ;  /* 0x0000004235427220 */ /* 0x000fe20000410000 */
[----:B------:R-:W-:Y:S01]  /*e330*/  FFMA.FTZ R70, R61, R62, R68 ;  /* 0x0000003e3d467223 */ /* 0x000fe20000010044 */
[----:B------:R-:W-:-:S02]  /*e340*/  HADD2.F32 R67, -RZ, R65.H0_H0 ;  /* 0x20000041ff437230 */ /* 0x000fc40000004100 */
[-C--:B------:R-:W-:Y:S01]  /*e350*/  FFMA.FTZ R76, R53, R64.reuse, -R42 ;  /* 0x00000040354c7223 */ /* 0x080fe2000001082a */
[----:B------:R-:W-:Y:S01]  /*e360*/  F2FP.F16.E4M3.UNPACK_B R53, R47 ;  /* 0x0000002fff35723e */ /* 0x000fe200020006ff */
[----:B------:R-:W-:Y:S01]  /*e370*/  FFMA.FTZ R71, R59, R64, R66 ;  /* 0x000000403b477223 */ /* 0x000fe20000010042 */
[----:B------:R-:W-:Y:S01]  /*e380*/  F2FP.F16.E4M3.UNPACK_B R66, R41.H1 ;  /* 0x00000029ff42723e */ /* 0x000fe200030006ff */
[----:B------:R-:W-:Y:S01]  /*e390*/  FFMA.FTZ R69, R44, R62, -R63 ;  /* 0x0000003e2c457223 */ /* 0x000fe2000001083f */
[----:B------:R-:W-:Y:S01]  /*e3a0*/  F2FP.F16.E4M3.UNPACK_B R42, R43 ;  /* 0x0000002bff2a723e */ /* 0x000fe200020006ff */
[----:B------:R-:W-:Y:S01]  /*e3b0*/  HADD2.F32 R61, -RZ, R53.H0_H0 ;  /* 0x20000035ff3d7230 */ /* 0x000fe20000004100 */
[----:B------:R-:W-:Y:S01]  /*e3c0*/  F2FP.F16.E4M3.UNPACK_B R59, R47.H1 ;  /* 0x0000002fff3b723e */ /* 0x000fe200030006ff */
[----:B------:R-:W-:Y:S01]  /*e3d0*/  HADD2.F32 R68, -RZ, R66.H0_H0 ;  /* 0x20000042ff447230 */ /* 0x000fe20000004100 */
[-C--:B------:R-:W-:Y:S01]  /*e3e0*/  F2FP.F16.E4M3.UNPACK_B R41, R40.reuse ;  /* 0x00000028ff29723e */ /* 0x080fe200020006ff */
[----:B------:R-:W-:Y:S01]  /*e3f0*/  HADD2.F32 R44, -RZ, R42.H0_H0 ;  /* 0x2000002aff2c7230 */ /* 0x000fe20000004100 */
[----:B------:R-:W-:Y:S01]  /*e400*/  F2FP.F16.E4M3.UNPACK_B R43, R43.H1 ;  /* 0x0000002bff2b723e */ /* 0x000fe200030006ff */
[----:B------:R-:W-:Y:S01]  /*e410*/  FMUL.FTZ R77, R61, R67 ;  /* 0x000000433d4d7220 */ /* 0x000fe20000410000 */
[----:B------:R-:W-:Y:S01]  /*e420*/  F2FP.F16.E4M3.UNPACK_B R62, R40.H1 ;  /* 0x00000028ff3e723e */ /* 0x000fe200030006ff */
[----:B------:R-:W-:-:S02]  /*e430*/  HADD2.F32 R40, -RZ, R59.H0_H0 ;  /* 0x2000003bff287230 */ /* 0x000fc40000004100 */
[----:B------:R-:W-:Y:S01]  /*e440*/  FMUL.FTZ R78, R44, R67 ;  /* 0x000000432c4e7220 */ /* 0x000fe20000410000 */
[----:B------:R-:W-:Y:S01]  /*e450*/  HADD2.F32 R63, -RZ, R41.H0_H0 ;  /* 0x20000029ff3f7230 */ /* 0x000fe20000004100 */
[----:B------:R-:W-:Y:S01]  /*e460*/  F2FP.SATFINITE.E4M3.F32.PACK_AB_MERGE_C R69, R76, R69, RZ ;  /* 0x000000454c45723e */ /* 0x000fe200048070ff */
[----:B------:R-:W-:Y:S02]  /*e470*/  HADD2.F32 R47, -RZ, R43.H0_H0 ;  /* 0x2000002bff2f7230 */ /* 0x000fe40000004100 */
[-C--:B------:R-:W-:Y:S01]  /*e480*/  FMUL.FTZ R80, R40, R68.reuse ;  /* 0x0000004428507220 */ /* 0x080fe20000410000 */
[----:B------:R-:W-:Y:S02]  /*e490*/  HADD2.F32 R59, -RZ, R59.H1_H1 ;  /* 0x3000003bff3b7230 */ /* 0x000fe40000004100 */
[----:B------:R-:W-:Y:S01]  /*e4a0*/  FFMA.FTZ R77, R44, R63, -R77 ;  /* 0x0000003f2c4d7223 */ /* 0x000fe2000001084d */
[----:B------:R-:W-:Y:S02]  /*e4b0*/  HADD2.F32 R66, -RZ, R66.H1_H1 ;  /* 0x30000042ff427230 */ /* 0x000fe40000004100 */
[----:B------:R-:W-:Y:S01]  /*e4c0*/  FMUL.FTZ R67, R47, R68 ;  /* 0x000000442f437220 */ /* 0x000fe20000410000 */
[----:B------:R-:W-:-:S02]  /*e4d0*/  HADD2.F32 R43, -RZ, R43.H1_H1 ;  /* 0x3000002bff2b7230 */ /* 0x000fc40000004100 */
[----:B------:R-:W-:Y:S01]  /*e4e0*/  FFMA.FTZ R78, R61, R63, R78 ;  /* 0x0000003f3d4e7223 */ /* 0x000fe2000001004e */
        /* <DEDUP_REMOVED lines=11> */
[----:B------:R-:W-:Y:S01]  /*e5a0*/  FMUL.FTZ R40, R42, R65 ;  /* 0x000000412a287220 */ /* 0x000fe20000410000 */
[----:B------:R-:W-:Y:S01]  /*e5b0*/  F2FP.SATFINITE.E4M3.F32.PACK_AB_MERGE_C R57, R60, R57, R69 ;  /* 0x000000393c39723e */ /* 0x000fe20004807045 */
[-C--:B------:R-:W-:Y:S01]  /*e5c0*/  FFMA.FTZ R43, R43, R62.reuse, -R44 ;  /* 0x0000003e2b2b7223 */ /* 0x080fe2000001082c */
[----:B------:R-:W-:Y:S01]  /*e5d0*/  FFMA.FTZ R66, R59, R62, R66 ;  /* 0x0000003e3b427223 */ /* 0x000fe20000010042 */
[-C--:B------:R-:W-:Y:S01]  /*e5e0*/  FFMA.FTZ R42, R42, R41.reuse, -R47 ;  /* 0x000000292a2a7223 */ /* 0x080fe2000001082f */
[----:B------:R-:W-:Y:S01]  /*e5f0*/  FFMA.FTZ R41, R53, R41, R40 ;  /* 0x0000002935297223 */ /* 0x000fe20000010028 */
[----:B------:R-:W-:Y:S01]  /*e600*/  F2FP.SATFINITE.E4M3.F32.PACK_AB_MERGE_C R70, R71, R70, RZ ;  /* 0x000000464746723e */ /* 0x000fe200048070ff */
[----:B------:R-:W-:Y:S01]  /*e610*/  IMAD.MOV.U32 R40, RZ, RZ, R56 ;  /* 0x000000ffff287224 */ /* 0x000fe200078e0038 */
[----:B------:R-:W-:Y:S01]  /*e620*/  F2FP.SATFINITE.E4M3.F32.PACK_AB_MERGE_C R43, R43, R80, RZ ;  /* 0x000000502b2b723e */ /* 0x000fe200048070ff */
[----:B------:R-:W-:Y:S01]  /*e630*/  IMAD.MOV.U32 R44, RZ, RZ, R55 ;  /* 0x000000ffff2c7224 */ /* 0x000fe200078e0037 */
[----:B------:R-:W-:-:S02]  /*e640*/  F2FP.SATFINITE.E4M3.F32.PACK_AB_MERGE_C R66, R66, R67, RZ ;  /* 0x000000434242723e */ /* 0x000fc400048070ff */
[----:B------:R-:W-:Y:S01]  /*e650*/  F2FP.SATFINITE.E4M3.F32.PACK_AB_MERGE_C R43, R42, R77, R43 ;  /* 0x0000004d2a2b723e */ /* 0x000fe2000480702b */
[----:B------:R-:W-:Y:S01]  /*e660*/  IMAD.MOV.U32 R42, RZ, RZ, R54 ;  /* 0x000000ffff2a7224 */ /* 0x000fe200078e0036 */
[----:B------:R-:W-:Y:S01]  /*e670*/  F2FP.SATFINITE.E4M3.F32.PACK_AB_MERGE_C R47, R41, R78, R66 ;  /* 0x0000004e292f723e */ /* 0x000fe20004807042 */
[----:B------:R-:W-:Y:S01]  /*e680*/  IMAD.MOV.U32 R41, RZ, RZ, R57 ;  /* 0x000000ffff297224 */ /* 0x000fe200078e0039 */
[----:B------:R-:W-:-:S07]  /*e690*/  F2FP.SATFINITE.E4M3.F32.PACK_AB_MERGE_C R45, R45, R58, R70 ;  /* 0x0000003a2d2d723e */ /* 0x000fce0004807046 */
.L_x_1418:
[----:B------:R-:W-:Y:S05]  /*e6a0*/  BSYNC B2 ;  /* 0x0000000000027941 */ /* 0x000fea0003800000 */
.L_x_1417:
[----:B0-----:R3:W-:Y:S04]  /*e6b0*/  STG.E.128 desc[UR60][R48.64], R40 ;  /* 0x0000002830007986 */ /* 0x0017e8000c101d3c */
[----:B-1----:R3:W-:Y:S02]  /*e6c0*/  @!P2 STG.E.128 desc[UR60][R50.64], R44 ;  /* 0x0000002c3200a986 */ /* 0x0027e4000c101d3c */
.L_x_1416:
[----:B------:R-:W-:Y:S05]  /*e6d0*/  BSYNC B1 ;  /* 0x0000000000017941 */ /* 0x000fea0003800000 */
.L_x_1415:
[----:B------:R-:W-:-:S13]  /*e6e0*/  ISETP.NE.AND P2, PT, R36, RZ, PT ;  /* 0x000000ff2400720c */ /* 0x000fda0003f45270 */
[----:B------:R-:W-:Y:S05]  /*e6f0*/  @!P2 BRA `(.L_x_1369) ;  /* 0x0000001000bca947 */ /* 0x000fea0003800000 */
[----:B------:R-:W-:Y:S01]  /*e700*/  LOP3.LUT P5, RZ, R17, 0x1, RZ, 0xc0, !PT ;  /* 0x0000000111ff7812 */ /* 0x000fe200078ac0ff */
[----:B------:R-:W-:Y:S01]  /*e710*/  BSSY B1, `(.L_x_1419) ;  /* 0x00000ed000017945 */ /* 0x000fe20003800000 */
[----:B0--3--:R-:W-:Y:S02]  /*e720*/  IADD3 R49, P2, P4, R116, R132, R29 ;  /* 0x0000008474317210 */ /* 0x009fe40007c5e01d */
[----:B------:R-:W-:Y:S02]  /*e730*/  SEL R155, R99, R155, !P5 ;  /* 0x0000009b639b7207 */ /* 0x000fe40006800000 */
[----:B------:R-:W-:Y:S02]  /*e740*/  IADD3.X R42, R3, R52, R32, P2, P4 ;  /* 0x00000034032a7210 */ /* 0x000fe400017e8420 */
[----:B------:R-:W-:Y:S02]  /*e750*/  SHF.R.S32.HI R40, RZ, 0x1f, R155 ;  /* 0x0000001fff287819 */ /* 0x000fe4000001149b */
[----:B------:R-:W-:-:S02]  /*e760*/  IADD3 R48, P2, R49, R120, RZ ;  /* 0x0000007831307210 */ /* 0x000fc40007f5e0ff */
[----:B------:R-:W-:-:S03]  /*e770*/  LEA.HI R155, R40, R155, RZ, 0x5 ;  /* 0x0000009b289b7211 */ /* 0x000fc600078f28ff */
[----:B------:R-:W-:Y:S01]  /*e780*/  IMAD.X R49, R42, 0x1, R121, P2 ;  /* 0x000000012a317824 */ /* 0x000fe200010e0679 */
[----:B------:R-:W-:Y:S02]  /*e790*/  LEA.HI.SX32 R155, R155, R28, 0x1b ;  /* 0x0000001c9b9b7211 */ /* 0x000fe400078fdaff */
[----:B------:R-:W-:Y:S02]  /*e7a0*/  ISETP.GE.AND P2, PT, R6, R127, PT ;  /* 0x0000007f0600720c */ /* 0x000fe40003f46270 */
        /* <DEDUP_REMOVED lines=15> */
[--C-:B------:R-:W-:Y:S01]  /*e8a0*/  SHF.R.U32.HI R55, RZ, 0x8, R85.reuse ;  /* 0x00000008ff377819 */ /* 0x100fe20000011655 */
[----:B-1----:R-:W-:Y:S01]  /*e8b0*/  IMAD.MOV.U32 R59, RZ, RZ, R44 ;  /* 0x000000ffff3b7224 */ /* 0x002fe200078e002c */
[----:B------:R-:W-:Y:S01]  /*e8c0*/  LOP3.LUT R54, R85, 0xff0000ff, RZ, 0xc0, !PT ;  /* 0xff0000ff55367812 */ /* 0x000fe200078ec0ff */
[----:B0-----:R-:W-:Y:S01]  /*e8d0*/  IMAD.MOV.U32 R56, RZ, RZ, R40 ;  /* 0x000000ffff387224 */ /* 0x001fe200078e0028 */
[----:B------:R-:W-:Y:S01]  /*e8e0*/  SHF.R.U32.HI R66, RZ, 0x10, R85 ;  /* 0x00000010ff427819 */ /* 0x000fe20000011655 */
[----:B------:R-:W-:Y:S01]  /*e8f0*/  IMAD.SHL.U32 R55, R55, 0x100, RZ ;  /* 0x0000010037377824 */ /* 0x000fe200078e00ff */
[----:B------:R-:W-:Y:S01]  /*e900*/  SHF.R.U32.HI R62, RZ, 0x8, R87 ;  /* 0x00000008ff3e7819 */ /* 0x000fe20000011657 */
[----:B------:R-:W-:Y:S01]  /*e910*/  IMAD.MOV.U32 R53, RZ, RZ, R46 ;  /* 0x000000ffff357224 */ /* 0x000fe200078e002e */
[----:B------:R-:W-:Y:S01]  /*e920*/  SHF.R.U32.HI R63, RZ, 0x8, R75 ;  /* 0x00000008ff3f7819 */ /* 0x000fe2000001164b */
[----:B------:R-:W-:Y:S01]  /*e930*/  IMAD.MOV.U32 R50, RZ, RZ, R42 ;  /* 0x000000ffff327224 */ /* 0x000fe200078e002a */
[----:B------:R-:W-:Y:S01]  /*e940*/  LOP3.LUT R44, R54, 0xff00, R55, 0xf8, !PT ;  /* 0x0000ff00362c7812 */ /* 0x000fe200078ef837 */
[----:B------:R-:W-:Y:S01]  /*e950*/  IMAD.U32 R55, R66, 0x10000, RZ ;  /* 0x0001000042377824 */ /* 0x000fe200078e00ff */
[----:B------:R-:W-:Y:S01]  /*e960*/  SHF.R.U32.HI R61, RZ, 0x8, R73 ;  /* 0x00000008ff3d7819 */ /* 0x000fe20000011649 */
[----:B------:R-:W-:Y:S01]  /*e970*/  IMAD.SHL.U32 R40, R62, 0x100, RZ ;  /* 0x000001003e287824 */ /* 0x000fe200078e00ff */
[----:B------:R-:W-:Y:S01]  /*e980*/  SHF.R.U32.HI R64, RZ, 0x10, R87 ;  /* 0x00000010ff407819 */ /* 0x000fe20000011657 */
[----:B------:R-:W-:Y:S01]  /*e990*/  IMAD.SHL.U32 R63, R63, 0x100, RZ ;  /* 0x000001003f3f7824 */ /* 0x000fe200078e00ff */
[----:B------:R-:W-:Y:S01]  /*e9a0*/  LOP3.LUT R57, R87, 0xff0000ff, RZ, 0xc0, !PT ;  /* 0xff0000ff57397812 */ /* 0x000fe200078ec0ff */
[----:B------:R-:W-:Y:S01]  /*e9b0*/  IMAD.SHL.U32 R61, R61, 0x100, RZ ;  /* 0x000001003d3d7824 */ /* 0x000fe200078e00ff */
[----:B------:R-:W-:-:S02]  /*e9c0*/  LOP3.LUT R60, R75, 0xff0000ff, RZ, 0xc0, !PT ;  /* 0xff0000ff4b3c7812 */ /* 0x000fc400078ec0ff */
[----:B------:R-:W-:Y:S01]  /*e9d0*/  LOP3.LUT R44, R44, 0xff0000, R55, 0xf8, !PT ;  /* 0x00ff00002c2c7812 */ /* 0x000fe200078ef837 */
[----:B------:R-:W-:Y:S01]  /*e9e0*/  IMAD.U32 R55, R64, 0x10000, RZ ;  /* 0x0001000040377824 */ /* 0x000fe200078e00ff */
[----:B------:R-:W-:Y:S02]  /*e9f0*/  LOP3.LUT R58, R73, 0xff0000ff, RZ, 0xc0, !PT ;  /* 0xff0000ff493a7812 */ /* 0x000fe400078ec0ff */
[----:B------:R-:W-:Y:S02]  /*ea00*/  LOP3.LUT R40, R57, 0xff00, R40, 0xf8, !PT ;  /* 0x0000ff0039287812 */ /* 0x000fe400078ef828 */
[----:B------:R-:W-:Y:S02]  /*ea10*/  LOP3.LUT R62, R60, 0xff00, R63, 0xf8, !PT ;  /* 0x0000ff003c3e7812 */ /* 0x000fe400078ef83f */
[----:B------:R-:W-:Y:S02]  /*ea20*/  F2FP.F16.E4M3.UNPACK_B R63, R146.H1 ;  /* 0x00000092ff3f723e */ /* 0x000fe400030006ff */
[----:B------:R-:W-:-:S02]  /*ea30*/  F2FP.F16.E4M3.UNPACK_B R60, R59.H1 ;  /* 0x0000003bff3c723e */ /* 0x000fc400030006ff */
[----:B------:R-:W-:Y:S01]  /*ea40*/  F2FP.F16.E4M3.UNPACK_B R57, R56.H1 ;  /* 0x00000038ff39723e */ /* 0x000fe200030006ff */
[----:B------:R-:W-:Y:S01]  /*ea50*/  HADD2.F32 R42, -RZ, R63.H0_H0 ;  /* 0x2000003fff2a7230 */ /* 0x000fe20000004100 */
[----:B------:R-:W-:Y:S02]  /*ea60*/  LOP3.LUT R46, R58, 0xff00, R61, 0xf8, !PT ;  /* 0x0000ff003a2e7812 */ /* 0x000fe400078ef83d */
[----:B------:R-:W-:Y:S01]  /*ea70*/  SHF.R.U32.HI R67, RZ, 0x10, R75 ;  /* 0x00000010ff437819 */ /* 0x000fe2000001164b */
[----:B------:R-:W-:Y:S01]  /*ea80*/  HADD2.F32 R54, -RZ, R57.H0_H0 ;  /* 0x20000039ff367230 */ /* 0x000fe20000004100 */
[----:B------:R-:W-:Y:S01]  /*ea90*/  LOP3.LUT R40, R40, 0xff0000, R55, 0xf8, !PT ;  /* 0x00ff000028287812 */ /* 0x000fe200078ef837 */
[----:B------:R-:W-:Y:S01]  /*eaa0*/  HADD2.F32 R55, -RZ, R60.H0_H0 ;  /* 0x2000003cff377230 */ /* 0x000fe20000004100 */
[----:B------:R-:W-:Y:S01]  /*eab0*/  F2FP.F16.E4M3.UNPACK_B R58, R148.H1 ;  /* 0x00000094ff3a723e */ /* 0x000fe200030006ff */
[----:B------:R-:W-:Y:S01]  /*eac0*/  IMAD.U32 R67, R67, 0x10000, RZ ;  /* 0x0001000043437824 */ /* 0x000fe200078e00ff */
[----:B------:R-:W-:Y:S01]  /*ead0*/  SHF.R.U32.HI R65, RZ, 0x10, R73 ;  /* 0x00000010ff417819 */ /* 0x000fe20000011649 */
[-C--:B------:R-:W-:Y:S01]  /*eae0*/  FMUL.FTZ R64, R54, R42.reuse ;  /* 0x0000002a36407220 */ /* 0x080fe20000410000 */
[----:B------:R-:W-:Y:S01]  /*eaf0*/  FMUL.FTZ R69, R55, R42 ;  /* 0x0000002a37457220 */ /* 0x000fe20000410000 */
[--C-:B------:R-:W-:Y:S01]  /*eb00*/  HADD2.F32 R61, -RZ, R58.reuse.H0_H0 ;  /* 0x2000003aff3d7230 */ /* 0x100fe20000004100 */
[----:B------:R-:W-:Y:S01]  /*eb10*/  LOP3.LUT R42, R62, 0xff0000, R67, 0xf8, !PT ;  /* 0x00ff00003e2a7812 */ /* 0x000fe200078ef843 */
[----:B------:R-:W-:Y:S01]  /*eb20*/  IMAD.U32 R65, R65, 0x10000, RZ ;  /* 0x0001000041417824 */ /* 0x000fe200078e00ff */
[----:B------:R-:W-:Y:S01]  /*eb30*/  F2FP.F16.E4M3.UNPACK_B R146, R146 ;  /* 0x00000092ff92723e */ /* 0x000fe200020006ff */
[----:B------:R-:W-:-:S02]  /*eb40*/  HADD2.F32 R62, -RZ, R58.H1_H1 ;  /* 0x3000003aff3e7230 */ /* 0x000fc40000004100 */
[-C--:B------:R-:W-:Y:S01]  /*eb50*/  FFMA.FTZ R54, R54, R61.reuse, -R69 ;  /* 0x0000003d36367223 */ /* 0x080fe20000010845 */
[----:B------:R-:W-:Y:S01]  /*eb60*/  FFMA.FTZ R55, R55, R61, R64 ;  /* 0x0000003d37377223 */ /* 0x000fe20000010040 */
[----:B------:R-:W-:Y:S01]  /*eb70*/  HADD2.F32 R64, -RZ, R63.H1_H1 ;  /* 0x3000003fff407230 */ /* 0x000fe20000004100 */
[----:B------:R-:W-:Y:S01]  /*eb80*/  F2FP.F16.E4M3.UNPACK_B R59, R59 ;  /* 0x0000003bff3b723e */ /* 0x000fe200020006ff */
[----:B------:R-:W-:Y:S01]  /*eb90*/  HADD2.F32 R61, -RZ, R60.H1_H1 ;  /* 0x3000003cff3d7230 */ /* 0x000fe20000004100 */
[----:B------:R-:W-:Y:S01]  /*eba0*/  F2FP.F16.E4M3.UNPACK_B R56, R56 ;  /* 0x00000038ff38723e */ /* 0x000fe200020006ff */
[----:B------:R-:W-:Y:S01]  /*ebb0*/  HADD2.F32 R58, -RZ, R57.H1_H1 ;  /* 0x30000039ff3a7230 */ /* 0x000fe20000004100 */
[----:B------:R-:W-:Y:S01]  /*ebc0*/  LOP3.LUT R46, R46, 0xff0000, R65, 0xf8, !PT ;  /* 0x00ff00002e2e7812 */ /* 0x000fe200078ef841 */
[----:B------:R-:W-:Y:S02]  /*ebd0*/  HADD2.F32 R63, -RZ, R146.H0_H0 ;  /* 0x20000092ff3f7230 */ /* 0x000fe40000004100 */
[----:B------:R-:W-:Y:S01]  /*ebe0*/  FMUL.FTZ R65, R61, R64 ;  /* 0x000000403d417220 */ /* 0x000fe20000410000 */
[----:B------:R-:W-:Y:S01]  /*ebf0*/  F2FP.F16.E4M3.UNPACK_B R148, R148 ;  /* 0x00000094ff94723e */ /* 0x000fe200020006ff */
[----:B------:R-:W-:Y:S01]  /*ec00*/  FMUL.FTZ R64, R58, R64 ;  /* 0x000000403a407220 */ /* 0x000fe20000410000 */
        /* <DEDUP_REMOVED lines=14> */
[----:B------:R-:W-:Y:S01]  /*ecf0*/  F2FP.F16.E4M3.UNPACK_B R57, R147.H1 ;  /* 0x00000093ff39723e */ /* 0x000fe200030006ff */
[C---:B------:R-:W-:Y:S01]  /*ed00*/  FMUL.FTZ R146, R56.reuse, R146 ;  /* 0x0000009238927220 */ /* 0x040fe20000410000 */
[----:B------:R-:W-:Y:S01]  /*ed10*/  F2FP.F16.E4M3.UNPACK_B R58, R53.H1 ;  /* 0x00000035ff3a723e */ /* 0x000fe200030006ff */
[----:B------:R-:W-:Y:S01]  /*ed20*/  FFMA.FTZ R67, R56, R148, -R61 ;  /* 0x0000009438437223 */ /* 0x000fe2000001083d */
[----:B------:R-:W-:Y:S01]  /*ed30*/  F2FP.F16.E4M3.UNPACK_B R61, R149.H1 ;  /* 0x00000095ff3d723e */ /* 0x000fe200030006ff */
[----:B------:R-:W-:Y:S01]  /*ed40*/  HADD2.F32 R62, -RZ, R57.H0_H0 ;  /* 0x20000039ff3e7230 */ /* 0x000fe20000004100 */
[----:B------:R-:W-:Y:S01]  /*ed50*/  F2FP.F16.E4M3.UNPACK_B R56, R50.H1 ;  /* 0x00000032ff38723e */ /* 0x000fe200030006ff */
[----:B------:R-:W-:-:S02]  /*ed60*/  HADD2.F32 R60, -RZ, R58.H0_H0 ;  /* 0x2000003aff3c7230 */ /* 0x000fc40000004100 */
[----:B------:R-:W-:Y:S01]  /*ed70*/  FFMA.FTZ R146, R59, R148, R146 ;  /* 0x000000943b927223 */ /* 0x000fe20000010092 */
[----:B------:R-:W-:Y:S01]  /*ed80*/  HADD2.F32 R63, -RZ, R57.H1_H1 ;  /* 0x30000039ff3f7230 */ /* 0x000fe20000004100 */
[----:B------:R-:W-:Y:S01]  /*ed90*/  F2FP.F16.E4M3.UNPACK_B R147, R147 ;  /* 0x00000093ff93723e */ /* 0x000fe200020006ff */
[----:B------:R-:W-:Y:S02]  /*eda0*/  HADD2.F32 R57, -RZ, R56.H0_H0 ;  /* 0x20000038ff397230 */ /* 0x000fe40000004100 */
[----:B------:R-:W-:Y:S01]  /*edb0*/  FMUL.FTZ R68, R60, R62 ;  /* 0x0000003e3c447220 */ /* 0x000fe20000410000 */
[----:B------:R-:W-:Y:S01]  /*edc0*/  HADD2.F32 R59, -RZ, R61.H0_H0 ;  /* 0x2000003dff3b7230 */ /* 0x000fe20000004100 */
[----:B------:R-:W-:Y:S01]  /*edd0*/  F2FP.F16.E4M3.UNPACK_B R50, R50 ;  /* 0x00000032ff32723e */ /* 0x000fe200020006ff */
[----:B------:R-:W-:Y:S02]  /*ede0*/  HADD2.F32 R58, -RZ, R58.H1_H1 ;  /* 0x3000003aff3a7230 */ /* 0x000fe40000004100 */
[----:B------:R-:W-:Y:S01]  /*edf0*/  FMUL.FTZ R71, R57, R62 ;  /* 0x0000003e39477220 */ /* 0x000fe20000410000 */
[----:B------:R-:W-:-:S02]  /*ee00*/  HADD2.F32 R56, -RZ, R56.H1_H1 ;  /* 0x30000038ff387230 */ /* 0x000fc40000004100 */
[----:B------:R-:W-:Y:S01]  /*ee10*/  FFMA.FTZ R68, R57, R59, -R68 ;  /* 0x0000003b39447223 */ /* 0x000fe20000010844 */
[----:B------:R-:W-:Y:S02]  /*ee20*/  HADD2.F32 R61, -RZ, R61.H1_H1 ;  /* 0x3000003dff3d7230 */ /* 0x000fe40000004100 */
[----:B------:R-:W-:Y:S01]  /*ee30*/  FMUL.FTZ R57, R58, R63 ;  /* 0x0000003f3a397220 */ /* 0x000fe20000410000 */
[----:B------:R-:W-:Y:S01]  /*ee40*/  FFMA.FTZ R71, R60, R59, R71 ;  /* 0x0000003b3c477223 */ /* 0x000fe20000010047 */
[C---:B------:R-:W-:Y:S01]  /*ee50*/  FMUL.FTZ R73, R56.reuse, R63 ;  /* 0x0000003f38497220 */ /* 0x040fe20000410000 */
[--C-:B------:R-:W-:Y:S02]  /*ee60*/  HADD2.F32 R60, -RZ, R147.reuse.H0_H0 ;  /* 0x20000093ff3c7230 */ /* 0x100fe40000004100 */
[----:B------:R-:W-:Y:S01]  /*ee70*/  FFMA.FTZ R63, R56, R61, -R57 ;  /* 0x0000003d383f7223 */ /* 0x000fe20000010839 */
[----:B------:R-:W-:Y:S01]  /*ee80*/  F2FP.F16.E4M3.UNPACK_B R56, R53 ;  /* 0x00000035ff38723e */ /* 0x000fe200020006ff */
[----:B------:R-:W-:Y:S01]  /*ee90*/  HADD2.F32 R53, -RZ, R50.H0_H0 ;  /* 0x20000032ff357230 */ /* 0x000fe20000004100 */
[----:B------:R-:W-:Y:S01]  /*eea0*/  F2FP.F16.E4M3.UNPACK_B R149, R149 ;  /* 0x00000095ff95723e */ /* 0x000fe200020006ff */
[----:B------:R-:W-:Y:S01]  /*eeb0*/  FFMA.FTZ R70, R58, R61, R73 ;  /* 0x0000003d3a467223 */ /* 0x000fe20000010049 */
[----:B------:R-:W-:Y:S01]  /*eec0*/  HADD2.F32 R147, -RZ, R147.H1_H1 ;  /* 0x30000093ff937230 */ /* 0x000fe20000004100 */
[----:B------:R-:W-:Y:S01]  /*eed0*/  F2FP.SATFINITE.E4M3.F32.PACK_AB_MERGE_C R68, R63, R68, RZ ;  /* 0x000000443f44723e */ /* 0x000fe200048070ff */
[--C-:B------:R-:W-:Y:S01]  /*eee0*/  HADD2.F32 R57, -RZ, R56.reuse.H0_H0 ;  /* 0x20000038ff397230 */ /* 0x100fe20000004100 */
[----:B------:R-:W-:Y:S01]  /*eef0*/  F2FP.SATFINITE.E4M3.F32.PACK_AB_MERGE_C R54, R69, R54, RZ ;  /* 0x000000364536723e */ /* 0x000fe200048070ff */
[----:B------:R-:W-:Y:S01]  /*ef00*/  HADD2.F32 R56, -RZ, R56.H1_H1 ;  /* 0x30000038ff387230 */ /* 0x000fe20000004100 */
[----:B------:R-:W-:Y:S01]  /*ef10*/  F2FP.F16.E4M3.UNPACK_B R63, R46 ;  /* 0x0000002eff3f723e */ /* 0x000fe200020006ff */
[----:B------:R-:W-:-:S02]  /*ef20*/  HADD2.F32 R58, -RZ, R149.H0_H0 ;  /* 0x20000095ff3a7230 */ /* 0x000fc40000004100 */
[-C--:B------:R-:W-:Y:S01]  /*ef30*/  FMUL.FTZ R62, R57, R60.reuse ;  /* 0x0000003c393e7220 */ /* 0x080fe20000410000 */
[----:B------:R-:W-:Y:S02]  /*ef40*/  HADD2.F32 R50, -RZ, R50.H1_H1 ;  /* 0x30000032ff327230 */ /* 0x000fe40000004100 */
[C---:B------:R-:W-:Y:S01]  /*ef50*/  FMUL.FTZ R60, R53.reuse, R60 ;  /* 0x0000003c353c7220 */ /* 0x040fe20000410000 */
[----:B------:R-:W-:Y:S02]  /*ef60*/  HADD2.F32 R149, -RZ, R149.H1_H1 ;  /* 0x30000095ff957230 */ /* 0x000fe40000004100 */
[-C--:B------:R-:W-:Y:S01]  /*ef70*/  FMUL.FTZ R59, R56, R147.reuse ;  /* 0x00000093383b7220 */ /* 0x080fe20000410000 */
[-C--:B------:R-:W-:Y:S01]  /*ef80*/  FFMA.FTZ R53, R53, R58.reuse, -R62 ;  /* 0x0000003a35357223 */ /* 0x080fe2000001083e */
[----:B------:R-:W-:Y:S01]  /*ef90*/  FFMA.FTZ R60, R57, R58, R60 ;  /* 0x0000003a393c7223 */ /* 0x000fe2000001003c */
[C---:B------:R-:W-:Y:S01]  /*efa0*/  FMUL.FTZ R147, R50.reuse, R147 ;  /* 0x0000009332937220 */ /* 0x040fe20000410000 */
[----:B------:R-:W-:Y:S01]  /*efb0*/  F2FP.F16.E4M3.UNPACK_B R58, R45 ;  /* 0x0000002dff3a723e */ /* 0x000fe200020006ff */
[----:B------:R-:W-:Y:S01]  /*efc0*/  FFMA.FTZ R50, R50, R149, -R59 ;  /* 0x0000009532327223 */ /* 0x000fe2000001083b */
[----:B------:R-:W-:Y:S01]  /*efd0*/  F2FP.SATFINITE.E4M3.F32.PACK_AB_MERGE_C R66, R66, R55, RZ ;  /* 0x000000374242723e */ /* 0x000fe200048070ff */
[----:B------:R-:W-:Y:S01]  /*efe0*/  FFMA.FTZ R147, R56, R149, R147 ;  /* 0x0000009538937223 */ /* 0x000fe20000010093 */
[----:B------:R-:W-:Y:S01]  /*eff0*/  F2FP.F16.E4M3.UNPACK_B R57, R41 ;  /* 0x00000029ff39723e */ /* 0x000fe200020006ff */
[--C-:B------:R-:W-:Y:S01]  /*f000*/  HADD2.F32 R59, -RZ, R58.reuse.H0_H0 ;  /* 0x2000003aff3b7230 */ /* 0x100fe20000004100 */
[----:B------:R-:W-:Y:S01]  /*f010*/  F2FP.SATFINITE.E4M3.F32.PACK_AB_MERGE_C R55, R67, R64, R54 ;  /* 0x000000404337723e */ /* 0x000fe20004807036 */
[----:B------:R-:W-:Y:S01]  /*f020*/  HADD2.F32 R64, -RZ, R63.H0_H0 ;  /* 0x2000003fff407230 */ /* 0x000fe20000004100 */
[----:B------:R-:W-:Y:S01]  /*f030*/  F2FP.F16.E4M3.UNPACK_B R61, R44 ;  /* 0x0000002cff3d723e */ /* 0x000fe200020006ff */
[----:B------:R-:W-:Y:S01]  /*f040*/  HADD2.F32 R56, -RZ, R57.H0_H0 ;  /* 0x20000039ff387230 */ /* 0x000fe20000004100 */
[----:B------:R-:W-:Y:S01]  /*f050*/  F2FP.SATFINITE.E4M3.F32.PACK_AB_MERGE_C R70, R70, R71, RZ ;  /* 0x000000474646723e */ /* 0x000fe200048070ff */
[----:B------:R-:W-:Y:S01]  /*f060*/  HADD2.F32 R63, -RZ, R63.H1_H1 ;  /* 0x3000003fff3f7230 */ /* 0x000fe20000004100 */
[----:B------:R-:W-:Y:S01]  /*f070*/  F2FP.SATFINITE.E4M3.F32.PACK_AB_MERGE_C R53, R50, R53, R68 ;  /* 0x000000353235723e */ /* 0x000fe20004807044 */
[----:B------:R-:W-:Y:S01]  /*f080*/  HADD2.F32 R62, -RZ, R61.H0_H0 ;  /* 0x2000003dff3e7230 */ /* 0x000fe20000004100 */
[----:B------:R-:W-:Y:S01]  /*f090*/  F2FP.SATFINITE.E4M3.F32.PACK_AB_MERGE_C R54, R146, R65, R66 ;  /* 0x000000419236723e */ /* 0x000fe20004807042 */
[----:B------:R-:W-:Y:S01]  /*f0a0*/  FMUL.FTZ R65, R59, R64 ;  /* 0x000000403b417220 */ /* 0x000fe20000410000 */
[----:B------:R-:W-:Y:S01]  /*f0b0*/  F2FP.SATFINITE.E4M3.F32.PACK_AB_MERGE_C R50, R147, R60, R70 ;  /* 0x0000003c9332723e */ /* 0x000fe20004807046 */
[----:B------:R-:W-:-:S02]  /*f0c0*/  HADD2.F32 R60, -RZ, R58.H1_H1 ;  /* 0x3000003aff3c7230 */ /* 0x000fc40000004100 */
[C---:B------:R-:W-:Y:S01]  /*f0d0*/  FMUL.FTZ R64, R56.reuse, R64 ;  /* 0x0000004038407220 */ /* 0x040fe20000410000 */
[-C--:B------:R-:W-:Y:S01]  /*f0e0*/  FFMA.FTZ R56, R56, R62.reuse, -R65 ;  /* 0x0000003e38387223 */ /* 0x080fe20000010841 */
[----:B------:R-:W-:Y:S01]  /*f0f0*/  HADD2.F32 R58, -RZ, R57.H1_H1 ;  /* 0x30000039ff3a7230 */ /* 0x000fe20000004100 */
[----:B------:R-:W-:Y:S01]  /*f100*/  F2FP.F16.E4M3.UNPACK_B R41, R41.H1 ;  /* 0x00000029ff29723e */ /* 0x000fe200030006ff */
[----:B------:R-:W-:Y:S02]  /*f110*/  HADD2.F32 R61, -RZ, R61.H1_H1 ;  /* 0x3000003dff3d7230 */ /* 0x000fe40000004100 */
[-C--:B------:R-:W-:Y:S01]  /*f120*/  FMUL.FTZ R65, R60, R63.reuse ;  /* 0x0000003f3c417220 */ /* 0x080fe20000410000 */
[----:B------:R-:W-:Y:S01]  /*f130*/  FFMA.FTZ R57, R59, R62, R64 ;  /* 0x0000003e3b397223 */ /* 0x000fe20000010040 */
[C---:B------:R-:W-:Y:S01]  /*f140*/  FMUL.FTZ R63, R58.reuse, R63 ;  /* 0x0000003f3a3f7220 */ /* 0x040fe20000410000 */
[----:B------:R-:W-:Y:S01]  /*f150*/  F2FP.F16.E4M3.UNPACK_B R59, R45.H1 ;  /* 0x0000002dff3b723e */ /* 0x000fe200030006ff */
[-C--:B------:R-:W-:Y:S01]  /*f160*/  FFMA.FTZ R67, R58, R61.reuse, -R65 ;  /* 0x0000003d3a437223 */ /* 0x080fe20000010841 */
[----:B------:R-:W-:Y:S01]  /*f170*/  F2FP.F16.E4M3.UNPACK_B R58, R46.H1 ;  /* 0x0000002eff3a723e */ /* 0x000fe200030006ff */
[----:B------:R-:W-:Y:S01]  /*f180*/  FFMA.FTZ R66, R60, R61, R63 ;  /* 0x0000003d3c427223 */ /* 0x000fe2000001003f */
[----:B------:R-:W-:Y:S01]  /*f190*/  HADD2.F32 R45, -RZ, R41.H0_H0 ;  /* 0x20000029ff2d7230 */ /* 0x000fe20000004100 */
[----:B------:R-:W-:Y:S01]  /*f1a0*/  F2FP.F16.E4M3.UNPACK_B R44, R44.H1 ;  /* 0x0000002cff2c723e */ /* 0x000fe200030006ff */
[----:B------:R-:W-:Y:S01]  /*f1b0*/  HADD2.F32 R46, -RZ, R59.H0_H0 ;  /* 0x2000003bff2e7230 */ /* 0x000fe20000004100 */
[----:B------:R-:W-:Y:S01]  /*f1c0*/  F2FP.F16.E4M3.UNPACK_B R63, R42.H1 ;  /* 0x0000002aff3f723e */ /* 0x000fe200030006ff */
[----:B------:R-:W-:-:S02]  /*f1d0*/  HADD2.F32 R60, -RZ, R58.H0_H0 ;  /* 0x2000003aff3c7230 */ /* 0x000fc40000004100 */
[----:B------:R-:W-:Y:S02]  /*f1e0*/  HADD2.F32 R59, -RZ, R59.H1_H1 ;  /* 0x3000003bff3b7230 */ /* 0x000fe40000004100 */
[----:B------:R-:W-:Y:S02]  /*f1f0*/  HADD2.F32 R62, -RZ, R58.H1_H1 ;  /* 0x3000003aff3e7230 */ /* 0x000fe40000004100 */
[-C--:B------:R-:W-:Y:S01]  /*f200*/  FMUL.FTZ R64, R46, R60.reuse ;  /* 0x0000003c2e407220 */ /* 0x080fe20000410000 */
[----:B------:R-:W-:Y:S02]  /*f210*/  HADD2.F32 R41, -RZ, R41.H1_H1 ;  /* 0x30000029ff297230 */ /* 0x000fe40000004100 */
[----:B------:R-:W-:Y:S01]  /*f220*/  FMUL.FTZ R61, R45, R60 ;  /* 0x0000003c2d3d7220 */ /* 0x000fe20000410000 */
[--C-:B------:R-:W-:Y:S02]  /*f230*/  HADD2.F32 R58, -RZ, R44.reuse.H0_H0 ;  /* 0x2000002cff3a7230 */ /* 0x100fe40000004100 */
[----:B------:R-:W-:Y:S01]  /*f240*/  FMUL.FTZ R60, R59, R62 ;  /* 0x0000003e3b3c7220 */ /* 0x000fe20000410000 */
[----:B------:R-:W-:-:S02]  /*f250*/  HADD2.F32 R44, -RZ, R44.H1_H1 ;  /* 0x3000002cff2c7230 */ /* 0x000fc40000004100 */
[----:B------:R-:W-:Y:S01]  /*f260*/  FMUL.FTZ R62, R41, R62 ;  /* 0x0000003e293e7220 */ /* 0x000fe20000410000 */
[----:B------:R-:W-:Y:S01]  /*f270*/  FFMA.FTZ R69, R46, R58, R61 ;  /* 0x0000003a2e457223 */ /* 0x000fe2000001003d */
[----:B------:R-:W-:Y:S02]  /*f280*/  F2FP.F16.E4M3.UNPACK_B R46, R47 ;  /* 0x0000002fff2e723e */ /* 0x000fe400020006ff */
[----:B------:R-:W-:Y:S01]  /*f290*/  FFMA.FTZ R70, R59, R44, R62 ;  /* 0x0000002c3b467223 */ /* 0x000fe2000001003e */
[----:B------:R-:W-:Y:S01]  /*f2a0*/  F2FP.F16.E4M3.UNPACK_B R62, R42 ;  /* 0x0000002aff3e723e */ /* 0x000fe200020006ff */
[----:B------:R-:W-:Y:S01]  /*f2b0*/  FFMA.FTZ R71, R41, R44, -R60 ;  /* 0x0000002c29477223 */ /* 0x000fe2000001083c */
[-C--:B------:R-:W-:Y:S01]  /*f2c0*/  F2FP.F16.E4M3.UNPACK_B R41, R43.reuse ;  /* 0x0000002bff29723e */ /* 0x080fe200020006ff */
[----:B------:R-:W-:Y:S01]  /*f2d0*/  FFMA.FTZ R68, R45, R58, -R64 ;  /* 0x0000003a2d447223 */ /* 0x000fe20000010840 */
[----:B------:R-:W-:Y:S01]  /*f2e0*/  F2FP.F16.E4M3.UNPACK_B R43, R43.H1 ;  /* 0x0000002bff2b723e */ /* 0x000fe200030006ff */
[----:B------:R-:W-:Y:S01]  /*f2f0*/  HADD2.F32 R58, -RZ, R46.H0_H0 ;  /* 0x2000002eff3a7230 */ /* 0x000fe20000004100 */
[-C--:B------:R-:W-:Y:S01]  /*f300*/  F2FP.F16.E4M3.UNPACK_B R42, R40.reuse ;  /* 0x00000028ff2a723e */ /* 0x080fe200020006ff */
[----:B------:R-:W-:Y:S01]  /*f310*/  HADD2.F32 R65, -RZ, R62.H0_H0 ;  /* 0x2000003eff417230 */ /* 0x000fe20000004100 */
[----:B------:R-:W-:Y:S01]  /*f320*/  F2FP.F16.E4M3.UNPACK_B R47, R47.H1 ;  /* 0x0000002fff2f723e */ /* 0x000fe200030006ff */
[----:B------:R-:W-:Y:S01]  /*f330*/  HADD2.F32 R44, -RZ, R41.H0_H0 ;  /* 0x20000029ff2c7230 */ /* 0x000fe20000004100 */
[----:B------:R-:W-:Y:S01]  /*f340*/  F2FP.F16.E4M3.UNPACK_B R59, R40.H1 ;  /* 0x00000028ff3b723e */ /* 0x000fe200030006ff */
[----:B------:R-:W-:-:S02]  /*f350*/  HADD2.F32 R45, -RZ, R43.H0_H0 ;  /* 0x2000002bff2d7230 */ /* 0x000fc40000004100 */
[-C--:B------:R-:W-:Y:S01]  /*f360*/  FMUL.FTZ R73, R58, R65.reuse ;  /* 0x000000413a497220 */ /* 0x080fe20000410000 */
[----:B------:R-:W-:Y:S02]  /*f370*/  HADD2.F32 R64, -RZ, R63.H0_H0 ;  /* 0x2000003fff407230 */ /* 0x000fe40000004100 */
[C---:B------:R-:W-:Y:S01]  /*f380*/  FMUL.FTZ R65, R44.reuse, R65 ;  /* 0x000000412c417220 */ /* 0x040fe20000410000 */
[----:B------:R-:W-:Y:S01]  /*f390*/  HADD2.F32 R61, -RZ, R42.H0_H0 ;  /* 0x2000002aff3d7230 */ /* 0x000fe20000004100 */
[----:B------:R-:W-:Y:S01]  /*f3a0*/  F2FP.SATFINITE.E4M3.F32.PACK_AB_MERGE_C R68, R71, R68, RZ ;  /* 0x000000444744723e */ /* 0x000fe200048070ff */
[----:B------:R-:W-:Y:S02]  /*f3b0*/  HADD2.F32 R40, -RZ, R47.H0_H0 ;  /* 0x2000002fff287230 */ /* 0x000fe40000004100 */
[----:B------:R-:W-:Y:S01]  /*f3c0*/  FMUL.FTZ R75, R45, R64 ;  /* 0x000000402d4b7220 */ /* 0x000fe20000410000 */
[----:B------:R-:W-:Y:S02]  /*f3d0*/  HADD2.F32 R60, -RZ, R59.H0_H0 ;  /* 0x2000003bff3c7230 */ /* 0x000fe40000004100 */
[----:B------:R-:W-:Y:S01]  /*f3e0*/  FFMA.FTZ R73, R44, R61, -R73 ;  /* 0x0000003d2c497223 */ /* 0x000fe20000010849 */
[----:B------:R-:W-:-:S02]  /*f3f0*/  HADD2.F32 R47, -RZ, R47.H1_H1 ;  /* 0x3000002fff2f7230 */ /* 0x000fc40000004100 */
[C---:B------:R-:W-:Y:S01]  /*f400*/  FMUL.FTZ R72, R40.reuse, R64 ;  /* 0x0000004028487220 */ /* 0x040fe20000410000 */
[----:B------:R-:W-:Y:S02]  /*f410*/  HADD2.F32 R44, -RZ, R63.H1_H1 ;  /* 0x3000003fff2c7230 */ /* 0x000fe40000004100 */
[-C--:B------:R-:W-:Y:S01]  /*f420*/  FFMA.FTZ R75, R40, R60.reuse, R75 ;  /* 0x0000003c284b7223 */ /* 0x080fe2000001004b */
[----:B------:R-:W-:Y:S02]  /*f430*/  HADD2.F32 R43, -RZ, R43.H1_H1 ;  /* 0x3000002bff2b7230 */ /* 0x000fe40000004100 */
[----:B------:R-:W-:Y:S01]  /*f440*/  FFMA.FTZ R65, R58, R61, R65 ;  /* 0x0000003d3a417223 */ /* 0x000fe20000010041 */
[----:B------:R-:W-:Y:S02]  /*f450*/  HADD2.F32 R46, -RZ, R46.H1_H1 ;  /* 0x3000002eff2e7230 */ /* 0x000fe40000004100 */
[----:B------:R-:W-:Y:S01]  /*f460*/  FFMA.FTZ R72, R45, R60, -R72 ;  /* 0x0000003c2d487223 */ /* 0x000fe20000010848 */
[----:B------:R-:W-:-:S02]  /*f470*/  HADD2.F32 R62, -RZ, R62.H1_H1 ;  /* 0x3000003eff3e7230 */ /* 0x000fc40000004100 */
[-C--:B------:R-:W-:Y:S01]  /*f480*/  FMUL.FTZ R58, R47, R44.reuse ;  /* 0x0000002c2f3a7220 */ /* 0x080fe20000410000 */
[----:B------:R-:W-:Y:S02]  /*f490*/  HADD2.F32 R41, -RZ, R41.H1_H1 ;  /* 0x30000029ff297230 */ /* 0x000fe40000004100 */
[----:B------:R-:W-:Y:S01]  /*f4a0*/  FMUL.FTZ R60, R43, R44 ;  /* 0x0000002c2b3c7220 */ /* 0x000fe20000410000 */
[----:B------:R-:W-:Y:S02]  /*f4b0*/  HADD2.F32 R40, -RZ, R59.H1_H1 ;  /* 0x3000003bff287230 */ /* 0x000fe40000004100 */
[-C--:B------:R-:W-:Y:S01]  /*f4c0*/  FMUL.FTZ R44, R46, R62.reuse ;  /* 0x0000003e2e2c7220 */ /* 0x080fe20000410000 */
[----:B------:R-:W-:Y:S02]  /*f4d0*/  HADD2.F32 R42, -RZ, R42.H1_H1 ;  /* 0x3000002aff2a7230 */ /* 0x000fe40000004100 */
        /* <DEDUP_REMOVED lines=16> */
.L_x_1420:
[----:B------:R-:W-:Y:S05]  /*f5e0*/  BSYNC B1 ;  /* 0x0000000000017941 */ /* 0x000fea0003800000 */
.L_x_1419:
[----:B0-----:R4:W-:Y:S01]  /*f5f0*/  STG.E.128 desc[UR60][R48.64], R40 ;  /* 0x0000002830007986 */ /* 0x0019e2000c101d3c */
[----:B------:R-:W-:-:S13]  /*f600*/  ISETP.GE.AND P2, PT, R51, R150, PT ;  /* 0x000000963300720c */ /* 0x000fda0003f46270 */
[----:B------:R-:W-:Y:S05]  /*f610*/  @P2 BRA `(.L_x_1369) ;  /* 0x0000000000f42947 */ /* 0x000fea0003800000 */
[--C-:B----4-:R-:W-:Y:S02]  /*f620*/  SHF.R.S32.HI R40, RZ, 0x1f, R51.reuse ;  /* 0x0000001fff287819 */ /* 0x110fe40000011433 */
[----:B------:R-:W-:-:S04]  /*f630*/  IADD3 R51, P2, P4, R116, R132, R51 ;  /* 0x0000008474337210 */ /* 0x000fc80007c5e033 */
[----:B------:R-:W-:Y:S02]  /*f640*/  IADD3.X R52, R3, R52, R40, P2, P4 ;  /* 0x0000003403347210 */ /* 0x000fe400017e8428 */
[----:B------:R-:W-:-:S05]  /*f650*/  IADD3 R120, P2, R51, R120, RZ ;  /* 0x0000007833787210 */ /* 0x000fca0007f5e0ff */
[----:B------:R-:W-:-:S05]  /*f660*/  IMAD.X R121, R52, 0x1, R121, P2 ;  /* 0x0000000134797824 */ /* 0x000fca00010e0679 */
[----:B-1----:R0:W-:Y:S01]  /*f670*/  STG.E.128 desc[UR60][R120.64], R44 ;  /* 0x0000002c78007986 */ /* 0x0021e2000c101d3c */
[----:B------:R-:W-:Y:S05]  /*f680*/  BRA `(.L_x_1369) ;  /* 0x0000000000d87947 */ /* 0x000fea0003800000 */
.L_x_1336:
[----:B------:R-:W-:-:S06]  /*f690*/  UISETP.NE.AND UP0, UPT, UR53, 0x3, UPT ;  /* 0x000000033500788c */ /* 0x000fcc000bf05270 */
[----:B------:R-:W-:-:S13]  /*f6a0*/  PLOP3.LUT P1, PT, PT, PT, UP0, 0x80, 0x0 ;  /* 0x000000000000781c */ /* 0x000fda0003f2f008 */
[----:B------:R-:W-:Y:S05]  /*f6b0*/  @!P1 BRA `(.L_x_1421) ;  /* 0x0000000000049947 */ /* 0x000fea0003800000 */
[----:B------:R-:W-:Y:S01]  /*f6c0*/  BPT.TRAP 0x1 ;  /* 0x000000040000795c */ /* 0x000fe20000300000 */
.L_x_1421:
[----:B------:R-:W-:Y:S01]  /*f6d0*/  IMAD R97, R19, 0x8, R16 ;  /* 0x0000000813617824 */ /* 0x000fe200078e0210 */
[----:B------:R-:W-:Y:S01]  /*f6e0*/  SHF.L.U32 R98, R197, 0x1f, RZ ;  /* 0x0000001fc5627819 */ /* 0x000fe200000006ff */
[----:B------:R-:W-:Y:S01]  /*f6f0*/  IMAD R96, R24, -0xa0, R2 ;  /* 0xffffff6018607824 */ /* 0x000fe200078e0202 */
[----:B------:R-:W-:Y:S02]  /*f700*/  BSSY B1, `(.L_x_1422) ;  /* 0x0000004000017945 */ /* 0x000fe40003800000 */
[----:B------:R-:W0:Y:S02]  /*f710*/  SYNCS.PHASECHK.TRANS64.TRYWAIT P2, [R97+URZ+0x29890], R98 ;  /* 0x02989062610075a7 */ /* 0x000e24000804017f */
[----:B------:R-:W-:Y:S01]  /*f720*/  VIMNMX R96, R96, 0xa0, PT ;  /* 0x000000a060607848 */ /* 0x000fe20003fe0100 */
[----:B0-----:R-:W-:Y:S06]  /*f730*/  @!P2 BRA `(.L_x_1423) ;  /* 0x0000026c00b0a947 */ /* 0x001fec0003800000 */
.L_x_1749:
[----:B------:R-:W-:Y:S05]  /*f740*/  BSYNC B1 ;  /* 0x0000000000017941 */ /* 0x000fea0003800000 */
.L_x_1422:
[----:B------:R-:W-:Y:S01]  /*f750*/  ISETP.GE.AND P2, PT, R192, R96, PT ;  /* 0x00000060c000720c */ /* 0x000fe20003f46270 */
[----:B------:R-:W-:-:S12]  /*f760*/  BSSY B1, `(.L_x_1424) ;  /* 0x0000014000017945 */ /* 0x000fd80003800000 */
[----:B------:R-:W-:Y:S05]  /*f770*/  @P2 BRA `(.L_x_1425) ;  /* 0x0000000000482947 */ /* 0x000fea0003800000 */
[----:B------:R-:W-:-:S13]  /*f780*/  ISETP.NE.AND P2, PT, R34, RZ, PT ;  /* 0x000000ff2200720c */ /* 0x000fda0003f45270 */
[----:B------:R-:W1:Y:S04]  /*f790*/  @P2 LDS.128 R40, [R47+0x1a400] ;  /* 0x01a400002f282984 */ /* 0x000e680000000c00 */
[----:B-1----:R-:W-:Y:S01]  /*f7a0*/  @P2 STG.E.128 desc[UR60][R48.64], R40 ;  /* 0x0000002830002986 */ /* 0x002fe2000c101d3c */
        /* <DEDUP_REMOVED lines=14> */
[----:B-1----:R1:W-:Y:S02]  /*f890*/  @P2 STG.E.128 desc[UR60][R48.64+0xa0], R40 ;  /* 0x0000a02830002986 */ /* 0x0023e4000c101d3c */
.L_x_1425:
[----:B------:R-:W-:Y:S05]  /*f8a0*/  BSYNC B1 ;  /* 0x0000000000017941 */ /* 0x000fea0003800000 */
.L_x_1424:
[----:B------:R-:W-:-:S13]  /*f8b0*/  ISETP.GE.AND P2, PT, R224, R96, PT ;  /* 0x00000060e000720c */ /* 0x000fda0003f46270 */
[----:B------:R-:W-:Y:S05]  /*f8c0*/  @P2 BRA `(.L_x_1369) ;  /* 0x0000000000482947 */ /* 0x000fea0003800000 */
[----:B------:R-:W-:-:S13]  /*f8d0*/  ISETP.NE.AND P2, PT, R34, RZ, PT ;  /* 0x000000ff2200720c */ /* 0x000fda0003f45270 */
[----:B-1----:R-:W1:Y:S04]  /*f8e0*/  @P2 LDS.128 R40, [R47+0x1c400] ;  /* 0x01c400002f282984 */ /* 0x002e680000000c00 */
        /* <DEDUP_REMOVED lines=16> */
.L_x_1369:
[----:B------:R-:W-:Y:S05]  /*f9f0*/  BSYNC B0 ;  /* 0x0000000000007941 */ /* 0x000fea0003800000 */
.L_x_1335:
[----:B01234-:R-:W0:Y:S01]  /*fa00*/  S2R R40, SR_TID.X ;  /* 0x0000000000287919 */ /* 0x01fe220000002100 */
        /* <DEDUP_REMOVED lines=11> */
[----:B------:R-:W-:-:S05]  /*fac0*/  @!P2 VIADD R40, R97, 0x298a0 ;  /* 0x000298a06128a836 */ /* 0x000fca0000000000 */
[----:B------:R-:W-:-:S04]  /*fad0*/  @!P2 PRMT R40, RZ, 0x654, R40 ;  /* 0x00000654ff28a816 */ /* 0x000fc80000000028 */
[----:B------:R0:W-:Y:S01]  /*fae0*/  @!P2 SYNCS.ARRIVE.TRANS64.RED.A1T0 RZ, [R40+URZ], RZ ;  /* 0x000000ff28ffa9a7 */ /* 0x0001e2000810043f */
[----:B------:R-:W-:Y:S05]  /*faf0*/  @!P1 BRA `(.L_x_1427) ;  /* 0x0000000000049947 */ /* 0x000fea0003800000 */
[----:B------:R-:W-:Y:S01]  /*fb00*/  BPT.TRAP 0x1 ;  /* 0x000000040000795c */ /* 0x000fe20000300000 */
.L_x_1427:
[----:B------:R-:W-:Y:S05]  /*fb10*/  BSYNC B0 ;  /* 0x0000000000007941 */ /* 0x000fea0003800000 */
.L_x_1426:
[----:B------:R-:W1:Y:S01]  /*fb20*/  SYNCS.PHASECHK.TRANS64.TRYWAIT P1, [R97+URZ+0x298b0], R98 ;  /* 0x0298b062610075a7 */ /* 0x000e62000802017f */
[----:B------:R-:W-:Y:S01]  /*fb30*/  ULDC UR42, c[0x0][0x320] ;  /* 0x0000c800002a7ab9 */ /* 0x000fe20000000800 */
[----:B------:R-:W-:Y:S01]  /*fb40*/  ULDC.64 UR38, c[0x0][0x328] ;  /* 0x0000ca0000267ab9 */ /* 0x000fe20000000a00 */
[----:B------:R-:W-:Y:S01]  /*fb50*/  ULDC.64 UR40, c[0x0][0x318] ;  /* 0x0000c60000287ab9 */ /* 0x000fe20000000a00 */
[----:B------:R-:W-:Y:S01]  /*fb60*/  BSSY B0, `(.L_x_1428) ;  /* 0x0000003000007945 */ /* 0x000fe20003800000 */
[----:B------:R-:W-:-:S03]  /*fb70*/  IMAD R41, R19, 0x5000, R219 ;  /* 0x0000500013297824 */ /* 0x000fc600078e02db */
[----:B-1----:R-:W-:Y:S05]  /*fb80*/  @!P1 BRA `(.L_x_1429) ;  /* 0x0000026800b09947 */ /* 0x002fea0003800000 */
.L_x_1750:
[----:B------:R-:W-:Y:S05]  /*fb90*/  BSYNC B0 ;  /* 0x0000000000007941 */ /* 0x000fea0003800000 */
.L_x_1428:
[----:B------:R-:W-:Y:S01]  /*fba0*/  ISETP.GE.AND P1, PT, R192, R96, PT ;  /* 0x00000060c000720c */ /* 0x000fe20003f26270 */
[----:B------:R-:W-:Y:S01]  /*fbb0*/  BSSY B0, `(.L_x_1430) ;  /* 0x000001a000007945 */ /* 0x000fe20003800000 */
[C---:B------:R-:W-:Y:S01]  /*fbc0*/  IMAD.IADD R48, R16.reuse, 0x1, R41 ;  /* 0x0000000110307824 */ /* 0x040fe200078e0229 */
[-C--:B------:R-:W-:Y:S01]  /*fbd0*/  IADD3 R49, R16, R41.reuse, R124 ;  /* 0x0000002910317210 */ /* 0x080fe20007ffe07c */
[----:B------:R-:W-:Y:S01]  /*fbe0*/  IMAD.WIDE R44, R24, 0xa0, R118 ;  /* 0x000000a0182c7825 */ /* 0x000fe200078e0276 */
[CC--:B------:R-:W-:Y:S02]  /*fbf0*/  IADD3 R50, R16.reuse, R41.reuse, R123 ;  /* 0x0000002910327210 */ /* 0x0c0fe40007ffe07b */
[----:B------:R-:W-:-:S06]  /*fc00*/  IADD3 R51, R16, R41, R137 ;  /* 0x0000002910337210 */ /* 0x000fcc0007ffe089 */
        /* <DEDUP_REMOVED lines=20> */
.L_x_1431:
[----:B------:R-:W-:Y:S05]  /*fd50*/  BSYNC B0 ;  /* 0x0000000000007941 */ /* 0x000fea0003800000 */
.L_x_1430:
[----:B------:R-:W-:Y:S01]  /*fd60*/  ISETP.GE.AND P1, PT, R224, R96, PT ;  /* 0x00000060e000720c */ /* 0x000fe20003f26270 */
[----:B------:R-:W-:-:S12]  /*fd70*/  BSSY B0, `(.L_x_1432) ;  /* 0x0000017000007945 */ /* 0x000fd80003800000 */
[----:B------:R-:W-:Y:S05]  /*fd80*/  @P1 BRA `(.L_x_1433) ;  /* 0x0000000000541947 */ /* 0x000fea0003800000 */
[----:B--2---:R-:W-:Y:S01]  /*fd90*/  IADD3 R43, P1, R44, 0x80, RZ ;  /* 0x000000802c2b7810 */ /* 0x004fe20007f3e0ff */
[----:B0-----:R-:W-:Y:S02]  /*fda0*/  IMAD.MOV.U32 R40, RZ, RZ, R114 ;  /* 0x000000ffff287224 */ /* 0x001fe400078e0072 */
[----:B------:R-:W-:Y:S02]  /*fdb0*/  IMAD.MOV.U32 R41, RZ, RZ, R33 ;  /* 0x000000ffff297224 */ /* 0x000fe400078e0021 */
        /* <DEDUP_REMOVED lines=18> */
.L_x_1433:
[----:B------:R-:W-:Y:S05]  /*fee0*/  BSYNC B0 ;  /* 0x0000000000007941 */ /* 0x000fea0003800000 */
.L_x_1432:
[----:B------:R-:W-:Y:S01]  /*fef0*/  @!PT LDS RZ, [RZ] ;  /* 0x00000000fffff984 */ /* 0x000fe20000000800 */
[----:B------:R-:W-:Y:S01]  /*ff00*/  @!PT LDS RZ, [RZ] ;  /* 0x00000000fffff984 */ /* 0x000fe20000000800 */
[----:B------:R-:W-:Y:S01]  /*ff10*/  @!PT LDS RZ, [RZ] ;  /* 0x00000000fffff984 */ /* 0x000fe20000000800 */
[----:B------:R-:W-:Y:S01]  /*ff20*/  @!PT LDS RZ, [RZ] ;  /* 0x00000000fffff984 */ /* 0x000fe20000000800 */
[----:B------:R4:W-:Y:S06]  /*ff30*/  MEMBAR.ALL.CTA ;  /* 0x0000000000007992 */ /* 0x0009ec0000008000 */
[----:B----4-:R-:W4:Y:S02]  /*ff40*/  FENCE.VIEW.ASYNC.S ;  /* 0x00000000000073c6 */ /* 0x010f240000000000 */
[----:B----4-:R4:W-:Y:S01]  /*ff50*/  BAR.SYNC.DEFER_BLOCKING R157, 0x80 ;  /* 0x0002009d0000751d */ /* 0x0109e20000010000 */
[----:B------:R-:W-:Y:S01]  /*ff60*/  LOP3.LUT P4, RZ, R17, 0x2, RZ, 0xc0, !PT ;  /* 0x0000000211ff7812 */ /* 0x000fe2000788c0ff */
[----:B------:R-:W-:-:S02]  /*ff70*/  VIADD R19, R19, 0x1 ;  /* 0x0000000113137836 */ /* 0x000fc40000000000 */
[----:B-1----:R-:W-:-:S03]  /*ff80*/  @!P2 VIADD R97, R97, 0x298c0 ;  /* 0x000298c06161a836 */ /* 0x002fc60000000000 */
[C---:B------:R-:W-:Y:S02]  /*ff90*/  ISETP.NE.AND P1, PT, R19.reuse, 0x2, PT ;  /* 0x000000021300780c */ /* 0x040fe40003f25270 */
[----:B------:R-:W-:Y:S02]  /*ffa0*/  @!P2 PRMT R97, RZ, 0x654, R97 ;  /* 0x00000654ff61a816 */ /* 0x000fe40000000061 */
[----:B0-23--:R-:W-:Y:S02]  /*ffb0*/  SEL R40, RZ, 0x1, P1 ;  /* 0x00000001ff287807 */ /* 0x00dfe40000800000 */
[----:B------:R-:W-:Y:S02]  /*ffc0*/  SEL R19, R19, RZ, P1 ;  /* 0x000000ff13137207 */ /* 0x000fe40000800000 */
[----:B------:R-:W-:Y:S01]  /*ffd0*/  LOP3.LUT R197, R197, R40, RZ, 0x3c, !PT ;  /* 0x00000028c5c57212 */ /* 0x000fe200078e3cff */
[----:B------:R4:W-:Y:S01]  /*ffe0*/  @!P2 SYNCS.ARRIVE.TRANS64.RED.A1T0 RZ, [R97+URZ], RZ ;  /* 0x000000ff61ffa9a7 */ /* 0x0009e2000810043f */
[----:B------:R-:W-:Y:S05]  /*fff0*/  @P4 BRA `(.L_x_1434) ;  /* 0xffffff2c00ec4947 */ /* 0x000fea000383ffff */
[----:B------:R-:W0:Y:S01]  /*10000*/  S2R R41, SR_TID.X ;  /* 0x0000000000297919 */ /* 0x000e220000002100 */
[----:B------:R-:W-:Y:S02]  /*10010*/  PLOP3.LUT P0, PT, PT, PT, PT, 0x8, 0x0 ;  /* 0x000000000000781c */ /* 0x000fe40003f0e170 */
[----:B0-----:R-:W-:-:S04]  /*10020*/  SHF.R.U32.HI R41, RZ, 0x7, R41 ;  /* 0x00000007ff297819 */ /* 0x001fc80000011629 */
[----:B------:R-:W-:-:S13]  /*10030*/  ISETP.NE.AND P4, PT, R41, 0x1, PT ;  /* 0x000000012900780c */ /* 0x000fda0003f85270 */
[----:B------:R-:W-:Y:S06]  /*10040*/  @!P4 BAR.ARV 0x9, 0x100 ;  /* 0x024400000000cb1d */ /* 0x000fec0000002000 */
.L_x_1330:
[----:B------:R-:W-:Y:S05]  /*10050*/  @P0 BRA `(.L_x_1435) ;  /* 0x00000000000c0947 */ /* 0x000fea0003800000 */
[----:B------:R-:W0:Y:S01]  /*10060*/  FENCE.VIEW.ASYNC.G ;  /* 0x00000000000073c6 */ /* 0x000e220000000100 */
[----:B------:R-:W-:Y:S05]  /*10070*/  WARPSYNC.ALL ;  /* 0x0000000000007948 */ /* 0x000fea0003800000 */
[----:B0-----:R-:W-:Y:S06]  /*10080*/  BAR.ARV 0xc, 0x180 ;  /* 0x0306000000007b1d */ /* 0x001fec0000002000 */
.L_x_1435:
[----:B------:R-:W-:Y:S01]  /*10090*/  ULDC.64 UR6, c[0x0][0x998] ;  /* 0x0002660000067ab9 */ /* 0x000fe20000000a00 */
[----:B------:R-:W-:Y:S01]  /*100a0*/  ULDC.64 UR4, c[0x0][0x990] ;  /* 0x0002640000047ab9 */ /* 0x000fe20000000a00 */
[----:B------:R-:W-:Y:S02]  /*100b0*/  ISETP.NE.U32.AND P1, PT, RZ, UR6, PT ;  /* 0x00000006ff007c0c */ /* 0x000fe4000bf25070 */
[----:B------:R-:W-:Y:S02]  /*100c0*/  ISETP.NE.U32.AND P0, PT, RZ, UR4, PT ;  /* 0x00000004ff007c0c */ /* 0x000fe4000bf05070 */
[----:B------:R-:W-:Y:S02]  /*100d0*/  ISETP.NE.AND.EX P1, PT, RZ, UR7, PT, P1 ;  /* 0x00000007ff007c0c */ /* 0x000fe4000bf25310 */
[----:B------:R-:W-:-:S11]  /*100e0*/  ISETP.NE.AND.EX P0, PT, RZ, UR5, PT, P0 ;  /* 0x00000005ff007c0c */ /* 0x000fd6000bf05300 */
[----:B------:R-:W0:Y:S01]  /*100f0*/  @P1 LDC.64 R8, c[0x0][0x9b8] ;  /* 0x00026e00ff081b82 */ /* 0x000e220000000a00 */
[--C-:B------:R-:W-:Y:S02]  /*10100*/  @P1 SHF.R.S32.HI R5, RZ, 0x1f, R215.reuse ;  /* 0x0000001fff051819 */ /* 0x100fe400000114d7 */
[----:B------:R-:W-:-:S05]  /*10110*/  @P0 SHF.R.S32.HI R3, RZ, 0x1f, R215 ;  /* 0x0000001fff030819 */ /* 0x000fca00000114d7 */
[----:B------:R-:W1:Y:S08]  /*10120*/  @P0 LDC.64 R6, c[0x0][0x9a8] ;  /* 0x00026a00ff060b82 */ /* 0x000e700000000a00 */
[----:B------:R-:W2:Y:S08]  /*10130*/  @P1 LDC.64 R12, c[0x0][0x9c0] ;  /* 0x00027000ff0c1b82 */ /* 0x000eb00000000a00 */
[----:B------:R-:W3:Y:S01]  /*10140*/  @P0 LDC.64 R10, c[0x0][0x9b0] ;  /* 0x00026c00ff0a0b82 */ /* 0x000ee20000000a00 */
[----:B0-----:R-:W-:-:S02]  /*10150*/  @P1 IMAD R2, R5, R8, RZ ;  /* 0x0000000805021224 */ /* 0x001fc400078e02ff */
[----:B------:R-:W-:-:S04]  /*10160*/  @P1 IMAD.WIDE.U32 R4, R215, R8, RZ ;  /* 0x00000008d7041225 */ /* 0x000fc800078e00ff */
[----:B------:R-:W-:Y:S02]  /*10170*/  @P1 IMAD R9, R215, R9, R2 ;  /* 0x00000009d7091224 */ /* 0x000fe400078e0202 */
[-C--:B-1----:R-:W-:Y:S02]  /*10180*/  @P0 IMAD R0, R3, R6.reuse, RZ ;  /* 0x0000000603000224 */ /* 0x082fe400078e02ff */
[----:B------:R-:W-:-:S04]  /*10190*/  @P0 IMAD.WIDE.U32 R2, R215, R6, RZ ;  /* 0x00000006d7020225 */ /* 0x000fc800078e00ff */
[----:B------:R-:W-:Y:S02]  /*101a0*/  @P0 IMAD R7, R215, R7, R0 ;  /* 0x00000007d7070224 */ /* 0x000fe400078e0200 */
[----:B------:R-:W-:Y:S02]  /*101b0*/  @P1 IMAD.IADD R5, R5, 0x1, R9 ;  /* 0x0000000105051824 */ /* 0x000fe400078e0209 */
[----:B------:R-:W-:Y:S02]  /*101c0*/  @P0 IMAD.IADD R3, R3, 0x1, R7 ;  /* 0x0000000103030824 */ /* 0x000fe400078e0207 */
[----:B--2---:R-:W-:-:S04]  /*101d0*/  @P1 IMAD.WIDE.U32 R6, R216, R12, R4 ;  /* 0x0000000cd8061225 */ /* 0x004fc800078e0004 */
[----:B---3--:R-:W-:Y:S01]  /*101e0*/  @P0 IMAD.WIDE.U32 R2, R216, R10, R2 ;  /* 0x0000000ad8020225 */ /* 0x008fe200078e0002 */
[----:B------:R-:W-:-:S03]  /*101f0*/  @P1 LEA R8, P3, R6, UR6, 0x2 ;  /* 0x0000000606081c11 */ /* 0x000fc6000f8610ff */
[----:B------:R-:W-:Y:S01]  /*10200*/  @P1 IMAD R5, R216, R13, R7 ;  /* 0x0000000dd8051224 */ /* 0x000fe200078e0207 */
[----:B------:R-:W-:Y:S01]  /*10210*/  @P0 LEA R4, P2, R2, UR4, 0x2 ;  /* 0x0000000402040c11 */ /* 0x000fe2000f8410ff */
[----:B------:R-:W-:Y:S01]  /*10220*/  @P0 IMAD R3, R216, R11, R3 ;  /* 0x0000000bd8030224 */ /* 0x000fe200078e0203 */
[----:B------:R-:W0:Y:S01]  /*10230*/  LDC.64 R12, c[0x0][0x9e0] ;  /* 0x00027800ff0c7b82 */ /* 0x000e220000000a00 */
[----:B------:R-:W-:Y:S01]  /*10240*/  IMAD.MOV.U32 R0, RZ, RZ, 0x3f800000 ;  /* 0x3f800000ff007424 */ /* 0x000fe200078e00ff */
[----:B------:R-:W-:Y:S01]  /*10250*/  @P1 LEA.HI.X R9, R6, UR7, R5, 0x2, P3 ;  /* 0x0000000706091c11 */ /* 0x000fe200098f1405 */
[----:B------:R-:W-:Y:S01]  /*10260*/  VIADD R7, R203, 0x7f ;  /* 0x0000007fcb077836 */ /* 0x000fe20000000000 */
[----:B------:R-:W-:Y:S01]  /*10270*/  @P0 LEA.HI.X R5, R2, UR5, R3, 0x2, P2 ;  /* 0x0000000502050c11 */ /* 0x000fe200090f1403 */
[----:B------:R-:W-:Y:S01]  /*10280*/  IMAD.MOV.U32 R3, RZ, RZ, 0x3f800000 ;  /* 0x3f800000ff037424 */ /* 0x000fe200078e00ff */
[----:B------:R-:W-:Y:S01]  /*10290*/  ULDC UR4, c[0x0][0x988] ;  /* 0x0002620000047ab9 */ /* 0x000fe20000000800 */
[----:B------:R-:W2:Y:S01]  /*102a0*/  @P1 LDG.E R0, desc[UR60][R8.64] ;  /* 0x0000003c08001981 */ /* 0x000ea2000c1e1900 */
[----:B------:R-:W1:Y:S03]  /*102b0*/  LDC R2, c[0x0][0x448] ;  /* 0x00011200ff027b82 */ /* 0x000e660000000800 */
[----:B------:R-:W2:Y:S01]  /*102c0*/  @P0 LDG.E R3, desc[UR60][R4.64] ;  /* 0x0000003c04030981 */ /* 0x000ea2000c1e1900 */
[----:B0-----:R-:W-:-:S02]  /*102d0*/  ISETP.GE.AND P2, PT, R13, 0x1, PT ;  /* 0x000000010d00780c */ /* 0x001fc40003f46270 */
[----:B-1----:R-:W-:-:S13]  /*102e0*/  ISETP.NE.AND P1, PT, R2, 0x1, PT ;  /* 0x000000010200780c */ /* 0x002fda0003f25270 */
[----:B------:R-:W0:Y:S08]  /*102f0*/  @P1 LDC R2, c[0x0][0x44c] ;  /* 0x00011300ff021b82 */ /* 0x000e300000000800 */
[----:B------:R-:W1:Y:S01]  /*10300*/  @P1 LDC R11, c[0x0][0x450] ;  /* 0x00011400ff0b1b82 */ /* 0x000e620000000800 */
[----:B0-----:R-:W-:-:S05]  /*10310*/  @P1 IMAD.HI.U32 R2, R7, R2, RZ ;  /* 0x0000000207021227 */ /* 0x001fca00078e00ff */
[----:B-1----:R-:W-:-:S05]  /*10320*/  @P1 SHF.R.U32.HI R7, RZ, R11, R2 ;  /* 0x0000000bff071219 */ /* 0x002fca0000011602 */
[----:B------:R-:W-:Y:S02]  /*10330*/  IMAD.IADD R7, R162, 0x1, R7 ;  /* 0x00000001a2077824 */ /* 0x000fe400078e0207 */
[----:B--2---:R-:W-:Y:S02]  /*10340*/  FMUL.FTZ R0, R3, R0 ;  /* 0x0000000003007220 */ /* 0x004fe40000410000 */
[----:B------:R-:W-:Y:S02]  /*10350*/  IMAD.IADD R3, R7, 0x1, R12 ;  /* 0x0000000107037824 */ /* 0x000fe400078e020c */
[----:B------:R-:W-:Y:S01]  /*10360*/  FMUL.FTZ R2, R0, UR4 ;  /* 0x0000000400027c20 */ /* 0x000fe20008410000 */
        /* <DEDUP_REMOVED lines=12> */
.L_x_1438:
[----:B------:R-:W-:-:S13]  /*10430*/  ISETP.NE.AND P0, PT, R13, 0x1, PT ;  /* 0x000000010d00780c */ /* 0x000fda0003f05270 */
[----:B------:R-:W0:Y:S02]  /*10440*/  @P0 LDC.64 R4, c[0x0][0x9e8] ;  /* 0x00027a00ff040b82 */ /* 0x000e240000000a00 */
[----:B0-----:R-:W-:-:S05]  /*10450*/  @P0 IMAD.HI.U32 R4, R0, R4, RZ ;  /* 0x0000000400040227 */ /* 0x001fca00078e00ff */
[----:B------:R-:W-:-:S07]  /*10460*/  @P0 SHF.R.U32.HI R0, RZ, R5, R4 ;  /* 0x00000005ff000219 */ /* 0x000fce0000011604 */
.L_x_1439:
[----:B------:R-:W-:Y:S05]  /*10470*/  BSYNC B0 ;  /* 0x0000000000007941 */ /* 0x000fea0003800000 */
.L_x_1437:
[----:B------:R-:W-:-:S05]  /*10480*/  IMAD R0, R0, R13, R13 ;  /* 0x0000000d00007224 */ /* 0x000fca00078e020d */
[----:B------:R-:W-:-:S07]  /*10490*/  VIMNMX R3, R3, R0, PT ;  /* 0x0000000003037248 */ /* 0x000fce0003fe0100 */
.L_x_1436:
[----:B------:R-:W0:Y:S01]  /*104a0*/  @P1 LDC R0, c[0x0][0x44c] ;  /* 0x00011300ff001b82 */ /* 0x000e220000000800 */
[----:B------:R-:W-:Y:S01]  /*104b0*/  VIADD R3, R3, 0x9f ;  /* 0x0000009f03037836 */ /* 0x000fe20000000000 */
[----:B------:R-:W-:Y:S01]  /*104c0*/  ULDC UR4, c[0x0][0x9dc] ;  /* 0x0002770000047ab9 */ /* 0x000fe20000000800 */
[----:B------:R-:W-:Y:S02]  /*104d0*/  IMAD.MOV.U32 R5, RZ, RZ, R203 ;  /* 0x000000ffff057224 */ /* 0x000fe400078e00cb */
[----:B------:R-:W-:-:S03]  /*104e0*/  IMAD.HI R3, R3, 0x66666667, RZ ;  /* 0x6666666703037827 */ /* 0x000fc600078e02ff */
[----:B------:R-:W1:Y:S01]  /*104f0*/  @P1 LDC R7, c[0x0][0x450] ;  /* 0x00011400ff071b82 */ /* 0x000e620000000800 */
[----:B0-----:R-:W-:Y:S01]  /*10500*/  @P1 IMAD.HI.U32 R4, R203, R0, RZ ;  /* 0x00000000cb041227 */ /* 0x001fe200078e00ff */
[----:B------:R-:W-:-:S04]  /*10510*/  SHF.R.U32.HI R0, RZ, 0x1f, R3 ;  /* 0x0000001fff007819 */ /* 0x000fc80000011603 */
[----:B------:R-:W-:Y:S02]  /*10520*/  LEA.HI.SX32 R0, R3, R0, 0x1a ;  /* 0x0000000003007211 */ /* 0x000fe400078fd2ff */
[----:B-1----:R-:W-:Y:S02]  /*10530*/  @P1 SHF.R.U32.HI R5, RZ, R7, R4 ;  /* 0x00000007ff051219 */ /* 0x002fe40000011604 */
[----:B------:R-:W-:-:S03]  /*10540*/  VIMNMX R163, R163, R0, PT ;  /* 0x00000000a3a37248 */ /* 0x000fc60003fe0100 */
        /* <DEDUP_REMOVED lines=13> */
.L_x_1442:
[----:B------:R-:W-:-:S13]  /*10620*/  ISETP.NE.AND P0, PT, R13, 0x1, PT ;  /* 0x000000010d00780c */ /* 0x000fda0003f05270 */
[----:B------:R-:W0:Y:S02]  /*10630*/  @P0 LDC.64 R4, c[0x0][0x9e8] ;  /* 0x00027a00ff040b82 */ /* 0x000e240000000a00 */
[----:B0-----:R-:W-:-:S05]  /*10640*/  @P0 IMAD.HI.U32 R4, R3, R4, RZ ;  /* 0x0000000403040227 */ /* 0x001fca00078e00ff */
[----:B------:R-:W-:-:S07]  /*10650*/  @P0 SHF.R.U32.HI R3, RZ, R5, R4 ;  /* 0x00000005ff030219 */ /* 0x000fce0000011604 */
.L_x_1443:
[----:B------:R-:W-:Y:S05]  /*10660*/  BSYNC B0 ;  /* 0x0000000000007941 */ /* 0x000fea0003800000 */
.L_x_1441:
[----:B------:R-:W-:-:S05]  /*10670*/  IMAD R3, R3, R13, RZ ;  /* 0x0000000d03037224 */ /* 0x000fca00078e02ff */
[----:B------:R-:W-:-:S07]  /*10680*/  VIMNMX R0, R0, R3, !PT ;  /* 0x0000000300007248 */ /* 0x000fce0007fe0100 */
.L_x_1440:
[----:B------:R-:W-:Y:S01]  /*10690*/  IMAD.HI R0, R0, 0x66666667, RZ ;  /* 0x6666666700007827 */ /* 0x000fe200078e02ff */
[----:B------:R-:W-:Y:S03]  /*106a0*/  BSSY B0, `(.L_x_1444) ;  /* 0x0000026000007945 */ /* 0x000fe60003800000 */
[----:B------:R-:W-:Y:S01]  /*106b0*/  IMAD.MOV.U32 R104, RZ, RZ, RZ ;  /* 0x000000ffff687224 */ /* 0x000fe200078e00ff */
[----:B------:R-:W-:-:S04]  /*106c0*/  SHF.R.U32.HI R3, RZ, 0x1f, R0 ;  /* 0x0000001fff037819 */ /* 0x000fc80000011600 */
[----:B------:R-:W-:-:S04]  /*106d0*/  LEA.HI.SX32 R3, R0, R3, 0x1a ;  /* 0x0000000300037211 */ /* 0x000fc800078fd2ff */
        /* <DEDUP_REMOVED lines=32> */
[----:B------:R-:W-:-:S05]  /*108e0*/  @!P1 LOP3.LUT R5, RZ, R8, RZ, 0x33, !PT ;  /* 0x00000008ff059212 */ /* 0x000fca00078e33ff */
[----:B------:R-:W-:-:S07]  /*108f0*/  IMAD.MOV.U32 R104, RZ, RZ, R5 ;  /* 0x000000ffff687224 */ /* 0x000fce00078e0005 */
.L_x_1445:
[----:B------:R-:W-:Y:S05]  /*10900*/  BSYNC B0 ;  /* 0x0000000000007941 */ /* 0x000fea0003800000 */
.L_x_1444:
[-C--:B------:R-:W-:Y:S01]  /*10910*/  IMAD R209, R225, R104.reuse, R209 ;  /* 0x00000068e1d17224 */ /* 0x080fe200078e02d1 */
[----:B------:R-:W-:Y:S02]  /*10920*/  PLOP3.LUT P0, PT, PT, PT, PT, 0x80, 0x0 ;  /* 0x000000000000781c */ /* 0x000fe40003f0f070 */
[----:B------:R-:W-:Y:S02]  /*10930*/  CS2R R28, SRZ ;  /* 0x00000000001c7805 */ /* 0x000fe4000001ff00 */
[----:B------:R-:W-:Y:S01]  /*10940*/  CS2R R88, SRZ ;  /* 0x0000000000587805 */ /* 0x000fe2000001ff00 */
[----:B------:R-:W-:Y:S01]  /*10950*/  IMAD.MOV.U32 R0, RZ, RZ, RZ ;  /* 0x000000ffff007224 */ /* 0x000fe200078e00ff */
[----:B------:R-:W-:Y:S02]  /*10960*/  VIADDMNMX R104, R209, R104, R163, PT ;  /* 0x00000068d1687246 */ /* 0x000fe400038001a3 */
[----:B------:R-:W-:Y:S02]  /*10970*/  CS2R R108, SRZ ;  /* 0x00000000006c7805 */ /* 0x000fe4000001ff00 */
[----:B------:R-:W-:Y:S01]  /*10980*/  CS2R R48, SRZ ;  /* 0x0000000000307805 */ /* 0x000fe2000001ff00 */
[----:B------:R-:W-:Y:S01]  /*10990*/  IMAD.MOV.U32 R11, RZ, RZ, RZ ;  /* 0x000000ffff0b7224 */ /* 0x000fe200078e00ff */
[----:B------:R-:W-:Y:S01]  /*109a0*/  ISETP.GT.AND P1, PT, R104, R209, PT ;  /* 0x000000d16800720c */ /* 0x000fe20003f24270 */
        /* <DEDUP_REMOVED lines=37> */
[----:B------:R-:W-:Y:S01]  /*10c00*/  IMAD.MOV.U32 R6, RZ, RZ, RZ ;  /* 0x000000ffff067224 */ /* 0x000fe200078e00ff */
[----:B------:R-:W-:Y:S06]  /*10c10*/  @!P1 BRA `(.L_x_1446) ;  /* 0x0000019800689947 */ /* 0x000fec0003800000 */
[----:B------:R-:W-:-:S03]  /*10c20*/  UMOV UR4, 0xffffffff ;  /* 0xffffffff00047882 */ /* 0x000fc60000000000 */
[----:B------:R-:W-:Y:S05]  /*10c30*/  BRA.DIV UR4, `(.L_x_1447) ;  /* 0x0000025a04987947 */ /* 0x000fea000b800000 */
[----:B------:R-:W0:Y:S02]  /*10c40*/  S2R R0, SR_TID.X ;  /* 0x0000000000007919 */ /* 0x000e240000002100 */
[C---:B0-----:R-:W-:Y:S02]  /*10c50*/  VIADD R3, R0.reuse, 0xffffff80 ;  /* 0xffffff8000037836 */ /* 0x041fe40000000000 */
[----:B------:R-:W-:-:S05]  /*10c60*/  VIADD R0, R0, 0xffffff80 ;  /* 0xffffff8000007836 */ /* 0x000fca0000000000 */
[----:B------:R-:W-:-:S04]  /*10c70*/  SHF.R.S32.HI R0, RZ, 0x1f, R0 ;  /* 0x0000001fff007819 */ /* 0x000fc80000011400 */
[----:B------:R-:W-:-:S04]  /*10c80*/  LEA.HI R0, R0, R3, RZ, 0x7 ;  /* 0x0000000300007211 */ /* 0x000fc800078f38ff */
[----:B------:R-:W-:-:S05]  /*10c90*/  SHF.R.S32.HI R0, RZ, 0x7, R0 ;  /* 0x00000007ff007819 */ /* 0x000fca0000011400 */
[----:B------:R0:W1:Y:S02]  /*10ca0*/  SHFL.IDX PT, R196, R0, RZ, 0x1f ;  /* 0x00001fff00c47589 */ /* 0x00006400000e0000 */
.L_x_1753:
        /* <DEDUP_REMOVED lines=24> */
[----:B-1--45:R-:W-:Y:S05]  /*10e30*/  CALL.ABS.NOINC R14 ;  /* 0x000000000e007343 */ /* 0x032fea0003c00000 */
.L_x_1448:
        /* <DEDUP_REMOVED lines=13> */
.L_x_1452:
[----:B-1----:R1:W2:Y:S02]  /*10f10*/  SYNCS.PHASECHK.TRANS64.TRYWAIT P0, [R16+URZ+0x29800], R3 ;  /* 0x02980003100075a7 */ /* 0x0022a4000800017f */
[----:B--2---:R-:W-:Y:S05]  /*10f20*/  @!P0 NANOSLEEP.SYNCS 0x989680 ;  /* 0x009896800000895d */ /* 0x004fea0003900000 */
[----:B------:R-:W2:Y:S02]  /*10f30*/  @!P0 SYNCS.PHASECHK.TRANS64 P0, [R16+URZ+0x29800], R3 ;  /* 0x02980003100085a7 */ /* 0x000ea4000800007f */
[----:B--2---:R-:W-:Y:S05]  /*10f40*/  @!P0 BRA `(.L_x_1452) ;  /* 0xfffffffc00f08947 */ /* 0x004fea000383ffff */
.L_x_1451:
[----:B------:R-:W-:Y:S05]  /*10f50*/  BSYNC B0 ;  /* 0x0000000000007941 */ /* 0x000fea0003800000 */
.L_x_1450:
[----:B------:R-:W-:Y:S05]  /*10f60*/  BRA `(.L_x_1453) ;  /* 0x0000006c00b87947 */ /* 0x000fea0003800000 */
.L_x_1449:
[----:B------:R-:W-:Y:S01]  /*10f70*/  ULOP3.LUT UP0, URZ, UR52, 0x1bf, URZ, 0xc0, !UPT ;  /* 0x000001bf343f7892 */ /* 0x000fe2000f80c03f */
[----:B-----5:R-:W-:Y:S01]  /*10f80*/  SHF.R.S32.HI R0, RZ, 0x1f, R144 ;  /* 0x0000001fff007819 */ /* 0x020fe20000011490 */
[----:B------:R-:W-:Y:S01]  /*10f90*/  ULDC.64 UR4, c[0x0][0x3f8] ;  /* 0x0000fe0000047ab9 */ /* 0x000fe20000000a00 */
[----:B------:R-:W-:Y:S01]  /*10fa0*/  ULDC.64 UR6, c[0x0][0x408] ;  /* 0x0001020000067ab9 */ /* 0x000fe20000000a00 */
[----:B------:R-:W-:Y:S02]  /*10fb0*/  IMAD.WIDE.U32 R24, R144, UR4, RZ ;  /* 0x0000000490187c25 */ /* 0x000fe4000f8e00ff */
[----:B------:R-:W-:Y:S02]  /*10fc0*/  PLOP3.LUT P0, PT, PT, PT, UP0, 0x80, 0x0 ;  /* 0x000000000000781c */ /* 0x000fe40003f0f008 */
[C---:B------:R-:W-:Y:S02]  /*10fd0*/  IMAD R3, R0.reuse, UR4, RZ ;  /* 0x0000000400037c24 */ /* 0x040fe4000f8e02ff */
[----:B------:R-:W-:-:S02]  /*10fe0*/  IMAD R5, R0, UR6, RZ ;  /* 0x0000000600057c24 */ /* 0x000fc4000f8e02ff */
[C---:B------:R-:W-:Y:S02]  /*10ff0*/  IMAD R3, R144.reuse, UR5, R3 ;  /* 0x0000000590037c24 */ /* 0x040fe4000f8e0203 */
[C---:B------:R-:W-:Y:S02]  /*11000*/  IMAD R5, R144.reuse, UR7, R5 ;  /* 0x0000000790057c24 */ /* 0x040fe4000f8e0205 */
[----:B------:R-:W-:-:S04]  /*11010*/  IMAD.WIDE.U32 R144, R144, UR6, RZ ;  /* 0x0000000690907c25 */ /* 0x000fc8000f8e00ff */
[----:B------:R-:W-:Y:S02]  /*11020*/  IMAD.IADD R27, R3, 0x1, R25 ;  /* 0x00000001031b7824 */ /* 0x000fe400078e0219 */
[----:B------:R-:W-:Y:S01]  /*11030*/  IMAD.IADD R29, R5, 0x1, R145 ;  /* 0x00000001051d7824 */ /* 0x000fe200078e0291 */
        /* <DEDUP_REMOVED lines=16> */
[----:B-1--4-:R-:W-:Y:S05]  /*11140*/  CALL.ABS.NOINC R14 ;  /* 0x000000000e007343 */ /* 0x012fea0003c00000 */
.L_x_1454:
[----:B------:R-:W-:Y:S01]  /*11150*/  ULDC.U8 UR4, c[0x0][0x410] ;  /* 0x0001040000047ab9 */ /* 0x000fe20000000000 */
[----:B------:R-:W-:Y:S01]  /*11160*/  BSSY B0, `(.L_x_1455) ;  /* 0x00006c6000007945 */ /* 0x000fe20003800000 */
[----:B------:R-:W-:Y:S01]  /*11170*/  ISETP.NE.AND P0, PT, RZ, UR4, PT ;  /* 0x00000004ff007c0c */ /* 0x000fe2000bf05270 */
[----:B------:R-:W-:-:S12]  /*11180*/  IMAD.IADD R10, R192, 0x1, R203 ;  /* 0x00000001c00a7824 */ /* 0x000fd800078e02cb */
[----:B------:R-:W-:Y:S05]  /*11190*/  @!P0 BRA `(.L_x_1456) ;  /* 0x00000034008c8947 */ /* 0x000fea0003800000 */
[----:B------:R-:W0:Y:S01]  /*111a0*/  LDC R20, c[0x0][0x448] ;  /* 0x00011200ff147b82 */ /* 0x000e220000000800 */
[----:B------:R-:W-:Y:S01]  /*111b0*/  IMAD.MOV.U32 R5, RZ, RZ, R10 ;  /* 0x000000ffff057224 */ /* 0x000fe200078e000a */
[----:B------:R-:W-:Y:S01]  /*111c0*/  ULDC.64 UR4, c[0x0][0x3f8] ;  /* 0x0000fe0000047ab9 */ /* 0x000fe20000000a00 */
[----:B------:R-:W-:Y:S01]  /*111d0*/  IMAD.MOV.U32 R6, RZ, RZ, R24 ;  /* 0x000000ffff067224 */ /* 0x000fe200078e0018 */
[----:B------:R-:W-:Y:S01]  /*111e0*/  ULDC.64 UR6, c[0x0][0x408] ;  /* 0x0001020000067ab9 */ /* 0x000fe20000000a00 */
[----:B------:R-:W-:Y:S01]  /*111f0*/  IMAD.MOV.U32 R8, RZ, RZ, R144 ;  /* 0x000000ffff087224 */ /* 0x000fe200078e0090 */
[----:B------:R-:W-:Y:S01]  /*11200*/  ULDC.64 UR8, c[0x0][0x400] ;  /* 0x0001000000087ab9 */ /* 0x000fe20000000a00 */
[----:B------:R-:W-:Y:S01]  /*11210*/  IMAD.MOV.U32 R9, RZ, RZ, R29 ;  /* 0x000000ffff097224 */ /* 0x000fe200078e001d */
[----:B0-----:R-:W-:-:S13]  /*11220*/  ISETP.NE.AND P0, PT, R20, 0x1, PT ;  /* 0x000000011400780c */ /* 0x001fda0003f05270 */
[----:B------:R-:W0:Y:S08]  /*11230*/  @P0 LDC R3, c[0x0][0x44c] ;  /* 0x00011300ff030b82 */ /* 0x000e300000000800 */
[----:B------:R-:W1:Y:S01]  /*11240*/  @P0 LDC R7, c[0x0][0x450] ;  /* 0x00011400ff070b82 */ /* 0x000e620000000800 */
[----:B0-----:R-:W-:-:S05]  /*11250*/  @P0 IMAD.HI.U32 R0, R10, R3, RZ ;  /* 0x000000030a000227 */ /* 0x001fca00078e00ff */
[----:B-1----:R-:W-:Y:S01]  /*11260*/  @P0 SHF.R.U32.HI R5, RZ, R7, R0 ;  /* 0x00000007ff050219 */ /* 0x002fe20000011600 */
[----:B------:R-:W-:-:S03]  /*11270*/  IMAD.MOV.U32 R7, RZ, RZ, R27 ;  /* 0x000000ffff077224 */ /* 0x000fc600078e001b */
[----:B------:R-:W-:Y:S01]  /*11280*/  SHF.R.S32.HI R0, RZ, 0x1f, R5 ;  /* 0x0000001fff007819 */ /* 0x000fe20000011405 */
[----:B------:R-:W-:-:S04]  /*11290*/  IMAD.WIDE.U32 R6, R5, UR4, R6 ;  /* 0x0000000405067c25 */ /* 0x000fc8000f8e0006 */
[----:B------:R-:W-:Y:S02]  /*112a0*/  IMAD R4, R0, UR4, RZ ;  /* 0x0000000400047c24 */ /* 0x000fe4000f8e02ff */
[----:B------:R-:W-:-:S04]  /*112b0*/  IMAD.WIDE.U32 R8, R5, UR6, R8 ;  /* 0x0000000605087c25 */ /* 0x000fc8000f8e0008 */
[----:B------:R-:W-:Y:S02]  /*112c0*/  IMAD R0, R0, UR6, RZ ;  /* 0x0000000600007c24 */ /* 0x000fe4000f8e02ff */
[C---:B------:R-:W-:Y:S01]  /*112d0*/  IMAD R13, R5.reuse, UR5, R4 ;  /* 0x00000005050d7c24 */ /* 0x040fe2000f8e0204 */
[----:B------:R-:W-:Y:S01]  /*112e0*/  ULDC.64 UR4, c[0x0][0x3e8] ;  /* 0x0000fa0000047ab9 */ /* 0x000fe20000000a00 */
[----:B------:R-:W-:Y:S01]  /*112f0*/  IMAD R11, R5, UR7, R0 ;  /* 0x00000007050b7c24 */ /* 0x000fe2000f8e0200 */
[----:B------:R-:W-:Y:S01]  /*11300*/  IADD3 R3, P0, R6, UR4, RZ ;  /* 0x0000000406037c10 */ /* 0x000fe2000ff1e0ff */
[----:B------:R-:W-:Y:S01]  /*11310*/  UMOV UR4, 0xffffffff ;  /* 0xffffffff00047882 */ /* 0x000fe20000000000 */
[----:B------:R-:W-:Y:S02]  /*11320*/  IADD3 R5, P1, R8, UR8, RZ ;  /* 0x0000000808057c10 */ /* 0x000fe4000ff3e0ff */
[----:B------:R-:W-:Y:S02]  /*11330*/  IADD3.X R13, R7, UR5, R13, P0, !PT ;  /* 0x00000005070d7c10 */ /* 0x000fe400087fe40d */
[----:B------:R-:W-:Y:S01]  /*11340*/  IADD3.X R4, R9, UR9, R11, P1, !PT ;  /* 0x0000000909047c10 */ /* 0x000fe20008ffe40b */
[----:B------:R-:W-:Y:S08]  /*11350*/  BRA.DIV UR4, `(.L_x_1457) ;  /* 0x0000025604147947 */ /* 0x000ff0000b800000 */
[----:B------:R0:W1:Y:S04]  /*11360*/  SHFL.IDX PT, R0, R13, RZ, 0x1e1f ;  /* 0x001e1fff0d007589 */ /* 0x00006800000e0000 */
[----:B------:R-:W2:Y:S04]  /*11370*/  SHFL.IDX PT, R3, R3, RZ, 0x1e1f ;  /* 0x001e1fff03037589 */ /* 0x000ea800000e0000 */
[----:B------:R-:W3:Y:S04]  /*11380*/  SHFL.IDX PT, R4, R4, RZ, 0x1e1f ;  /* 0x001e1fff04047589 */ /* 0x000ee800000e0000 */
[----:B------:R0:W0:Y:S02]  /*11390*/  SHFL.IDX PT, R14, R5, RZ, 0x1e1f ;  /* 0x001e1fff050e7589 */ /* 0x00002400000e0000 */
.L_x_1759:
[----:B------:R-:W-:Y:S01]  /*113a0*/  IMAD R45, R193, R20, RZ ;  /* 0x00000014c12d7224 */ /* 0x000fe200078e02ff */
[----:B------:R-:W-:Y:S01]  /*113b0*/  BSSY B1, `(.L_x_1458) ;  /* 0x000004c000017945 */ /* 0x000fe20003800000 */
[----:B------:R-:W-:Y:S02]  /*113c0*/  CS2R R36, SRZ ;  /* 0x0000000000247805 */ /* 0x000fe4000001ff00 */
[----:B------:R-:W-:Y:S02]  /*113d0*/  CS2R R32, SRZ ;  /* 0x0000000000207805 */ /* 0x000fe4000001ff00 */
[----:B------:R-:W-:Y:S02]  /*113e0*/  CS2R R28, SRZ ;  /* 0x00000000001c7805 */ /* 0x000fe4000001ff00 */
[----:B------:R-:W-:Y:S02]  /*113f0*/  ISETP.GE.AND P0, PT, R10, R45, PT ;  /* 0x0000002d0a00720c */ /* 0x000fe40003f06270 */
        /* <DEDUP_REMOVED lines=8> */
[----:B0-----:R-:W-:Y:S01]  /*11480*/  CS2R R12, SRZ ;  /* 0x00000000000c7805 */ /* 0x001fe2000001ff00 */
        /* <DEDUP_REMOVED lines=8> */
[C---:B--2---:R-:W-:Y:S02]  /*11510*/  @!P4 IADD3 R6, P0, R198.reuse, R3, RZ ;  /* 0x00000003c606c210 */ /* 0x044fe40007f1e0ff */
[----:B------:R-:W-:-:S03]  /*11520*/  @!P4 IADD3 R8, P1, R198, R14, RZ ;  /* 0x0000000ec608c210 */ /* 0x000fc60007f3e0ff */
[--C-:B-1----:R-:W-:Y:S02]  /*11530*/  @!P4 IMAD.X R7, R0, 0x1, R5.reuse, P0 ;  /* 0x000000010007c824 */ /* 0x102fe400000e0605 */
[----:B---3--:R-:W-:Y:S01]  /*11540*/  @!P4 IMAD.X R9, R4, 0x1, R5, P1 ;  /* 0x000000010409c824 */ /* 0x008fe200008e0605 */
[----:B------:R-:W-:Y:S02]  /*11550*/  ISETP.GE.AND P1, PT, R199, UR4, PT ;  /* 0x00000004c7007c0c */ /* 0x000fe4000bf26270 */
[----:B------:R-:W5:Y:S01]  /*11560*/  @!P4 LD.E.64 R34, desc[UR60][R6.64] ;  /* 0x0000003c0622c980 */ /* 0x000f62000c101b00 */
[----:B------:R-:W-:-:S03]  /*11570*/  SHF.R.S32.HI R5, RZ, 0x1f, R200 ;  /* 0x0000001fff057819 */ /* 0x000fc600000114c8 */
[----:B------:R0:W5:Y:S01]  /*11580*/  @!P4 LD.E.64 R32, desc[UR60][R8.64] ;  /* 0x0000003c0820c980 */ /* 0x000162000c101b00 */
[CC--:B------:R-:W-:Y:S02]  /*11590*/  @!P3 IADD3 R12, P4, R200.reuse, R3.reuse, RZ ;  /* 0x00000003c80cb210 */ /* 0x0c0fe40007f9e0ff */
[----:B------:R-:W-:Y:S02]  /*115a0*/  CS2R R30, SRZ ;  /* 0x00000000001e7805 */ /* 0x000fe4000001ff00 */
[----:B------:R-:W-:Y:S02]  /*115b0*/  @!P3 IADD3 R42, P5, R200, R14, RZ ;  /* 0x0000000ec82ab210 */ /* 0x000fe40007fbe0ff */
[----:B------:R-:W-:Y:S02]  /*115c0*/  CS2R R28, SRZ ;  /* 0x00000000001c7805 */ /* 0x000fe4000001ff00 */
[----:B------:R-:W-:Y:S01]  /*115d0*/  SHF.R.S32.HI R11, RZ, 0x1f, R201 ;  /* 0x0000001fff0b7819 */ /* 0x000fe200000114c9 */
[--C-:B------:R-:W-:Y:S01]  /*115e0*/  @!P3 IMAD.X R13, R0, 0x1, R5.reuse, P4 ;  /* 0x00000001000db824 */ /* 0x100fe200020e0605 */
[----:B------:R-:W-:Y:S01]  /*115f0*/  ISETP.GE.AND P0, PT, R190, UR4, PT ;  /* 0x00000004be007c0c */ /* 0x000fe2000bf06270 */
[----:B------:R-:W-:Y:S01]  /*11600*/  @!P3 IMAD.X R43, R4, 0x1, R5, P5 ;  /* 0x00000001042bb824 */ /* 0x000fe200028e0605 */
[----:B------:R-:W-:-:S02]  /*11610*/  @!P2 IADD3 R46, P4, R201, R3, RZ ;  /* 0x00000003c92ea210 */ /* 0x000fc40007f9e0ff */
[-C--:B------:R-:W-:Y:S01]  /*11620*/  @!P2 IADD3 R48, P5, R201, R14.reuse, RZ ;  /* 0x0000000ec930a210 */ /* 0x080fe20007fbe0ff */
[----:B------:R1:W5:Y:S01]  /*11630*/  @!P3 LD.E.64 R30, desc[UR60][R12.64] ;  /* 0x0000003c0c1eb980 */ /* 0x000362000c101b00 */
[----:B------:R-:W-:Y:S01]  /*11640*/  SHF.R.S32.HI R15, RZ, 0x1f, R199 ;  /* 0x0000001fff0f7819 */ /* 0x000fe200000114c7 */
[--C-:B------:R-:W-:Y:S01]  /*11650*/  @!P2 IMAD.X R47, R0, 0x1, R11.reuse, P4 ;  /* 0x00000001002fa824 */ /* 0x100fe200020e060b */
[C---:B------:R-:W-:Y:S01]  /*11660*/  @!P1 IADD3 R50, P4, R199.reuse, R3, RZ ;  /* 0x00000003c7329210 */ /* 0x040fe20007f9e0ff */
[----:B------:R-:W-:Y:S01]  /*11670*/  @!P2 IMAD.X R49, R4, 0x1, R11, P5 ;  /* 0x000000010431a824 */ /* 0x000fe200028e060b */
[----:B------:R-:W-:Y:S02]  /*11680*/  @!P1 IADD3 R52, P5, R199, R14, RZ ;  /* 0x0000000ec7349210 */ /* 0x000fe40007fbe0ff */
[----:B------:R-:W-:Y:S02]  /*11690*/  CS2R R24, SRZ ;  /* 0x0000000000187805 */ /* 0x000fe4000001ff00 */
[----:B0-----:R-:W-:Y:S01]  /*116a0*/  SHF.R.S32.HI R9, RZ, 0x1f, R202 ;  /* 0x0000001fff097819 */ /* 0x001fe200000114ca */
[--C-:B------:R-:W-:Y:S01]  /*116b0*/  @!P1 IMAD.X R51, R0, 0x1, R15.reuse, P4 ;  /* 0x0000000100339824 */ /* 0x100fe200020e060f */
[----:B------:R-:W-:Y:S01]  /*116c0*/  ISETP.GE.AND P4, PT, R202, UR4, PT ;  /* 0x00000004ca007c0c */ /* 0x000fe2000bf86270 */
[----:B------:R-:W-:Y:S01]  /*116d0*/  @!P1 IMAD.X R53, R4, 0x1, R15, P5 ;  /* 0x0000000104359824 */ /* 0x000fe200028e060f */
[----:B------:R-:W-:-:S02]  /*116e0*/  @!P0 SHF.R.S32.HI R5, RZ, 0x1f, R190 ;  /* 0x0000001fff058819 */ /* 0x000fc400000114be */
[----:B------:R-:W-:Y:S02]  /*116f0*/  CS2R R26, SRZ ;  /* 0x00000000001a7805 */ /* 0x000fe4000001ff00 */
[----:B------:R-:W-:Y:S02]  /*11700*/  @!P0 IADD3 R6, P5, R190, R3, RZ ;  /* 0x00000003be068210 */ /* 0x000fe40007fbe0ff */
[----:B------:R-:W-:Y:S02]  /*11710*/  CS2R R10, SRZ ;  /* 0x00000000000a7805 */ /* 0x000fe4000001ff00 */
[----:B------:R-:W-:Y:S02]  /*11720*/  CS2R R20, SRZ ;  /* 0x0000000000147805 */ /* 0x000fe4000001ff00 */
[----:B------:R-:W-:Y:S02]  /*11730*/  CS2R R38, SRZ ;  /* 0x0000000000267805 */ /* 0x000fe4000001ff00 */
[----:B------:R-:W-:Y:S01]  /*11740*/  CS2R R36, SRZ ;  /* 0x0000000000247805 */ /* 0x000fe2000001ff00 */
[----:B------:R-:W-:Y:S01]  /*11750*/  @!P0 IMAD.X R7, R0, 0x1, R5, P5 ;  /* 0x0000000100078824 */ /* 0x000fe200028e0605 */
[----:B------:R-:W-:-:S02]  /*11760*/  @!P0 IADD3 R40, P5, R190, R14, RZ ;  /* 0x0000000ebe288210 */ /* 0x000fc40007fbe0ff */
[----:B-1----:R-:W-:Y:S01]  /*11770*/  CS2R R12, SRZ ;  /* 0x00000000000c7805 */ /* 0x002fe2000001ff00 */
[----:B------:R0:W5:Y:S02]  /*11780*/  @!P3 LD.E.64 R28, desc[UR60][R42.64] ;  /* 0x0000003c2a1cb980 */ /* 0x000164000c101b00 */
[----:B------:R-:W-:Y:S01]  /*11790*/  @!P0 IMAD.X R41, R4, 0x1, R5, P5 ;  /* 0x0000000104298824 */ /* 0x000fe200028e0605 */
[----:B------:R-:W-:Y:S01]  /*117a0*/  @!P4 IADD3 R54, P5, R202, R3, RZ ;  /* 0x00000003ca36c210 */ /* 0x000fe20007fbe0ff */
[----:B------:R0:W5:Y:S04]  /*117b0*/  @!P2 LD.E.64 R24, desc[UR60][R46.64] ;  /* 0x0000003c2e18a980 */ /* 0x000168000c101b00 */
[--C-:B------:R-:W-:Y:S01]  /*117c0*/  @!P4 IMAD.X R55, R0, 0x1, R9.reuse, P5 ;  /* 0x000000010037c824 */ /* 0x100fe200028e0609 */
[----:B------:R-:W-:Y:S01]  /*117d0*/  @!P4 IADD3 R14, P5, R202, R14, RZ ;  /* 0x0000000eca0ec210 */ /* 0x000fe20007fbe0ff */
[----:B------:R0:W5:Y:S04]  /*117e0*/  @!P2 LD.E.64 R26, desc[UR60][R48.64] ;  /* 0x0000003c301aa980 */ /* 0x000168000c101b00 */
[----:B------:R-:W-:Y:S01]  /*117f0*/  @!P4 IMAD.X R15, R4, 0x1, R9, P5 ;  /* 0x00000001040fc824 */ /* 0x000fe200028e0609 */
[----:B------:R-:W-:Y:S01]  /*11800*/  CS2R R8, SRZ ;  /* 0x0000000000087805 */ /* 0x000fe2000001ff00 */
[----:B------:R0:W5:Y:S04]  /*11810*/  @!P1 LD.E.64 R10, desc[UR60][R50.64] ;  /* 0x0000003c320a9980 */ /* 0x000168000c101b00 */
[----:B------:R0:W5:Y:S04]  /*11820*/  @!P1 LD.E.64 R20, desc[UR60][R52.64] ;  /* 0x0000003c34149980 */ /* 0x000168000c101b00 */
[----:B------:R0:W5:Y:S04]  /*11830*/  @!P0 LD.E.64 R38, desc[UR60][R6.64] ;  /* 0x0000003c06268980 */ /* 0x000168000c101b00 */
[----:B------:R0:W5:Y:S04]  /*11840*/  @!P0 LD.E.64 R36, desc[UR60][R40.64] ;  /* 0x0000003c28248980 */ /* 0x000168000c101b00 */
[----:B------:R0:W5:Y:S04]  /*11850*/  @!P4 LD.E.64 R12, desc[UR60][R54.64] ;  /* 0x0000003c360cc980 */ /* 0x000168000c101b00 */
[----:B------:R0:W5:Y:S02]  /*11860*/  @!P4 LD.E.64 R8, desc[UR60][R14.64] ;  /* 0x0000003c0e08c980 */ /* 0x000164000c101b00 */
.L_x_1459:
[----:B------:R-:W-:Y:S05]  /*11870*/  BSYNC B1 ;  /* 0x0000000000017941 */ /* 0x000fea0003800000 */
.L_x_1458:
[----:B------:R-:W-:Y:S01]  /*11880*/  ULEA.HI UR4, UR43, UR43, URZ, 0x1 ;  /* 0x0000002b2b047291 */ /* 0x000fe2000f8f083f */
[----:B--2---:R-:W-:Y:S01]  /*11890*/  VIADDMNMX R3, R45, -R203, 0x80, PT ;  /* 0x000000802d037446 */ /* 0x004fe200038009cb */
[----:B------:R-:W-:Y:S02]  /*118a0*/  BSSY B1, `(.L_x_1460) ;  /* 0x0000008000017945 */ /* 0x000fe40003800000 */
[----:B------:R-:W-:Y:S01]  /*118b0*/  ULOP3.LUT UR4, UR4, 0xfffffffe, URZ, 0xc0, !UPT ;  /* 0xfffffffe04047892 */ /* 0x000fe2000f8ec03f */
[----:B------:R-:W-:-:S03]  /*118c0*/  ISETP.GE.AND P1, PT, R192, R3, PT ;  /* 0x00000003c000720c */ /* 0x000fc60003f26270 */
[----:B------:R-:W-:-:S06]  /*118d0*/  UIADD3 UR4, UR43, -UR4, URZ ;  /* 0x800000042b047290 */ /* 0x000fcc000fffe03f */
[----:B------:R-:W-:-:S05]  /*118e0*/  IMAD.U32 R5, RZ, RZ, UR4 ;  /* 0x00000004ff057e24 */ /* 0x000fca000f8e00ff */
[----:B------:R-:W-:-:S04]  /*118f0*/  SHF.L.U32 R5, R5, 0x1f, RZ ;  /* 0x0000001f05057819 */ /* 0x000fc800000006ff */
[----:B------:R-:W2:Y:S02]  /*11900*/  SYNCS.PHASECHK.TRANS64.TRYWAIT P0, [R16+URZ+0x29800], R5 ;  /* 0x02980005100075a7 */ /* 0x000ea4000800017f */
[----:B--2---:R-:W-:Y:S05]  /*11910*/  @!P0 BRA `(.L_x_1461) ;  /* 0x0000025000108947 */ /* 0x004fea0003800000 */
.L_x_1760:
[----:B------:R-:W-:Y:S05]  /*11920*/  BSYNC B1 ;  /* 0x0000000000017941 */ /* 0x000fea0003800000 */
.L_x_1460:
[----:B------:R-:W-:Y:S05]  /*11930*/  @P1 BRA `(.L_x_1462) ;  /* 0x0000006400201947 */ /* 0x000fea0003800000 */
[----:B------:R-:W0:Y:S01]  /*11940*/  LDC R3, c[0x0][0x3f4] ;  /* 0x0000fd00ff037b82 */ /* 0x000e220000000800 */
[----:B------:R-:W-:Y:S01]  /*11950*/  BSSY B1, `(.L_x_1463) ;  /* 0x000007f000017945 */ /* 0x000fe20003800000 */
[----:B-1----:R-:W-:Y:S01]  /*11960*/  IMAD.IADD R0, R16, 0x1, R217 ;  /* 0x0000000110007824 */ /* 0x002fe200078e02d9 */
[-C--:B0-----:R-:W-:Y:S02]  /*11970*/  ISETP.GE.AND P0, PT, R190, R3.reuse, PT ;  /* 0x00000003be00720c */ /* 0x081fe40003f06270 */
[-C--:B------:R-:W-:Y:S02]  /*11980*/  ISETP.GE.AND P1, PT, R198, R3.reuse, PT ;  /* 0x00000003c600720c */ /* 0x080fe40003f26270 */
[-C--:B------:R-:W-:Y:S02]  /*11990*/  ISETP.GE.AND P2, PT, R200, R3.reuse, PT ;  /* 0x00000003c800720c */ /* 0x080fe40003f46270 */
[-C--:B------:R-:W-:Y:S02]  /*119a0*/  ISETP.GE.AND P3, PT, R201, R3.reuse, PT ;  /* 0x00000003c900720c */ /* 0x080fe40003f66270 */
[----:B------:R-:W-:-:S02]  /*119b0*/  ISETP.GE.AND P4, PT, R199, R3, PT ;  /* 0x00000003c700720c */ /* 0x000fc40003f86270 */
[----:B------:R-:W-:-:S03]  /*119c0*/  ISETP.GE.AND P5, PT, R202, R3, PT ;  /* 0x00000003ca00720c */ /* 0x000fc60003fa6270 */
[----:B------:R-:W-:Y:S10]  /*119d0*/  @P0 BRA `(.L_x_1464) ;  /* 0x0000000400d80947 */ /* 0x000ff40003800000 */
[----:B--23--:R-:W0:Y:S01]  /*119e0*/  LDS.128 R4, [R0+0x14400] ;  /* 0x0144000000047984 */ /* 0x00ce220000000c00 */
[----:B-----5:R-:W-:Y:S02]  /*119f0*/  SHF.R.U32.HI R14, RZ, 0x8, R38 ;  /* 0x00000008ff0e7819 */ /* 0x020fe40000011626 */
        /* <DEDUP_REMOVED lines=25> */
[----:B------:R-:W-:Y:S02]  /*11b90*/  F2FP.F16.E4M3.UNPACK_B R42, R45 ;  /* 0x0000002dff2a723e */ /* 0x000fe400020006ff */
[----:B------:R-:W-:Y:S01]  /*11ba0*/  F2FP.F16.E4M3.UNPACK_B R39, R41 ;  /* 0x00000029ff27723e */ /* 0x000fe200020006ff */
[----:B------:R-:W-:Y:S01]  /*11bb0*/  HADD2.F32 R14, -RZ, R3.H1_H1 ;  /* 0x30000003ff0e7230 */ /* 0x000fe20000004100 */
[--C-:B------:R-:W-:Y:S01]  /*11bc0*/  LOP3.LUT R43, R43, 0xff0000, R36.reuse, 0xf8, !PT ;  /* 0x00ff00002b2b7812 */ /* 0x100fe200078ef824 */
[--C-:B------:R-:W-:Y:S01]  /*11bd0*/  HADD2.F32 R46, -RZ, R42.reuse.H1_H1 ;  /* 0x3000002aff2e7230 */ /* 0x100fe20000004100 */
[----:B------:R-:W-:Y:S01]  /*11be0*/  F2FP.F16.E4M3.UNPACK_B R6, R6 ;  /* 0x00000006ff06723e */ /* 0x000fe200020006ff */
[----:B------:R-:W-:Y:S01]  /*11bf0*/  HADD2.F32 R40, -RZ, R39.H1_H1 ;  /* 0x30000027ff287230 */ /* 0x000fe20000004100 */
[----:B------:R-:W-:Y:S01]  /*11c00*/  LOP3.LUT R43, R43, 0xff000000, R36, 0xf8, !PT ;  /* 0xff0000002b2b7812 */ /* 0x000fe200078ef824 */
[----:B------:R-:W-:Y:S01]  /*11c10*/  HADD2.F32 R42, -RZ, R42.H0_H0 ;  /* 0x2000002aff2a7230 */ /* 0x000fe20000004100 */
[----:B------:R-:W-:Y:S01]  /*11c20*/  LOP3.LUT R38, R15, 0xff000000, R38, 0xf8, !PT ;  /* 0xff0000000f267812 */ /* 0x000fe200078ef826 */
[C---:B------:R-:W-:Y:S01]  /*11c30*/  FMUL.FTZ R48, R14.reuse, R46 ;  /* 0x0000002e0e307220 */ /* 0x040fe20000410000 */
[-C--:B------:R-:W-:Y:S01]  /*11c40*/  F2FP.F16.E4M3.UNPACK_B R36, R7.reuse ;  /* 0x00000007ff24723e */ /* 0x080fe200020006ff */
[----:B------:R-:W-:Y:S01]  /*11c50*/  FMUL.FTZ R47, R14, R40 ;  /* 0x000000280e2f7220 */ /* 0x000fe20000410000 */
[----:B------:R-:W-:Y:S01]  /*11c60*/  F2FP.F16.E4M3.UNPACK_B R37, R7.H1 ;  /* 0x00000007ff25723e */ /* 0x000fe200030006ff */
[----:B------:R-:W-:Y:S01]  /*11c70*/  HADD2.F32 R15, -RZ, R3.H0_H0 ;  /* 0x20000003ff0f7230 */ /* 0x000fe20000004100 */
        /* <DEDUP_REMOVED lines=76> */
.L_x_1464:
[----:B------:R-:W-:Y:S05]  /*12140*/  BSYNC B1 ;  /* 0x0000000000017941 */ /* 0x000fea0003800000 */
.L_x_1463:
[----:B------:R-:W-:Y:S04]  /*12150*/  BSSY B1, `(.L_x_1465) ;  /* 0x000007c000017945 */ /* 0x000fe80003800000 */
[----:B------:R-:W-:Y:S05]  /*12160*/  @P1 BRA `(.L_x_1466) ;  /* 0x0000000400e81947 */ /* 0x000fea0003800000 */
[----:B0-23--:R-:W0:Y:S01]  /*12170*/  LDS.128 R4, [R229] ;  /* 0x00000000e5047984 */ /* 0x00de220000000c00 */
[----:B-----5:R-:W-:Y:S02]  /*12180*/  SHF.R.U32.HI R15, RZ, 0x8, R35 ;  /* 0x00000008ff0f7819 */ /* 0x020fe40000011623 */
[----:B------:R-:W-:Y:S02]  /*12190*/  SHF.R.U32.HI R40, RZ, 0x8, R33 ;  /* 0x00000008ff287819 */ /* 0x000fe40000011621 */
[----:B------:R-:W-:Y:S02]  /*121a0*/  SHF.R.U32.HI R37, RZ, 0x8, R32 ;  /* 0x00000008ff257819 */ /* 0x000fe40000011620 */
        /* <DEDUP_REMOVED lines=10> */
[----:B------:R-:W-:Y:S02]  /*12250*/  LOP3.LUT R14, R34, 0xff, RZ, 0xc0, !PT ;  /* 0x000000ff220e7812 */ /* 0x000fe400078ec0ff */
[----:B------:R-:W-:Y:S02]  /*12260*/  LOP3.LUT R3, R3, 0xff, RZ, 0xc0, !PT ;  /* 0x000000ff03037812 */ /* 0x000fe400078ec0ff */
[----:B------:R-:W-:Y:S02]  /*12270*/  LOP3.LUT R36, R36, 0xff, RZ, 0xc0, !PT ;  /* 0x000000ff24247812 */ /* 0x000fe400078ec0ff */
[----:B------:R-:W-:Y:S02]  /*12280*/  LOP3.LUT R40, R40, 0xff, RZ, 0xc0, !PT ;  /* 0x000000ff28287812 */ /* 0x000fe400078ec0ff */
[----:B------:R-:W-:-:S02]  /*12290*/  LOP3.LUT R39, R32, 0xff, RZ, 0xc0, !PT ;  /* 0x000000ff20277812 */ /* 0x000fc400078ec0ff */
[----:B------:R-:W-:Y:S02]  /*122a0*/  PRMT R14, R3, 0x7604, R14 ;  /* 0x00007604030e7816 */ /* 0x000fe4000000000e */
[----:B------:R-:W-:Y:S02]  /*122b0*/  SHF.R.U32.HI R3, RZ, 0x10, R34 ;  /* 0x00000010ff037819 */ /* 0x000fe40000011622 */
[----:B------:R-:W-:Y:S02]  /*122c0*/  SHF.R.U32.HI R15, RZ, 0x10, R32 ;  /* 0x00000010ff0f7819 */ /* 0x000fe40000011620 */
[----:B------:R-:W-:Y:S02]  /*122d0*/  PRMT R37, R36, 0x7054, R37 ;  /* 0x0000705424257816 */ /* 0x000fe40000000025 */
        /* <DEDUP_REMOVED lines=12> */
[----:B------:R-:W-:Y:S01]  /*123a0*/  F2FP.F16.E4M3.UNPACK_B R6, R6 ;  /* 0x00000006ff06723e */ /* 0x000fe200020006ff */
[--C-:B------:R-:W-:Y:S01]  /*123b0*/  HADD2.F32 R40, -RZ, R38.reuse.H1_H1 ;  /* 0x30000026ff287230 */ /* 0x100fe20000004100 */
[----:B------:R-:W-:Y:S01]  /*123c0*/  LOP3.LUT R39, R39, 0xff000000, R32, 0xf8, !PT ;  /* 0xff00000027277812 */ /* 0x000fe200078ef820 */
[----:B------:R-:W-:Y:S01]  /*123d0*/  HADD2.F32 R36, -RZ, R35.H1_H1 ;  /* 0x30000023ff247230 */ /* 0x000fe20000004100 */
[----:B------:R-:W-:Y:S01]  /*123e0*/  LOP3.LUT R34, R15, 0xff000000, R34, 0xf8, !PT ;  /* 0xff0000000f227812 */ /* 0x000fe200078ef822 */
[----:B------:R-:W-:Y:S01]  /*123f0*/  HADD2.F32 R15, -RZ, R3.H0_H0 ;  /* 0x20000003ff0f7230 */ /* 0x000fe20000004100 */
[-C--:B------:R-:W-:Y:S01]  /*12400*/  F2FP.F16.E4M3.UNPACK_B R32, R7.reuse ;  /* 0x00000007ff20723e */ /* 0x080fe200020006ff */
[C---:B------:R-:W-:Y:S01]  /*12410*/  FMUL.FTZ R42, R14.reuse, R40 ;  /* 0x000000280e2a7220 */ /* 0x040fe20000410000 */
[----:B------:R-:W-:Y:S01]  /*12420*/  F2FP.F16.E4M3.UNPACK_B R33, R7.H1 ;  /* 0x00000007ff21723e */ /* 0x000fe200030006ff */
        /* <DEDUP_REMOVED lines=78> */
.L_x_1466:
[----:B------:R-:W-:Y:S05]  /*12910*/  BSYNC B1 ;  /* 0x0000000000017941 */ /* 0x000fea0003800000 */
.L_x_1465:
[----:B------:R-:W-:Y:S04]  /*12920*/  BSSY B1, `(.L_x_1467) ;  /* 0x0000078000017945 */ /* 0x000fe80003800000 */
[----:B------:R-:W-:Y:S05]  /*12930*/  @P2 BRA `(.L_x_1468) ;  /* 0x0000000400d82947 */ /* 0x000fea0003800000 */
[----:B0123--:R-:W0:Y:S01]  /*12940*/  LDS.128 R4, [R0+0x16400] ;  /* 0x0164000000047984 */ /* 0x00fe220000000c00 */
        /* <DEDUP_REMOVED lines=117> */
.L_x_1468:
[----:B------:R-:W-:Y:S05]  /*130a0*/  BSYNC B1 ;  /* 0x0000000000017941 */ /* 0x000fea0003800000 */
.L_x_1467:
[----:B------:R-:W-:Y:S04]  /*130b0*/  BSSY B1, `(.L_x_1469) ;  /* 0x000007c000017945 */ /* 0x000fe80003800000 */
[----:B------:R-:W-:Y:S05]  /*130c0*/  @P3 BRA `(.L_x_1470) ;  /* 0x0000000400e83947 */ /* 0x000fea0003800000 */
[----:B0123--:R-:W0:Y:S01]  /*130d0*/  LDS.128 R4, [R229+0x2000] ;  /* 0x00200000e5047984 */ /* 0x00fe220000000c00 */
        /* <DEDUP_REMOVED lines=121> */
.L_x_1470:
[----:B------:R-:W-:Y:S05]  /*13870*/  BSYNC B1 ;  /* 0x0000000000017941 */ /* 0x000fea0003800000 */
.L_x_1469:
        /* <DEDUP_REMOVED lines=33> */
[--C-:B------:R-:W-:Y:S01]  /*13a90*/  HADD2.F32 R11, -RZ, R3.reuse.H0_H0 ;  /* 0x20000003ff0b7230 */ /* 0x100fe20000004100 */
[----:B------:R-:W-:Y:S01]  /*13aa0*/  LOP3.LUT R24, R15, 0xff000000, R10, 0xf8, !PT ;  /* 0xff0000000f187812 */ /* 0x000fe200078ef80a */
[----:B------:R-:W-:Y:S01]  /*13ab0*/  HADD2.F32 R10, -RZ, R3.H1_H1 ;  /* 0x30000003ff0a7230 */ /* 0x000fe20000004100 */
[----:B------:R-:W-:Y:S01]  /*13ac0*/  F2FP.F16.E4M3.UNPACK_B R6, R6 ;  /* 0x00000006ff06723e */ /* 0x000fe200020006ff */
[----:B------:R-:W-:Y:S01]  /*13ad0*/  HADD2.F32 R28, -RZ, R26.H1_H1 ;  /* 0x3000001aff1c7230 */ /* 0x000fe20000004100 */
[-C--:B------:R-:W-:Y:S01]  /*13ae0*/  F2FP.F16.E4M3.UNPACK_B R14, R7.reuse ;  /* 0x00000007ff0e723e */ /* 0x080fe200020006ff */
[----:B------:R-:W-:Y:S01]  /*13af0*/  HADD2.F32 R21, -RZ, R20.H1_H1 ;  /* 0x30000014ff157230 */ /* 0x000fe20000004100 */
[----:B------:R-:W-:Y:S01]  /*13b00*/  F2FP.F16.E4M3.UNPACK_B R15, R7.H1 ;  /* 0x00000007ff0f723e */ /* 0x000fe200030006ff */
[----:B------:R-:W-:-:S02]  /*13b10*/  HADD2.F32 R26, -RZ, R26.H0_H0 ;  /* 0x2000001aff1a7230 */ /* 0x000fc40000004100 */
[CC--:B------:R-:W-:Y:S01]  /*13b20*/  FMUL.FTZ R30, R10.reuse, R28.reuse ;  /* 0x0000001c0a1e7220 */ /* 0x0c0fe20000410000 */
[----:B------:R-:W-:Y:S01]  /*13b30*/  F2FP.F16.E4M3.UNPACK_B R7, R5 ;  /* 0x00000005ff07723e */ /* 0x000fe200020006ff */
[----:B------:R-:W-:Y:S01]  /*13b40*/  FMUL.FTZ R31, R10, R21 ;  /* 0x000000150a1f7220 */ /* 0x000fe20000410000 */
[----:B------:R-:W-:Y:S01]  /*13b50*/  F2FP.F16.E4M3.UNPACK_B R10, R5.H1 ;  /* 0x00000005ff0a723e */ /* 0x000fe200030006ff */
[----:B------:R-:W-:Y:S02]  /*13b60*/  HADD2.F32 R5, -RZ, R6.H1_H1 ;  /* 0x30000006ff057230 */ /* 0x000fe40000004100 */
[C---:B------:R-:W-:Y:S01]  /*13b70*/  FFMA.FTZ R32, R11.reuse, R21, -R30 ;  /* 0x000000150b207223 */ /* 0x040fe2000001081e */
[----:B------:R-:W-:Y:S02]  /*13b80*/  HADD2.F32 R20, -RZ, R20.H0_H0 ;  /* 0x20000014ff147230 */ /* 0x000fe40000004100 */
[----:B------:R-:W-:Y:S01]  /*13b90*/  FFMA.FTZ R33, R11, R28, R31 ;  /* 0x0000001c0b217223 */ /* 0x000fe2000001001f */
[----:B------:R-:W-:Y:S01]  /*13ba0*/  HADD2.F32 R6, -RZ, R6.H0_H0 ;  /* 0x20000006ff067230 */ /* 0x000fe20000004100 */
[----:B------:R-:W-:Y:S01]  /*13bb0*/  F2FP.F16.E4M3.UNPACK_B R29, R29.H1 ;  /* 0x0000001dff1d723e */ /* 0x000fe200030006ff */
[C---:B------:R-:W-:Y:S01]  /*13bc0*/  FMUL.FTZ R11, R5.reuse, R26 ;  /* 0x0000001a050b7220 */ /* 0x040fe20000410000 */
[----:B------:R-:W-:Y:S01]  /*13bd0*/  F2FP.F16.E4M3.UNPACK_B R25, R25.H1 ;  /* 0x00000019ff19723e */ /* 0x000fe200030006ff */
[----:B------:R-:W-:Y:S01]  /*13be0*/  FMUL.FTZ R31, R5, R20 ;  /* 0x00000014051f7220 */ /* 0x000fe20000410000 */
[----:B------:R-:W-:-:S02]  /*13bf0*/  HADD2.F32 R5, -RZ, R14.H1_H1 ;  /* 0x3000000eff057230 */ /* 0x000fc40000004100 */
[C---:B------:R-:W-:Y:S01]  /*13c00*/  FFMA.FTZ R30, R6.reuse, R20, -R11 ;  /* 0x00000014061e7223 */ /* 0x040fe2000001080b */
[----:B------:R-:W-:Y:S02]  /*13c10*/  HADD2.F32 R21, -RZ, R29.H0_H0 ;  /* 0x2000001dff157230 */ /* 0x000fe40000004100 */
[----:B------:R-:W-:Y:S01]  /*13c20*/  FFMA.FTZ R31, R6, R26, R31 ;  /* 0x0000001a061f7223 */ /* 0x000fe2000001001f */
[----:B------:R-:W-:Y:S01]  /*13c30*/  HADD2.F32 R11, -RZ, R25.H0_H0 ;  /* 0x20000019ff0b7230 */ /* 0x000fe20000004100 */
[----:B------:R-:W-:Y:S01]  /*13c40*/  F2FP.F16.E4M3.UNPACK_B R3, R4 ;  /* 0x00000004ff03723e */ /* 0x000fe200020006ff */
        /* <DEDUP_REMOVED lines=59> */
.L_x_1472:
[----:B------:R-:W-:Y:S05]  /*14000*/  BSYNC B1 ;  /* 0x0000000000017941 */ /* 0x000fea0003800000 */
.L_x_1471:
[----:B------:R-:W-:Y:S05]  /*14010*/  @P5 BRA `(.L_x_1462) ;  /* 0x0000003c00685947 */ /* 0x000fea0003800000 */
[----:B0123--:R-:W0:Y:S01]  /*14020*/  LDS.128 R4, [R229+0x4000] ;  /* 0x00400000e5047984 */ /* 0x00fe220000000c00 */
[----:B-----5:R-:W-:Y:S02]  /*14030*/  SHF.R.U32.HI R10, RZ, 0x8, R13 ;  /* 0x00000008ff0a7819 */ /* 0x020fe4000001160d */
[----:B------:R-:W-:Y:S02]  /*14040*/  SHF.R.U32.HI R20, RZ, 0x8, R9 ;  /* 0x00000008ff147819 */ /* 0x000fe40000011609 */
[----:B------:R-:W-:Y:S02]  /*14050*/  LOP3.LUT R11, R13, 0xff, RZ, 0xc0, !PT ;  /* 0x000000ff0d0b7812 */ /* 0x000fe400078ec0ff */
[----:B------:R-:W-:Y:S02]  /*14060*/  LOP3.LUT R21, R9, 0xff, RZ, 0xc0, !PT ;  /* 0x000000ff09157812 */ /* 0x000fe400078ec0ff */
[----:B------:R-:W-:Y:S02]  /*14070*/  LOP3.LUT R10, R10, 0xff, RZ, 0xc0, !PT ;  /* 0x000000ff0a0a7812 */ /* 0x000fe400078ec0ff */
[----:B------:R-:W-:-:S02]  /*14080*/  LOP3.LUT R20, R20, 0xff, RZ, 0xc0, !PT ;  /* 0x000000ff14147812 */ /* 0x000fc400078ec0ff */
[----:B------:R-:W-:Y:S02]  /*14090*/  SHF.R.U32.HI R0, RZ, 0x8, R12 ;  /* 0x00000008ff007819 */ /* 0x000fe4000001160c */
[----:B------:R-:W-:Y:S02]  /*140a0*/  SHF.R.U32.HI R14, RZ, 0x8, R8 ;  /* 0x00000008ff0e7819 */ /* 0x000fe40000011608 */
        /* <DEDUP_REMOVED lines=33> */
[C---:B------:R-:W-:Y:S01]  /*142c0*/  FMUL.FTZ R27, R9.reuse, R25 ;  /* 0x00000019091b7220 */ /* 0x040fe20000410000 */
        /* <DEDUP_REMOVED lines=80> */
.L_x_1456:
[----:B------:R-:W0:Y:S01]  /*147d0*/  LDC R26, c[0x0][0x448] ;  /* 0x00011200ff1a7b82 */ /* 0x000e220000000800 */
[----:B------:R-:W-:Y:S01]  /*147e0*/  IMAD.MOV.U32 R9, RZ, RZ, R10 ;  /* 0x000000ffff097224 */ /* 0x000fe200078e000a */
[----:B------:R-:W-:Y:S01]  /*147f0*/  ULDC.64 UR4, c[0x0][0x3f8] ;  /* 0x0000fe0000047ab9 */ /* 0x000fe20000000a00 */
[----:B------:R-:W-:Y:S01]  /*14800*/  IMAD.MOV.U32 R4, RZ, RZ, R24 ;  /* 0x000000ffff047224 */ /* 0x000fe200078e0018 */
[----:B------:R-:W-:Y:S01]  /*14810*/  ULDC.64 UR6, c[0x0][0x408] ;  /* 0x0001020000067ab9 */ /* 0x000fe20000000a00 */
[----:B------:R-:W-:Y:S01]  /*14820*/  IMAD.MOV.U32 R5, RZ, RZ, R27 ;  /* 0x000000ffff057224 */ /* 0x000fe200078e001b */
[----:B------:R-:W-:Y:S01]  /*14830*/  ULDC.64 UR8, c[0x0][0x400] ;  /* 0x0001000000087ab9 */ /* 0x000fe20000000a00 */
[----:B------:R-:W-:Y:S02]  /*14840*/  IMAD.MOV.U32 R6, RZ, RZ, R144 ;  /* 0x000000ffff067224 */ /* 0x000fe400078e0090 */
[----:B------:R-:W-:Y:S01]  /*14850*/  IMAD.MOV.U32 R7, RZ, RZ, R29 ;  /* 0x000000ffff077224 */ /* 0x000fe200078e001d */
[----:B0-----:R-:W-:-:S13]  /*14860*/  ISETP.NE.AND P0, PT, R26, 0x1, PT ;  /* 0x000000011a00780c */ /* 0x001fda0003f05270 */
[----:B------:R-:W0:Y:S08]  /*14870*/  @P0 LDC R3, c[0x0][0x44c] ;  /* 0x00011300ff030b82 */ /* 0x000e300000000800 */
[----:B------:R-:W1:Y:S01]  /*14880*/  @P0 LDC R0, c[0x0][0x450] ;  /* 0x00011400ff000b82 */ /* 0x000e620000000800 */
[----:B0-----:R-:W-:-:S05]  /*14890*/  @P0 IMAD.HI.U32 R3, R10, R3, RZ ;  /* 0x000000030a030227 */ /* 0x001fca00078e00ff */
[----:B-1----:R-:W-:-:S04]  /*148a0*/  @P0 SHF.R.U32.HI R9, RZ, R0, R3 ;  /* 0x00000000ff090219 */ /* 0x002fc80000011603 */
[----:B------:R-:W-:Y:S01]  /*148b0*/  SHF.R.S32.HI R0, RZ, 0x1f, R9 ;  /* 0x0000001fff007819 */ /* 0x000fe20000011409 */
[----:B------:R-:W-:-:S04]  /*148c0*/  IMAD.WIDE.U32 R4, R9, UR4, R4 ;  /* 0x0000000409047c25 */ /* 0x000fc8000f8e0004 */
[----:B------:R-:W-:Y:S02]  /*148d0*/  IMAD R8, R0, UR4, RZ ;  /* 0x0000000400087c24 */ /* 0x000fe4000f8e02ff */
[----:B------:R-:W-:-:S04]  /*148e0*/  IMAD.WIDE.U32 R6, R9, UR6, R6 ;  /* 0x0000000609067c25 */ /* 0x000fc8000f8e0006 */
[----:B------:R-:W-:Y:S01]  /*148f0*/  IMAD R0, R0, UR6, RZ ;  /* 0x0000000600007c24 */ /* 0x000fe2000f8e02ff */
[----:B------:R-:W-:Y:S01]  /*14900*/  IADD3 R21, P1, R6, UR8, RZ ;  /* 0x0000000806157c10 */ /* 0x000fe2000ff3e0ff */
[C---:B------:R-:W-:Y:S01]  /*14910*/  IMAD R13, R9.reuse, UR5, R8 ;  /* 0x00000005090d7c24 */ /* 0x040fe2000f8e0208 */
[----:B------:R-:W-:Y:S01]  /*14920*/  ULDC.64 UR4, c[0x0][0x3e8] ;  /* 0x0000fa0000047ab9 */ /* 0x000fe20000000a00 */
[----:B------:R-:W-:Y:S01]  /*14930*/  IMAD R9, R9, UR7, R0 ;  /* 0x0000000709097c24 */ /* 0x000fe2000f8e0200 */
[----:B------:R-:W-:Y:S01]  /*14940*/  IADD3 R3, P0, R4, UR4, RZ ;  /* 0x0000000404037c10 */ /* 0x000fe2000ff1e0ff */
[----:B------:R-:W-:-:S03]  /*14950*/  UMOV UR4, 0xffffffff ;  /* 0xffffffff00047882 */ /* 0x000fc60000000000 */
[----:B------:R-:W-:Y:S02]  /*14960*/  IADD3.X R13, R5, UR5, R13, P0, !PT ;  /* 0x00000005050d7c10 */ /* 0x000fe400087fe40d */
[----:B------:R-:W-:Y:S01]  /*14970*/  IADD3.X R20, R7, UR9, R9, P1, !PT ;  /* 0x0000000907147c10 */ /* 0x000fe20008ffe409 */
[----:B------:R-:W-:Y:S06]  /*14980*/  BRA.DIV UR4, `(.L_x_1473) ;  /* 0x0000022204087947 */ /* 0x000fec000b800000 */
[----:B------:R0:W1:Y:S04]  /*14990*/  SHFL.IDX PT, R0, R13, RZ, 0x1e1f ;  /* 0x001e1fff0d007589 */ /* 0x00006800000e0000 */
[----:B------:R-:W2:Y:S04]  /*149a0*/  SHFL.IDX PT, R3, R3, RZ, 0x1e1f ;  /* 0x001e1fff03037589 */ /* 0x000ea800000e0000 */
[----:B------:R-:W3:Y:S04]  /*149b0*/  SHFL.IDX PT, R20, R20, RZ, 0x1e1f ;  /* 0x001e1fff14147589 */ /* 0x000ee800000e0000 */
[----:B------:R-:W0:Y:S02]  /*149c0*/  SHFL.IDX PT, R21, R21, RZ, 0x1e1f ;  /* 0x001e1fff15157589 */ /* 0x000e2400000e0000 */
.L_x_1766:
[----:B------:R-:W-:Y:S01]  /*149d0*/  IMAD R45, R193, R26, RZ ;  /* 0x0000001ac12d7224 */ /* 0x000fe200078e02ff */
[----:B------:R-:W-:Y:S01]  /*149e0*/  BSSY B1, `(.L_x_1474) ;  /* 0x0000038000017945 */ /* 0x000fe20003800000 */
[----:B------:R-:W-:Y:S02]  /*149f0*/  CS2R R4, SRZ ;  /* 0x0000000000047805 */ /* 0x000fe4000001ff00 */
[----:B------:R-:W-:Y:S02]  /*14a00*/  CS2R R6, SRZ ;  /* 0x0000000000067805 */ /* 0x000fe4000001ff00 */
[----:B------:R-:W-:Y:S02]  /*14a10*/  CS2R R8, SRZ ;  /* 0x0000000000087805 */ /* 0x000fe4000001ff00 */
[----:B------:R-:W-:Y:S02]  /*14a20*/  ISETP.GE.AND P0, PT, R10, R45, PT ;  /* 0x0000002d0a00720c */ /* 0x000fe40003f06270 */
[----:B------:R-:W-:-:S02]  /*14a30*/  CS2R R10, SRZ ;  /* 0x00000000000a7805 */ /* 0x000fc4000001ff00 */
[----:B0-----:R-:W-:Y:S02]  /*14a40*/  CS2R R12, SRZ ;  /* 0x00000000000c7805 */ /* 0x001fe4000001ff00 */
        /* <DEDUP_REMOVED lines=8> */
[C---:B------:R-:W-:Y:S01]  /*14ad0*/  VIADD R4, R22.reuse, 0x20 ;  /* 0x0000002016047836 */ /* 0x040fe20000000000 */
[----:B------:R-:W-:Y:S01]  /*14ae0*/  ULDC UR4, c[0x0][0x3f4] ;  /* 0x0000fd0000047ab9 */ /* 0x000fe20000000800 */
[C---:B------:R-:W-:Y:S01]  /*14af0*/  VIADD R5, R22.reuse, 0x40 ;  /* 0x0000004016057836 */ /* 0x040fe20000000000 */
[----:B------:R-:W-:Y:S02]  /*14b00*/  ISETP.GE.AND P2, PT, R22, UR4, PT ;  /* 0x0000000416007c0c */ /* 0x000fe4000bf46270 */
[----:B------:R-:W-:Y:S02]  /*14b10*/  CS2R R24, SRZ ;  /* 0x0000000000187805 */ /* 0x000fe4000001ff00 */
[----:B------:R-:W-:Y:S02]  /*14b20*/  ISETP.GE.AND P1, PT, R4, UR4, PT ;  /* 0x0000000404007c0c */ /* 0x000fe4000bf26270 */
[----:B------:R-:W-:Y:S02]  /*14b30*/  CS2R R26, SRZ ;  /* 0x00000000001a7805 */ /* 0x000fe4000001ff00 */
[----:B------:R-:W-:-:S02]  /*14b40*/  ISETP.GE.AND P0, PT, R5, UR4, PT ;  /* 0x0000000405007c0c */ /* 0x000fc4000bf06270 */
[----:B------:R-:W-:Y:S02]  /*14b50*/  CS2R R6, SRZ ;  /* 0x0000000000067805 */ /* 0x000fe4000001ff00 */
[----:B------:R-:W-:Y:S02]  /*14b60*/  CS2R R28, SRZ ;  /* 0x00000000001c7805 */ /* 0x000fe4000001ff00 */
[----:B------:R-:W-:Y:S02]  /*14b70*/  CS2R R30, SRZ ;  /* 0x00000000001e7805 */ /* 0x000fe4000001ff00 */
[----:B------:R-:W-:Y:S02]  /*14b80*/  @!P2 SHF.R.S32.HI R5, RZ, 0x1f, R22 ;  /* 0x0000001fff05a819 */ /* 0x000fe40000011416 */
[C---:B--2---:R-:W-:Y:S01]  /*14b90*/  @!P2 IADD3 R36, P3, R22.reuse, R3, RZ ;  /* 0x000000031624a210 */ /* 0x044fe20007f7e0ff */
[----:B------:R-:W-:Y:S01]  /*14ba0*/  @!P1 IMAD.SHL.U32 R42, R231, 0x10, RZ ;  /* 0x00000010e72a9824 */ /* 0x000fe200078e00ff */
[----:B------:R-:W-:Y:S01]  /*14bb0*/  @!P2 IADD3 R38, P4, R22, R21, RZ ;  /* 0x000000151626a210 */ /* 0x000fe20007f9e0ff */
[----:B------:R-:W-:-:S02]  /*14bc0*/  @!P0 IMAD.SHL.U32 R48, R233, 0x10, RZ ;  /* 0x00000010e9308824 */ /* 0x000fc400078e00ff */
[--C-:B-1----:R-:W-:Y:S01]  /*14bd0*/  @!P2 IMAD.X R37, R0, 0x1, R5.reuse, P3 ;  /* 0x000000010025a824 */ /* 0x102fe200018e0605 */
[-C--:B------:R-:W-:Y:S01]  /*14be0*/  @!P1 IADD3 R40, P5, R3, R42.reuse, RZ ;  /* 0x0000002a03289210 */ /* 0x080fe20007fbe0ff */
[----:B---3--:R-:W-:Y:S01]  /*14bf0*/  @!P2 IMAD.X R39, R20, 0x1, R5, P4 ;  /* 0x000000011427a824 */ /* 0x008fe200020e0605 */
[----:B------:R-:W-:Y:S02]  /*14c00*/  @!P1 SHF.R.S32.HI R5, RZ, 0x1f, R42 ;  /* 0x0000001fff059819 */ /* 0x000fe4000001142a */
[----:B------:R-:W-:Y:S02]  /*14c10*/  @!P1 IADD3 R42, P4, R21, R42, RZ ;  /* 0x0000002a152a9210 */ /* 0x000fe40007f9e0ff */
[----:B------:R-:W-:Y:S02]  /*14c20*/  CS2R R8, SRZ ;  /* 0x0000000000087805 */ /* 0x000fe4000001ff00 */
[-C--:B------:R-:W-:Y:S01]  /*14c30*/  @!P0 IADD3 R46, P3, R3, R48.reuse, RZ ;  /* 0x00000030032e8210 */ /* 0x080fe20007f7e0ff */
[--C-:B------:R-:W-:Y:S01]  /*14c40*/  @!P1 IMAD.X R41, R0, 0x1, R5.reuse, P5 ;  /* 0x0000000100299824 */ /* 0x100fe200028e0605 */
[----:B------:R-:W-:Y:S01]  /*14c50*/  @!P0 SHF.R.S32.HI R3, RZ, 0x1f, R48 ;  /* 0x0000001fff038819 */ /* 0x000fe20000011430 */
[----:B------:R-:W-:Y:S01]  /*14c60*/  @!P1 IMAD.X R43, R20, 0x1, R5, P4 ;  /* 0x00000001142b9824 */ /* 0x000fe200020e0605 */
[----:B------:R-:W-:-:S02]  /*14c70*/  @!P0 IADD3 R48, P5, R21, R48, RZ ;  /* 0x0000003015308210 */ /* 0x000fc40007fbe0ff */
[----:B------:R-:W-:Y:S02]  /*14c80*/  CS2R R4, SRZ ;  /* 0x0000000000047805 */ /* 0x000fe4000001ff00 */
[----:B------:R-:W-:Y:S02]  /*14c90*/  CS2R R10, SRZ ;  /* 0x00000000000a7805 */ /* 0x000fe4000001ff00 */
[----:B------:R-:W-:Y:S02]  /*14ca0*/  CS2R R32, SRZ ;  /* 0x0000000000207805 */ /* 0x000fe4000001ff00 */
[----:B------:R-:W-:Y:S02]  /*14cb0*/  CS2R R34, SRZ ;  /* 0x0000000000227805 */ /* 0x000fe4000001ff00 */
[----:B------:R-:W-:Y:S02]  /*14cc0*/  CS2R R12, SRZ ;  /* 0x00000000000c7805 */ /* 0x000fe4000001ff00 */
[----:B------:R-:W-:Y:S01]  /*14cd0*/  CS2R R14, SRZ ;  /* 0x00000000000e7805 */ /* 0x000fe2000001ff00 */
[--C-:B------:R-:W-:Y:S01]  /*14ce0*/  @!P0 IMAD.X R47, R0, 0x1, R3.reuse, P3 ;  /* 0x00000001002f8824 */ /* 0x100fe200018e0603 */
[----:B------:R0:W5:Y:S01]  /*14cf0*/  @!P2 LD.E.128 R24, desc[UR60][R36.64] ;  /* 0x0000003c2418a980 */ /* 0x000162000c101d00 */
[----:B------:R-:W-:-:S03]  /*14d00*/  @!P0 IMAD.X R49, R20, 0x1, R3, P5 ;  /* 0x0000000114318824 */ /* 0x000fc600028e0603 */
[----:B------:R0:W5:Y:S04]  /*14d10*/  @!P2 LD.E.128 R4, desc[UR60][R38.64] ;  /* 0x0000003c2604a980 */ /* 0x000168000c101d00 */
[----:B------:R0:W5:Y:S04]  /*14d20*/  @!P1 LD.E.128 R28, desc[UR60][R40.64] ;  /* 0x0000003c281c9980 */ /* 0x000168000c101d00 */
[----:B------:R0:W5:Y:S04]  /*14d30*/  @!P1 LD.E.128 R8, desc[UR60][R42.64] ;  /* 0x0000003c2a089980 */ /* 0x000168000c101d00 */
[----:B------:R0:W5:Y:S04]  /*14d40*/  @!P0 LD.E.128 R32, desc[UR60][R46.64] ;  /* 0x0000003c2e208980 */ /* 0x000168000c101d00 */
[----:B------:R0:W5:Y:S02]  /*14d50*/  @!P0 LD.E.128 R12, desc[UR60][R48.64] ;  /* 0x0000003c300c8980 */ /* 0x000164000c101d00 */
.L_x_1475:
[----:B------:R-:W-:Y:S05]  /*14d60*/  BSYNC B1 ;  /* 0x0000000000017941 */ /* 0x000fea0003800000 */
.L_x_1474:
        /* <DEDUP_REMOVED lines=10> */
.L_x_1767:
[----:B------:R-:W-:Y:S05]  /*14e10*/  BSYNC B1 ;  /* 0x0000000000017941 */ /* 0x000fea0003800000 */
.L_x_1476:
[----:B------:R-:W-:Y:S05]  /*14e20*/  @P1 BRA `(.L_x_1462) ;  /* 0x0000002c00e41947 */ /* 0x000fea0003800000 */
[----:B-1----:R-:W1:Y:S01]  /*14e30*/  LDC R0, c[0x0][0x3f4] ;  /* 0x0000fd00ff007b82 */ /* 0x002e620000000800 */
[C---:B------:R-:W-:Y:S01]  /*14e40*/  VIADD R3, R22.reuse, 0x20 ;  /* 0x0000002016037836 */ /* 0x040fe20000000000 */
[----:B------:R-:W-:Y:S01]  /*14e50*/  BSSY B1, `(.L_x_1478) ;  /* 0x00000fd000017945 */ /* 0x000fe20003800000 */
[C---:B--2---:R-:W-:Y:S01]  /*14e60*/  VIADD R21, R22.reuse, 0x40 ;  /* 0x0000004016157836 */ /* 0x044fe20000000000 */
[-C--:B-1----:R-:W-:Y:S02]  /*14e70*/  ISETP.GE.AND P0, PT, R22, R0.reuse, PT ;  /* 0x000000001600720c */ /* 0x082fe40003f06270 */
[-C--:B------:R-:W-:Y:S02]  /*14e80*/  ISETP.GE.AND P1, PT, R3, R0.reuse, PT ;  /* 0x000000000300720c */ /* 0x080fe40003f26270 */
[----:B------:R-:W-:-:S09]  /*14e90*/  ISETP.GE.AND P2, PT, R21, R0, PT ;  /* 0x000000001500720c */ /* 0x000fd20003f46270 */
[----:B------:R-:W-:Y:S05]  /*14ea0*/  @P0 BRA `(.L_x_1479) ;  /* 0x0000000c00dc0947 */ /* 0x000fea0003800000 */
[----:B------:R-:W2:Y:S01]  /*14eb0*/  LDL R68, [R1+0x8] ;  /* 0x0000080001447983 */ /* 0x000ea20000100800 */
[----:B-----5:R-:W-:Y:S02]  /*14ec0*/  SHF.R.U32.HI R3, RZ, 0x8, R24 ;  /* 0x00000008ff037819 */ /* 0x020fe40000011618 */
[----:B---3--:R-:W-:Y:S02]  /*14ed0*/  LOP3.LUT R20, R24, 0xff, RZ, 0xc0, !PT ;  /* 0x000000ff18147812 */ /* 0x008fe400078ec0ff */
[----:B------:R-:W-:Y:S02]  /*14ee0*/  LOP3.LUT R21, R3, 0xff, RZ, 0xc0, !PT ;  /* 0x000000ff03157812 */ /* 0x000fe400078ec0ff */
[----:B------:R-:W-:Y:S02]  /*14ef0*/  LEA.HI R3, R0, R232, RZ, 0x1c ;  /* 0x000000e800037211 */ /* 0x000fe400078fe0ff */
[----:B------:R-:W-:Y:S02]  /*14f00*/  PRMT R45, R21, 0x7604, R20 ;  /* 0x00007604152d7816 */ /* 0x000fe40000000014 */
[----:B0-----:R-:W-:-:S02]  /*14f10*/  SHF.R.U32.HI R39, RZ, 0x8, R26 ;  /* 0x00000008ff277819 */ /* 0x001fc4000001161a */
[----:B------:R-:W-:Y:S02]  /*14f20*/  SHF.R.S32.HI R20, RZ, 0x1f, R3 ;  /* 0x0000001fff147819 */ /* 0x000fe40000011403 */
[----:B------:R-:W-:Y:S02]  /*14f30*/  SHF.R.U32.HI R37, RZ, 0x8, R25 ;  /* 0x00000008ff257819 */ /* 0x000fe40000011619 */
[----:B------:R-:W-:Y:S02]  /*14f40*/  LOP3.LUT R38, R26, 0xff, RZ, 0xc0, !PT ;  /* 0x000000ff1a267812 */ /* 0x000fe400078ec0ff */
[----:B------:R-:W-:Y:S02]  /*14f50*/  LOP3.LUT R39, R39, 0xff, RZ, 0xc0, !PT ;  /* 0x000000ff27277812 */ /* 0x000fe400078ec0ff */
[----:B------:R-:W-:Y:S01]  /*14f60*/  LEA.HI R21, R20, R3, RZ, 0x2 ;  /* 0x0000000314157211 */ /* 0x000fe200078f10ff */
[----:B------:R-:W-:Y:S01]  /*14f70*/  IMAD.SHL.U32 R3, R3, 0x10, RZ ;  /* 0x0000001003037824 */ /* 0x000fe200078e00ff */
[----:B------:R-:W-:-:S02]  /*14f80*/  LOP3.LUT R36, R25, 0xff, RZ, 0xc0, !PT ;  /* 0x000000ff19247812 */ /* 0x000fc400078ec0ff */
[----:B------:R-:W-:Y:S01]  /*14f90*/  LOP3.LUT R37, R37, 0xff, RZ, 0xc0, !PT ;  /* 0x000000ff25257812 */ /* 0x000fe200078ec0ff */
[----:B------:R-:W-:Y:S01]  /*14fa0*/  IMAD.SHL.U32 R21, R21, 0x800, RZ ;  /* 0x0000080015157824 */ /* 0x000fe200078e00ff */
[----:B------:R-:W-:Y:S02]  /*14fb0*/  PRMT R47, R39, 0x7604, R38 ;  /* 0x00007604272f7816 */ /* 0x000fe40000000026 */
[----:B------:R-:W-:Y:S02]  /*14fc0*/  SHF.R.U32.HI R39, RZ, 0x8, R27 ;  /* 0x00000008ff277819 */ /* 0x000fe4000001161b */
[----:B------:R-:W-:Y:S02]  /*14fd0*/  LOP3.LUT R20, R204, 0x30, R3, 0xf8, !PT ;  /* 0x00000030cc147812 */ /* 0x000fe400078ef803 */
[----:B------:R-:W-:Y:S02]  /*14fe0*/  PRMT R46, R37, 0x7604, R36 ;  /* 0x00007604252e7816 */ /* 0x000fe40000000024 */
[----:B------:R-:W-:-:S02]  /*14ff0*/  LOP3.LUT R36, R27, 0xff, RZ, 0xc0, !PT ;  /* 0x000000ff1b247812 */ /* 0x000fc400078ec0ff */
[----:B------:R-:W-:Y:S02]  /*15000*/  LOP3.LUT R3, R39, 0xff, RZ, 0xc0, !PT ;  /* 0x000000ff27037812 */ /* 0x000fe400078ec0ff */
[----:B------:R-:W-:Y:S02]  /*15010*/  LOP3.LUT R20, R20, R205, RZ, 0x3c, !PT ;  /* 0x000000cd14147212 */ /* 0x000fe400078e3cff */
[----:B------:R-:W-:Y:S02]  /*15020*/  LOP3.LUT R21, R21, 0xffffe000, RZ, 0xc0, !PT ;  /* 0xffffe00015157812 */ /* 0x000fe400078ec0ff */
[----:B------:R-:W-:Y:S02]  /*15030*/  PRMT R48, R3, 0x7604, R36 ;  /* 0x0000760403307816 */ /* 0x000fe40000000024 */
[----:B------:R-:W-:Y:S02]  /*15040*/  IADD3 R3, R20, R206, R21 ;  /* 0x000000ce14037210 */ /* 0x000fe40007ffe015 */
[----:B------:R-:W-:-:S02]  /*15050*/  SHF.R.U32.HI R38, RZ, 0x8, R4 ;  /* 0x00000008ff267819 */ /* 0x000fc40000011604 */
[----:B------:R-:W-:Y:S01]  /*15060*/  LOP3.LUT R37, R4, 0xff, RZ, 0xc0, !PT ;  /* 0x000000ff04257812 */ /* 0x000fe200078ec0ff */
[----:B------:R-:W-:Y:S01]  /*15070*/  IMAD.IADD R3, R16, 0x1, R3 ;  /* 0x0000000110037824 */ /* 0x000fe200078e0203 */
[----:B------:R-:W-:Y:S02]  /*15080*/  LOP3.LUT R38, R38, 0xff, RZ, 0xc0, !PT ;  /* 0x000000ff26267812 */ /* 0x000fe400078ec0ff */
[----:B------:R-:W-:Y:S02]  /*15090*/  SHF.R.U32.HI R21, RZ, 0x8, R5 ;  /* 0x00000008ff157819 */ /* 0x000fe40000011605 */
[----:B------:R-:W0:Y:S01]  /*150a0*/  LDS.128 R40, [R3+0x14400] ;  /* 0x0144000003287984 */ /* 0x000e220000000c00 */
[----:B------:R-:W-:Y:S02]  /*150b0*/  PRMT R53, R38, 0x7604, R37 ;  /* 0x0000760426357816 */ /* 0x000fe40000000025 */
[----:B------:R-:W-:Y:S02]  /*150c0*/  SHF.R.U32.HI R50, RZ, 0x8, R6 ;  /* 0x00000008ff327819 */ /* 0x000fe40000011606 */
[----:B------:R-:W-:-:S02]  /*150d0*/  LOP3.LUT R20, R5, 0xff, RZ, 0xc0, !PT ;  /* 0x000000ff05147812 */ /* 0x000fc400078ec0ff */
[----:B------:R-:W-:Y:S02]  /*150e0*/  LOP3.LUT R21, R21, 0xff, RZ, 0xc0, !PT ;  /* 0x000000ff15157812 */ /* 0x000fe400078ec0ff */
[----:B------:R-:W-:Y:S02]  /*150f0*/  LOP3.LUT R49, R6, 0xff, RZ, 0xc0, !PT ;  /* 0x000000ff06317812 */ /* 0x000fe400078ec0ff */
[----:B------:R-:W-:Y:S02]  /*15100*/  LOP3.LUT R50, R50, 0xff, RZ, 0xc0, !PT ;  /* 0x000000ff32327812 */ /* 0x000fe400078ec0ff */
[----:B------:R-:W-:Y:S02]  /*15110*/  PRMT R20, R21, 0x7604, R20 ;  /* 0x0000760415147816 */ /* 0x000fe40000000014 */
[----:B------:R-:W-:Y:S02]  /*15120*/  SHF.R.U32.HI R55, RZ, 0x10, R5 ;  /* 0x00000010ff377819 */ /* 0x000fe40000011605 */
[----:B------:R-:W-:-:S02]  /*15130*/  SHF.R.U32.HI R21, RZ, 0x10, R25 ;  /* 0x00000010ff157819 */ /* 0x000fc40000011619 */
[----:B------:R-:W-:Y:S01]  /*15140*/  PRMT R57, R50, 0x7604, R49 ;  /* 0x0000760432397816 */ /* 0x000fe20000000031 */
[----:B------:R-:W-:Y:S01]  /*15150*/  IMAD.U32 R55, R55, 0x10000, RZ ;  /* 0x0001000037377824 */ /* 0x000fe200078e00ff */
[----:B------:R-:W-:Y:S01]  /*15160*/  SHF.R.U32.HI R49, RZ, 0x10, R27 ;  /* 0x00000010ff317819 */ /* 0x000fe2000001161b */
[----:B------:R-:W-:Y:S01]  /*15170*/  IMAD.U32 R21, R21, 0x10000, RZ ;  /* 0x0001000015157824 */ /* 0x000fe200078e00ff */
[----:B------:R-:W-:Y:S02]  /*15180*/  SHF.R.U32.HI R52, RZ, 0x8, R7 ;  /* 0x00000008ff347819 */ /* 0x000fe40000011607 */
[----:B------:R-:W-:Y:S01]  /*15190*/  LOP3.LUT R51, R7, 0xff, RZ, 0xc0, !PT ;  /* 0x000000ff07337812 */ /* 0x000fe200078ec0ff */
[----:B------:R-:W-:Y:S01]  /*151a0*/  IMAD.U32 R49, R49, 0x10000, RZ ;  /* 0x0001000031317824 */ /* 0x000fe200078e00ff */
[----:B------:R-:W-:Y:S02]  /*151b0*/  LOP3.LUT R52, R52, 0xff, RZ, 0xc0, !PT ;  /* 0x000000ff34347812 */ /* 0x000fe400078ec0ff */
[----:B------:R-:W-:-:S02]  /*151c0*/  LOP3.LUT R55, R20, 0xff0000, R55, 0xf8, !PT ;  /* 0x00ff000014377812 */ /* 0x000fc400078ef837 */
[----:B------:R-:W-:Y:S02]  /*151d0*/  LOP3.LUT R21, R46, 0xff0000, R21, 0xf8, !PT ;  /* 0x00ff00002e157812 */ /* 0x000fe400078ef815 */
[----:B------:R-:W-:Y:S02]  /*151e0*/  PRMT R52, R52, 0x7604, R51 ;  /* 0x0000760434347816 */ /* 0x000fe40000000033 */
[----:B------:R-:W-:Y:S02]  /*151f0*/  SHF.R.U32.HI R59, RZ, 0x10, R7 ;  /* 0x00000010ff3b7819 */ /* 0x000fe40000011607 */
[----:B------:R-:W-:Y:S02]  /*15200*/  LOP3.LUT R51, R48, 0xff0000, R49, 0xf8, !PT ;  /* 0x00ff000030337812 */ /* 0x000fe400078ef831 */
[----:B------:R-:W-:Y:S01]  /*15210*/  LOP3.LUT R47, R47, 0xff0000, R26, 0xf8, !PT ;  /* 0x00ff00002f2f7812 */ /* 0x000fe200078ef81a */
[----:B------:R-:W-:Y:S01]  /*15220*/  IMAD.U32 R59, R59, 0x10000, RZ ;  /* 0x000100003b3b7824 */ /* 0x000fe200078e00ff */
[----:B------:R-:W-:-:S02]  /*15230*/  LOP3.LUT R55, R55, 0xff000000, R5, 0xf8, !PT ;  /* 0xff00000037377812 */ /* 0x000fc400078ef805 */
[----:B------:R-:W-:Y:S02]  /*15240*/  LOP3.LUT R50, R21, 0xff000000, R25, 0xf8, !PT ;  /* 0xff00000015327812 */ /* 0x000fe400078ef819 */
[----:B------:R-:W-:Y:S02]  /*15250*/  LOP3.LUT R21, R53, 0xff0000, R4, 0xf8, !PT ;  /* 0x00ff000035157812 */ /* 0x000fe400078ef804 */
[----:B------:R-:W-:Y:S02]  /*15260*/  LOP3.LUT R45, R45, 0xff0000, R24, 0xf8, !PT ;  /* 0x00ff00002d2d7812 */ /* 0x000fe400078ef818 */
[----:B------:R-:W-:Y:S02]  /*15270*/  LOP3.LUT R53, R51, 0xff000000, R27, 0xf8, !PT ;  /* 0xff00000033357812 */ /* 0x000fe400078ef81b */
[----:B------:R-:W-:Y:S02]  /*15280*/  LOP3.LUT R20, R47, 0xff000000, R26, 0xf8, !PT ;  /* 0xff0000002f147812 */ /* 0x000fe400078ef81a */
[----:B------:R-:W-:-:S02]  /*15290*/  F2FP.F16.E4M3.UNPACK_B R56, R55 ;  /* 0x00000037ff38723e */ /* 0x000fc400020006ff */
[-C--:B0-----:R-:W-:Y:S02]  /*152a0*/  F2FP.F16.E4M3.UNPACK_B R27, R41.reuse ;  /* 0x00000029ff1b723e */ /* 0x081fe400020006ff */
[----:B------:R-:W-:Y:S01]  /*152b0*/  F2FP.F16.E4M3.UNPACK_B R26, R50 ;  /* 0x00000032ff1a723e */ /* 0x000fe200020006ff */
[----:B------:R-:W-:Y:S01]  /*152c0*/  HADD2.F32 R58, -RZ, R56.H0_H0 ;  /* 0x20000038ff3a7230 */ /* 0x000fe20000004100 */
[----:B------:R-:W-:Y:S01]  /*152d0*/  LOP3.LUT R49, R45, 0xff000000, R24, 0xf8, !PT ;  /* 0xff0000002d317812 */ /* 0x000fe200078ef818 */
[----:B------:R-:W-:Y:S01]  /*152e0*/  HADD2.F32 R5, -RZ, R27.H0_H0 ;  /* 0x2000001bff057230 */ /* 0x000fe20000004100 */
[----:B------:R-:W-:Y:S01]  /*152f0*/  LOP3.LUT R59, R52, 0xff0000, R59, 0xf8, !PT ;  /* 0x00ff0000343b7812 */ /* 0x000fe200078ef83b */
[----:B------:R-:W-:Y:S01]  /*15300*/  HADD2.F32 R52, -RZ, R26.H0_H0 ;  /* 0x2000001aff347230 */ /* 0x000fe20000004100 */
[----:B------:R-:W-:Y:S02]  /*15310*/  F2FP.F16.E4M3.UNPACK_B R46, R41.H1 ;  /* 0x00000029ff2e723e */ /* 0x000fe400030006ff */
[C---:B------:R-:W-:Y:S01]  /*15320*/  FMUL.FTZ R60, R5.reuse, R58 ;  /* 0x0000003a053c7220 */ /* 0x040fe20000410000 */
[----:B------:R-:W-:Y:S01]  /*15330*/  F2FP.F16.E4M3.UNPACK_B R50, R50.H1 ;  /* 0x00000032ff32723e */ /* 0x000fe200030006ff */
[----:B------:R-:W-:Y:S01]  /*15340*/  FMUL.FTZ R51, R5, R52 ;  /* 0x0000003405337220 */ /* 0x000fe20000410000 */
[----:B------:R-:W-:-:S02]  /*15350*/  LOP3.LUT R57, R57, 0xff0000, R6, 0xf8, !PT ;  /* 0x00ff000039397812 */ /* 0x000fc400078ef806 */
[----:B------:R-:W-:Y:S02]  /*15360*/  LOP3.LUT R59, R59, 0xff000000, R7, 0xf8, !PT ;  /* 0xff0000003b3b7812 */ /* 0x000fe400078ef807 */
[-C--:B------:R-:W-:Y:S02]  /*15370*/  F2FP.F16.E4M3.UNPACK_B R47, R43.reuse ;  /* 0x0000002bff2f723e */ /* 0x080fe400020006ff */
[----:B------:R-:W-:Y:S02]  /*15380*/  F2FP.F16.E4M3.UNPACK_B R48, R43.H1 ;  /* 0x0000002bff30723e */ /* 0x000fe400030006ff */
[-C--:B------:R-:W-:Y:S02]  /*15390*/  F2FP.F16.E4M3.UNPACK_B R7, R42.reuse ;  /* 0x0000002aff07723e */ /* 0x080fe400020006ff */
[----:B------:R-:W-:Y:S01]  /*153a0*/  F2FP.F16.E4M3.UNPACK_B R43, R42.H1 ;  /* 0x0000002aff2b723e */ /* 0x000fe200030006ff */
[--C-:B------:R-:W-:Y:S01]  /*153b0*/  HADD2.F32 R42, -RZ, R46.reuse.H0_H0 ;  /* 0x2000002eff2a7230 */ /* 0x100fe20000004100 */
[----:B------:R-:W-:Y:S01]  /*153c0*/  F2FP.F16.E4M3.UNPACK_B R55, R55.H1 ;  /* 0x00000037ff37723e */ /* 0x000fe200030006ff */
[----:B------:R-:W-:Y:S01]  /*153d0*/  HADD2.F32 R46, -RZ, R46.H1_H1 ;  /* 0x3000002eff2e7230 */ /* 0x000fe20000004100 */
[----:B------:R-:W-:Y:S01]  /*153e0*/  LOP3.LUT R6, R57, 0xff000000, R6, 0xf8, !PT ;  /* 0xff00000039067812 */ /* 0x000fe200078ef806 */
[----:B------:R-:W-:Y:S01]  /*153f0*/  HADD2.F32 R57, -RZ, R56.H1_H1 ;  /* 0x30000038ff397230 */ /* 0x000fe20000004100 */
[----:B------:R-:W-:Y:S01]  /*15400*/  LOP3.LUT R54, R21, 0xff000000, R4, 0xf8, !PT ;  /* 0xff00000015367812 */ /* 0x000fe200078ef804 */
[--C-:B------:R-:W-:Y:S01]  /*15410*/  HADD2.F32 R56, -RZ, R55.reuse.H0_H0 ;  /* 0x20000037ff387230 */ /* 0x100fe20000004100 */
[-C--:B------:R-:W-:Y:S01]  /*15420*/  F2FP.F16.E4M3.UNPACK_B R41, R40.reuse ;  /* 0x00000028ff29723e */ /* 0x080fe200020006ff */
[----:B------:R-:W-:Y:S01]  /*15430*/  HADD2.F32 R55, -RZ, R55.H1_H1 ;  /* 0x30000037ff377230 */ /* 0x000fe20000004100 */
[----:B------:R-:W-:Y:S01]  /*15440*/  F2FP.F16.E4M3.UNPACK_B R40, R40.H1 ;  /* 0x00000028ff28723e */ /* 0x000fe200030006ff */
[----:B--2---:R-:W0:Y:S02]  /*15450*/  LDS.128 R36, [R68+0x14400] ;  /* 0x0144000044247984 */ /* 0x004e240000000c00 */
[----:B0-----:R-:W-:-:S02]  /*15460*/  F2FP.F16.E4M3.UNPACK_B R24, R37 ;  /* 0x00000025ff18723e */ /* 0x001fc400020006ff */
[----:B------:R-:W-:Y:S02]  /*15470*/  F2FP.F16.E4M3.UNPACK_B R37, R37.H1 ;  /* 0x00000025ff25723e */ /* 0x000fe400030006ff */
[-C--:B------:R-:W-:Y:S01]  /*15480*/  F2FP.F16.E4M3.UNPACK_B R45, R39.reuse ;  /* 0x00000027ff2d723e */ /* 0x080fe200020006ff */
[----:B------:R-:W-:Y:S01]  /*15490*/  HADD2.F32 R25, -RZ, R24.H0_H0 ;  /* 0x20000018ff197230 */ /* 0x000fe20000004100 */
[----:B------:R-:W-:Y:S02]  /*154a0*/  F2FP.F16.E4M3.UNPACK_B R39, R39.H1 ;  /* 0x00000027ff27723e */ /* 0x000fe400030006ff */
[----:B------:R-:W-:Y:S02]  /*154b0*/  F2FP.F16.E4M3.UNPACK_B R21, R36 ;  /* 0x00000024ff15723e */ /* 0x000fe400020006ff */
[C---:B------:R-:W-:Y:S01]  /*154c0*/  FFMA.FTZ R5, R25.reuse, R52, -R60 ;  /* 0x0000003419057223 */ /* 0x040fe2000001083c */
[----:B------:R-:W-:Y:S01]  /*154d0*/  FFMA.FTZ R25, R25, R58, R51 ;  /* 0x0000003a19197223 */ /* 0x000fe20000010033 */
[----:B------:R-:W-:-:S02]  /*154e0*/  HADD2.F32 R51, -RZ, R26.H1_H1 ;  /* 0x3000001aff337230 */ /* 0x000fc40000004100 */
[C---:B------:R-:W-:Y:S01]  /*154f0*/  FMUL.FTZ R60, R42.reuse, R56 ;  /* 0x000000382a3c7220 */ /* 0x040fe20000410000 */
[----:B------:R-:W-:Y:S01]  /*15500*/  HADD2.F32 R26, -RZ, R24.H1_H1 ;  /* 0x30000018ff1a7230 */ /* 0x000fe20000004100 */
[----:B------:R-:W-:Y:S01]  /*15510*/  F2FP.F16.E4M3.UNPACK_B R36, R36.H1 ;  /* 0x00000024ff24723e */ /* 0x000fe200030006ff */
[----:B------:R-:W-:Y:S01]  /*15520*/  HADD2.F32 R52, -RZ, R50.H0_H0 ;  /* 0x20000032ff347230 */ /* 0x000fe20000004100 */
[-C--:B------:R-:W-:Y:S01]  /*15530*/  F2FP.F16.E4M3.UNPACK_B R4, R38.reuse ;  /* 0x00000026ff04723e */ /* 0x080fe200020006ff */
[----:B------:R-:W-:Y:S01]  /*15540*/  HADD2.F32 R24, -RZ, R27.H1_H1 ;  /* 0x3000001bff187230 */ /* 0x000fe20000004100 */
[----:B------:R-:W-:Y:S01]  /*15550*/  F2FP.F16.E4M3.UNPACK_B R38, R38.H1 ;  /* 0x00000026ff26723e */ /* 0x000fe200030006ff */
[----:B------:R-:W-:Y:S02]  /*15560*/  HADD2.F32 R27, -RZ, R37.H0_H0 ;  /* 0x20000025ff1b7230 */ /* 0x000fe40000004100 */
[----:B------:R-:W-:Y:S01]  /*15570*/  FMUL.FTZ R63, R42, R52 ;  /* 0x000000342a3f7220 */ /* 0x000fe20000410000 */
[----:B------:R-:W-:-:S02]  /*15580*/  HADD2.F32 R42, -RZ, R47.H0_H0 ;  /* 0x2000002fff2a7230 */ /* 0x000fc40000004100 */
[C---:B------:R-:W-:Y:S01]  /*15590*/  FMUL.FTZ R61, R24.reuse, R57 ;  /* 0x00000039183d7220 */ /* 0x040fe20000410000 */
[----:B------:R-:W-:Y:S01]  /*155a0*/  FMUL.FTZ R58, R24, R51 ;  /* 0x00000033183a7220 */ /* 0x000fe20000410000 */
[C---:B------:R-:W-:Y:S01]  /*155b0*/  FFMA.FTZ R63, R27.reuse, R56, R63 ;  /* 0x000000381b3f7223 */ /* 0x040fe2000001003f */
[----:B------:R-:W-:Y:S01]  /*155c0*/  F2FP.F16.E4M3.UNPACK_B R56, R59 ;  /* 0x0000003bff38723e */ /* 0x000fe200020006ff */
[C---:B------:R-:W-:Y:S01]  /*155d0*/  FFMA.FTZ R24, R26.reuse, R51, -R61 ;  /* 0x000000331a187223 */ /* 0x040fe2000001083d */
[----:B------:R-:W-:Y:S01]  /*155e0*/  F2FP.F16.E4M3.UNPACK_B R51, R53 ;  /* 0x00000035ff33723e */ /* 0x000fe200020006ff */
[----:B------:R-:W-:Y:S01]  /*155f0*/  FFMA.FTZ R26, R26, R57, R58 ;  /* 0x000000391a1a7223 */ /* 0x000fe2000001003a */
[----:B------:R-:W-:Y:S01]  /*15600*/  FFMA.FTZ R60, R27, R52, -R60 ;  /* 0x000000341b3c7223 */ /* 0x000fe2000001083c */
[----:B------:R-:W-:Y:S02]  /*15610*/  HADD2.F32 R57, -RZ, R56.H0_H0 ;  /* 0x20000038ff397230 */ /* 0x000fe40000004100 */
[----:B------:R-:W-:Y:S01]  /*15620*/  FMUL.FTZ R58, R46, R55 ;  /* 0x000000372e3a7220 */ /* 0x000fe20000410000 */
[----:B------:R-:W-:Y:S01]  /*15630*/  HADD2.F32 R52, -RZ, R51.H0_H0 ;  /* 0x20000033ff347230 */ /* 0x000fe20000004100 */
[----:B------:R-:W-:Y:S01]  /*15640*/  F2FP.F16.E4M3.UNPACK_B R59, R59.H1 ;  /* 0x0000003bff3b723e */ /* 0x000fe200030006ff */
[----:B------:R-:W-:-:S02]  /*15650*/  HADD2.F32 R50, -RZ, R50.H1_H1 ;  /* 0x30000032ff327230 */ /* 0x000fc40000004100 */
[CC--:B------:R-:W-:Y:S01]  /*15660*/  FMUL.FTZ R62, R42.reuse, R57.reuse ;  /* 0x000000392a3e7220 */ /* 0x0c0fe20000410000 */
[----:B------:R-:W-:Y:S02]  /*15670*/  HADD2.F32 R27, -RZ, R45.H0_H0 ;  /* 0x2000002dff1b7230 */ /* 0x000fe40000004100 */
[----:B------:R-:W-:Y:S01]  /*15680*/  FMUL.FTZ R42, R42, R52 ;  /* 0x000000342a2a7220 */ /* 0x000fe20000410000 */
[----:B------:R-:W-:Y:S02]  /*15690*/  HADD2.F32 R37, -RZ, R37.H1_H1 ;  /* 0x30000025ff257230 */ /* 0x000fe40000004100 */
[----:B------:R-:W-:Y:S01]  /*156a0*/  FMUL.FTZ R46, R46, R50 ;  /* 0x000000322e2e7220 */ /* 0x000fe20000410000 */
[----:B------:R-:W-:Y:S02]  /*156b0*/  HADD2.F32 R56, -RZ, R56.H1_H1 ;  /* 0x30000038ff387230 */ /* 0x000fe40000004100 */
[----:B------:R-:W-:Y:S01]  /*156c0*/  FFMA.FTZ R57, R27, R57, R42 ;  /* 0x000000391b397223 */ /* 0x000fe2000001002a */
[----:B------:R-:W-:Y:S01]  /*156d0*/  HADD2.F32 R47, -RZ, R47.H1_H1 ;  /* 0x3000002fff2f7230 */ /* 0x000fe20000004100 */
[----:B------:R-:W-:Y:S01]  /*156e0*/  F2FP.F16.E4M3.UNPACK_B R53, R53.H1 ;  /* 0x00000035ff35723e */ /* 0x000fe200030006ff */
[----:B------:R-:W-:-:S02]  /*156f0*/  HADD2.F32 R42, -RZ, R51.H1_H1 ;  /* 0x30000033ff2a7230 */ /* 0x000fc40000004100 */
[C---:B------:R-:W-:Y:S01]  /*15700*/  FFMA.FTZ R61, R37.reuse, R50, -R58 ;  /* 0x00000032253d7223 */ /* 0x040fe2000001083a */
[----:B------:R-:W-:Y:S01]  /*15710*/  FFMA.FTZ R58, R37, R55, R46 ;  /* 0x00000037253a7223 */ /* 0x000fe2000001002e */
[----:B------:R-:W-:Y:S01]  /*15720*/  FFMA.FTZ R62, R27, R52, -R62 ;  /* 0x000000341b3e7223 */ /* 0x000fe2000001083e */
[----:B------:R-:W-:Y:S02]  /*15730*/  HADD2.F32 R45, -RZ, R45.H1_H1 ;  /* 0x3000002dff2d7230 */ /* 0x000fe40000004100 */
[C---:B------:R-:W-:Y:S01]  /*15740*/  FMUL.FTZ R52, R47.reuse, R56 ;  /* 0x000000382f347220 */ /* 0x040fe20000410000 */
[----:B------:R-:W-:Y:S02]  /*15750*/  HADD2.F32 R50, -RZ, R59.H0_H0 ;  /* 0x2000003bff327230 */ /* 0x000fe40000004100 */
[-C--:B------:R-:W-:Y:S01]  /*15760*/  FMUL.FTZ R47, R47, R42.reuse ;  /* 0x0000002a2f2f7220 */ /* 0x080fe20000410000 */
[----:B------:R-:W-:Y:S02]  /*15770*/  HADD2.F32 R37, -RZ, R48.H0_H0 ;  /* 0x20000030ff257230 */ /* 0x000fe40000004100 */
[----:B------:R-:W-:Y:S01]  /*15780*/  FFMA.FTZ R55, R45, R42, -R52 ;  /* 0x0000002a2d377223 */ /* 0x000fe20000010834 */
[----:B------:R-:W-:-:S02]  /*15790*/  HADD2.F32 R46, -RZ, R53.H0_H0 ;  /* 0x20000035ff2e7230 */ /* 0x000fc40000004100 */
[----:B------:R-:W-:Y:S01]  /*157a0*/  FFMA.FTZ R56, R45, R56, R47 ;  /* 0x000000382d387223 */ /* 0x000fe2000001002f */
[----:B------:R-:W-:Y:S02]  /*157b0*/  HADD2.F32 R27, -RZ, R39.H0_H0 ;  /* 0x20000027ff1b7230 */ /* 0x000fe40000004100 */
[C---:B------:R-:W-:Y:S01]  /*157c0*/  FMUL.FTZ R64, R37.reuse, R50 ;  /* 0x0000003225407220 */ /* 0x040fe20000410000 */
[----:B------:R-:W-:Y:S01]  /*157d0*/  F2FP.F16.E4M3.UNPACK_B R45, R54.H1 ;  /* 0x00000036ff2d723e */ /* 0x000fe200030006ff */
[-C--:B------:R-:W-:Y:S01]  /*157e0*/  FMUL.FTZ R37, R37, R46.reuse ;  /* 0x0000002e25257220 */ /* 0x080fe20000410000 */
[-C--:B------:R-:W-:Y:S01]  /*157f0*/  F2FP.F16.E4M3.UNPACK_B R42, R49.reuse.H1 ;  /* 0x00000031ff2a723e */ /* 0x080fe200030006ff */
[----:B------:R-:W-:Y:S02]  /*15800*/  HADD2.F32 R53, -RZ, R53.H1_H1 ;  /* 0x30000035ff357230 */ /* 0x000fe40000004100 */
[C---:B------:R-:W-:Y:S01]  /*15810*/  FFMA.FTZ R64, R27.reuse, R46, -R64 ;  /* 0x0000002e1b407223 */ /* 0x040fe20000010840 */
[----:B------:R-:W-:Y:S01]  /*15820*/  FFMA.FTZ R65, R27, R50, R37 ;  /* 0x000000321b417223 */ /* 0x000fe20000010025 */
[----:B------:R-:W-:Y:S01]  /*15830*/  HADD2.F32 R59, -RZ, R59.H1_H1 ;  /* 0x3000003bff3b7230 */ /* 0x000fe20000004100 */
[----:B------:R-:W-:Y:S01]  /*15840*/  F2FP.F16.E4M3.UNPACK_B R54, R54 ;  /* 0x00000036ff36723e */ /* 0x000fe200020006ff */
[----:B------:R-:W-:Y:S01]  /*15850*/  HADD2.F32 R48, -RZ, R48.H1_H1 ;  /* 0x30000030ff307230 */ /* 0x000fe20000004100 */
[----:B------:R-:W-:Y:S01]  /*15860*/  F2FP.F16.E4M3.UNPACK_B R49, R49 ;  /* 0x00000031ff31723e */ /* 0x000fe200020006ff */
[----:B------:R-:W-:Y:S01]  /*15870*/  HADD2.F32 R50, -RZ, R45.H0_H0 ;  /* 0x2000002dff327230 */ /* 0x000fe20000004100 */
[----:B------:R-:W-:Y:S01]  /*15880*/  F2FP.SATFINITE.E4M3.F32.PACK_AB_MERGE_C R60, R61, R60, RZ ;  /* 0x0000003c3d3c723e */ /* 0x000fe200048070ff */
        /* <DEDUP_REMOVED lines=13> */
[C---:B------:R-:W-:Y:S01]  /*15960*/  FFMA.FTZ R67, R39.reuse, R53, -R52 ;  /* 0x0000003527437223 */ /* 0x040fe20000010834 */
[----:B------:R-:W-:Y:S01]  /*15970*/  FFMA.FTZ R66, R39, R59, R66 ;  /* 0x0000003b27427223 */ /* 0x000fe20000010042 */
[----:B------:R-:W-:Y:S02]  /*15980*/  HADD2.F32 R36, -RZ, R36.H1_H1 ;  /* 0x30000024ff247230 */ /* 0x000fe40000004100 */
[C---:B------:R-:W-:Y:S01]  /*15990*/  FMUL.FTZ R39, R40.reuse, R45 ;  /* 0x0000002d28277220 */ /* 0x040fe20000410000 */
[----:B------:R-:W-:Y:S01]  /*159a0*/  FMUL.FTZ R42, R40, R27 ;  /* 0x0000001b282a7220 */ /* 0x000fe20000410000 */
[----:B------:R-:W-:Y:S01]  /*159b0*/  HADD2.F32 R40, -RZ, R54.H0_H0 ;  /* 0x20000036ff287230 */ /* 0x000fe20000004100 */
[----:B------:R-:W-:Y:S01]  /*159c0*/  F2FP.SATFINITE.E4M3.F32.PACK_AB_MERGE_C R58, R58, R63, RZ ;  /* 0x0000003f3a3a723e */ /* 0x000fe200048070ff */
[----:B------:R-:W-:-:S02]  /*159d0*/  HADD2.F32 R37, -RZ, R41.H0_H0 ;  /* 0x20000029ff257230 */ /* 0x000fc40000004100 */
[C---:B------:R-:W-:Y:S01]  /*159e0*/  FFMA.FTZ R52, R36.reuse, R27, -R39 ;  /* 0x0000001b24347223 */ /* 0x040fe20000010827 */
[----:B------:R-:W-:Y:S01]  /*159f0*/  FFMA.FTZ R51, R36, R45, R42 ;  /* 0x0000002d24337223 */ /* 0x000fe2000001002a */
[----:B------:R-:W-:Y:S01]  /*15a00*/  HADD2.F32 R36, -RZ, R49.H0_H0 ;  /* 0x20000031ff247230 */ /* 0x000fe20000004100 */
[----:B------:R-:W-:Y:S01]  /*15a10*/  F2FP.F16.E4M3.UNPACK_B R39, R6.H1 ;  /* 0x00000006ff27723e */ /* 0x000fe200030006ff */
[----:B------:R-:W-:Y:S02]  /*15a20*/  HADD2.F32 R27, -RZ, R21.H0_H0 ;  /* 0x20000015ff1b7230 */ /* 0x000fe40000004100 */
[C---:B------:R-:W-:Y:S01]  /*15a30*/  FMUL.FTZ R42, R37.reuse, R40 ;  /* 0x00000028252a7220 */ /* 0x040fe20000410000 */
[----:B------:R-:W-:Y:S02]  /*15a40*/  HADD2.F32 R54, -RZ, R54.H1_H1 ;  /* 0x30000036ff367230 */ /* 0x000fe40000004100 */
[----:B------:R-:W-:Y:S01]  /*15a50*/  FMUL.FTZ R46, R37, R36 ;  /* 0x00000024252e7220 */ /* 0x000fe20000410000 */
[----:B------:R-:W-:-:S02]  /*15a60*/  HADD2.F32 R41, -RZ, R41.H1_H1 ;  /* 0x30000029ff297230 */ /* 0x000fc40000004100 */
[----:B------:R-:W-:Y:S01]  /*15a70*/  FFMA.FTZ R42, R27, R36, -R42 ;  /* 0x000000241b2a7223 */ /* 0x000fe2000001082a */
[----:B------:R-:W-:Y:S01]  /*15a80*/  HADD2.F32 R36, -RZ, R49.H1_H1 ;  /* 0x30000031ff247230 */ /* 0x000fe20000004100 */
[----:B------:R-:W-:Y:S01]  /*15a90*/  F2FP.F16.E4M3.UNPACK_B R37, R20.H1 ;  /* 0x00000014ff25723e */ /* 0x000fe200030006ff */
[----:B------:R-:W-:Y:S02]  /*15aa0*/  HADD2.F32 R21, -RZ, R21.H1_H1 ;  /* 0x30000015ff157230 */ /* 0x000fe40000004100 */
[----:B------:R-:W-:Y:S01]  /*15ab0*/  FMUL.FTZ R48, R41, R54 ;  /* 0x0000003629307220 */ /* 0x000fe20000410000 */
[----:B------:R-:W-:Y:S01]  /*15ac0*/  FFMA.FTZ R46, R27, R40, R46 ;  /* 0x000000281b2e7223 */ /* 0x000fe2000001002e */
[-C--:B------:R-:W-:Y:S01]  /*15ad0*/  FMUL.FTZ R45, R41, R36.reuse ;  /* 0x00000024292d7220 */ /* 0x080fe20000410000 */
[----:B------:R-:W-:Y:S02]  /*15ae0*/  HADD2.F32 R40, -RZ, R39.H0_H0 ;  /* 0x20000027ff287230 */ /* 0x000fe40000004100 */
[----:B------:R-:W-:Y:S01]  /*15af0*/  FFMA.FTZ R41, R21, R36, -R48 ;  /* 0x0000002415297223 */ /* 0x000fe20000010830 */
[----:B------:R-:W-:-:S02]  /*15b00*/  HADD2.F32 R27, -RZ, R43.H0_H0 ;  /* 0x2000002bff1b7230 */ /* 0x000fc40000004100 */
[----:B------:R-:W-:Y:S01]  /*15b10*/  FFMA.FTZ R45, R21, R54, R45 ;  /* 0x00000036152d7223 */ /* 0x000fe2000001002d */
[----:B------:R-:W-:Y:S01]  /*15b20*/  HADD2.F32 R36, -RZ, R37.H0_H0 ;  /* 0x20000025ff247230 */ /* 0x000fe20000004100 */
[----:B------:R-:W-:Y:S01]  /*15b30*/  F2FP.F16.E4M3.UNPACK_B R20, R20 ;  /* 0x00000014ff14723e */ /* 0x000fe200020006ff */
[----:B------:R-:W-:Y:S02]  /*15b40*/  HADD2.F32 R39, -RZ, R39.H1_H1 ;  /* 0x30000027ff277230 */ /* 0x000fe40000004100 */
[C---:B------:R-:W-:Y:S01]  /*15b50*/  FMUL.FTZ R48, R27.reuse, R40 ;  /* 0x000000281b307220 */ /* 0x040fe20000410000 */
[----:B------:R-:W-:Y:S02]  /*15b60*/  HADD2.F32 R43, -RZ, R43.H1_H1 ;  /* 0x3000002bff2b7230 */ /* 0x000fe40000004100 */
[----:B------:R-:W-:Y:S01]  /*15b70*/  FMUL.FTZ R54, R27, R36 ;  /* 0x000000241b367220 */ /* 0x000fe20000410000 */
[----:B------:R-:W-:Y:S01]  /*15b80*/  HADD2.F32 R21, -RZ, R38.H0_H0 ;  /* 0x20000026ff157230 */ /* 0x000fe20000004100 */
[----:B------:R-:W-:Y:S01]  /*15b90*/  F2FP.F16.E4M3.UNPACK_B R6, R6 ;  /* 0x00000006ff06723e */ /* 0x000fe200020006ff */
[----:B------:R-:W-:-:S02]  /*15ba0*/  HADD2.F32 R37, -RZ, R37.H1_H1 ;  /* 0x30000025ff257230 */ /* 0x000fc40000004100 */
[----:B------:R-:W-:Y:S01]  /*15bb0*/  FMUL.FTZ R27, R43, R39 ;  /* 0x000000272b1b7220 */ /* 0x000fe20000410000 */
[----:B------:R-:W-:Y:S02]  /*15bc0*/  HADD2.F32 R38, -RZ, R38.H1_H1 ;  /* 0x30000026ff267230 */ /* 0x000fe40000004100 */
[C---:B------:R-:W-:Y:S01]  /*15bd0*/  FFMA.FTZ R48, R21.reuse, R36, -R48 ;  /* 0x0000002415307223 */ /* 0x040fe20000010830 */
[----:B------:R-:W-:Y:S01]  /*15be0*/  FFMA.FTZ R54, R21, R40, R54 ;  /* 0x0000002815367223 */ /* 0x000fe20000010036 */
[-C--:B------:R-:W-:Y:S01]  /*15bf0*/  FMUL.FTZ R36, R43, R37.reuse ;  /* 0x000000252b247220 */ /* 0x080fe20000410000 */
[--C-:B------:R-:W-:Y:S02]  /*15c00*/  HADD2.F32 R21, -RZ, R20.reuse.H0_H0 ;  /* 0x20000014ff157230 */ /* 0x100fe40000004100 */
[C---:B------:R-:W-:Y:S01]  /*15c10*/  FFMA.FTZ R49, R38.reuse, R37, -R27 ;  /* 0x0000002526317223 */ /* 0x040fe2000001081b */
[----:B------:R-:W-:Y:S02]  /*15c20*/  HADD2.F32 R27, -RZ, R20.H1_H1 ;  /* 0x30000014ff1b7230 */ /* 0x000fe40000004100 */
[----:B------:R-:W-:Y:S01]  /*15c30*/  FFMA.FTZ R53, R38, R39, R36 ;  /* 0x0000002726357223 */ /* 0x000fe20000010024 */
[--C-:B------:R-:W-:Y:S01]  /*15c40*/  HADD2.F32 R37, -RZ, R6.reuse.H0_H0 ;  /* 0x20000006ff257230 */ /* 0x100fe20000004100 */
[----:B------:R-:W-:Y:S01]  /*15c50*/  F2FP.SATFINITE.E4M3.F32.PACK_AB_MERGE_C R50, R51, R50, RZ ;  /* 0x000000323332723e */ /* 0x000fe200048070ff */
[--C-:B------:R-:W-:Y:S01]  /*15c60*/  HADD2.F32 R20, -RZ, R7.reuse.H0_H0 ;  /* 0x20000007ff147230 */ /* 0x100fe20000004100 */
[----:B------:R-:W-:Y:S01]  /*15c70*/  F2FP.SATFINITE.E4M3.F32.PACK_AB_MERGE_C R48, R49, R48, RZ ;  /* 0x000000303130723e */ /* 0x000fe200048070ff */
[----:B------:R-:W-:Y:S01]  /*15c80*/  HADD2.F32 R36, -RZ, R6.H1_H1 ;  /* 0x30000006ff247230 */ /* 0x000fe20000004100 */
[----:B------:R-:W-:Y:S01]  /*15c90*/  F2FP.SATFINITE.E4M3.F32.PACK_AB_MERGE_C R53, R53, R54, RZ ;  /* 0x000000363535723e */ /* 0x000fe200048070ff */
[----:B------:R-:W-:-:S02]  /*15ca0*/  HADD2.F32 R7, -RZ, R7.H1_H1 ;  /* 0x30000007ff077230 */ /* 0x000fc40000004100 */
[C---:B------:R-:W-:Y:S01]  /*15cb0*/  FMUL.FTZ R39, R20.reuse, R37 ;  /* 0x0000002514277220 */ /* 0x040fe20000410000 */
[--C-:B------:R-:W-:Y:S02]  /*15cc0*/  HADD2.F32 R6, -RZ, R4.reuse.H0_H0 ;  /* 0x20000004ff067230 */ /* 0x100fe40000004100 */
[----:B------:R-:W-:Y:S01]  /*15cd0*/  FMUL.FTZ R20, R20, R21 ;  /* 0x0000001514147220 */ /* 0x000fe20000410000 */
[----:B------:R-:W-:Y:S02]  /*15ce0*/  HADD2.F32 R4, -RZ, R4.H1_H1 ;  /* 0x30000004ff047230 */ /* 0x000fe40000004100 */
[CC--:B------:R-:W-:Y:S01]  /*15cf0*/  FMUL.FTZ R43, R7.reuse, R36.reuse ;  /* 0x00000024072b7220 */ /* 0x0c0fe20000410000 */
[----:B------:R-:W-:Y:S01]  /*15d00*/  FMUL.FTZ R7, R7, R27 ;  /* 0x0000001b07077220 */ /* 0x000fe20000410000 */
        /* <DEDUP_REMOVED lines=17> */
.L_x_1479:
[----:B------:R-:W-:Y:S05]  /*15e20*/  BSYNC B1 ;  /* 0x0000000000017941 */ /* 0x000fea0003800000 */
.L_x_1478:
[----:B------:R-:W-:Y:S04]  /*15e30*/  BSSY B1, `(.L_x_1480) ;  /* 0x0000101000017945 */ /* 0x000fe80003800000 */
[----:B------:R-:W-:Y:S05]  /*15e40*/  @P1 BRA `(.L_x_1481) ;  /* 0x0000000c00fc1947 */ /* 0x000fea0003800000 */
[----:B------:R-:W2:Y:S01]  /*15e50*/  LDL R59, [R1+0x4] ;  /* 0x00000400013b7983 */ /* 0x000ea20000100800 */
[----:B-1---5:R-:W-:Y:S02]  /*15e60*/  SHF.R.U32.HI R3, RZ, 0x8, R28 ;  /* 0x00000008ff037819 */ /* 0x022fe4000001161c */
[----:B------:R-:W-:Y:S02]  /*15e70*/  LOP3.LUT R5, R28, 0xff, RZ, 0xc0, !PT ;  /* 0x000000ff1c057812 */ /* 0x000fe400078ec0ff */
[----:B------:R-:W-:Y:S02]  /*15e80*/  LOP3.LUT R4, R3, 0xff, RZ, 0xc0, !PT ;  /* 0x000000ff03047812 */ /* 0x000fe400078ec0ff */
[----:B------:R-:W-:Y:S02]  /*15e90*/  LEA.HI R3, R0, R231, RZ, 0x1c ;  /* 0x000000e700037211 */ /* 0x000fe400078fe0ff */
[----:B------:R-:W-:Y:S02]  /*15ea0*/  PRMT R21, R4, 0x7604, R5 ;  /* 0x0000760404157816 */ /* 0x000fe40000000005 */
[----:B------:R-:W-:-:S02]  /*15eb0*/  SHF.R.S32.HI R4, RZ, 0x1f, R3 ;  /* 0x0000001fff047819 */ /* 0x000fc40000011403 */
[----:B------:R-:W-:Y:S02]  /*15ec0*/  SHF.R.U32.HI R6, RZ, 0x8, R29 ;  /* 0x00000008ff067819 */ /* 0x000fe4000001161d */
[----:B------:R-:W-:Y:S01]  /*15ed0*/  LEA.HI R5, R4, R3, RZ, 0x2 ;  /* 0x0000000304057211 */ /* 0x000fe200078f10ff */
[----:B------:R-:W-:Y:S01]  /*15ee0*/  IMAD.SHL.U32 R3, R3, 0x10, RZ ;  /* 0x0000001003037824 */ /* 0x000fe200078e00ff */
[----:B------:R-:W-:Y:S02]  /*15ef0*/  SHF.R.U32.HI R26, RZ, 0x8, R31 ;  /* 0x00000008ff1a7819 */ /* 0x000fe4000001161f */
[----:B------:R-:W-:Y:S01]  /*15f00*/  SHF.R.U32.HI R24, RZ, 0x8, R8 ;  /* 0x00000008ff187819 */ /* 0x000fe20000011608 */
[----:B------:R-:W-:Y:S01]  /*15f10*/  IMAD.SHL.U32 R5, R5, 0x800, RZ ;  /* 0x0000080005057824 */ /* 0x000fe200078e00ff */
[----:B------:R-:W-:Y:S02]  /*15f20*/  LOP3.LUT R7, R29, 0xff, RZ, 0xc0, !PT ;  /* 0x000000ff1d077812 */ /* 0x000fe400078ec0ff */
[----:B------:R-:W-:-:S02]  /*15f30*/  LOP3.LUT R6, R6, 0xff, RZ, 0xc0, !PT ;  /* 0x000000ff06067812 */ /* 0x000fc400078ec0ff */
[----:B------:R-:W-:Y:S02]  /*15f40*/  LOP3.LUT R4, R204, 0x30, R3, 0xf8, !PT ;  /* 0x00000030cc047812 */ /* 0x000fe400078ef803 */
[----:B---3--:R-:W-:Y:S02]  /*15f50*/  LOP3.LUT R20, R31, 0xff, RZ, 0xc0, !PT ;  /* 0x000000ff1f147812 */ /* 0x008fe400078ec0ff */
[----:B------:R-:W-:Y:S02]  /*15f60*/  LOP3.LUT R25, R8, 0xff, RZ, 0xc0, !PT ;  /* 0x000000ff08197812 */ /* 0x000fe400078ec0ff */
[----:B------:R-:W-:Y:S02]  /*15f70*/  LOP3.LUT R3, R26, 0xff, RZ, 0xc0, !PT ;  /* 0x000000ff1a037812 */ /* 0x000fe400078ec0ff */
[----:B------:R-:W-:Y:S02]  /*15f80*/  LOP3.LUT R24, R24, 0xff, RZ, 0xc0, !PT ;  /* 0x000000ff18187812 */ /* 0x000fe400078ec0ff */
[----:B0-----:R-:W-:-:S02]  /*15f90*/  PRMT R37, R6, 0x7604, R7 ;  /* 0x0000760406257816 */ /* 0x001fc40000000007 */
[----:B------:R-:W-:Y:S02]  /*15fa0*/  LOP3.LUT R4, R4, R205, RZ, 0x3c, !PT ;  /* 0x000000cd04047212 */ /* 0x000fe400078e3cff */
[----:B------:R-:W-:Y:S02]  /*15fb0*/  LOP3.LUT R5, R5, 0xffffe000, RZ, 0xc0, !PT ;  /* 0xffffe00005057812 */ /* 0x000fe400078ec0ff */
[----:B------:R-:W-:Y:S02]  /*15fc0*/  SHF.R.U32.HI R6, RZ, 0x8, R30 ;  /* 0x00000008ff067819 */ /* 0x000fe4000001161e */
[----:B------:R-:W-:Y:S02]  /*15fd0*/  PRMT R41, R3, 0x7604, R20 ;  /* 0x0000760403297816 */ /* 0x000fe40000000014 */
[----:B------:R-:W-:Y:S02]  /*15fe0*/  PRMT R45, R24, 0x7604, R25 ;  /* 0x00007604182d7816 */ /* 0x000fe40000000019 */
[----:B------:R-:W-:-:S02]  /*15ff0*/  IADD3 R3, R4, R206, R5 ;  /* 0x000000ce04037210 */ /* 0x000fc40007ffe005 */
[----:B------:R-:W-:Y:S02]  /*16000*/  SHF.R.U32.HI R24, RZ, 0x8, R10 ;  /* 0x00000008ff187819 */ /* 0x000fe4000001160a */
[----:B------:R-:W-:Y:S01]  /*16010*/  SHF.R.U32.HI R26, RZ, 0x8, R11 ;  /* 0x00000008ff1a7819 */ /* 0x000fe2000001160b */
[----:B------:R-:W-:Y:S01]  /*16020*/  IMAD.IADD R3, R16, 0x1, R3 ;  /* 0x0000000110037824 */ /* 0x000fe200078e0203 */
[----:B------:R-:W-:Y:S02]  /*16030*/  LOP3.LUT R7, R30, 0xff, RZ, 0xc0, !PT ;  /* 0x000000ff1e077812 */ /* 0x000fe400078ec0ff */
[----:B------:R-:W-:Y:S02]  /*16040*/  LOP3.LUT R6, R6, 0xff, RZ, 0xc0, !PT ;  /* 0x000000ff06067812 */ /* 0x000fe400078ec0ff */
[----:B------:R-:W-:Y:S02]  /*16050*/  SHF.R.U32.HI R20, RZ, 0x8, R9 ;  /* 0x00000008ff147819 */ /* 0x000fe40000011609 */
[----:B------:R-:W-:-:S02]  /*16060*/  LOP3.LUT R25, R9, 0xff, RZ, 0xc0, !PT ;  /* 0x000000ff09197812 */ /* 0x000fc400078ec0ff */
[----:B------:R-:W-:Y:S02]  /*16070*/  LOP3.LUT R27, R10, 0xff, RZ, 0xc0, !PT ;  /* 0x000000ff0a1b7812 */ /* 0x000fe400078ec0ff */
[----:B------:R-:W-:Y:S02]  /*16080*/  LOP3.LUT R24, R24, 0xff, RZ, 0xc0, !PT ;  /* 0x000000ff18187812 */ /* 0x000fe400078ec0ff */
[----:B------:R-:W-:Y:S02]  /*16090*/  LOP3.LUT R26, R26, 0xff, RZ, 0xc0, !PT ;  /* 0x000000ff1a1a7812 */ /* 0x000fe400078ec0ff */
[----:B------:R-:W-:Y:S02]  /*160a0*/  LOP3.LUT R20, R20, 0xff, RZ, 0xc0, !PT ;  /* 0x000000ff14147812 */ /* 0x000fe400078ec0ff */
[----:B------:R-:W-:Y:S02]  /*160b0*/  LOP3.LUT R43, R11, 0xff, RZ, 0xc0, !PT ;  /* 0x000000ff0b2b7812 */ /* 0x000fe400078ec0ff */
[----:B------:R-:W-:-:S02]  /*160c0*/  PRMT R39, R6, 0x7604, R7 ;  /* 0x0000760406277816 */ /* 0x000fc40000000007 */
[----:B------:R-:W-:Y:S02]  /*160d0*/  PRMT R49, R20, 0x7604, R25 ;  /* 0x0000760414317816 */ /* 0x000fe40000000019 */
[----:B------:R-:W-:Y:S02]  /*160e0*/  PRMT R51, R24, 0x7604, R27 ;  /* 0x0000760418337816 */ /* 0x000fe4000000001b */
[----:B------:R-:W-:Y:S02]  /*160f0*/  PRMT R53, R26, 0x7604, R43 ;  /* 0x000076041a357816 */ /* 0x000fe4000000002b */
[----:B------:R-:W0:Y:S01]  /*16100*/  LDS.128 R24, [R3+0x14400] ;  /* 0x0144000003187984 */ /* 0x000e220000000c00 */
[----:B------:R-:W-:Y:S02]  /*16110*/  SHF.R.U32.HI R20, RZ, 0x10, R28 ;  /* 0x00000010ff147819 */ /* 0x000fe4000001161c */
[----:B------:R-:W-:Y:S02]  /*16120*/  SHF.R.U32.HI R36, RZ, 0x10, R29 ;  /* 0x00000010ff247819 */ /* 0x000fe4000001161d */
[----:B------:R-:W-:-:S02]  /*16130*/  SHF.R.U32.HI R38, RZ, 0x10, R30 ;  /* 0x00000010ff267819 */ /* 0x000fc4000001161e */
[----:B------:R-:W-:Y:S02]  /*16140*/  LOP3.LUT R20, R20, 0xff, RZ, 0xc0, !PT ;  /* 0x000000ff14147812 */ /* 0x000fe400078ec0ff */
[----:B------:R-:W-:Y:S02]  /*16150*/  LOP3.LUT R36, R36, 0xff, RZ, 0xc0, !PT ;  /* 0x000000ff24247812 */ /* 0x000fe400078ec0ff */
[----:B------:R-:W-:Y:S02]  /*16160*/  SHF.R.U32.HI R40, RZ, 0x10, R31 ;  /* 0x00000010ff287819 */ /* 0x000fe4000001161f */
[----:B------:R-:W-:Y:S02]  /*16170*/  LOP3.LUT R38, R38, 0xff, RZ, 0xc0, !PT ;  /* 0x000000ff26267812 */ /* 0x000fe400078ec0ff */
[----:B------:R-:W-:Y:S02]  /*16180*/  PRMT R21, R20, 0x7054, R21 ;  /* 0x0000705414157816 */ /* 0x000fe40000000015 */
[----:B------:R-:W-:-:S02]  /*16190*/  PRMT R37, R36, 0x7054, R37 ;  /* 0x0000705424257816 */ /* 0x000fc40000000025 */
[----:B------:R-:W-:Y:S02]  /*161a0*/  LOP3.LUT R40, R40, 0xff, RZ, 0xc0, !PT ;  /* 0x000000ff28287812 */ /* 0x000fe400078ec0ff */
[----:B------:R-:W-:Y:S02]  /*161b0*/  PRMT R39, R38, 0x7054, R39 ;  /* 0x0000705426277816 */ /* 0x000fe40000000027 */
[----:B------:R-:W-:Y:S02]  /*161c0*/  SHF.R.U32.HI R20, RZ, 0x10, R8 ;  /* 0x00000010ff147819 */ /* 0x000fe40000011608 */
[----:B------:R-:W-:Y:S02]  /*161d0*/  SHF.R.U32.HI R36, RZ, 0x10, R9 ;  /* 0x00000010ff247819 */ /* 0x000fe40000011609 */
[----:B------:R-:W-:Y:S02]  /*161e0*/  SHF.R.U32.HI R38, RZ, 0x10, R10 ;  /* 0x00000010ff267819 */ /* 0x000fe4000001160a */
[----:B------:R-:W-:-:S02]  /*161f0*/  PRMT R43, R40, 0x7054, R41 ;  /* 0x00007054282b7816 */ /* 0x000fc40000000029 */
        /* <DEDUP_REMOVED lines=8> */
[----:B------:R-:W-:Y:S02]  /*16280*/  LOP3.LUT R41, R37, 0xff000000, R29, 0xf8, !PT ;  /* 0xff00000025297812 */ /* 0x000fe400078ef81d */
[----:B------:R-:W-:Y:S02]  /*16290*/  LOP3.LUT R20, R39, 0xff000000, R30, 0xf8, !PT ;  /* 0xff00000027147812 */ /* 0x000fe400078ef81e */
[----:B------:R-:W-:Y:S02]  /*162a0*/  LOP3.LUT R47, R47, 0xff000000, R8, 0xf8, !PT ;  /* 0xff0000002f2f7812 */ /* 0x000fe400078ef808 */
[----:B------:R-:W-:-:S02]  /*162b0*/  LOP3.LUT R49, R49, 0xff000000, R9, 0xf8, !PT ;  /* 0xff00000031317812 */ /* 0x000fc400078ef809 */
[----:B------:R-:W-:Y:S02]  /*162c0*/  PRMT R53, R40, 0x7054, R53 ;  /* 0x0000705428357816 */ /* 0x000fe40000000035 */
[----:B------:R-:W-:Y:S02]  /*162d0*/  LOP3.LUT R8, R51, 0xff000000, R10, 0xf8, !PT ;  /* 0xff00000033087812 */ /* 0x000fe400078ef80a */
[----:B------:R-:W-:Y:S02]  /*162e0*/  LOP3.LUT R40, R21, 0xff000000, R28, 0xf8, !PT ;  /* 0xff00000015287812 */ /* 0x000fe400078ef81c */
[----:B------:R-:W-:Y:S02]  /*162f0*/  LOP3.LUT R45, R43, 0xff000000, R31, 0xf8, !PT ;  /* 0xff0000002b2d7812 */ /* 0x000fe400078ef81f */
[----:B------:R-:W-:Y:S02]  /*16300*/  F2FP.F16.E4M3.UNPACK_B R43, R49 ;  /* 0x00000031ff2b723e */ /* 0x000fe400020006ff */
[----:B------:R-:W-:-:S02]  /*16310*/  F2FP.F16.E4M3.UNPACK_B R42, R41 ;  /* 0x00000029ff2a723e */ /* 0x000fc400020006ff */
[----:B------:R-:W-:Y:S01]  /*16320*/  LOP3.LUT R53, R53, 0xff000000, R11, 0xf8, !PT ;  /* 0xff00000035357812 */ /* 0x000fe200078ef80b */
[----:B------:R-:W-:Y:S01]  /*16330*/  HADD2.F32 R48, -RZ, R43.H0_H0 ;  /* 0x2000002bff307230 */ /* 0x000fe20000004100 */
[----:B0-----:R-:W-:Y:S01]  /*16340*/  F2FP.F16.E4M3.UNPACK_B R31, R25.H1 ;  /* 0x00000019ff1f723e */ /* 0x001fe200030006ff */
[--C-:B------:R-:W-:Y:S01]  /*16350*/  HADD2.F32 R46, -RZ, R42.reuse.H0_H0 ;  /* 0x2000002aff2e7230 */ /* 0x100fe20000004100 */
[-C--:B------:R-:W-:Y:S01]  /*16360*/  F2FP.F16.E4M3.UNPACK_B R38, R27.reuse ;  /* 0x0000001bff26723e */ /* 0x080fe200020006ff */
[----:B------:R-:W-:Y:S01]  /*16370*/  HADD2.F32 R42, -RZ, R42.H1_H1 ;  /* 0x3000002aff2a7230 */ /* 0x000fe20000004100 */
[----:B------:R-:W-:Y:S02]  /*16380*/  F2FP.F16.E4M3.UNPACK_B R39, R27.H1 ;  /* 0x0000001bff27723e */ /* 0x000fe400030006ff */
[----:B------:R-:W-:Y:S02]  /*16390*/  F2FP.F16.E4M3.UNPACK_B R27, R24.H1 ;  /* 0x00000018ff1b723e */ /* 0x000fe400030006ff */
[----:B------:R-:W-:-:S02]  /*163a0*/  F2FP.F16.E4M3.UNPACK_B R49, R49.H1 ;  /* 0x00000031ff31723e */ /* 0x000fc400030006ff */
[----:B------:R-:W-:Y:S02]  /*163b0*/  F2FP.F16.E4M3.UNPACK_B R41, R41.H1 ;  /* 0x00000029ff29723e */ /* 0x000fe400030006ff */
[-C--:B------:R-:W-:Y:S02]  /*163c0*/  F2FP.F16.E4M3.UNPACK_B R36, R26.reuse ;  /* 0x0000001aff24723e */ /* 0x080fe400020006ff */
[----:B------:R-:W-:Y:S01]  /*163d0*/  F2FP.F16.E4M3.UNPACK_B R37, R26.H1 ;  /* 0x0000001aff25723e */ /* 0x000fe200030006ff */
[--C-:B------:R-:W-:Y:S02]  /*163e0*/  HADD2.F32 R26, -RZ, R31.reuse.H0_H0 ;  /* 0x2000001fff1a7230 */ /* 0x100fe40000004100 */
[----:B------:R-:W-:Y:S01]  /*163f0*/  HADD2.F32 R31, -RZ, R31.H1_H1 ;  /* 0x3000001fff1f7230 */ /* 0x000fe20000004100 */
[----:B--2---:R-:W0:Y:S02]  /*16400*/  LDS.128 R4, [R59+0x14400] ;  /* 0x014400003b047984 */ /* 0x004e240000000c00 */
[----:B0-----:R-:W-:-:S02]  /*16410*/  F2FP.F16.E4M3.UNPACK_B R29, R7 ;  /* 0x00000007ff1d723e */ /* 0x001fc400020006ff */
[----:B------:R-:W-:Y:S02]  /*16420*/  F2FP.F16.E4M3.UNPACK_B R30, R7.H1 ;  /* 0x00000007ff1e723e */ /* 0x000fe400030006ff */
[-C--:B------:R-:W-:Y:S02]  /*16430*/  F2FP.F16.E4M3.UNPACK_B R7, R4.reuse ;  /* 0x00000004ff07723e */ /* 0x080fe400020006ff */
[----:B------:R-:W-:Y:S02]  /*16440*/  F2FP.F16.E4M3.UNPACK_B R10, R4.H1 ;  /* 0x00000004ff0a723e */ /* 0x000fe400030006ff */
[-C--:B------:R-:W-:Y:S02]  /*16450*/  F2FP.F16.E4M3.UNPACK_B R4, R6.reuse ;  /* 0x00000006ff04723e */ /* 0x080fe400020006ff */
[----:B------:R-:W-:Y:S02]  /*16460*/  F2FP.F16.E4M3.UNPACK_B R28, R6.H1 ;  /* 0x00000006ff1c723e */ /* 0x000fe400030006ff */
[----:B------:R-:W-:-:S02]  /*16470*/  F2FP.F16.E4M3.UNPACK_B R6, R25 ;  /* 0x00000019ff06723e */ /* 0x000fc400020006ff */
[-C--:B------:R-:W-:Y:S02]  /*16480*/  F2FP.F16.E4M3.UNPACK_B R11, R5.reuse ;  /* 0x00000005ff0b723e */ /* 0x080fe400020006ff */
[----:B------:R-:W-:Y:S01]  /*16490*/  F2FP.F16.E4M3.UNPACK_B R21, R5.H1 ;  /* 0x00000005ff15723e */ /* 0x000fe200030006ff */
[--C-:B------:R-:W-:Y:S01]  /*164a0*/  HADD2.F32 R5, -RZ, R6.reuse.H0_H0 ;  /* 0x20000006ff057230 */ /* 0x100fe20000004100 */
[----:B------:R-:W-:Y:S01]  /*164b0*/  F2FP.F16.E4M3.UNPACK_B R25, R24 ;  /* 0x00000018ff19723e */ /* 0x000fe200020006ff */
[--C-:B------:R-:W-:Y:S02]  /*164c0*/  HADD2.F32 R9, -RZ, R11.reuse.H0_H0 ;  /* 0x2000000bff097230 */ /* 0x100fe40000004100 */
[----:B------:R-:W-:Y:S02]  /*164d0*/  HADD2.F32 R6, -RZ, R6.H1_H1 ;  /* 0x30000006ff067230 */ /* 0x000fe40000004100 */
[C---:B------:R-:W-:Y:S01]  /*164e0*/  FMUL.FTZ R24, R5.reuse, R48 ;  /* 0x0000003005187220 */ /* 0x040fe20000410000 */
[----:B------:R-:W-:Y:S01]  /*164f0*/  FMUL.FTZ R51, R5, R46 ;  /* 0x0000002e05337220 */ /* 0x000fe20000410000 */
[----:B------:R-:W-:-:S02]  /*16500*/  HADD2.F32 R11, -RZ, R11.H1_H1 ;  /* 0x3000000bff0b7230 */ /* 0x000fc40000004100 */
[C---:B------:R-:W-:Y:S01]  /*16510*/  FFMA.FTZ R5, R9.reuse, R46, -R24 ;  /* 0x0000002e09057223 */ /* 0x040fe20000010818 */
[----:B------:R-:W-:Y:S01]  /*16520*/  FFMA.FTZ R9, R9, R48, R51 ;  /* 0x0000003009097223 */ /* 0x000fe20000010033 */
[----:B------:R-:W-:Y:S02]  /*16530*/  HADD2.F32 R46, -RZ, R43.H1_H1 ;  /* 0x3000002bff2e7230 */ /* 0x000fe40000004100 */
[C---:B------:R-:W-:Y:S01]  /*16540*/  FMUL.FTZ R55, R6.reuse, R42 ;  /* 0x0000002a06377220 */ /* 0x040fe20000410000 */
[----:B------:R-:W-:Y:S02]  /*16550*/  HADD2.F32 R51, -RZ, R49.H0_H0 ;  /* 0x20000031ff337230 */ /* 0x000fe40000004100 */
[----:B------:R-:W-:Y:S02]  /*16560*/  HADD2.F32 R43, -RZ, R41.H0_H0 ;  /* 0x20000029ff2b7230 */ /* 0x000fe40000004100 */
[----:B------:R-:W-:Y:S01]  /*16570*/  FMUL.FTZ R48, R6, R46 ;  /* 0x0000002e06307220 */ /* 0x000fe20000410000 */
[----:B------:R-:W-:-:S02]  /*16580*/  HADD2.F32 R24, -RZ, R21.H0_H0 ;  /* 0x20000015ff187230 */ /* 0x000fc40000004100 */
[C---:B------:R-:W-:Y:S01]  /*16590*/  FMUL.FTZ R57, R26.reuse, R51 ;  /* 0x000000331a397220 */ /* 0x040fe20000410000 */
[C---:B------:R-:W-:Y:S01]  /*165a0*/  FFMA.FTZ R50, R11.reuse, R46, R55 ;  /* 0x0000002e0b327223 */ /* 0x040fe20000010037 */
[-C--:B------:R-:W-:Y:S01]  /*165b0*/  FMUL.FTZ R26, R26, R43.reuse ;  /* 0x0000002b1a1a7220 */ /* 0x080fe20000410000 */
[----:B------:R-:W-:Y:S02]  /*165c0*/  HADD2.F32 R46, -RZ, R49.H1_H1 ;  /* 0x30000031ff2e7230 */ /* 0x000fe40000004100 */
[C---:B------:R-:W-:Y:S01]  /*165d0*/  FFMA.FTZ R57, R24.reuse, R43, -R57 ;  /* 0x0000002b18397223 */ /* 0x040fe20000010839 */
[----:B------:R-:W-:Y:S01]  /*165e0*/  F2FP.F16.E4M3.UNPACK_B R43, R53 ;  /* 0x00000035ff2b723e */ /* 0x000fe200020006ff */
[----:B------:R-:W-:Y:S01]  /*165f0*/  FFMA.FTZ R51, R24, R51, R26 ;  /* 0x0000003318337223 */ /* 0x000fe2000001001a */
[----:B------:R-:W-:Y:S01]  /*16600*/  HADD2.F32 R26, -RZ, R41.H1_H1 ;  /* 0x30000029ff1a7230 */ /* 0x000fe20000004100 */
[----:B------:R-:W-:Y:S01]  /*16610*/  F2FP.F16.E4M3.UNPACK_B R41, R45 ;  /* 0x0000002dff29723e */ /* 0x000fe200020006ff */
[----:B------:R-:W-:Y:S01]  /*16620*/  FFMA.FTZ R6, R11, R42, -R48 ;  /* 0x0000002a0b067223 */ /* 0x000fe20000010830 */
[----:B------:R-:W-:-:S02]  /*16630*/  HADD2.F32 R48, -RZ, R43.H0_H0 ;  /* 0x2000002bff307230 */ /* 0x000fc40000004100 */
[C---:B------:R-:W-:Y:S01]  /*16640*/  FMUL.FTZ R52, R31.reuse, R46 ;  /* 0x0000002e1f347220 */ /* 0x040fe20000410000 */
[----:B------:R-:W-:Y:S02]  /*16650*/  HADD2.F32 R24, -RZ, R38.H0_H0 ;  /* 0x20000026ff187230 */ /* 0x000fe40000004100 */
[----:B------:R-:W-:Y:S01]  /*16660*/  FMUL.FTZ R31, R31, R26 ;  /* 0x0000001a1f1f7220 */ /* 0x000fe20000410000 */
[----:B------:R-:W-:Y:S01]  /*16670*/  HADD2.F32 R21, -RZ, R21.H1_H1 ;  /* 0x30000015ff157230 */ /* 0x000fe20000004100 */
[----:B------:R-:W-:Y:S01]  /*16680*/  F2FP.F16.E4M3.UNPACK_B R53, R53.H1 ;  /* 0x00000035ff35723e */ /* 0x000fe200030006ff */
        /* <DEDUP_REMOVED lines=8> */
[----:B------:R-:W-:Y:S01]  /*16710*/  HADD2.F32 R41, -RZ, R41.H1_H1 ;  /* 0x30000029ff297230 */ /* 0x000fe20000004100 */
[----:B------:R-:W-:Y:S01]  /*16720*/  F2FP.F16.E4M3.UNPACK_B R45, R45.H1 ;  /* 0x0000002dff2d723e */ /* 0x000fe200030006ff */
[----:B------:R-:W-:Y:S02]  /*16730*/  HADD2.F32 R26, -RZ, R53.H0_H0 ;  /* 0x20000035ff1a7230 */ /* 0x000fe40000004100 */
[C---:B------:R-:W-:Y:S01]  /*16740*/  FFMA.FTZ R54, R11.reuse, R42, -R54 ;  /* 0x0000002a0b367223 */ /* 0x040fe20000010836 */
[----:B------:R-:W-:Y:S02]  /*16750*/  HADD2.F32 R21, -RZ, R39.H0_H0 ;  /* 0x20000027ff157230 */ /* 0x000fe40000004100 */
[----:B------:R-:W-:Y:S01]  /*16760*/  FFMA.FTZ R49, R11, R48, R49 ;  /* 0x000000300b317223 */ /* 0x000fe20000010031 */
[----:B------:R-:W-:-:S02]  /*16770*/  HADD2.F32 R29, -RZ, R29.H1_H1 ;  /* 0x3000001dff1d7230 */ /* 0x000fc40000004100 */
[C---:B------:R-:W-:Y:S01]  /*16780*/  FMUL.FTZ R42, R38.reuse, R43 ;  /* 0x0000002b262a7220 */ /* 0x040fe20000410000 */
[--C-:B------:R-:W-:Y:S02]  /*16790*/  HADD2.F32 R24, -RZ, R45.reuse.H0_H0 ;  /* 0x2000002dff187230 */ /* 0x100fe40000004100 */
[-C--:B------:R-:W-:Y:S01]  /*167a0*/  FMUL.FTZ R38, R38, R41.reuse ;  /* 0x0000002926267220 */ /* 0x080fe20000410000 */
[----:B------:R-:W-:Y:S02]  /*167b0*/  HADD2.F32 R11, -RZ, R30.H0_H0 ;  /* 0x2000001eff0b7230 */ /* 0x000fe40000004100 */
[----:B------:R-:W-:Y:S01]  /*167c0*/  FMUL.FTZ R56, R21, R26 ;  /* 0x0000001a15387220 */ /* 0x000fe20000410000 */
[C---:B------:R-:W-:Y:S01]  /*167d0*/  FFMA.FTZ R55, R29.reuse, R41, -R42 ;  /* 0x000000291d377223 */ /* 0x040fe2000001082a */
[----:B------:R-:W-:Y:S01]  /*167e0*/  FFMA.FTZ R48, R29, R43, R38 ;  /* 0x0000002b1d307223 */ /* 0x000fe20000010026 */
[-C--:B------:R-:W-:Y:S01]  /*167f0*/  FMUL.FTZ R21, R21, R24.reuse ;  /* 0x0000001815157220 */ /* 0x080fe20000410000 */
[C---:B------:R-:W-:Y:S01]  /*16800*/  FFMA.FTZ R56, R11.reuse, R24, -R56 ;  /* 0x000000180b387223 */ /* 0x040fe20000010838 */
[-C--:B------:R-:W-:Y:S01]  /*16810*/  F2FP.F16.E4M3.UNPACK_B R29, R47.reuse.H1 ;  /* 0x0000002fff1d723e */ /* 0x080fe200030006ff */
[----:B------:R-:W-:Y:S01]  /*16820*/  HADD2.F32 R45, -RZ, R45.H1_H1 ;  /* 0x3000002dff2d7230 */ /* 0x000fe20000004100 */
[----:B------:R-:W-:Y:S01]  /*16830*/  F2FP.F16.E4M3.UNPACK_B R24, R40.H1 ;  /* 0x00000028ff18723e */ /* 0x000fe200030006ff */
[----:B------:R-:W-:Y:S01]  /*16840*/  FFMA.FTZ R58, R11, R26, R21 ;  /* 0x0000001a0b3a7223 */ /* 0x000fe20000010015 */
[----:B------:R-:W-:Y:S01]  /*16850*/  HADD2.F32 R21, -RZ, R27.H0_H0 ;  /* 0x2000001bff157230 */ /* 0x000fe20000004100 */
[----:B------:R-:W-:Y:S01]  /*16860*/  F2FP.F16.E4M3.UNPACK_B R47, R47 ;  /* 0x0000002fff2f723e */ /* 0x000fe200020006ff */
[----:B------:R-:W-:Y:S01]  /*16870*/  HADD2.F32 R38, -RZ, R29.H0_H0 ;  /* 0x2000001dff267230 */ /* 0x000fe20000004100 */
[----:B------:R-:W-:Y:S01]  /*16880*/  F2FP.F16.E4M3.UNPACK_B R40, R40 ;  /* 0x00000028ff28723e */ /* 0x000fe200020006ff */
[----:B------:R-:W-:Y:S01]  /*16890*/  HADD2.F32 R26, -RZ, R24.H0_H0 ;  /* 0x20000018ff1a7230 */ /* 0x000fe20000004100 */
[----:B------:R-:W-:Y:S01]  /*168a0*/  F2FP.SATFINITE.E4M3.F32.PACK_AB_MERGE_C R52, R52, R57, RZ ;  /* 0x000000393434723e */ /* 0x000fe200048070ff */
[----:B------:R-:W-:-:S02]  /*168b0*/  HADD2.F32 R53, -RZ, R53.H1_H1 ;  /* 0x30000035ff357230 */ /* 0x000fc40000004100 */
[C---:B------:R-:W-:Y:S01]  /*168c0*/  FMUL.FTZ R42, R21.reuse, R38 ;  /* 0x00000026152a7220 */ /* 0x040fe20000410000 */
[----:B------:R-:W-:Y:S02]  /*168d0*/  HADD2.F32 R39, -RZ, R39.H1_H1 ;  /* 0x30000027ff277230 */ /* 0x000fe40000004100 */
[----:B------:R-:W-:Y:S01]  /*168e0*/  FMUL.FTZ R21, R21, R26 ;  /* 0x0000001a15157220 */ /* 0x000fe20000410000 */
[----:B------:R-:W-:Y:S01]  /*168f0*/  HADD2.F32 R11, -RZ, R10.H0_H0 ;  /* 0x2000000aff0b7230 */ /* 0x000fe20000004100 */
[----:B------:R-:W-:Y:S01]  /*16900*/  F2FP.SATFINITE.E4M3.F32.PACK_AB_MERGE_C R46, R46, R51, RZ ;  /* 0x000000332e2e723e */ /* 0x000fe200048070ff */
[----:B------:R-:W-:Y:S02]  /*16910*/  HADD2.F32 R29, -RZ, R29.H1_H1 ;  /* 0x3000001dff1d7230 */ /* 0x000fe40000004100 */
[C---:B------:R-:W-:Y:S01]  /*16920*/  FMUL.FTZ R31, R39.reuse, R53 ;  /* 0x00000035271f7220 */ /* 0x040fe20000410000 */
[----:B------:R-:W-:Y:S02]  /*16930*/  HADD2.F32 R27, -RZ, R27.H1_H1 ;  /* 0x3000001bff1b7230 */ /* 0x000fe40000004100 */
[----:B------:R-:W-:Y:S01]  /*16940*/  FMUL.FTZ R60, R39, R45 ;  /* 0x0000002d273c7220 */ /* 0x000fe20000410000 */
[----:B------:R-:W-:-:S02]  /*16950*/  HADD2.F32 R30, -RZ, R30.H1_H1 ;  /* 0x3000001eff1e7230 */ /* 0x000fc40000004100 */
[----:B------:R-:W-:Y:S01]  /*16960*/  FFMA.FTZ R38, R11, R38, R21 ;  /* 0x000000260b267223 */ /* 0x000fe20000010015 */
[----:B------:R-:W-:Y:S02]  /*16970*/  HADD2.F32 R24, -RZ, R24.H1_H1 ;  /* 0x30000018ff187230 */ /* 0x000fe40000004100 */
[----:B------:R-:W-:Y:S01]  /*16980*/  FMUL.FTZ R21, R27, R29 ;  /* 0x0000001d1b157220 */ /* 0x000fe20000410000 */
[----:B------:R-:W-:Y:S02]  /*16990*/  HADD2.F32 R10, -RZ, R10.H1_H1 ;  /* 0x3000000aff0a7230 */ /* 0x000fe40000004100 */
[C---:B------:R-:W-:Y:S01]  /*169a0*/  FFMA.FTZ R45, R30.reuse, R45, -R31 ;  /* 0x0000002d1e2d7223 */ /* 0x040fe2000001081f */
[----:B------:R-:W-:Y:S01]  /*169b0*/  FFMA.FTZ R53, R30, R53, R60 ;  /* 0x000000351e357223 */ /* 0x000fe2000001003c */
[----:B------:R-:W-:Y:S01]  /*169c0*/  FFMA.FTZ R42, R11, R26, -R42 ;  /* 0x0000001a0b2a7223 */ /* 0x000fe2000001082a */
[----:B------:R-:W-:Y:S01]  /*169d0*/  FMUL.FTZ R30, R27, R24 ;  /* 0x000000181b1e7220 */ /* 0x000fe20000410000 */
[----:B------:R-:W-:-:S02]  /*169e0*/  HADD2.F32 R26, -RZ, R47.H0_H0 ;  /* 0x2000002fff1a7230 */ /* 0x000fc40000004100 */
[C---:B------:R-:W-:Y:S01]  /*169f0*/  FFMA.FTZ R39, R10.reuse, R24, -R21 ;  /* 0x000000180a277223 */ /* 0x040fe20000010815 */
[----:B------:R-:W-:Y:S02]  /*16a00*/  HADD2.F32 R11, -RZ, R25.H0_H0 ;  /* 0x20000019ff0b7230 */ /* 0x000fe40000004100 */
[----:B------:R-:W-:Y:S01]  /*16a10*/  FFMA.FTZ R41, R10, R29, R30 ;  /* 0x0000001d0a297223 */ /* 0x000fe2000001001e */
[--C-:B------:R-:W-:Y:S01]  /*16a20*/  HADD2.F32 R21, -RZ, R40.reuse.H0_H0 ;  /* 0x20000028ff157230 */ /* 0x100fe20000004100 */
[----:B------:R-:W-:Y:S01]  /*16a30*/  F2FP.SATFINITE.E4M3.F32.PACK_AB_MERGE_C R5, R6, R5, R52 ;  /* 0x000000050605723e */ /* 0x000fe20004807034 */
[----:B------:R-:W-:Y:S02]  /*16a40*/  HADD2.F32 R10, -RZ, R7.H0_H0 ;  /* 0x20000007ff0a7230 */ /* 0x000fe40000004100 */
[C---:B------:R-:W-:Y:S01]  /*16a50*/  FMUL.FTZ R27, R11.reuse, R26 ;  /* 0x0000001a0b1b7220 */ /* 0x040fe20000410000 */
[----:B------:R-:W-:Y:S02]  /*16a60*/  HADD2.F32 R25, -RZ, R25.H1_H1 ;  /* 0x30000019ff197230 */ /* 0x000fe40000004100 */
[----:B------:R-:W-:Y:S01]  /*16a70*/  FMUL.FTZ R11, R11, R21 ;  /* 0x000000150b0b7220 */ /* 0x000fe20000410000 */
[----:B------:R-:W-:-:S02]  /*16a80*/  HADD2.F32 R40, -RZ, R40.H1_H1 ;  /* 0x30000028ff287230 */ /* 0x000fc40000004100 */
[C---:B------:R-:W-:Y:S01]  /*16a90*/  FFMA.FTZ R29, R10.reuse, R21, -R27 ;  /* 0x000000150a1d7223 */ /* 0x040fe2000001081b */
[----:B------:R-:W-:Y:S01]  /*16aa0*/  HADD2.F32 R24, -RZ, R47.H1_H1 ;  /* 0x3000002fff187230 */ /* 0x000fe20000004100 */
[----:B------:R-:W-:Y:S01]  /*16ab0*/  F2FP.F16.E4M3.UNPACK_B R27, R8.H1 ;  /* 0x00000008ff1b723e */ /* 0x000fe200030006ff */
[----:B------:R-:W-:Y:S02]  /*16ac0*/  HADD2.F32 R7, -RZ, R7.H1_H1 ;  /* 0x30000007ff077230 */ /* 0x000fe40000004100 */
[----:B------:R-:W-:Y:S01]  /*16ad0*/  FFMA.FTZ R26, R10, R26, R11 ;  /* 0x0000001a0a1a7223 */ /* 0x000fe2000001000b */
[----:B------:R-:W-:Y:S01]  /*16ae0*/  F2FP.F16.E4M3.UNPACK_B R11, R20.H1 ;  /* 0x00000014ff0b723e */ /* 0x000fe200030006ff */
[C---:B------:R-:W-:Y:S01]  /*16af0*/  FMUL.FTZ R21, R25.reuse, R40 ;  /* 0x0000002819157220 */ /* 0x040fe20000410000 */
[----:B------:R-:W-:Y:S01]  /*16b00*/  FMUL.FTZ R30, R25, R24 ;  /* 0x00000018191e7220 */ /* 0x000fe20000410000 */
[----:B------:R-:W-:Y:S01]  /*16b10*/  HADD2.F32 R25, -RZ, R27.H0_H0 ;  /* 0x2000001bff197230 */ /* 0x000fe20000004100 */
[----:B------:R-:W-:Y:S01]  /*16b20*/  F2FP.F16.E4M3.UNPACK_B R20, R20 ;  /* 0x00000014ff14723e */ /* 0x000fe200020006ff */
[----:B------:R-:W-:-:S02]  /*16b30*/  HADD2.F32 R10, -RZ, R37.H0_H0 ;  /* 0x20000025ff0a7230 */ /* 0x000fc40000004100 */
[C---:B------:R-:W-:Y:S01]  /*16b40*/  FFMA.FTZ R31, R7.reuse, R24, R21 ;  /* 0x00000018071f7223 */ /* 0x040fe20000010015 */
[--C-:B------:R-:W-:Y:S02]  /*16b50*/  HADD2.F32 R21, -RZ, R11.reuse.H0_H0 ;  /* 0x2000000bff157230 */ /* 0x100fe40000004100 */
[----:B------:R-:W-:Y:S01]  /*16b60*/  FFMA.FTZ R30, R7, R40, -R30 ;  /* 0x00000028071e7223 */ /* 0x000fe2000001081e */
[----:B------:R-:W-:Y:S02]  /*16b70*/  HADD2.F32 R7, -RZ, R28.H0_H0 ;  /* 0x2000001cff077230 */ /* 0x000fe40000004100 */
[C---:B------:R-:W-:Y:S01]  /*16b80*/  FMUL.FTZ R24, R10.reuse, R25 ;  /* 0x000000190a187220 */ /* 0x040fe20000410000 */
[----:B------:R-:W-:Y:S02]  /*16b90*/  HADD2.F32 R11, -RZ, R11.H1_H1 ;  /* 0x3000000bff0b7230 */ /* 0x000fe40000004100 */
[----:B------:R-:W-:Y:S01]  /*16ba0*/  FMUL.FTZ R10, R10, R21 ;  /* 0x000000150a0a7220 */ /* 0x000fe20000410000 */
[----:B------:R-:W-:-:S02]  /*16bb0*/  HADD2.F32 R27, -RZ, R27.H1_H1 ;  /* 0x3000001bff1b7230 */ /* 0x000fc40000004100 */
[----:B------:R-:W-:Y:S01]  /*16bc0*/  FFMA.FTZ R40, R7, R21, -R24 ;  /* 0x0000001507287223 */ /* 0x000fe20000010818 */
[----:B------:R-:W-:Y:S01]  /*16bd0*/  HADD2.F32 R37, -RZ, R37.H1_H1 ;  /* 0x30000025ff257230 */ /* 0x000fe20000004100 */
[----:B------:R-:W-:Y:S01]  /*16be0*/  F2FP.SATFINITE.E4M3.F32.PACK_AB_MERGE_C R9, R50, R9, R46 ;  /* 0x000000093209723e */ /* 0x000fe2000480702e */
[----:B------:R-:W-:-:S03]  /*16bf0*/  HADD2.F32 R28, -RZ, R28.H1_H1 ;  /* 0x3000001cff1c7230 */ /* 0x000fc60000004100 */
[C---:B------:R-:W-:Y:S01]  /*16c00*/  FMUL.FTZ R21, R37.reuse, R27 ;  /* 0x0000001b25157220 */ /* 0x040fe20000410000 */
[----:B------:R-:W-:Y:S01]  /*16c10*/  FMUL.FTZ R24, R37, R11 ;  /* 0x0000000b25187220 */ /* 0x000fe20000410000 */
[----:B------:R-:W-:Y:S01]  /*16c20*/  FFMA.FTZ R37, R7, R25, R10 ;  /* 0x0000001907257223 */ /* 0x000fe2000001000a */
[----:B------:R-:W-:Y:S01]  /*16c30*/  F2FP.F16.E4M3.UNPACK_B R7, R8 ;  /* 0x00000008ff07723e */ /* 0x000fe200020006ff */
[C---:B------:R-:W-:Y:S01]  /*16c40*/  FFMA.FTZ R43, R28.reuse, R11, -R21 ;  /* 0x0000000b1c2b7223 */ /* 0x040fe20000010815 */
[--C-:B------:R-:W-:Y:S02]  /*16c50*/  HADD2.F32 R10, -RZ, R20.reuse.H0_H0 ;  /* 0x20000014ff0a7230 */ /* 0x100fe40000004100 */
[----:B------:R-:W-:Y:S01]  /*16c60*/  FFMA.FTZ R28, R28, R27, R24 ;  /* 0x0000001b1c1c7223 */ /* 0x000fe20000010018 */
[----:B------:R-:W-:Y:S02]  /*16c70*/  HADD2.F32 R11, -RZ, R20.H1_H1 ;  /* 0x30000014ff0b7230 */ /* 0x000fe40000004100 */
[----:B------:R-:W-:Y:S01]  /*16c80*/  HADD2.F32 R8, -RZ, R36.H0_H0 ;  /* 0x20000024ff087230 */ /* 0x000fe20000004100 */
[----:B------:R-:W-:Y:S01]  /*16c90*/  F2FP.SATFINITE.E4M3.F32.PACK_AB_MERGE_C R40, R43, R40, RZ ;  /* 0x000000282b28723e */ /* 0x000fe200048070ff */
[--C-:B------:R-:W-:Y:S01]  /*16ca0*/  HADD2.F32 R20, -RZ, R7.reuse.H0_H0 ;  /* 0x20000007ff147230 */ /* 0x100fe20000004100 */
[----:B------:R-:W-:Y:S01]  /*16cb0*/  F2FP.SATFINITE.E4M3.F32.PACK_AB_MERGE_C R28, R28, R37, RZ ;  /* 0x000000251c1c723e */ /* 0x000fe200048070ff */
[----:B------:R-:W-:-:S02]  /*16cc0*/  HADD2.F32 R21, -RZ, R7.H1_H1 ;  /* 0x30000007ff157230 */ /* 0x000fc40000004100 */
[C---:B------:R-:W-:Y:S01]  /*16cd0*/  FMUL.FTZ R25, R8.reuse, R10 ;  /* 0x0000000a08197220 */ /* 0x040fe20000410000 */
[----:B------:R-:W-:Y:S02]  /*16ce0*/  HADD2.F32 R36, -RZ, R36.H1_H1 ;  /* 0x30000024ff247230 */ /* 0x000fe40000004100 */
[----:B------:R-:W-:Y:S01]  /*16cf0*/  FMUL.FTZ R24, R8, R20 ;  /* 0x0000001408187220 */ /* 0x000fe20000410000 */
[--C-:B------:R-:W-:Y:S01]  /*16d00*/  HADD2.F32 R7, -RZ, R4.reuse.H0_H0 ;  /* 0x20000004ff077230 */ /* 0x100fe20000004100 */
[----:B------:R-:W-:Y:S01]  /*16d10*/  F2FP.SATFINITE.E4M3.F32.PACK_AB_MERGE_C R8, R41, R38, RZ ;  /* 0x000000262908723e */ /* 0x000fe200048070ff */
        /* <DEDUP_REMOVED lines=15> */
[----:B------:R2:W-:Y:S01]  /*16e10*/  STS.128 [R59+0x14400], R4 ;  /* 0x014400043b007388 */ /* 0x0005e20000000c00 */
[----:B------:R-:W-:-:S05]  /*16e20*/  F2FP.SATFINITE.E4M3.F32.PACK_AB_MERGE_C R10, R21, R10, R28 ;  /* 0x0000000a150a723e */ /* 0x000fca000480701c */
[----:B------:R2:W-:Y:S02]  /*16e30*/  STS.128 [R3+0x14400], R8 ;  /* 0x0144000803007388 */ /* 0x0005e40000000c00 */
.L_x_1481:
[----:B------:R-:W-:Y:S05]  /*16e40*/  BSYNC B1 ;  /* 0x0000000000017941 */ /* 0x000fea0003800000 */
.L_x_1480:
[----:B------:R-:W-:Y:S05]  /*16e50*/  @P2 BRA `(.L_x_1462) ;  /* 0x0000000c00d82947 */ /* 0x000fea0003800000 */
[----:B-12--5:R-:W-:Y:S02]  /*16e60*/  SHF.R.U32.HI R4, RZ, 0x8, R32 ;  /* 0x00000008ff047819 */ /* 0x026fe40000011620 */
        /* <DEDUP_REMOVED lines=8> */
[----:B------:R-:W-:Y:S02]  /*16ef0*/  LOP3.LUT R7, R34, 0xff, RZ, 0xc0, !PT ;  /* 0x000000ff22077812 */ /* 0x000fe400078ec0ff */
[----:B------:R-:W-:Y:S01]  /*16f00*/  LOP3.LUT R8, R8, 0xff, RZ, 0xc0, !PT ;  /* 0x000000ff08087812 */ /* 0x000fe200078ec0ff */
[----:B------:R-:W-:Y:S01]  /*16f10*/  IMAD.SHL.U32 R4, R4, 0x800, RZ ;  /* 0x0000080004047824 */ /* 0x000fe200078e00ff */
[----:B------:R-:W-:Y:S02]  /*16f20*/  LOP3.LUT R0, R204, 0x30, R3, 0xf8, !PT ;  /* 0x00000030cc007812 */ /* 0x000fe400078ef803 */
[----:B------:R-:W-:-:S02]  /*16f30*/  PRMT R25, R8, 0x7604, R7 ;  /* 0x0000760408197816 */ /* 0x000fc40000000007 */
[----:B------:R-:W-:Y:S02]  /*16f40*/  SHF.R.U32.HI R6, RZ, 0x8, R33 ;  /* 0x00000008ff067819 */ /* 0x000fe40000011621 */
[----:B------:R-:W-:Y:S02]  /*16f50*/  SHF.R.U32.HI R8, RZ, 0x8, R12 ;  /* 0x00000008ff087819 */ /* 0x000fe4000001160c */
[----:B------:R-:W-:Y:S02]  /*16f60*/  LOP3.LUT R0, R0, R205, RZ, 0x3c, !PT ;  /* 0x000000cd00007212 */ /* 0x000fe400078e3cff */
[----:B------:R-:W-:Y:S02]  /*16f70*/  LOP3.LUT R3, R4, 0xffffe000, RZ, 0xc0, !PT ;  /* 0xffffe00004037812 */ /* 0x000fe400078ec0ff */
[----:B------:R-:W-:Y:S02]  /*16f80*/  LOP3.LUT R5, R33, 0xff, RZ, 0xc0, !PT ;  /* 0x000000ff21057812 */ /* 0x000fe400078ec0ff */
[----:B------:R-:W-:-:S02]  /*16f90*/  LOP3.LUT R6, R6, 0xff, RZ, 0xc0, !PT ;  /* 0x000000ff06067812 */ /* 0x000fc400078ec0ff */
[----:B------:R-:W-:Y:S02]  /*16fa0*/  LOP3.LUT R7, R12, 0xff, RZ, 0xc0, !PT ;  /* 0x000000ff0c077812 */ /* 0x000fe400078ec0ff */
[----:B------:R-:W-:Y:S02]  /*16fb0*/  LOP3.LUT R8, R8, 0xff, RZ, 0xc0, !PT ;  /* 0x000000ff08087812 */ /* 0x000fe400078ec0ff */
[----:B------:R-:W-:Y:S02]  /*16fc0*/  IADD3 R3, R0, R206, R3 ;  /* 0x000000ce00037210 */ /* 0x000fe40007ffe003 */
[----:B---3--:R-:W-:Y:S02]  /*16fd0*/  PRMT R20, R6, 0x7604, R5 ;  /* 0x0000760406147816 */ /* 0x008fe40000000005 */
[----:B------:R-:W-:Y:S01]  /*16fe0*/  PRMT R31, R8, 0x7604, R7 ;  /* 0x00007604081f7816 */ /* 0x000fe20000000007 */
[----:B------:R-:W-:Y:S01]  /*16ff0*/  IMAD.IADD R0, R16, 0x1, R3 ;  /* 0x0000000110007824 */ /* 0x000fe200078e0203 */
[----:B------:R-:W-:-:S02]  /*17000*/  SHF.R.U32.HI R6, RZ, 0x8, R35 ;  /* 0x00000008ff067819 */ /* 0x000fc40000011623 */
[----:B------:R-:W-:Y:S02]  /*17010*/  SHF.R.U32.HI R8, RZ, 0x8, R13 ;  /* 0x00000008ff087819 */ /* 0x000fe4000001160d */
[----:B------:R-:W-:Y:S02]  /*17020*/  LOP3.LUT R5, R35, 0xff, RZ, 0xc0, !PT ;  /* 0x000000ff23057812 */ /* 0x000fe400078ec0ff */
[----:B------:R-:W-:Y:S02]  /*17030*/  LOP3.LUT R6, R6, 0xff, RZ, 0xc0, !PT ;  /* 0x000000ff06067812 */ /* 0x000fe400078ec0ff */
[----:B------:R-:W-:Y:S02]  /*17040*/  LOP3.LUT R3, R8, 0xff, RZ, 0xc0, !PT ;  /* 0x000000ff08037812 */ /* 0x000fe400078ec0ff */
[----:B------:R-:W1:Y:S01]  /*17050*/  LDS.128 R8, [R0+0x14400] ;  /* 0x0144000000087984 */ /* 0x000e620000000c00 */
[----:B------:R-:W-:Y:S02]  /*17060*/  PRMT R24, R6, 0x7604, R5 ;  /* 0x0000760406187816 */ /* 0x000fe40000000005 */
[----:B------:R-:W-:Y:S01]  /*17070*/  SHF.R.U32.HI R30, RZ, 0x8, R15 ;  /* 0x00000008ff1e7819 */ /* 0x000fe2000001160f */
[----:B------:R-:W2:Y:S01]  /*17080*/  LDS.128 R4, [R237+0x14400] ;  /* 0x01440000ed047984 */ /* 0x000ea20000000c00 */
[----:B------:R-:W-:-:S02]  /*17090*/  LOP3.LUT R29, R15, 0xff, RZ, 0xc0, !PT ;  /* 0x000000ff0f1d7812 */ /* 0x000fc400078ec0ff */
[----:B------:R-:W-:Y:S02]  /*170a0*/  LOP3.LUT R30, R30, 0xff, RZ, 0xc0, !PT ;  /* 0x000000ff1e1e7812 */ /* 0x000fe400078ec0ff */
[----:B------:R-:W-:Y:S02]  /*170b0*/  LOP3.LUT R26, R13, 0xff, RZ, 0xc0, !PT ;  /* 0x000000ff0d1a7812 */ /* 0x000fe400078ec0ff */
[----:B------:R-:W-:Y:S02]  /*170c0*/  SHF.R.U32.HI R28, RZ, 0x8, R14 ;  /* 0x00000008ff1c7819 */ /* 0x000fe4000001160e */
[----:B------:R-:W-:Y:S02]  /*170d0*/  PRMT R30, R30, 0x7604, R29 ;  /* 0x000076041e1e7816 */ /* 0x000fe4000000001d */
[----:B------:R-:W-:Y:S02]  /*170e0*/  PRMT R26, R3, 0x7604, R26 ;  /* 0x00007604031a7816 */ /* 0x000fe4000000001a */
[----:B------:R-:W-:-:S02]  /*170f0*/  SHF.R.U32.HI R29, RZ, 0x10, R13 ;  /* 0x00000010ff1d7819 */ /* 0x000fc4000001160d */
[----:B------:R-:W-:Y:S02]  /*17100*/  LOP3.LUT R27, R14, 0xff, RZ, 0xc0, !PT ;  /* 0x000000ff0e1b7812 */ /* 0x000fe400078ec0ff */
[----:B------:R-:W-:Y:S01]  /*17110*/  LOP3.LUT R28, R28, 0xff, RZ, 0xc0, !PT ;  /* 0x000000ff1c1c7812 */ /* 0x000fe200078ec0ff */
[----:B------:R-:W-:Y:S01]  /*17120*/  IMAD.U32 R29, R29, 0x10000, RZ ;  /* 0x000100001d1d7824 */ /* 0x000fe200078e00ff */
[----:B------:R-:W-:Y:S02]  /*17130*/  SHF.R.U32.HI R3, RZ, 0x10, R33 ;  /* 0x00000010ff037819 */ /* 0x000fe40000011621 */
[----:B0-----:R-:W-:Y:S02]  /*17140*/  PRMT R39, R28, 0x7604, R27 ;  /* 0x000076041c277816 */ /* 0x001fe4000000001b */
[----:B------:R-:W-:Y:S01]  /*17150*/  SHF.R.U32.HI R27, RZ, 0x10, R35 ;  /* 0x00000010ff1b7819 */ /* 0x000fe20000011623 */
[----:B------:R-:W-:Y:S01]  /*17160*/  IMAD.U32 R3, R3, 0x10000, RZ ;  /* 0x0001000003037824 */ /* 0x000fe200078e00ff */
[----:B------:R-:W-:-:S02]  /*17170*/  SHF.R.U32.HI R41, RZ, 0x10, R15 ;  /* 0x00000010ff297819 */ /* 0x000fc4000001160f */
[--C-:B------:R-:W-:Y:S01]  /*17180*/  LOP3.LUT R21, R21, 0xff0000, R32.reuse, 0xf8, !PT ;  /* 0x00ff000015157812 */ /* 0x100fe200078ef820 */
[----:B------:R-:W-:Y:S01]  /*17190*/  IMAD.U32 R27, R27, 0x10000, RZ ;  /* 0x000100001b1b7824 */ /* 0x000fe200078e00ff */
[----:B------:R-:W-:Y:S01]  /*171a0*/  LOP3.LUT R37, R26, 0xff0000, R29, 0xf8, !PT ;  /* 0x00ff00001a257812 */ /* 0x000fe200078ef81d */
[----:B------:R-:W-:Y:S01]  /*171b0*/  IMAD.U32 R41, R41, 0x10000, RZ ;  /* 0x0001000029297824 */ /* 0x000fe200078e00ff */
        /* <DEDUP_REMOVED lines=8> */
[----:B------:R-:W-:Y:S02]  /*17240*/  F2FP.F16.E4M3.UNPACK_B R36, R37 ;  /* 0x00000025ff24723e */ /* 0x000fe400020006ff */
[----:B-1----:R-:W-:-:S02]  /*17250*/  F2FP.F16.E4M3.UNPACK_B R21, R9 ;  /* 0x00000009ff15723e */ /* 0x002fc400020006ff */
[----:B------:R-:W-:Y:S01]  /*17260*/  LOP3.LUT R33, R25, 0xff000000, R34, 0xf8, !PT ;  /* 0xff00000019217812 */ /* 0x000fe200078ef822 */
[--C-:B------:R-:W-:Y:S01]  /*17270*/  HADD2.F32 R38, -RZ, R36.reuse.H0_H0 ;  /* 0x20000024ff267230 */ /* 0x100fe20000004100 */
[----:B------:R-:W-:Y:S01]  /*17280*/  F2FP.F16.E4M3.UNPACK_B R30, R32 ;  /* 0x00000020ff1e723e */ /* 0x000fe200020006ff */
[----:B------:R-:W-:Y:S01]  /*17290*/  HADD2.F32 R36, -RZ, R36.H1_H1 ;  /* 0x30000024ff247230 */ /* 0x000fe20000004100 */
[----:B------:R-:W-:Y:S02]  /*172a0*/  LOP3.LUT R34, R27, 0xff000000, R35, 0xf8, !PT ;  /* 0xff0000001b227812 */ /* 0x000fe400078ef823 */
[----:B------:R-:W-:Y:S02]  /*172b0*/  LOP3.LUT R39, R39, 0xff0000, R14, 0xf8, !PT ;  /* 0x00ff000027277812 */ /* 0x000fe400078ef80e */
[----:B------:R-:W-:Y:S01]  /*172c0*/  LOP3.LUT R35, R31, 0xff000000, R12, 0xf8, !PT ;  /* 0xff0000001f237812 */ /* 0x000fe200078ef80c */
[--C-:B------:R-:W-:Y:S01]  /*172d0*/  HADD2.F32 R31, -RZ, R30.reuse.H0_H0 ;  /* 0x2000001eff1f7230 */ /* 0x100fe20000004100 */
[-C--:B--2---:R-:W-:Y:S01]  /*172e0*/  F2FP.F16.E4M3.UNPACK_B R12, R5.reuse ;  /* 0x00000005ff0c723e */ /* 0x084fe200020006ff */
[----:B------:R-:W-:Y:S01]  /*172f0*/  HADD2.F32 R30, -RZ, R30.H1_H1 ;  /* 0x3000001eff1e7230 */ /* 0x000fe20000004100 */
[----:B------:R-:W-:Y:S01]  /*17300*/  F2FP.F16.E4M3.UNPACK_B R13, R5.H1 ;  /* 0x00000005ff0d723e */ /* 0x000fe200030006ff */
[--C-:B------:R-:W-:Y:S01]  /*17310*/  HADD2.F32 R5, -RZ, R21.reuse.H0_H0 ;  /* 0x20000015ff057230 */ /* 0x100fe20000004100 */
[----:B------:R-:W-:Y:S01]  /*17320*/  LOP3.LUT R41, R41, 0xff000000, R15, 0xf8, !PT ;  /* 0xff00000029297812 */ /* 0x000fe200078ef80f */
[----:B------:R-:W-:Y:S01]  /*17330*/  HADD2.F32 R21, -RZ, R21.H1_H1 ;  /* 0x30000015ff157230 */ /* 0x000fe20000004100 */
[----:B------:R-:W-:-:S02]  /*17340*/  LOP3.LUT R40, R39, 0xff000000, R14, 0xf8, !PT ;  /* 0xff00000027287812 */ /* 0x000fc400078ef80e */
[----:B------:R-:W-:Y:S01]  /*17350*/  F2FP.F16.E4M3.UNPACK_B R15, R7 ;  /* 0x00000007ff0f723e */ /* 0x000fe200020006ff */
[----:B------:R-:W-:Y:S01]  /*17360*/  FMUL.FTZ R39, R5, R31 ;  /* 0x0000001f05277220 */ /* 0x000fe20000410000 */
[----:B------:R-:W-:Y:S01]  /*17370*/  F2FP.F16.E4M3.UNPACK_B R20, R7.H1 ;  /* 0x00000007ff14723e */ /* 0x000fe200030006ff */
[C---:B------:R-:W-:Y:S01]  /*17380*/  FMUL.FTZ R43, R21.reuse, R36 ;  /* 0x00000024152b7220 */ /* 0x040fe20000410000 */
[----:B------:R-:W-:Y:S01]  /*17390*/  F2FP.F16.E4M3.UNPACK_B R7, R6 ;  /* 0x00000006ff07723e */ /* 0x000fe200020006ff */
[----:B------:R-:W-:Y:S01]  /*173a0*/  FMUL.FTZ R21, R21, R30 ;  /* 0x0000001e15157220 */ /* 0x000fe20000410000 */
[----:B------:R-:W-:Y:S01]  /*173b0*/  F2FP.F16.E4M3.UNPACK_B R14, R6.H1 ;  /* 0x00000006ff0e723e */ /* 0x000fe200030006ff */
[--C-:B------:R-:W-:Y:S01]  /*173c0*/  HADD2.F32 R6, -RZ, R12.reuse.H0_H0 ;  /* 0x2000000cff067230 */ /* 0x100fe20000004100 */
[----:B------:R-:W-:Y:S01]  /*173d0*/  F2FP.F16.E4M3.UNPACK_B R24, R9.H1 ;  /* 0x00000009ff18723e */ /* 0x000fe200030006ff */
[----:B------:R-:W-:Y:S01]  /*173e0*/  FMUL.FTZ R9, R5, R38 ;  /* 0x0000002605097220 */ /* 0x000fe20000410000 */
[----:B------:R-:W-:Y:S01]  /*173f0*/  F2FP.F16.E4M3.UNPACK_B R37, R37.H1 ;  /* 0x00000025ff25723e */ /* 0x000fe200030006ff */
[----:B------:R-:W-:Y:S01]  /*17400*/  HADD2.F32 R12, -RZ, R12.H1_H1 ;  /* 0x3000000cff0c7230 */ /* 0x000fe20000004100 */
[----:B------:R-:W-:Y:S01]  /*17410*/  F2FP.F16.E4M3.UNPACK_B R32, R32.H1 ;  /* 0x00000020ff20723e */ /* 0x000fe200030006ff */
[C---:B------:R-:W-:Y:S01]  /*17420*/  FFMA.FTZ R5, R6.reuse, R31, -R9 ;  /* 0x0000001f06057223 */ /* 0x040fe20000010809 */
[----:B------:R-:W-:Y:S01]  /*17430*/  F2FP.F16.E4M3.UNPACK_B R25, R10 ;  /* 0x0000000aff19723e */ /* 0x000fe200020006ff */
[----:B------:R-:W-:Y:S01]  /*17440*/  FFMA.FTZ R9, R6, R38, R39 ;  /* 0x0000002606097223 */ /* 0x000fe20000010027 */
[----:B------:R-:W-:Y:S01]  /*17450*/  F2FP.F16.E4M3.UNPACK_B R26, R10.H1 ;  /* 0x0000000aff1a723e */ /* 0x000fe200030006ff */
[----:B------:R-:W-:-:S02]  /*17460*/  HADD2.F32 R39, -RZ, R37.H0_H0 ;  /* 0x20000025ff277230 */ /* 0x000fc40000004100 */
[C---:B------:R-:W-:Y:S01]  /*17470*/  FFMA.FTZ R38, R12.reuse, R30, -R43 ;  /* 0x0000001e0c267223 */ /* 0x040fe2000001082b */
[----:B------:R-:W-:Y:S01]  /*17480*/  HADD2.F32 R10, -RZ, R24.H0_H0 ;  /* 0x20000018ff0a7230 */ /* 0x000fe20000004100 */
[----:B------:R-:W-:Y:S01]  /*17490*/  F2FP.F16.E4M3.UNPACK_B R27, R11 ;  /* 0x0000000bff1b723e */ /* 0x000fe200020006ff */
[----:B------:R-:W-:Y:S02]  /*174a0*/  HADD2.F32 R31, -RZ, R32.H0_H0 ;  /* 0x20000020ff1f7230 */ /* 0x000fe40000004100 */
[----:B------:R-:W-:Y:S01]  /*174b0*/  FFMA.FTZ R36, R12, R36, R21 ;  /* 0x000000240c247223 */ /* 0x000fe20000010015 */
[----:B------:R-:W-:Y:S02]  /*174c0*/  HADD2.F32 R6, -RZ, R13.H0_H0 ;  /* 0x2000000dff067230 */ /* 0x000fe40000004100 */
[C---:B------:R-:W-:Y:S01]  /*174d0*/  FMUL.FTZ R45, R10.reuse, R39 ;  /* 0x000000270a2d7220 */ /* 0x040fe20000410000 */
[----:B------:R-:W-:Y:S01]  /*174e0*/  F2FP.F16.E4M3.UNPACK_B R30, R41 ;  /* 0x00000029ff1e723e */ /* 0x000fe200020006ff */
[-C--:B------:R-:W-:Y:S01]  /*174f0*/  FMUL.FTZ R10, R10, R31.reuse ;  /* 0x0000001f0a0a7220 */ /* 0x080fe20000410000 */
[----:B------:R-:W-:Y:S01]  /*17500*/  F2FP.F16.E4M3.UNPACK_B R12, R34 ;  /* 0x00000022ff0c723e */ /* 0x000fe200020006ff */
[----:B------:R-:W-:Y:S01]  /*17510*/  FFMA.FTZ R45, R6, R31, -R45 ;  /* 0x0000001f062d7223 */ /* 0x000fe2000001082d */
[----:B------:R-:W-:-:S02]  /*17520*/  HADD2.F32 R37, -RZ, R37.H1_H1 ;  /* 0x30000025ff257230 */ /* 0x000fc40000004100 */
[----:B------:R-:W-:Y:S01]  /*17530*/  FFMA.FTZ R39, R6, R39, R10 ;  /* 0x0000002706277223 */ /* 0x000fe2000001000a */
[----:B------:R-:W-:Y:S01]  /*17540*/  HADD2.F32 R31, -RZ, R30.H0_H0 ;  /* 0x2000001eff1f7230 */ /* 0x000fe20000004100 */
[----:B------:R-:W-:Y:S01]  /*17550*/  F2FP.F16.E4M3.UNPACK_B R28, R11.H1 ;  /* 0x0000000bff1c723e */ /* 0x000fe200030006ff */
[----:B------:R-:W-:Y:S01]  /*17560*/  HADD2.F32 R10, -RZ, R27.H0_H0 ;  /* 0x2000001bff0a7230 */ /* 0x000fe20000004100 */
[----:B------:R-:W-:Y:S01]  /*17570*/  F2FP.F16.E4M3.UNPACK_B R41, R41.H1 ;  /* 0x00000029ff29723e */ /* 0x000fe200030006ff */
[----:B------:R-:W-:Y:S01]  /*17580*/  HADD2.F32 R24, -RZ, R24.H1_H1 ;  /* 0x30000018ff187230 */ /* 0x000fe20000004100 */
[----:B------:R-:W-:Y:S01]  /*17590*/  F2FP.F16.E4M3.UNPACK_B R34, R34.H1 ;  /* 0x00000022ff22723e */ /* 0x000fe200030006ff */
[----:B------:R-:W-:Y:S02]  /*175a0*/  HADD2.F32 R21, -RZ, R12.H0_H0 ;  /* 0x2000000cff157230 */ /* 0x000fe40000004100 */
[----:B------:R-:W-:Y:S01]  /*175b0*/  FMUL.FTZ R43, R10, R31 ;  /* 0x0000001f0a2b7220 */ /* 0x000fe20000410000 */
[----:B------:R-:W-:-:S02]  /*175c0*/  HADD2.F32 R32, -RZ, R32.H1_H1 ;  /* 0x30000020ff207230 */ /* 0x000fc40000004100 */
[----:B------:R-:W-:Y:S01]  /*175d0*/  FMUL.FTZ R42, R24, R37 ;  /* 0x00000025182a7220 */ /* 0x000fe20000410000 */
[----:B------:R-:W-:Y:S02]  /*175e0*/  HADD2.F32 R13, -RZ, R13.H1_H1 ;  /* 0x3000000dff0d7230 */ /* 0x000fe40000004100 */
[----:B------:R-:W-:Y:S01]  /*175f0*/  FMUL.FTZ R10, R10, R21 ;  /* 0x000000150a0a7220 */ /* 0x000fe20000410000 */
[----:B------:R-:W-:Y:S02]  /*17600*/  HADD2.F32 R6, -RZ, R15.H0_H0 ;  /* 0x2000000fff067230 */ /* 0x000fe40000004100 */
[-C--:B------:R-:W-:Y:S01]  /*17610*/  FMUL.FTZ R24, R24, R32.reuse ;  /* 0x0000002018187220 */ /* 0x080fe20000410000 */
[----:B------:R-:W-:Y:S02]  /*17620*/  HADD2.F32 R30, -RZ, R30.H1_H1 ;  /* 0x3000001eff1e7230 */ /* 0x000fe40000004100 */
[----:B------:R-:W-:Y:S01]  /*17630*/  FFMA.FTZ R42, R13, R32, -R42 ;  /* 0x000000200d2a7223 */ /* 0x000fe2000001082a */
[----:B------:R-:W-:-:S02]  /*17640*/  HADD2.F32 R27, -RZ, R27.H1_H1 ;  /* 0x3000001bff1b7230 */ /* 0x000fc40000004100 */
[C---:B------:R-:W-:Y:S01]  /*17650*/  FFMA.FTZ R43, R6.reuse, R21, -R43 ;  /* 0x00000015062b7223 */ /* 0x040fe2000001082b */
[----:B------:R-:W-:Y:S01]  /*17660*/  FFMA.FTZ R46, R6, R31, R10 ;  /* 0x0000001f062e7223 */ /* 0x000fe2000001000a */
[----:B------:R-:W-:Y:S01]  /*17670*/  FFMA.FTZ R32, R13, R37, R24 ;  /* 0x000000250d207223 */ /* 0x000fe20000010018 */
[----:B------:R-:W-:Y:S02]  /*17680*/  HADD2.F32 R21, -RZ, R41.H0_H0 ;  /* 0x20000029ff157230 */ /* 0x000fe40000004100 */
[----:B------:R-:W-:Y:S01]  /*17690*/  FMUL.FTZ R24, R27, R30 ;  /* 0x0000001e1b187220 */ /* 0x000fe20000410000 */
[----:B------:R-:W-:Y:S01]  /*176a0*/  HADD2.F32 R10, -RZ, R28.H0_H0 ;  /* 0x2000001cff0a7230 */ /* 0x000fe20000004100 */
[-C--:B------:R-:W-:Y:S01]  /*176b0*/  F2FP.F16.E4M3.UNPACK_B R11, R8.reuse ;  /* 0x00000008ff0b723e */ /* 0x080fe200020006ff */
[----:B------:R-:W-:Y:S01]  /*176c0*/  HADD2.F32 R13, -RZ, R34.H0_H0 ;  /* 0x20000022ff0d7230 */ /* 0x000fe20000004100 */
[----:B------:R-:W-:Y:S01]  /*176d0*/  F2FP.F16.E4M3.UNPACK_B R8, R8.H1 ;  /* 0x00000008ff08723e */ /* 0x000fe200030006ff */
[----:B------:R-:W-:-:S02]  /*176e0*/  HADD2.F32 R6, -RZ, R20.H0_H0 ;  /* 0x20000014ff067230 */ /* 0x000fc40000004100 */
[C---:B------:R-:W-:Y:S01]  /*176f0*/  FMUL.FTZ R31, R10.reuse, R21 ;  /* 0x000000150a1f7220 */ /* 0x040fe20000410000 */
[----:B------:R-:W-:Y:S02]  /*17700*/  HADD2.F32 R12, -RZ, R12.H1_H1 ;  /* 0x3000000cff0c7230 */ /* 0x000fe40000004100 */
[----:B------:R-:W-:Y:S01]  /*17710*/  FMUL.FTZ R10, R10, R13 ;  /* 0x0000000d0a0a7220 */ /* 0x000fe20000410000 */
[----:B------:R-:W-:Y:S01]  /*17720*/  HADD2.F32 R15, -RZ, R15.H1_H1 ;  /* 0x3000000fff0f7230 */ /* 0x000fe20000004100 */
[----:B------:R-:W-:Y:S01]  /*17730*/  F2FP.F16.E4M3.UNPACK_B R3, R4 ;  /* 0x00000004ff03723e */ /* 0x000fe200020006ff */
[----:B------:R-:W-:Y:S02]  /*17740*/  HADD2.F32 R41, -RZ, R41.H1_H1 ;  /* 0x30000029ff297230 */ /* 0x000fe40000004100 */
[C---:B------:R-:W-:Y:S01]  /*17750*/  FFMA.FTZ R50, R6.reuse, R21, R10 ;  /* 0x0000001506327223 */ /* 0x040fe2000001000a */
[-C--:B------:R-:W-:Y:S01]  /*17760*/  FMUL.FTZ R27, R27, R12.reuse ;  /* 0x0000000c1b1b7220 */ /* 0x080fe20000410000 */
[C---:B------:R-:W-:Y:S01]  /*17770*/  FFMA.FTZ R48, R15.reuse, R12, -R24 ;  /* 0x0000000c0f307223 */ /* 0x040fe20000010818 */
[----:B------:R-:W-:Y:S01]  /*17780*/  F2FP.F16.E4M3.UNPACK_B R21, R35.H1 ;  /* 0x00000023ff15723e */ /* 0x000fe200030006ff */
[----:B------:R-:W-:Y:S01]  /*17790*/  HADD2.F32 R28, -RZ, R28.H1_H1 ;  /* 0x3000001cff1c7230 */ /* 0x000fe20000004100 */
[----:B------:R-:W-:Y:S01]  /*177a0*/  F2FP.F16.E4M3.UNPACK_B R12, R29.H1 ;  /* 0x0000001dff0c723e */ /* 0x000fe200030006ff */
[----:B------:R-:W-:Y:S01]  /*177b0*/  FFMA.FTZ R47, R15, R30, R27 ;  /* 0x0000001e0f2f7223 */ /* 0x000fe2000001001b */
[----:B------:R-:W-:Y:S01]  /*177c0*/  F2FP.F16.E4M3.UNPACK_B R4, R4.H1 ;  /* 0x00000004ff04723e */ /* 0x000fe200030006ff */
[----:B------:R-:W-:Y:S01]  /*177d0*/  FFMA.FTZ R49, R6, R13, -R31 ;  /* 0x0000000d06317223 */ /* 0x000fe2000001081f */
[----:B------:R-:W-:-:S02]  /*177e0*/  HADD2.F32 R15, -RZ, R34.H1_H1 ;  /* 0x30000022ff0f7230 */ /* 0x000fc40000004100 */
[C---:B------:R-:W-:Y:S01]  /*177f0*/  FMUL.FTZ R37, R28.reuse, R41 ;  /* 0x000000291c257220 */ /* 0x040fe20000410000 */
[----:B------:R-:W-:Y:S01]  /*17800*/  HADD2.F32 R27, -RZ, R21.H0_H0 ;  /* 0x20000015ff1b7230 */ /* 0x000fe20000004100 */
[----:B------:R-:W-:Y:S01]  /*17810*/  F2FP.F16.E4M3.UNPACK_B R35, R35 ;  /* 0x00000023ff23723e */ /* 0x000fe200020006ff */
[----:B------:R-:W-:Y:S02]  /*17820*/  HADD2.F32 R10, -RZ, R8.H0_H0 ;  /* 0x20000008ff0a7230 */ /* 0x000fe40000004100 */
[----:B------:R-:W-:Y:S01]  /*17830*/  FMUL.FTZ R28, R28, R15 ;  /* 0x0000000f1c1c7220 */ /* 0x000fe20000410000 */
[----:B------:R-:W-:Y:S01]  /*17840*/  HADD2.F32 R13, -RZ, R12.H0_H0 ;  /* 0x2000000cff0d7230 */ /* 0x000fe20000004100 */
[----:B------:R-:W-:Y:S01]  /*17850*/  F2FP.F16.E4M3.UNPACK_B R29, R29 ;  /* 0x0000001dff1d723e */ /* 0x000fe200020006ff */
[----:B------:R-:W-:Y:S02]  /*17860*/  HADD2.F32 R20, -RZ, R20.H1_H1 ;  /* 0x30000014ff147230 */ /* 0x000fe40000004100 */
[----:B------:R-:W-:Y:S01]  /*17870*/  FMUL.FTZ R31, R10, R27 ;  /* 0x0000001b0a1f7220 */ /* 0x000fe20000410000 */
[----:B------:R-:W-:-:S02]  /*17880*/  HADD2.F32 R6, -RZ, R4.H0_H0 ;  /* 0x20000004ff067230 */ /* 0x000fc40000004100 */
[----:B------:R-:W-:Y:S01]  /*17890*/  FMUL.FTZ R10, R10, R13 ;  /* 0x0000000d0a0a7220 */ /* 0x000fe20000410000 */
[----:B------:R-:W-:Y:S02]  /*178a0*/  HADD2.F32 R21, -RZ, R21.H1_H1 ;  /* 0x30000015ff157230 */ /* 0x000fe40000004100 */
[----:B------:R-:W-:Y:S01]  /*178b0*/  FFMA.FTZ R41, R20, R41, R28 ;  /* 0x0000002914297223 */ /* 0x000fe2000001001c */
[----:B------:R-:W-:Y:S02]  /*178c0*/  HADD2.F32 R8, -RZ, R8.H1_H1 ;  /* 0x30000008ff087230 */ /* 0x000fe40000004100 */
[C---:B------:R-:W-:Y:S01]  /*178d0*/  FFMA.FTZ R31, R6.reuse, R13, -R31 ;  /* 0x0000000d061f7223 */ /* 0x040fe2000001081f */
[----:B------:R-:W-:Y:S01]  /*178e0*/  FFMA.FTZ R28, R6, R27, R10 ;  /* 0x0000001b061c7223 */ /* 0x000fe2000001000a */
[----:B------:R-:W-:Y:S02]  /*178f0*/  HADD2.F32 R13, -RZ, R12.H1_H1 ;  /* 0x3000000cff0d7230 */ /* 0x000fe40000004100 */
[----:B------:R-:W-:Y:S01]  /*17900*/  FFMA.FTZ R34, R20, R15, -R37 ;  /* 0x0000000f14227223 */ /* 0x000fe20000010825 */
[----:B------:R-:W-:-:S02]  /*17910*/  HADD2.F32 R4, -RZ, R4.H1_H1 ;  /* 0x30000004ff047230 */ /* 0x000fc40000004100 */
[C---:B------:R-:W-:Y:S01]  /*17920*/  FMUL.FTZ R27, R8.reuse, R21 ;  /* 0x00000015081b7220 */ /* 0x040fe20000410000 */
[----:B------:R-:W-:Y:S02]  /*17930*/  HADD2.F32 R15, -RZ, R35.H0_H0 ;  /* 0x20000023ff0f7230 */ /* 0x000fe40000004100 */
[-C--:B------:R-:W-:Y:S01]  /*17940*/  FMUL.FTZ R8, R8, R13.reuse ;  /* 0x0000000d08087220 */ /* 0x080fe20000410000 */
[----:B------:R-:W-:Y:S02]  /*17950*/  HADD2.F32 R6, -RZ, R11.H0_H0 ;  /* 0x2000000bff067230 */ /* 0x000fe40000004100 */
[C---:B------:R-:W-:Y:S01]  /*17960*/  FFMA.FTZ R30, R4.reuse, R13, -R27 ;  /* 0x0000000d041e7223 */ /* 0x040fe2000001081b */
[----:B------:R-:W-:Y:S02]  /*17970*/  HADD2.F32 R13, -RZ, R29.H0_H0 ;  /* 0x2000001dff0d7230 */ /* 0x000fe40000004100 */
[----:B------:R-:W-:Y:S01]  /*17980*/  FFMA.FTZ R37, R4, R21, R8 ;  /* 0x0000001504257223 */ /* 0x000fe20000010008 */
[----:B------:R-:W-:-:S02]  /*17990*/  HADD2.F32 R10, -RZ, R35.H1_H1 ;  /* 0x30000023ff0a7230 */ /* 0x000fc40000004100 */
[C---:B------:R-:W-:Y:S01]  /*179a0*/  FMUL.FTZ R21, R6.reuse, R15 ;  /* 0x0000000f06157220 */ /* 0x040fe20000410000 */
[----:B------:R-:W-:Y:S02]  /*179b0*/  HADD2.F32 R11, -RZ, R11.H1_H1 ;  /* 0x3000000bff0b7230 */ /* 0x000fe40000004100 */
[-C--:B------:R-:W-:Y:S01]  /*179c0*/  FMUL.FTZ R27, R6, R13.reuse ;  /* 0x0000000d061b7220 */ /* 0x080fe20000410000 */
[----:B------:R-:W-:Y:S01]  /*179d0*/  HADD2.F32 R4, -RZ, R3.H0_H0 ;  /* 0x20000003ff047230 */ /* 0x000fe20000004100 */
[----:B------:R-:W-:Y:S01]  /*179e0*/  F2FP.F16.E4M3.UNPACK_B R12, R40.H1 ;  /* 0x00000028ff0c723e */ /* 0x000fe200030006ff */
[----:B------:R-:W-:Y:S02]  /*179f0*/  HADD2.F32 R6, -RZ, R29.H1_H1 ;  /* 0x3000001dff067230 */ /* 0x000fe40000004100 */
[C---:B------:R-:W-:Y:S01]  /*17a00*/  FMUL.FTZ R20, R11.reuse, R10 ;  /* 0x0000000a0b147220 */ /* 0x040fe20000410000 */
[----:B------:R-:W-:Y:S02]  /*17a10*/  HADD2.F32 R3, -RZ, R3.H1_H1 ;  /* 0x30000003ff037230 */ /* 0x000fe40000004100 */
[C---:B------:R-:W-:Y:S01]  /*17a20*/  FFMA.FTZ R21, R4.reuse, R13, -R21 ;  /* 0x0000000d04157223 */ /* 0x040fe20000010815 */
[----:B------:R-:W-:Y:S01]  /*17a30*/  FFMA.FTZ R27, R4, R15, R27 ;  /* 0x0000000f041b7223 */ /* 0x000fe2000001001b */
        /* <DEDUP_REMOVED lines=13> */
[----:B------:R-:W-:Y:S01]  /*17b10*/  F2FP.F16.E4M3.UNPACK_B R40, R40 ;  /* 0x00000028ff28723e */ /* 0x000fe200020006ff */
[----:B------:R-:W-:-:S02]  /*17b20*/  HADD2.F32 R26, -RZ, R26.H1_H1 ;  /* 0x3000001aff1a7230 */ /* 0x000fc40000004100 */
[C---:B------:R-:W-:Y:S01]  /*17b30*/  FFMA.FTZ R29, R3.reuse, R6, -R8 ;  /* 0x00000006031d7223 */ /* 0x040fe20000010808 */
[----:B------:R-:W-:Y:S02]  /*17b40*/  HADD2.F32 R14, -RZ, R14.H1_H1 ;  /* 0x3000000eff0e7230 */ /* 0x000fe40000004100 */
[----:B------:R-:W-:Y:S01]  /*17b50*/  FFMA.FTZ R13, R3, R13, R4 ;  /* 0x0000000d030d7223 */ /* 0x000fe20000010004 */
[----:B------:R-:W-:Y:S02]  /*17b60*/  HADD2.F32 R10, -RZ, R40.H0_H0 ;  /* 0x20000028ff0a7230 */ /* 0x000fe40000004100 */
[C---:B------:R-:W-:Y:S01]  /*17b70*/  FMUL.FTZ R35, R26.reuse, R15 ;  /* 0x0000000f1a237220 */ /* 0x040fe20000410000 */
[----:B------:R-:W-:Y:S01]  /*17b80*/  FMUL.FTZ R6, R26, R11 ;  /* 0x0000000b1a067220 */ /* 0x000fe20000410000 */
[----:B------:R-:W-:Y:S01]  /*17b90*/  HADD2.F32 R4, -RZ, R25.H0_H0 ;  /* 0x20000019ff047230 */ /* 0x000fe20000004100 */
[----:B------:R-:W-:Y:S01]  /*17ba0*/  F2FP.SATFINITE.E4M3.F32.PACK_AB_MERGE_C R42, R42, R45, RZ ;  /* 0x0000002d2a2a723e */ /* 0x000fe200048070ff */
[C---:B------:R-:W-:Y:S01]  /*17bb0*/  FFMA.FTZ R26, R14.reuse, R11, -R35 ;  /* 0x0000000b0e1a7223 */ /* 0x040fe20000010823 */
[----:B------:R-:W-:Y:S01]  /*17bc0*/  FFMA.FTZ R14, R14, R15, R6 ;  /* 0x0000000f0e0e7223 */ /* 0x000fe20000010006 */
[----:B------:R-:W-:-:S02]  /*17bd0*/  HADD2.F32 R6, -RZ, R33.H0_H0 ;  /* 0x20000021ff067230 */ /* 0x000fc40000004100 */
[----:B------:R-:W-:Y:S01]  /*17be0*/  FMUL.FTZ R12, R4, R10 ;  /* 0x0000000a040c7220 */ /* 0x000fe20000410000 */
[----:B------:R-:W-:Y:S01]  /*17bf0*/  HADD2.F32 R40, -RZ, R40.H1_H1 ;  /* 0x30000028ff287230 */ /* 0x000fe20000004100 */
[----:B------:R-:W-:Y:S01]  /*17c00*/  F2FP.SATFINITE.E4M3.F32.PACK_AB_MERGE_C R26, R26, R29, RZ ;  /* 0x0000001d1a1a723e */ /* 0x000fe200048070ff */
[----:B------:R-:W-:Y:S02]  /*17c10*/  HADD2.F32 R25, -RZ, R25.H1_H1 ;  /* 0x30000019ff197230 */ /* 0x000fe40000004100 */
[----:B------:R-:W-:Y:S01]  /*17c20*/  FMUL.FTZ R11, R4, R6 ;  /* 0x00000006040b7220 */ /* 0x000fe20000410000 */
[----:B------:R-:W-:Y:S01]  /*17c30*/  HADD2.F32 R8, -RZ, R33.H1_H1 ;  /* 0x30000021ff087230 */ /* 0x000fe20000004100 */
[----:B------:R-:W-:Y:S01]  /*17c40*/  F2FP.SATFINITE.E4M3.F32.PACK_AB_MERGE_C R32, R32, R39, RZ ;  /* 0x000000272020723e */ /* 0x000fe200048070ff */
[--C-:B------:R-:W-:Y:S02]  /*17c50*/  HADD2.F32 R3, -RZ, R7.reuse.H0_H0 ;  /* 0x20000007ff037230 */ /* 0x100fe40000004100 */
[----:B------:R-:W-:Y:S01]  /*17c60*/  FMUL.FTZ R4, R25, R40 ;  /* 0x0000002819047220 */ /* 0x000fe20000410000 */
[----:B------:R-:W-:-:S02]  /*17c70*/  HADD2.F32 R7, -RZ, R7.H1_H1 ;  /* 0x30000007ff077230 */ /* 0x000fc40000004100 */
[----:B------:R-:W-:Y:S01]  /*17c80*/  FMUL.FTZ R25, R25, R8 ;  /* 0x0000000819197220 */ /* 0x000fe20000410000 */
[----:B------:R-:W-:Y:S01]  /*17c90*/  F2FP.SATFINITE.E4M3.F32.PACK_AB_MERGE_C R13, R14, R13, RZ ;  /* 0x0000000d0e0d723e */ /* 0x000fe200048070ff */
[C---:B------:R-:W-:Y:S01]  /*17ca0*/  FFMA.FTZ R6, R3.reuse, R6, -R12 ;  /* 0x0000000603067223 */ /* 0x040fe2000001080c */
[----:B------:R-:W-:Y:S01]  /*17cb0*/  FFMA.FTZ R10, R3, R10, R11 ;  /* 0x0000000a030a7223 */ /* 0x000fe2000001000b */
[C---:B------:R-:W-:Y:S01]  /*17cc0*/  FFMA.FTZ R3, R7.reuse, R8, -R4 ;  /* 0x0000000807037223 */ /* 0x040fe20000010804 */
[----:B------:R-:W-:Y:S01]  /*17cd0*/  FFMA.FTZ R25, R7, R40, R25 ;  /* 0x0000002807197223 */ /* 0x000fe20000010019 */
[----:B------:R-:W-:Y:S02]  /*17ce0*/  F2FP.SATFINITE.E4M3.F32.PACK_AB_MERGE_C R7, R34, R49, RZ ;  /* 0x000000312207723e */ /* 0x000fe400048070ff */
[----:B------:R-:W-:Y:S02]  /*17cf0*/  F2FP.SATFINITE.E4M3.F32.PACK_AB_MERGE_C R4, R30, R31, RZ ;  /* 0x0000001f1e04723e */ /* 0x000fe400048070ff */
[----:B------:R-:W-:-:S02]  /*17d00*/  F2FP.SATFINITE.E4M3.F32.PACK_AB_MERGE_C R11, R41, R50, RZ ;  /* 0x00000032290b723e */ /* 0x000fc400048070ff */
[----:B------:R-:W-:Y:S02]  /*17d10*/  F2FP.SATFINITE.E4M3.F32.PACK_AB_MERGE_C R8, R37, R28, RZ ;  /* 0x0000001c2508723e */ /* 0x000fe400048070ff */
[----:B------:R-:W-:Y:S02]  /*17d20*/  F2FP.SATFINITE.E4M3.F32.PACK_AB_MERGE_C R5, R38, R5, R42 ;  /* 0x000000052605723e */ /* 0x000fe4000480702a */
[----:B------:R-:W-:Y:S02]  /*17d30*/  F2FP.SATFINITE.E4M3.F32.PACK_AB_MERGE_C R7, R48, R43, R7 ;  /* 0x0000002b3007723e */ /* 0x000fe40004807007 */
[----:B------:R-:W-:Y:S02]  /*17d40*/  F2FP.SATFINITE.E4M3.F32.PACK_AB_MERGE_C R4, R20, R21, R4 ;  /* 0x000000151404723e */ /* 0x000fe40004807004 */
[----:B------:R-:W-:Y:S02]  /*17d50*/  F2FP.SATFINITE.E4M3.F32.PACK_AB_MERGE_C R6, R3, R6, R26 ;  /* 0x000000060306723e */ /* 0x000fe4000480701a */
[----:B------:R-:W-:-:S02]  /*17d60*/  F2FP.SATFINITE.E4M3.F32.PACK_AB_MERGE_C R9, R36, R9, R32 ;  /* 0x000000092409723e */ /* 0x000fc40004807020 */
[----:B------:R-:W-:Y:S01]  /*17d70*/  F2FP.SATFINITE.E4M3.F32.PACK_AB_MERGE_C R11, R47, R46, R11 ;  /* 0x0000002e2f0b723e */ /* 0x000fe2000480700b */
[----:B------:R0:W-:Y:S01]  /*17d80*/  STS.128 [R237+0x14400], R4 ;  /* 0x01440004ed007388 */ /* 0x0001e20000000c00 */
[----:B------:R-:W-:Y:S02]  /*17d90*/  F2FP.SATFINITE.E4M3.F32.PACK_AB_MERGE_C R8, R24, R27, R8 ;  /* 0x0000001b1808723e */ /* 0x000fe40004807008 */
[----:B------:R-:W-:-:S05]  /*17da0*/  F2FP.SATFINITE.E4M3.F32.PACK_AB_MERGE_C R10, R25, R10, R13 ;  /* 0x0000000a190a723e */ /* 0x000fca000480700d */
[----:B------:R0:W-:Y:S02]  /*17db0*/  STS.128 [R0+0x14400], R8 ;  /* 0x0144000800007388 */ /* 0x0001e40000000c00 */
.L_x_1462:
[----:B------:R-:W-:Y:S05]  /*17dc0*/  BSYNC B0 ;  /* 0x0000000000007941 */ /* 0x000fea0003800000 */
.L_x_1455:
        /* <DEDUP_REMOVED lines=8> */
.L_x_1453:
[----:B------:R-:W-:Y:S01]  /*17e50*/  IMAD.U32 R212, RZ, RZ, UR53 ;  /* 0x00000035ffd47e24 */ /* 0x000fe2000f8e00ff */
[----:B------:R-:W-:-:S04]  /*17e60*/  LOP3.LUT R18, R18, 0xfffffff7, RZ, 0xc0, !PT ;  /* 0xfffffff712127812 */ /* 0x000fc800078ec0ff */
[----:B------:R-:W-:-:S13]  /*17e70*/  ISETP.NE.AND P0, PT, R212, 0x3, PT ;  /* 0x00000003d400780c */ /* 0x000fda0003f05270 */
[----:B------:R-:W-:Y:S01]  /*17e80*/  @P0 LOP3.LUT R18, R18, 0x8, RZ, 0xfc, !PT ;  /* 0x0000000812120812 */ /* 0x000fe200078efcff */
[----:B------:R-:W-:Y:S06]  /*17e90*/  @!P0 BRA `(.L_x_1482) ;  /* 0x0000000000048947 */ /* 0x000fec0003800000 */
[----:B------:R-:W-:Y:S01]  /*17ea0*/  BPT.TRAP 0x1 ;  /* 0x000000040000795c */ /* 0x000fe20000300000 */
.L_x_1482:
[----:B0-2--5:R-:W-:Y:S01]  /*17eb0*/  IMAD R7, R189, 0x8, R16 ;  /* 0x00000008bd077824 */ /* 0x025fe200078e0210 */
[----:B------:R-:W-:-:S04]  /*17ec0*/  SHF.L.U32 R0, R188, 0x1f, RZ ;  /* 0x0000001fbc007819 */ /* 0x000fc800000006ff */
[----:B------:R0:W2:Y:S01]  /*17ed0*/  SYNCS.PHASECHK.TRANS64.TRYWAIT P1, [R7+URZ+0x29830], R0 ;  /* 0x02983000070075a7 */ /* 0x0000a2000802017f */
[----:B------:R-:W-:Y:S05]  /*17ee0*/  @!P0 BRA `(.L_x_1483) ;  /* 0x0000000000048947 */ /* 0x000fea0003800000 */
[----:B------:R-:W-:Y:S01]  /*17ef0*/  BPT.TRAP 0x1 ;  /* 0x000000040000795c */ /* 0x000fe20000300000 */
.L_x_1483:
[----:B-1----:R-:W1:Y:S02]  /*17f00*/  S2R R3, SR_TID.X ;  /* 0x0000000000037919 */ /* 0x002e640000002100 */
[----:B-1----:R-:W-:-:S04]  /*17f10*/  LOP3.LUT R3, R3, 0x7f, RZ, 0xc0, !PT ;  /* 0x0000007f03037812 */ /* 0x002fc800078ec0ff */
[----:B------:R-:W-:Y:S01]  /*17f20*/  ISETP.NE.AND P0, PT, R3, RZ, PT ;  /* 0x000000ff0300720c */ /* 0x000fe20003f05270 */
[----:B--2---:R-:W-:-:S12]  /*17f30*/  @P1 BRA `(.L_x_1484) ;  /* 0x0000000000081947 */ /* 0x004fd80003800000 */
[----:B------:R-:W1:Y:S02]  /*17f40*/  SYNCS.PHASECHK.TRANS64.TRYWAIT P1, [R7+URZ+0x29830], R0 ;  /* 0x02983000070075a7 */ /* 0x000e64000802017f */
[----:B-1----:R-:W-:Y:S05]  /*17f50*/  @!P1 BRA `(.L_x_1485) ;  /* 0x000001ec00189947 */ /* 0x002fea0003800000 */
.L_x_1484:
[----:B------:R-:W-:Y:S05]  /*17f60*/  WARPSYNC.ALL ;  /* 0x0000000000007948 */ /* 0x000fea0003800000 */
[----:B01----:R-:W-:Y:S01]  /*17f70*/  VIADD R0, R16, 0x1a400 ;  /* 0x0001a40010007836 */ /* 0x003fe20000000000 */
[----:B------:R-:W-:Y:S01]  /*17f80*/  R2UR UR24, R44 ;  /* 0x000000002c1872ca */ /* 0x000fe200000e0000 */
[----:B------:R-:W-:Y:S01]  /*17f90*/  IMAD.MOV.U32 R5, RZ, RZ, -0x7fffffe0 ;  /* 0x80000020ff057424 */ /* 0x000fe200078e00ff */
[----:B----4-:R-:W-:Y:S01]  /*17fa0*/  WARPGROUP.ARRIVE ;  /* 0x00000000000079c5 */ /* 0x010fe20000000000 */
[----:B------:R-:W-:Y:S01]  /*17fb0*/  UMOV UR25, 0x80000020 ;  /* 0x8000002000197882 */ /* 0x000fe20000000000 */
[----:B------:R-:W-:Y:S01]  /*17fc0*/  SHF.R.U32.HI R0, RZ, 0x4, R0 ;  /* 0x00000004ff007819 */ /* 0x000fe20000011600 */
[----:B------:R-:W-:Y:S01]  /*17fd0*/  IMAD.MOV.U32 R11, RZ, RZ, -0x7fffffe0 ;  /* 0x80000020ff0b7424 */ /* 0x000fe200078e00ff */
[----:B------:R-:W-:Y:S01]  /*17fe0*/  R2UR UR27, R5 ;  /* 0x00000000051b72ca */ /* 0x000fe200000e0000 */
[----:B------:R-:W-:Y:S01]  /*17ff0*/  UMOV UR13, UR25 ;  /* 0x00000019000d7c82 */ /* 0x000fe20008000000 */
[----:B------:R-:W-:Y:S01]  /*18000*/  LOP3.LUT R0, R0, 0x3fff, RZ, 0xc0, !PT ;  /* 0x00003fff00007812 */ /* 0x000fe200078ec0ff */
[----:B------:R-:W-:Y:S01]  /*18010*/  IMAD.MOV.U32 R13, RZ, RZ, -0x7fffffe0 ;  /* 0x80000020ff0d7424 */ /* 0x000fe200078e00ff */
[----:B------:R-:W-:Y:S01]  /*18020*/  R2UR UR15, R11 ;  /* 0x000000000b0f72ca */ /* 0x000fe200000e0000 */
[----:B------:R-:W-:Y:S01]  /*18030*/  UMOV UR9, UR25 ;  /* 0x0000001900097c82 */ /* 0x000fe20008000000 */
[----:B------:R-:W-:Y:S01]  /*18040*/  LOP3.LUT R8, R0, 0x10000, RZ, 0xfc, !PT ;  /* 0x0001000000087812 */ /* 0x000fe200078efcff */
[----:B------:R-:W-:Y:S01]  /*18050*/  ULOP3.LUT UR24, UR24, 0x10000, URZ, 0xfc, !UPT ;  /* 0x0001000018187892 */ /* 0x000fe2000f8efc3f */
[----:B------:R-:W-:Y:S01]  /*18060*/  R2UR UR11, R13 ;  /* 0x000000000d0b72ca */ /* 0x000fe200000e0000 */
[----:B------:R-:W-:Y:S01]  /*18070*/  UMOV UR5, UR25 ;  /* 0x0000001900057c82 */ /* 0x000fe20008000000 */
[----:B------:R-:W-:Y:S01]  /*18080*/  R2UR UR7, R11 ;  /* 0x000000000b0772ca */ /* 0x000fe200000e0000 */
[----:B---3--:R-:W-:Y:S01]  /*18090*/  IMAD R4, R189, 0x780, R8 ;  /* 0x00000780bd047824 */ /* 0x008fe200078e0208 */
[----:B------:R-:W-:Y:S01]  /*180a0*/  R2UR UR19, R13 ;  /* 0x000000000d1372ca */ /* 0x000fe200000e0000 */
[----:B------:R-:W-:Y:S01]  /*180b0*/  UMOV UR17, UR25 ;  /* 0x0000001900117c82 */ /* 0x000fe20008000000 */
[----:B------:R-:W-:Y:S01]  /*180c0*/  UMOV UR12, UR24 ;  /* 0x00000018000c7c82 */ /* 0x000fe20008000000 */
[C---:B------:R-:W-:Y:S01]  /*180d0*/  VIADD R10, R4.reuse, 0x80 ;  /* 0x00000080040a7836 */ /* 0x040fe20000000000 */
[C---:B------:R-:W-:Y:S01]  /*180e0*/  R2UR UR26, R4.reuse ;  /* 0x00000000041a72ca */ /* 0x040fe200000e0000 */
[----:B------:R-:W-:Y:S01]  /*180f0*/  VIADD R12, R4, 0x100 ;  /* 0x00000100040c7836 */ /* 0x000fe20000000000 */
[----:B------:R-:W-:Y:S01]  /*18100*/  UMOV UR8, UR24 ;  /* 0x0000001800087c82 */ /* 0x000fe20008000000 */
[----:B------:R-:W-:Y:S01]  /*18110*/  UMOV UR4, UR24 ;  /* 0x0000001800047c82 */ /* 0x000fe20008000000 */
[----:B------:R-:W-:Y:S01]  /*18120*/  R2UR UR14, R10 ;  /* 0x000000000a0e72ca */ /* 0x000fe200000e0000 */
[----:B------:R-:W-:Y:S01]  /*18130*/  VIADD R10, R4, 0x180 ;  /* 0x00000180040a7836 */ /* 0x000fe20000000000 */
[----:B------:R-:W-:Y:S01]  /*18140*/  R2UR UR10, R12 ;  /* 0x000000000c0a72ca */ /* 0x000fe200000e0000 */
[----:B------:R-:W-:Y:S01]  /*18150*/  VIADD R12, R4, 0x200 ;  /* 0x00000200040c7836 */ /* 0x000fe20000000000 */
[----:B------:R-:W-:Y:S01]  /*18160*/  UMOV UR16, UR24 ;  /* 0x0000001800107c82 */ /* 0x000fe20008000000 */
[----:B------:R-:W-:Y:S01]  /*18170*/  IMAD.MOV.U32 R11, RZ, RZ, -0x7fffffe0 ;  /* 0x80000020ff0b7424 */ /* 0x000fe200078e00ff */
[----:B------:R-:W-:Y:S01]  /*18180*/  R2UR UR6, R10 ;  /* 0x000000000a0672ca */ /* 0x000fe200000e0000 */
[----:B------:R-:W-:Y:S01]  /*18190*/  VIADD R10, R4, 0x2 ;  /* 0x00000002040a7836 */ /* 0x000fe20000000000 */
[----:B------:R-:W-:Y:S01]  /*181a0*/  R2UR UR18, R12 ;  /* 0x000000000c1272ca */ /* 0x000fe200000e0000 */
[----:B------:R-:W-:Y:S01]  /*181b0*/  QGMMA.64x32x32.F32.E4M3.E4M3 R88, gdesc[UR24], RZ, !UPT, gsb0 ;  /* 0x00600000185879f3 */ /* 0x000fe2000c0008ff */
[----:B------:R-:W-:Y:S01]  /*181c0*/  VIADD R12, R4, 0x82 ;  /* 0x00000082040c7836 */ /* 0x000fe20000000000 */
[----:B------:R-:W0:Y:S01]  /*181d0*/  LDC R213, c[0x0][0x448] ;  /* 0x00011200ffd57b82 */ /* 0x000e220000000800 */
[----:B------:R-:W-:Y:S01]  /*181e0*/  IMAD.MOV.U32 R13, RZ, RZ, -0x7fffffe0 ;  /* 0x80000020ff0d7424 */ /* 0x000fe200078e00ff */
[----:B------:R-:W-:Y:S01]  /*181f0*/  LOP3.LUT R18, R18, 0xffffffdf, RZ, 0xc0, !PT ;  /* 0xffffffdf12127812 */ /* 0x000fe200078ec0ff */
[----:B------:R-:W-:-:S02]  /*18200*/  IMAD.MOV.U32 R5, RZ, RZ, -0x7fffffe0 ;  /* 0x80000020ff057424 */ /* 0x000fc400078e00ff */
[----:B------:R-:W-:Y:S01]  /*18210*/  IMAD.IADD R3, R210, 0x1, R203 ;  /* 0x00000001d2037824 */ /* 0x000fe200078e02cb */
[----:B0-----:R-:W-:-:S13]  /*18220*/  ISETP.NE.AND P1, PT, R213, 0x1, PT ;  /* 0x00000001d500780c */ /* 0x001fda0003f25270 */
[----:B------:R-:W0:Y:S01]  /*18230*/  @P1 LDC R0, c[0x0][0x44c] ;  /* 0x00011300ff001b82 */ /* 0x000e220000000800 */
[----:B------:R-:W-:-:S04]  /*18240*/  @P1 LOP3.LUT R18, R18, 0x20, RZ, 0xfc, !PT ;  /* 0x0000002012121812 */ /* 0x000fc800078efcff */
[----:B------:R-:W-:Y:S01]  /*18250*/  LOP3.LUT R18, R18, 0xffffffef, RZ, 0xc0, !PT ;  /* 0xffffffef12127812 */ /* 0x000fe200078ec0ff */
[----:B------:R-:W-:Y:S02]  /*18260*/  WARPGROUP.DEPBAR.LE gsb0, 0x0 ;  /* 0x00008000000079c5 */ /* 0x000fe40000010000 */
[----:B------:R-:W-:Y:S01]  /*18270*/  WARPGROUP.ARRIVE ;  /* 0x00000000000079c5 */ /* 0x000fe20000000000 */
[----:B0-----:R-:W-:-:S05]  /*18280*/  @P1 IMAD.HI.U32 R0, R3, R0, RZ ;  /* 0x0000000003001227 */ /* 0x001fca00078e00ff */
[----:B------:R-:W-:Y:S03]  /*18290*/  QGMMA.64x32x32.F32.E4M3.E4M3 R72, gdesc[UR12], RZ, !UPT, gsb0 ;  /* 0x006000000c4879f3 */ /* 0x000fe6000c0008ff */
[----:B------:R-:W-:Y:S02]  /*182a0*/  WARPGROUP.DEPBAR.LE gsb0, 0x0 ;  /* 0x00008000000079c5 */ /* 0x000fe40000010000 */
[----:B------:R-:W-:-:S06]  /*182b0*/  WARPGROUP.ARRIVE ;  /* 0x00000000000079c5 */ /* 0x000fcc0000000000 */
[----:B------:R-:W-:Y:S03]  /*182c0*/  QGMMA.64x32x32.F32.E4M3.E4M3 R56, gdesc[UR8], RZ, !UPT, gsb0 ;  /* 0x00600000083879f3 */ /* 0x000fe6000c0008ff */
[----:B------:R-:W-:Y:S02]  /*182d0*/  WARPGROUP.DEPBAR.LE gsb0, 0x0 ;  /* 0x00008000000079c5 */ /* 0x000fe40000010000 */
[----:B------:R-:W-:-:S06]  /*182e0*/  WARPGROUP.ARRIVE ;  /* 0x00000000000079c5 */ /* 0x000fcc0000000000 */
[----:B------:R-:W-:Y:S01]  /*182f0*/  QGMMA.64x32x32.F32.E4M3.E4M3 R40, gdesc[UR4], RZ, !UPT, gsb0 ;  /* 0x00600000042879f3 */ /* 0x000fe2000c0008ff */
[----:B------:R-:W-:Y:S01]  /*18300*/  R2UR UR6, R10 ;  /* 0x000000000a0672ca */ /* 0x000fe200000e0000 */
[----:B------:R-:W-:Y:S01]  /*18310*/  UIADD3 UR4, UR24, 0x2, URZ ;  /* 0x0000000218047890 */ /* 0x000fe2000fffe03f */
[----:B------:R-:W-:Y:S01]  /*18320*/  R2UR UR7, R11 ;  /* 0x000000000b0772ca */ /* 0x000fe200000e0000 */
[----:B------:R-:W-:Y:S01]  /*18330*/  UMOV UR5, 0x80000020 ;  /* 0x8000002000057882 */ /* 0x000fe20000000000 */
[----:B------:R-:W-:Y:S01]  /*18340*/  VIADD R10, R4, 0x102 ;  /* 0x00000102040a7836 */ /* 0x000fe20000000000 */
[----:B------:R-:W-:Y:S01]  /*18350*/  UMOV UR13, UR5 ;  /* 0x00000005000d7c82 */ /* 0x000fe20008000000 */
[----:B------:R-:W-:Y:S01]  /*18360*/  IMAD.MOV.U32 R11, RZ, RZ, -0x7fffffe0 ;  /* 0x80000020ff0b7424 */ /* 0x000fe200078e00ff */
[----:B------:R-:W-:Y:S01]  /*18370*/  UMOV UR9, UR5 ;  /* 0x0000000500097c82 */ /* 0x000fe20008000000 */
[----:B------:R-:W-:Y:S01]  /*18380*/  UMOV UR12, UR4 ;  /* 0x00000004000c7c82 */ /* 0x000fe20008000000 */
[----:B------:R-:W-:Y:S01]  /*18390*/  R2UR UR14, R10 ;  /* 0x000000000a0e72ca */ /* 0x000fe200000e0000 */
[----:B------:R-:W-:Y:S01]  /*183a0*/  UMOV UR8, UR4 ;  /* 0x0000000400087c82 */ /* 0x000fe20008000000 */
[----:B------:R-:W-:Y:S01]  /*183b0*/  R2UR UR15, R11 ;  /* 0x000000000b0f72ca */ /* 0x000fe200000e0000 */
[----:B------:R-:W-:-:S02]  /*183c0*/  VIADD R10, R4, 0x202 ;  /* 0x00000202040a7836 */ /* 0x000fc40000000000 */
        /* <DEDUP_REMOVED lines=54> */
[----:B------:R-:W-:Y:S01]  /*18730*/  UMOV UR12, UR8 ;  /* 0x00000008000c7c82 */ /* 0x000fe20008000000 */
[----:B------:R-:W-:Y:S01]  /*18740*/  UMOV UR13, UR9 ;  /* 0x00000009000d7c82 */ /* 0x000fe20008000000 */
[----:B------:R-:W-:-:S02]  /*18750*/  VIADD R10, R4, 0x480 ;  /* 0x00000480040a7836 */ /* 0x000fc40000000000 */
[----:B------:R-:W-:Y:S01]  /*18760*/  IMAD.MOV.U32 R11, RZ, RZ, -0x7fffffe0 ;  /* 0x80000020ff0b7424 */ /* 0x000fe200078e00ff */
[----:B------:R-:W-:Y:S02]  /*18770*/  WARPGROUP.DEPBAR.LE gsb0, 0x0 ;  /* 0x00008000000079c5 */ /* 0x000fe40000010000 */
[----:B------:R-:W-:-:S06]  /*18780*/  WARPGROUP.ARRIVE ;  /* 0x00000000000079c5 */ /* 0x000fcc0000000000 */
[----:B------:R-:W-:Y:S01]  /*18790*/  QGMMA.64x32x32.F32.E4M3.E4M3 R24, gdesc[UR4], R24, gsb0 ;  /* 0x00600000041879f3 */ /* 0x000fe20008000818 */
[----:B------:R-:W-:Y:S02]  /*187a0*/  ULDC UR6, c[0x0][0x9dc] ;  /* 0x0002770000067ab9 */ /* 0x000fe40000000800 */
        /* <DEDUP_REMOVED lines=99> */
[----:B------:R-:W-:Y:S02]  /*18de0*/  R2UR UR30, R12 ;  /* 0x000000000c1e72ca */ /* 0x000fe400000e0000 */
[----:B------:R-:W-:Y:S01]  /*18df0*/  R2UR UR31, R13 ;  /* 0x000000000d1f72ca */ /* 0x000fe200000e0000 */
        /* <DEDUP_REMOVED lines=17> */
[----:B------:R-:W-:Y:S01]  /*18f10*/  VIADD R4, R4, 0x702 ;  /* 0x0000070204047836 */ /* 0x000fe20000000000 */
[----:B------:R-:W0:Y:S01]  /*18f20*/  LDC.64 R10, c[0x0][0x9e0] ;  /* 0x00027800ff0a7b82 */ /* 0x000e220000000a00 */
[----:B------:R-:W-:-:S02]  /*18f30*/  WARPGROUP.DEPBAR.LE gsb0, 0x0 ;  /* 0x00008000000079c5 */ /* 0x000fc40000010000 */
[----:B------:R-:W-:-:S06]  /*18f40*/  WARPGROUP.ARRIVE ;  /* 0x00000000000079c5 */ /* 0x000fcc0000000000 */
[----:B------:R-:W-:Y:S03]  /*18f50*/  QGMMA.64x32x32.F32.E4M3.E4M3 R24, gdesc[UR16], R24, gsb0 ;  /* 0x00600000101879f3 */ /* 0x000fe60008000818 */
[----:B------:R-:W-:Y:S02]  /*18f60*/  WARPGROUP.DEPBAR.LE gsb0, 0x0 ;  /* 0x00008000000079c5 */ /* 0x000fe40000010000 */
[----:B------:R-:W-:-:S06]  /*18f70*/  WARPGROUP.ARRIVE ;  /* 0x00000000000079c5 */ /* 0x000fcc0000000000 */
[----:B------:R-:W-:Y:S01]  /*18f80*/  QGMMA.64x32x32.F32.E4M3.E4M3 R88, gdesc[UR20], R88, gsb0 ;  /* 0x00600000145879f3 */ /* 0x000fe20008000858 */
[----:B------:R-:W-:Y:S02]  /*18f90*/  R2UR UR22, R4 ;  /* 0x00000000041672ca */ /* 0x000fe400000e0000 */
[----:B------:R-:W-:Y:S02]  /*18fa0*/  R2UR UR23, R5 ;  /* 0x00000000051772ca */ /* 0x000fe400000e0000 */
[----:B------:R-:W1:Y:S02]  /*18fb0*/  @P1 LDC R5, c[0x0][0x450] ;  /* 0x00011400ff051b82 */ /* 0x000e640000000800 */
[----:B-1----:R-:W-:Y:S01]  /*18fc0*/  @P1 SHF.R.U32.HI R3, RZ, R5, R0 ;  /* 0x00000005ff031219 */ /* 0x002fe20000011600 */
[----:B------:R-:W-:Y:S01]  /*18fd0*/  IMAD.MOV.U32 R5, RZ, RZ, -0xa0 ;  /* 0xffffff60ff057424 */ /* 0x000fe200078e00ff */
[----:B0-----:R-:W-:Y:S01]  /*18fe0*/  ISETP.GE.AND P1, PT, R11, 0x1, PT ;  /* 0x000000010b00780c */ /* 0x001fe20003f26270 */
[----:B------:R-:W-:-:S02]  /*18ff0*/  @!P0 VIADD R0, R7, 0x29840 ;  /* 0x0002984007008836 */ /* 0x000fc40000000000 */
[----:B------:R-:W0:Y:S01]  /*19000*/  SHFL.IDX PT, R9, R3, RZ, 0x1c1f ;  /* 0x001c1fff03097589 */ /* 0x000e2200000e0000 */
[----:B------:R-:W-:Y:S02]  /*19010*/  IMAD R14, R104, R5, 0xa1 ;  /* 0x000000a1680e7424 */ /* 0x000fe400078e0205 */
[----:B------:R-:W-:Y:S01]  /*19020*/  IMAD.U32 R7, RZ, RZ, UR6 ;  /* 0x00000006ff077e24 */ /* 0x000fe2000f8e00ff */
[----:B------:R-:W-:Y:S02]  /*19030*/  @!P0 PRMT R0, RZ, 0x654, R0 ;  /* 0x00000654ff008816 */ /* 0x000fe40000000000 */
[----:B------:R-:W-:Y:S01]  /*19040*/  IADD3 R4, R194, R14, -R195 ;  /* 0x0000000ec2047210 */ /* 0x000fe20007ffe8c3 */
[----:B------:R-:W-:Y:S01]  /*19050*/  VIADD R14, R14, 0xffffffff ;  /* 0xffffffff0e0e7836 */ /* 0x000fe20000000000 */
[----:B------:R-:W-:Y:S02]  /*19060*/  LOP3.LUT R6, RZ, R7, RZ, 0x33, !PT ;  /* 0x00000007ff067212 */ /* 0x000fe400078e33ff */
[----:B------:R-:W-:Y:S01]  /*19070*/  @P1 LOP3.LUT R18, R18, 0x10, RZ, 0xfc, !PT ;  /* 0x0000001012121812 */ /* 0x000fe200078efcff */
[----:B------:R-:W-:-:S02]  /*19080*/  IMAD.IADD R135, R4, 0x1, -R193 ;  /* 0x0000000104877824 */ /* 0x000fc400078e0ac1 */
[----:B------:R-:W-:Y:S02]  /*19090*/  IMAD.IADD R12, R14, 0x1, -R195 ;  /* 0x000000010e0c7824 */ /* 0x000fe400078e0ac3 */
[C---:B------:R-:W-:Y:S02]  /*190a0*/  IMAD.IADD R6, R135.reuse, 0x1, R6 ;  /* 0x0000000187067824 */ /* 0x040fe400078e0206 */
[----:B------:R-:W-:Y:S02]  /*190b0*/  IMAD.IADD R135, R135, 0x1, R10 ;  /* 0x0000000187877824 */ /* 0x000fe400078e020a */
        /* <DEDUP_REMOVED lines=18> */
[----:B------:R-:W-:Y:S06]  /*191e0*/  @!P1 BRA `(.L_x_1486) ;  /* 0x00000000004c9947 */ /* 0x000fec0003800000 */
[----:B------:R-:W-:Y:S01]  /*191f0*/  IADD3 R9, -R193, R194, R9 ;  /* 0x000000c2c1097210 */ /* 0x000fe20007ffe109 */
[----:B------:R-:W-:Y:S03]  /*19200*/  BSSY B0, `(.L_x_1487) ;  /* 0x000000e000007945 */ /* 0x000fe60003800000 */
[----:B------:R-:W-:-:S13]  /*19210*/  ISETP.GT.AND P1, PT, R9, -0x1, PT ;  /* 0xffffffff0900780c */ /* 0x000fda0003f24270 */
        /* <DEDUP_REMOVED lines=8> */
.L_x_1488:
[----:B------:R-:W-:-:S13]  /*192a0*/  ISETP.NE.AND P1, PT, R11, 0x1, PT ;  /* 0x000000010b00780c */ /* 0x000fda0003f25270 */
[----:B------:R-:W0:Y:S02]  /*192b0*/  @P1 LDC.64 R4, c[0x0][0x9e8] ;  /* 0x00027a00ff041b82 */ /* 0x000e240000000a00 */
[----:B0-----:R-:W-:-:S05]  /*192c0*/  @P1 IMAD.HI.U32 R4, R9, R4, RZ ;  /* 0x0000000409041227 */ /* 0x001fca00078e00ff */
[----:B------:R-:W-:-:S07]  /*192d0*/  @P1 SHF.R.U32.HI R9, RZ, R5, R4 ;  /* 0x00000005ff091219 */ /* 0x000fce0000011604 */
.L_x_1489:
[----:B------:R-:W-:Y:S05]  /*192e0*/  BSYNC B0 ;  /* 0x0000000000007941 */ /* 0x000fea0003800000 */
.L_x_1487:
[----:B------:R-:W-:-:S05]  /*192f0*/  IMAD R9, R9, R11, R12 ;  /* 0x0000000b09097224 */ /* 0x000fca00078e020c */
[----:B------:R-:W-:Y:S02]  /*19300*/  VIMNMX R106, R106, R9, !PT ;  /* 0x000000096a6a7248 */ /* 0x000fe40007fe0100 */
[----:B------:R-:W-:-:S07]  /*19310*/  VIADDMNMX R20, R9, R11, R20, PT ;  /* 0x0000000b09147246 */ /* 0x000fce0003800114 */
.L_x_1486:
[C---:B------:R-:W-:Y:S01]  /*19320*/  ISETP.GE.AND P1, PT, R14.reuse, 0x2, PT ;  /* 0x000000020e00780c */ /* 0x040fe20003f26270 */
[----:B------:R-:W0:Y:S01]  /*19330*/  SHFL.IDX PT, R3, R3, 0x1, 0x1c1f ;  /* 0x003c1f0003037f89 */ /* 0x000e2200000e0000 */
[----:B------:R-:W-:Y:S02]  /*19340*/  ISETP.GE.AND P2, PT, R14, 0x9, PT ;  /* 0x000000090e00780c */ /* 0x000fe40003f46270 */
[----:B------:R-:W-:Y:S02]  /*19350*/  P2R R114, PR, RZ, 0x2 ;  /* 0x00000002ff727803 */ /* 0x000fe40000000000 */
[----:B------:R-:W-:Y:S02]  /*19360*/  ISETP.GT.AND P1, PT, R106, 0x1, !P1 ;  /* 0x000000016a00780c */ /* 0x000fe40004f24270 */
[----:B------:R-:W-:Y:S02]  /*19370*/  P2R R112, PR, RZ, 0x4 ;  /* 0x00000004ff707803 */ /* 0x000fe40000000000 */
[----:B------:R-:W-:-:S02]  /*19380*/  ISETP.LT.OR P1, PT, R20, 0x2, P1 ;  /* 0x000000021400780c */ /* 0x000fc40000f21670 */
[----:B------:R-:W-:Y:S02]  /*19390*/  ISETP.GE.AND P4, PT, R14, 0x29, PT ;  /* 0x000000290e00780c */ /* 0x000fe40003f86270 */
[----:B------:R-:W-:Y:S02]  /*193a0*/  FSEL R89, R89, -INF , !P1 ;  /* 0xff80000059597808 */ /* 0x000fe40004800000 */
[----:B------:R-:W-:Y:S02]  /*193b0*/  ISETP.GT.AND P1, PT, R106, 0x8, !P2 ;  /* 0x000000086a00780c */ /* 0x000fe40005724270 */
[----:B------:R-:W-:Y:S02]  /*193c0*/  ISETP.GE.AND P2, PT, R14, 0xa, PT ;  /* 0x0000000a0e00780c */ /* 0x000fe40003f46270 */
[----:B------:R-:W-:Y:S02]  /*193d0*/  ISETP.LT.OR P1, PT, R20, 0x9, P1 ;  /* 0x000000091400780c */ /* 0x000fe40000f21670 */
[----:B------:R-:W-:-:S02]  /*193e0*/  P2R R128, PR, RZ, 0x10 ;  /* 0x00000010ff807803 */ /* 0x000fc40000000000 */
[----:B------:R-:W-:Y:S01]  /*193f0*/  FSEL R21, R92, -INF , !P1 ;  /* 0xff8000005c157808 */ /* 0x000fe20004800000 */
[----:B0-----:R-:W-:Y:S01]  /*19400*/  IMAD.IADD R6, R6, 0x1, R3 ;  /* 0x0000000106067824 */ /* 0x001fe200078e0203 */
        /* <DEDUP_REMOVED lines=8> */
[----:B------:R-:W-:Y:S02]  /*19490*/  ISETP.GE.AND P2, PT, R14, 0x12, PT ;  /* 0x000000120e00780c */ /* 0x000fe40003f46270 */
[----:B------:R-:W-:Y:S02]  /*194a0*/  FSEL R15, R96, -INF , !P1 ;  /* 0xff800000600f7808 */ /* 0x000fe40004800000 */
[----:B------:R-:W-:-:S02]  /*194b0*/  ISETP.GT.AND P1, PT, R106, 0x11, !P2 ;  /* 0x000000116a00780c */ /* 0x000fc40005724270 */
[----:B------:R-:W-:Y:S02]  /*194c0*/  P2R R96, PR, RZ, 0x4 ;  /* 0x00000004ff607803 */ /* 0x000fe40000000000 */
[----:B------:R-:W-:Y:S02]  /*194d0*/  ISETP.LT.OR P1, PT, R20, 0x12, P1 ;  /* 0x000000121400780c */ /* 0x000fe40000f21670 */
[----:B------:R-:W-:Y:S02]  /*194e0*/  ISETP.GE.AND P2, PT, R14, 0x19, PT ;  /* 0x000000190e00780c */ /* 0x000fe40003f46270 */
[----:B------:R-:W-:Y:S02]  /*194f0*/  FSEL R97, R97, -INF , !P1 ;  /* 0xff80000061617808 */ /* 0x000fe40004800000 */
[----:B------:R-:W-:Y:S02]  /*19500*/  ISETP.GT.AND P1, PT, R106, 0x18, !P2 ;  /* 0x000000186a00780c */ /* 0x000fe40005724270 */
[----:B------:R-:W-:-:S02]  /*19510*/  P2R R110, PR, RZ, 0x4 ;  /* 0x00000004ff6e7803 */ /* 0x000fc40000000000 */
[----:B------:R-:W-:Y:S02]  /*19520*/  ISETP.LT.OR P1, PT, R20, 0x19, P1 ;  /* 0x000000191400780c */ /* 0x000fe40000f21670 */
[----:B------:R-:W-:Y:S02]  /*19530*/  ISETP.GE.AND P2, PT, R14, 0x1a, PT ;  /* 0x0000001a0e00780c */ /* 0x000fe40003f46270 */
[----:B------:R-:W-:Y:S02]  /*19540*/  FSEL R13, R100, -INF , !P1 ;  /* 0xff800000640d7808 */ /* 0x000fe40004800000 */
[----:B------:R-:W-:Y:S02]  /*19550*/  ISETP.GT.AND P1, PT, R106, 0x19, !P2 ;  /* 0x000000196a00780c */ /* 0x000fe40005724270 */
[----:B------:R-:W-:Y:S02]  /*19560*/  P2R R100, PR, RZ, 0x4 ;  /* 0x00000004ff647803 */ /* 0x000fe40000000000 */
[----:B------:R-:W-:-:S02]  /*19570*/  ISETP.LT.OR P1, PT, R20, 0x1a, P1 ;  /* 0x0000001a1400780c */ /* 0x000fc40000f21670 */
[C---:B------:R-:W-:Y:S02]  /*19580*/  ISETP.GE.AND P6, PT, R14.reuse, 0x7a, PT ;  /* 0x0000007a0e00780c */ /* 0x040fe40003fc6270 */
[----:B------:R-:W-:Y:S02]  /*19590*/  FSEL R101, R101, -INF , !P1 ;  /* 0xff80000065657808 */ /* 0x000fe40004800000 */
[----:B------:R-:W-:Y:S02]  /*195a0*/  ISETP.GE.AND P1, PT, R14, 0x21, PT ;  /* 0x000000210e00780c */ /* 0x000fe40003f26270 */
[----:B------:R-:W-:Y:S02]  /*195b0*/  VIADDMNMX R0, R3, R135, R0, PT ;  /* 0x0000008703007246 */ /* 0x000fe40003800100 */
[----:B------:R-:W-:-:S04]  /*195c0*/  ISETP.GT.AND P2, PT, R106, 0x20, !P1 ;  /* 0x000000206a00780c */ /* 0x000fc80004f44270 */
        /* <DEDUP_REMOVED lines=98> */
[----:B------:R-:W-:-:S04]  /*19bf0*/  ISETP.LT.OR P3, PT, R20, 0x71, P3 ;  /* 0x000000711400780c */ /* 0x000fc80001f61670 */
        /* <DEDUP_REMOVED lines=13> */
[----:B------:R-:W-:-:S04]  /*19cd0*/  ISETP.LT.OR P3, PT, R20, 0x7a, P3 ;  /* 0x0000007a1400780c */ /* 0x000fc80001f61670 */
        /* <DEDUP_REMOVED lines=27> */
[----:B------:R-:W-:-:S04]  /*19e90*/  ISETP.LT.OR P3, PT, R20, 0x92, P3 ;  /* 0x000000921400780c */ /* 0x000fc80001f61670 */
[----:B------:R-:W-:Y:S02]  /*19ea0*/  FSEL R133, R33, -INF , !P3 ;  /* 0xff80000021857808 */ /* 0x000fe40005800000 */
[----:B------:R-:W-:-:S04]  /*19eb0*/  ISETP.GE.AND P3, PT, R14, 0x99, PT ;  /* 0x000000990e00780c */ /* 0x000fc80003f66270 */
[----:B------:R-:W-:-:S04]  /*19ec0*/  ISETP.GT.AND P4, PT, R106, 0x98, !P3 ;  /* 0x000000986a00780c */ /* 0x000fc80005f84270 */
[----:B------:R-:W-:-:S04]  /*19ed0*/  ISETP.LT.OR P4, PT, R20, 0x99, P4 ;  /* 0x000000991400780c */ /* 0x000fc80002781670 */
[----:B------:R-:W-:Y:S02]  /*19ee0*/  FSEL R33, R36, -INF , !P4 ;  /* 0xff80000024217808 */ /* 0x000fe40006000000 */
[----:B------:R-:W-:-:S04]  /*19ef0*/  ISETP.GE.AND P4, PT, R14, 0x1, PT ;  /* 0x000000010e00780c */ /* 0x000fc80003f86270 */
        /* <DEDUP_REMOVED lines=8> */
[----:B------:R-:W-:-:S13]  /*19f80*/  ISETP.GE.AND P5, PT, R11, 0x1, PT ;  /* 0x000000010b00780c */ /* 0x000fda0003fa6270 */
[----:B------:R-:W-:Y:S05]  /*19f90*/  @!P5 BRA `(.L_x_1490) ;  /* 0x00000000004cd947 */ /* 0x000fea0003800000 */
        /* <DEDUP_REMOVED lines=11> */
.L_x_1492:
[----:B------:R-:W-:-:S13]  /*1a050*/  ISETP.NE.AND P5, PT, R11, 0x1, PT ;  /* 0x000000010b00780c */ /* 0x000fda0003fa5270 */
[----:B------:R-:W0:Y:S02]  /*1a060*/  @P5 LDC.64 R4, c[0x0][0x9e8] ;  /* 0x00027a00ff045b82 */ /* 0x000e240000000a00 */
[----:B0-----:R-:W-:-:S05]  /*1a070*/  @P5 IMAD.HI.U32 R4, R3, R4, RZ ;  /* 0x0000000403045227 */ /* 0x001fca00078e00ff */
[----:B------:R-:W-:-:S07]  /*1a080*/  @P5 SHF.R.U32.HI R3, RZ, R5, R4 ;  /* 0x00000005ff035219 */ /* 0x000fce0000011604 */
.L_x_1493:
[----:B------:R-:W-:Y:S05]  /*1a090*/  BSYNC B0 ;  /* 0x0000000000007941 */ /* 0x000fea0003800000 */
.L_x_1491:
[----:B------:R-:W-:-:S05]  /*1a0a0*/  IMAD R3, R3, R11, R12 ;  /* 0x0000000b03037224 */ /* 0x000fca00078e020c */
[----:B------:R-:W-:Y:S02]  /*1a0b0*/  VIMNMX R6, R6, R3, !PT ;  /* 0x0000000306067248 */ /* 0x000fe40007fe0100 */
[----:B------:R-:W-:-:S07]  /*1a0c0*/  VIADDMNMX R0, R3, R11, R0, PT ;  /* 0x0000000b03007246 */ /* 0x000fce0003800100 */
.L_x_1490:
        /* <DEDUP_REMOVED lines=114> */
[----:B------:R-:W-:Y:S01]  /*1a7f0*/  ISETP.GT.AND P4, PT, R6, RZ, !P4 ;  /* 0x000000ff0600720c */ /* 0x000fe20006784270 */
[----:B------:R-:W0:Y:S01]  /*1a800*/  SHFL.BFLY PT, R3, R4, 0x2, 0x1f ;  /* 0x0c401f0004037f89 */ /* 0x000e2200000e0000 */
[----:B------:R-:W-:Y:S02]  /*1a810*/  FSEL R151, R46, -INF , !P1 ;  /* 0xff8000002e977808 */ /* 0x000fe40004800000 */
[----:B------:R-:W-:Y:S02]  /*1a820*/  ISETP.NE.AND P1, PT, R60, RZ, PT ;  /* 0x000000ff3c00720c */ /* 0x000fe40003f25270 */
[----:B------:R-:W-:Y:S02]  /*1a830*/  ISETP.LT.OR P4, PT, R0, 0x1, P4 ;  /* 0x000000010000780c */ /* 0x000fe40002781670 */
[----:B------:R-:W-:Y:S02]  /*1a840*/  ISETP.GT.AND P1, PT, R6, 0x69, !P1 ;  /* 0x000000690600780c */ /* 0x000fe40004f24270 */
[----:B------:R-:W-:-:S02]  /*1a850*/  FSEL R90, R90, -INF , !P4 ;  /* 0xff8000005a5a7808 */ /* 0x000fc40006000000 */
[----:B------:R-:W-:Y:S02]  /*1a860*/  ISETP.LT.OR P1, PT, R0, 0x6a, P1 ;  /* 0x0000006a0000780c */ /* 0x000fe40000f21670 */
[----:B------:R-:W-:Y:S02]  /*1a870*/  ISETP.GT.AND P6, PT, R6, 0x79, !P6 ;  /* 0x000000790600780c */ /* 0x000fe400077c4270 */
[----:B------:R-:W-:Y:S02]  /*1a880*/  FSEL R47, R47, -INF , !P1 ;  /* 0xff8000002f2f7808 */ /* 0x000fe40004800000 */
[----:B------:R-:W-:Y:S02]  /*1a890*/  ISETP.NE.AND P1, PT, R56, RZ, PT ;  /* 0x000000ff3800720c */ /* 0x000fe40003f25270 */
[----:B------:R-:W-:Y:S02]  /*1a8a0*/  ISETP.NE.AND P4, PT, R24, RZ, PT ;  /* 0x000000ff1800720c */ /* 0x000fe40003f85270 */
[----:B------:R-:W-:-:S02]  /*1a8b0*/  ISETP.GT.AND P1, PT, R6, 0x70, !P1 ;  /* 0x000000700600780c */ /* 0x000fc40004f24270 */
[C---:B------:R-:W-:Y:S02]  /*1a8c0*/  ISETP.LT.OR P6, PT, R0.reuse, 0x7a, P6 ;  /* 0x0000007a0000780c */ /* 0x040fe400037c1670 */
[----:B------:R-:W-:Y:S02]  /*1a8d0*/  ISETP.LT.OR P1, PT, R0, 0x71, P1 ;  /* 0x000000710000780c */ /* 0x000fe40000f21670 */
[----:B0-----:R-:W-:Y:S02]  /*1a8e0*/  FMNMX.FTZ R12, R4, R3, !PT ;  /* 0x00000003040c7209 */ /* 0x001fe40007810000 */
[----:B------:R-:W-:Y:S02]  /*1a8f0*/  FSEL R153, R50, -INF , !P1 ;  /* 0xff80000032997808 */ /* 0x000fe40004800000 */
[----:B------:R-:W-:Y:S01]  /*1a900*/  ISETP.NE.AND P1, PT, R48, RZ, PT ;  /* 0x000000ff3000720c */ /* 0x000fe20003f25270 */
[----:B------:R-:W0:Y:S01]  /*1a910*/  SHFL.BFLY PT, R3, R12, 0x1, 0x1f ;  /* 0x0c201f000c037f89 */ /* 0x000e2200000e0000 */
[----:B------:R-:W-:-:S02]  /*1a920*/  FSEL R55, R55, -INF , !P6 ;  /* 0xff80000037377808 */ /* 0x000fc40007000000 */
[----:B------:R-:W-:Y:S02]  /*1a930*/  ISETP.GT.AND P1, PT, R6, 0x71, !P1 ;  /* 0x000000710600780c */ /* 0x000fe40004f24270 */
[----:B------:R-:W-:Y:S02]  /*1a940*/  ISETP.NE.AND P6, PT, R52, RZ, PT ;  /* 0x000000ff3400720c */ /* 0x000fe40003fc5270 */
[----:B------:R-:W-:Y:S02]  /*1a950*/  ISETP.LT.OR P1, PT, R0, 0x72, P1 ;  /* 0x000000720000780c */ /* 0x000fe40000f21670 */
[----:B------:R-:W-:Y:S02]  /*1a960*/  ISETP.GT.AND P3, PT, R6, 0x98, !P3 ;  /* 0x000000980600780c */ /* 0x000fe40005f64270 */
[----:B------:R-:W-:Y:S02]  /*1a970*/  FSEL R51, R51, -INF , !P1 ;  /* 0xff80000033337808 */ /* 0x000fe40004800000 */
[----:B------:R-:W-:-:S02]  /*1a980*/  ISETP.NE.AND P1, PT, R44, RZ, PT ;  /* 0x000000ff2c00720c */ /* 0x000fc40003f25270 */
[----:B------:R-:W-:Y:S02]  /*1a990*/  ISETP.LT.OR P3, PT, R0, 0x99, P3 ;  /* 0x000000990000780c */ /* 0x000fe40001f61670 */
[----:B------:R-:W-:-:S04]  /*1a9a0*/  ISETP.GT.AND P1, PT, R6, 0x78, !P1 ;  /* 0x000000780600780c */ /* 0x000fc80004f24270 */
[----:B------:R-:W-:Y:S02]  /*1a9b0*/  ISETP.LT.OR P1, PT, R0, 0x79, P1 ;  /* 0x000000790000780c */ /* 0x000fe40000f21670 */
[----:B0-----:R-:W-:Y:S02]  /*1a9c0*/  FMNMX.FTZ R3, R12, R3, !PT ;  /* 0x000000030c037209 */ /* 0x001fe40007810000 */
[----:B------:R-:W-:Y:S02]  /*1a9d0*/  FSEL R155, R54, -INF , !P1 ;  /* 0xff800000369b7808 */ /* 0x000fe40004800000 */
[----:B------:R-:W-:Y:S01]  /*1a9e0*/  ISETP.GT.AND P1, PT, R6, 0x1, !P2 ;  /* 0x000000010600780c */ /* 0x000fe20005724270 */
[----:B------:R-:W-:-:S01]  /*1a9f0*/  FFMA.FTZ R169, R2, R3, -8 ;  /* 0xc100000002a97423 */ /* 0x000fc20000010003 */
[----:B------:R-:W-:Y:S02]  /*1aa00*/  ISETP.NE.AND P2, PT, R132, RZ, PT ;  /* 0x000000ff8400720c */ /* 0x000fe40003f45270 */
[----:B------:R-:W-:-:S04]  /*1aa10*/  ISETP.LT.OR P1, PT, R0, 0x2, P1 ;  /* 0x000000020000780c */ /* 0x000fc80000f21670 */
[----:B------:R-:W-:Y:S02]  /*1aa20*/  FSEL R159, R91, -INF , !P1 ;  /* 0xff8000005b9f7808 */ /* 0x000fe40004800000 */
[----:B------:R-:W-:Y:S02]  /*1aa30*/  ISETP.GT.AND P1, PT, R6, 0x8, !P5 ;  /* 0x000000080600780c */ /* 0x000fe40006f24270 */
[----:B------:R-:W-:Y:S02]  /*1aa40*/  FMNMX.FTZ R24, R90, R159, !PT ;  /* 0x0000009f5a187209 */ /* 0x000fe40007810000 */
[----:B------:R-:W-:Y:S02]  /*1aa50*/  ISETP.LT.OR P1, PT, R0, 0x9, P1 ;  /* 0x000000090000780c */ /* 0x000fe40000f21670 */
[----:B------:R-:W-:Y:S02]  /*1aa60*/  ISETP.NE.AND P5, PT, R134, RZ, PT ;  /* 0x000000ff8600720c */ /* 0x000fe40003fa5270 */
[----:B------:R-:W-:-:S02]  /*1aa70*/  FSEL R157, R94, -INF , !P1 ;  /* 0xff8000005e9d7808 */ /* 0x000fc40004800000 */
[----:B------:R-:W-:Y:S02]  /*1aa80*/  ISETP.NE.AND P1, PT, R92, RZ, PT ;  /* 0x000000ff5c00720c */ /* 0x000fe40003f25270 */
[----:B------:R-:W-:Y:S02]  /*1aa90*/  FMNMX.FTZ R24, R157, R24, !PT ;  /* 0x000000189d187209 */ /* 0x000fe40007810000 */
[----:B------:R-:W-:-:S04]  /*1aaa0*/  ISETP.GT.AND P1, PT, R6, 0x9, !P1 ;  /* 0x000000090600780c */ /* 0x000fc80004f24270 */
[----:B------:R-:W-:-:S04]  /*1aab0*/  ISETP.LT.OR P1, PT, R0, 0xa, P1 ;  /* 0x0000000a0000780c */ /* 0x000fc80000f21670 */
[----:B------:R-:W-:Y:S02]  /*1aac0*/  FSEL R161, R95, -INF , !P1 ;  /* 0xff8000005fa17808 */ /* 0x000fe40004800000 */
[----:B------:R-:W-:Y:S02]  /*1aad0*/  ISETP.NE.AND P1, PT, R108, RZ, PT ;  /* 0x000000ff6c00720c */ /* 0x000fe40003f25270 */
[----:B------:R-:W-:Y:S02]  /*1aae0*/  FMNMX.FTZ R24, R161, R24, !PT ;  /* 0x00000018a1187209 */ /* 0x000fe40007810000 */
        /* <DEDUP_REMOVED lines=20> */
[----:B------:R-:W-:Y:S02]  /*1ac30*/  FMNMX.FTZ R26, R163, R24, !PT ;  /* 0x00000018a31a7209 */ /* 0x000fe40007810000 */
[----:B------:R-:W-:Y:S02]  /*1ac40*/  ISETP.LT.OR P1, PT, R0, 0x82, P1 ;  /* 0x000000820000780c */ /* 0x000fe40000f21670 */
[----:B------:R-:W-:Y:S02]  /*1ac50*/  FMNMX.FTZ R26, R165, R26, !PT ;  /* 0x0000001aa51a7209 */ /* 0x000fe40007810000 */
[----:B------:R-:W-:-:S02]  /*1ac60*/  FSEL R27, R27, -INF , !P1 ;  /* 0xff8000001b1b7808 */ /* 0x000fc40004800000 */
[----:B------:R-:W-:-:S04]  /*1ac70*/  ISETP.GT.AND P1, PT, R6, 0x88, !P6 ;  /* 0x000000880600780c */ /* 0x000fc80007724270 */
[----:B------:R-:W-:-:S04]  /*1ac80*/  ISETP.LT.OR P1, PT, R0, 0x89, P1 ;  /* 0x000000890000780c */ /* 0x000fc80000f21670 */
[----:B------:R-:W-:Y:S02]  /*1ac90*/  FSEL R95, R30, -INF , !P1 ;  /* 0xff8000001e5f7808 */ /* 0x000fe40004800000 */
[----:B------:R-:W-:-:S04]  /*1aca0*/  ISETP.GT.AND P1, PT, R6, 0x89, !P2 ;  /* 0x000000890600780c */ /* 0x000fc80005724270 */
[----:B------:R-:W-:-:S04]  /*1acb0*/  ISETP.LT.OR P1, PT, R0, 0x8a, P1 ;  /* 0x0000008a0000780c */ /* 0x000fc80000f21670 */
[----:B------:R-:W-:Y:S02]  /*1acc0*/  FSEL R31, R31, -INF , !P1 ;  /* 0xff8000001f1f7808 */ /* 0x000fe40004800000 */
[----:B------:R-:W-:Y:S02]  /*1acd0*/  ISETP.GT.AND P1, PT, R6, 0x90, !P5 ;  /* 0x000000900600780c */ /* 0x000fe40006f24270 */
[----:B------:R-:W-:Y:S02]  /*1ace0*/  ISETP.NE.AND P5, PT, R28, RZ, PT ;  /* 0x000000ff1c00720c */ /* 0x000fe40003fa5270 */
[----:B------:R-:W-:Y:S02]  /*1acf0*/  ISETP.LT.OR P1, PT, R0, 0x91, P1 ;  /* 0x000000910000780c */ /* 0x000fe40000f21670 */
[----:B------:R-:W-:Y:S02]  /*1ad00*/  FMNMX.FTZ R28, R167, R26, !PT ;  /* 0x0000001aa71c7209 */ /* 0x000fe40007810000 */
[----:B------:R-:W-:-:S02]  /*1ad10*/  FSEL R99, R34, -INF , !P1 ;  /* 0xff80000022637808 */ /* 0x000fc40004800000 */
[----:B------:R-:W-:Y:S02]  /*1ad20*/  FSETP.NEU.FTZ.AND P1, PT, R3, -INF , PT ;  /* 0xff8000000300780b */ /* 0x000fe40003f3d000 */
[----:B------:R-:W-:Y:S02]  /*1ad30*/  FMNMX.FTZ R28, R103, R28, !PT ;  /* 0x0000001c671c7209 */ /* 0x000fe40007810000 */
[----:B------:R-:W-:Y:S02]  /*1ad40*/  FSEL R169, R169, RZ, P1 ;  /* 0x000000ffa9a97208 */ /* 0x000fe40000800000 */
[----:B------:R-:W-:Y:S02]  /*1ad50*/  FMNMX.FTZ R28, R5, R28, !PT ;  /* 0x0000001c051c7209 */ /* 0x000fe40007810000 */
[----:B------:R-:W-:Y:S01]  /*1ad60*/  ISETP.GT.AND P1, PT, R6, 0x91, !P5 ;  /* 0x000000910600780c */ /* 0x000fe20006f24270 */
[----:B------:R-:W-:-:S01]  /*1ad70*/  FFMA.FTZ R30, R2, R73, -R169 ;  /* 0x00000049021e7223 */ /* 0x000fc200000108a9 */
[----:B------:R-:W-:Y:S01]  /*1ad80*/  FMNMX.FTZ R28, R75, R28, !PT ;  /* 0x0000001c4b1c7209 */ /* 0x000fe20007810000 */
[----:B------:R-:W-:-:S01]  /*1ad90*/  FFMA.FTZ R73, R2, R77, -R169 ;  /* 0x0000004d02497223 */ /* 0x000fc200000108a9 */
[----:B------:R-:W-:Y:S01]  /*1ada0*/  ISETP.LT.OR P1, PT, R0, 0x92, P1 ;  /* 0x000000920000780c */ /* 0x000fe20000f21670 */
[----:B------:R0:W-:Y:S01]  /*1adb0*/  MUFU.EX2 R24, R30 ;  /* 0x0000001e00187308 */ /* 0x0001e20000000800 */
[----:B------:R-:W-:Y:S01]  /*1adc0*/  ISETP.NE.AND P5, PT, R14, RZ, PT ;  /* 0x000000ff0e00720c */ /* 0x000fe20003fa5270 */
[C-C-:B------:R-:W-:Y:S01]  /*1add0*/  FFMA.FTZ R77, R2.reuse, R81, -R169.reuse ;  /* 0x00000051024d7223 */ /* 0x140fe200000108a9 */
[----:B------:R-:W-:Y:S01]  /*1ade0*/  FSEL R35, R35, -INF , !P1 ;  /* 0xff80000023237808 */ /* 0x000fe20004800000 */
[--C-:B------:R-:W-:Y:S01]  /*1adf0*/  FFMA.FTZ R81, R2, R85, -R169.reuse ;  /* 0x0000005502517223 */ /* 0x100fe200000108a9 */
[----:B------:R-:W-:Y:S01]  /*1ae00*/  ISETP.GT.AND P1, PT, R6, 0x99, !P5 ;  /* 0x000000990600780c */ /* 0x000fe20006f24270 */
[--C-:B------:R-:W-:Y:S01]  /*1ae10*/  FFMA.FTZ R85, R2, R41, -R169.reuse ;  /* 0x0000002902557223 */ /* 0x100fe200000108a9 */
[----:B------:R-:W-:Y:S01]  /*1ae20*/  FSEL R41, R38, -INF , !P3 ;  /* 0xff80000026297808 */ /* 0x000fe20005800000 */
[C-C-:B------:R-:W-:Y:S01]  /*1ae30*/  FFMA.FTZ R12, R2.reuse, R21, -R169.reuse ;  /* 0x00000015020c7223 */ /* 0x140fe200000108a9 */
[----:B0-----:R-:W-:Y:S01]  /*1ae40*/  FMNMX.FTZ R30, R135, R28, !PT ;  /* 0x0000001c871e7209 */ /* 0x001fe20007810000 */
[--C-:B------:R-:W-:Y:S01]  /*1ae50*/  FFMA.FTZ R21, R2, R93, -R169.reuse ;  /* 0x0000005d02157223 */ /* 0x100fe200000108a9 */
[----:B------:R-:W-:Y:S01]  /*1ae60*/  ISETP.LT.OR P1, PT, R0, 0x9a, P1 ;  /* 0x0000009a0000780c */ /* 0x000fe20000f21670 */
[C-C-:B------:R-:W-:Y:S01]  /*1ae70*/  FFMA.FTZ R14, R2.reuse, R15, -R169.reuse ;  /* 0x0000000f020e7223 */ /* 0x140fe200000108a9 */
[----:B------:R-:W-:Y:S01]  /*1ae80*/  FMNMX.FTZ R30, R79, R30, !PT ;  /* 0x0000001e4f1e7209 */ /* 0x000fe20007810000 */
[C-C-:B------:R-:W-:Y:S01]  /*1ae90*/  FFMA.FTZ R15, R2.reuse, R97, -R169.reuse ;  /* 0x00000061020f7223 */ /* 0x140fe200000108a9 */
[----:B------:R-:W-:Y:S01]  /*1aea0*/  FSEL R39, R39, -INF , !P1 ;  /* 0xff80000027277808 */ /* 0x000fe20004800000 */
        /* <DEDUP_REMOVED lines=9> */
[----:B------:R-:W-:Y:S01]  /*1af40*/  FMNMX.FTZ R32, R139, R30, !PT ;  /* 0x0000001e8b207209 */ /* 0x000fe20007810000 */
[----:B------:R-:W-:-:S01]  /*1af50*/  FFMA.FTZ R107, R2, R107, -R169 ;  /* 0x0000006b026b7223 */ /* 0x000fc200000108a9 */
        /* <DEDUP_REMOVED lines=16> */
[----:B------:R-:W0:Y:S01]  /*1b060*/  MUFU.EX2 R21, R21 ;  /* 0x0000001500157308 */ /* 0x000e220000000800 */
        /* <DEDUP_REMOVED lines=8> */
[----:B------:R-:W-:Y:S01]  /*1b0f0*/  ISETP.NE.AND P5, PT, R213, 0x1, PT ;  /* 0x00000001d500780c */ /* 0x000fe20003fa5270 */
[C-C-:B------:R-:W-:Y:S01]  /*1b100*/  FFMA.FTZ R48, R2.reuse, R129, -R169.reuse ;  /* 0x0000008102307223 */ /* 0x140fe200000108a9 */
[----:B------:R-:W-:Y:S01]  /*1b110*/  FMNMX.FTZ R34, R67, R34, !PT ;  /* 0x0000002243227209 */ /* 0x000fe20007810000 */
[C-C-:B------:R-:W-:Y:S01]  /*1b120*/  FFMA.FTZ R29, R2.reuse, R29, -R169.reuse ;  /* 0x0000001d021d7223 */ /* 0x140fe200000108a9 */
[----:B------:R-:W-:-:S01]  /*1b130*/  FFMA.FTZ R46, R2, R127, -R169 ;  /* 0x0000007f022e7223 */ /* 0x000fc200000108a9 */
[C-C-:B------:R-:W-:Y:S01]  /*1b140*/  FFMA.FTZ R25, R2.reuse, R25, -R169.reuse ;  /* 0x0000001902197223 */ /* 0x140fe200000108a9 */
[----:B------:R-:W-:Y:S01]  /*1b150*/  FMNMX.FTZ R36, R147, R34, !PT ;  /* 0x0000002293247209 */ /* 0x000fe20007810000 */
[----:B------:R-:W-:Y:S01]  /*1b160*/  MUFU.EX2 R15, R15 ;  /* 0x0000000f000f7308 */ /* 0x000fe20000000800 */
[----:B0-----:R-:W-:Y:S01]  /*1b170*/  F2FP.SATFINITE.E4M3.F32.PACK_AB_MERGE_C R184, R21, R12, RZ ;  /* 0x0000000c15b8723e */ /* 0x001fe200048070ff */
[C-C-:B------:R-:W-:Y:S01]  /*1b180*/  FFMA.FTZ R33, R2.reuse, R33, -R169.reuse ;  /* 0x0000002102217223 */ /* 0x140fe200000108a9 */
[----:B------:R-:W-:Y:S01]  /*1b190*/  FMNMX.FTZ R36, R71, R36, !PT ;  /* 0x0000002447247209 */ /* 0x000fe20007810000 */
[----:B------:R-:W-:Y:S01]  /*1b1a0*/  FFMA.FTZ R50, R2, R131, -R169 ;  /* 0x0000008302327223 */ /* 0x000fe200000108a9 */
[----:B------:R-:W-:-:S02]  /*1b1b0*/  F2FP.SATFINITE.E4M3.F32.PACK_AB_MERGE_C R184, R89, R4, R184 ;  /* 0x0000000459b8723e */ /* 0x000fc400048070b8 */
        /* <DEDUP_REMOVED lines=26> */
[----:B------:R-:W-:Y:S03]  /*1b360*/  MUFU.EX2 R30, R109 ;  /* 0x0000006d001e7308 */ /* 0x000fe60000000800 */
[----:B------:R-:W-:Y:S01]  /*1b370*/  FMNMX.FTZ R0, R39, R44, !PT ;  /* 0x0000002c27007209 */ /* 0x000fe20007810000 */
[----:B------:R-:W-:-:S04]  /*1b380*/  FFMA.FTZ R44, R2, R125, -R169 ;  /* 0x0000007d022c7223 */ /* 0x000fc800000108a9 */
[----:B------:R-:W0:Y:S01]  /*1b390*/  SHFL.BFLY PT, R93, R0, 0x2, 0x1f ;  /* 0x0c401f00005d7f89 */ /* 0x000e2200000e0000 */
[----:B------:R-:W1:Y:S08]  /*1b3a0*/  MUFU.EX2 R81, R81 ;  /* 0x0000005100517308 */ /* 0x000e700000000800 */
[----:B------:R-:W-:Y:S08]  /*1b3b0*/  MUFU.EX2 R32, R111 ;  /* 0x0000006f00207308 */ /* 0x000ff00000000800 */
[----:B------:R-:W-:Y:S01]  /*1b3c0*/  MUFU.EX2 R57, R57 ;  /* 0x0000003900397308 */ /* 0x000fe20000000800 */
[----:B-1----:R-:W-:-:S04]  /*1b3d0*/  F2FP.SATFINITE.E4M3.F32.PACK_AB_MERGE_C R182, R81, R30, RZ ;  /* 0x0000001e51b6723e */ /* 0x002fc800048070ff */
[----:B------:R-:W-:Y:S02]  /*1b3e0*/  F2FP.SATFINITE.E4M3.F32.PACK_AB_MERGE_C R182, R77, R28, R182 ;  /* 0x0000001c4db6723e */ /* 0x000fe400048070b6 */
[----:B0-----:R-:W-:Y:S01]  /*1b3f0*/  FMNMX.FTZ R52, R0, R93, !PT ;  /* 0x0000005d00347209 */ /* 0x001fe20007810000 */
[----:B------:R-:W-:Y:S01]  /*1b400*/  MUFU.EX2 R34, R113 ;  /* 0x0000007100227308 */ /* 0x000fe20000000800 */
[----:B------:R-:W-:-:S03]  /*1b410*/  FFMA.FTZ R93, R2, R133, -R169 ;  /* 0x00000085025d7223 */ /* 0x000fc600000108a9 */
[----:B------:R-:W0:Y:S04]  /*1b420*/  SHFL.BFLY PT, R97, R52, 0x1, 0x1f ;  /* 0x0c201f0034617f89 */ /* 0x000e2800000e0000 */
[----:B------:R-:W1:Y:S08]  /*1b430*/  MUFU.EX2 R61, R61 ;  /* 0x0000003d003d7308 */ /* 0x000e700000000800 */
[----:B------:R-:W-:Y:S08]  /*1b440*/  MUFU.EX2 R40, R117 ;  /* 0x0000007500287308 */ /* 0x000ff00000000800 */
[----:B------:R-:W2:Y:S01]  /*1b450*/  MUFU.EX2 R69, R69 ;  /* 0x0000004500457308 */ /* 0x000ea20000000800 */
[----:B-1----:R-:W-:-:S02]  /*1b460*/  F2FP.SATFINITE.E4M3.F32.PACK_AB_MERGE_C R176, R61, R34, RZ ;  /* 0x000000223db0723e */ /* 0x002fc400048070ff */
[----:B0-----:R-:W-:Y:S01]  /*1b470*/  FMNMX.FTZ R0, R52, R97, !PT ;  /* 0x0000006134007209 */ /* 0x001fe20007810000 */
[----:B------:R-:W-:-:S01]  /*1b480*/  FFMA.FTZ R52, R2, R37, -R169 ;  /* 0x0000002502347223 */ /* 0x000fc200000108a9 */
[----:B------:R-:W-:Y:S02]  /*1b490*/  F2FP.SATFINITE.E4M3.F32.PACK_AB_MERGE_C R176, R57, R32, R176 ;  /* 0x0000002039b0723e */ /* 0x000fe400048070b0 */
[----:B------:R-:W-:Y:S01]  /*1b4a0*/  FSETP.NEU.FTZ.AND P1, PT, R0, -INF , PT ;  /* 0xff8000000000780b */ /* 0x000fe20003f3d000 */
[----:B------:R-:W-:Y:S01]  /*1b4b0*/  FFMA.FTZ R54, R2, R0, -8 ;  /* 0xc100000002367423 */ /* 0x000fe20000010000 */
[----:B------:R-:W-:Y:S04]  /*1b4c0*/  MUFU.EX2 R36, R115 ;  /* 0x0000007300247308 */ /* 0x000fe80000000800 */
[----:B------:R-:W-:-:S02]  /*1b4d0*/  FSEL R54, R54, RZ, P1 ;  /* 0x000000ff36367208 */ /* 0x000fc40000800000 */
[----:B--2---:R-:W-:Y:S02]  /*1b4e0*/  F2FP.SATFINITE.E4M3.F32.PACK_AB_MERGE_C R178, R69, R40, RZ ;  /* 0x0000002845b2723e */ /* 0x004fe400048070ff */
[----:B------:R-:W-:Y:S01]  /*1b4f0*/  MUFU.EX2 R65, R65 ;  /* 0x0000004100417308 */ /* 0x000fe20000000800 */
[----:B------:R-:W-:-:S01]  /*1b500*/  FFMA.FTZ R37, R2, R90, -R54 ;  /* 0x0000005a02257223 */ /* 0x000fc20000010836 */
[C-C-:B------:R-:W-:Y:S01]  /*1b510*/  FFMA.FTZ R56, R2.reuse, R159, -R54.reuse ;  /* 0x0000009f02387223 */ /* 0x140fe20000010836 */
[----:B------:R-:W-:-:S01]  /*1b520*/  FFMA.FTZ R58, R2, R157, -R54 ;  /* 0x0000009d023a7223 */ /* 0x000fc20000010836 */
[----:B------:R-:W-:Y:S01]  /*1b530*/  FFMA.FTZ R76, R2, R67, -R54 ;  /* 0x00000043024c7223 */ /* 0x000fe20000010836 */
[----:B------:R-:W-:-:S01]  /*1b540*/  FADD.FTZ R67, R4, R89 ;  /* 0x0000005904437221 */ /* 0x000fc20000010000 */
[C-C-:B------:R-:W-:Y:S01]  /*1b550*/  FFMA.FTZ R101, R2.reuse, R161, -R54.reuse ;  /* 0x000000a102657223 */ /* 0x140fe20000010836 */
[----:B------:R-:W-:-:S01]  /*1b560*/  FFMA.FTZ R60, R2, R163, -R54 ;  /* 0x000000a3023c7223 */ /* 0x000fc20000010836 */
[----:B------:R-:W-:Y:S01]  /*1b570*/  MUFU.EX2 R37, R37 ;  /* 0x0000002500257308 */ /* 0x000fe20000000800 */
[----:B------:R-:W-:-:S01]  /*1b580*/  FADD.FTZ R78, R12, R67 ;  /* 0x000000430c4e7221 */ /* 0x000fc20000010000 */
[C-C-:B------:R-:W-:Y:S01]  /*1b590*/  FFMA.FTZ R97, R2.reuse, R165, -R54.reuse ;  /* 0x000000a502617223 */ /* 0x140fe20000010836 */
[----:B------:R-:W-:-:S01]  /*1b5a0*/  FFMA.FTZ R62, R2, R167, -R54 ;  /* 0x000000a7023e7223 */ /* 0x000fc20000010836 */
[----:B------:R-:W-:Y:S01]  /*1b5b0*/  FFMA.FTZ R103, R2, R103, -R54 ;  /* 0x0000006702677223 */ /* 0x000fe20000010836 */
[----:B------:R-:W-:-:S01]  /*1b5c0*/  FADD.FTZ R105, R21, R78 ;  /* 0x0000004e15697221 */ /* 0x000fc20000010000 */
[C-C-:B------:R-:W-:Y:S01]  /*1b5d0*/  FFMA.FTZ R78, R2.reuse, R71, -R54.reuse ;  /* 0x00000047024e7223 */ /* 0x140fe20000010836 */
[----:B------:R-:W-:-:S01]  /*1b5e0*/  FFMA.FTZ R5, R2, R5, -R54 ;  /* 0x0000000502057223 */ /* 0x000fc20000010836 */
[----:B------:R-:W0:Y:S01]  /*1b5f0*/  MUFU.EX2 R56, R56 ;  /* 0x0000003800387308 */ /* 0x000e220000000800 */
[----:B------:R-:W-:-:S01]  /*1b600*/  FADD.FTZ R80, R14, R105 ;  /* 0x000000690e507221 */ /* 0x000fc20000010000 */
[C-C-:B------:R-:W-:Y:S01]  /*1b610*/  FFMA.FTZ R64, R2.reuse, R75, -R54.reuse ;  /* 0x0000004b02407223 */ /* 0x140fe20000010836 */
[----:B------:R-:W-:-:S01]  /*1b620*/  FFMA.FTZ R66, R2, R135, -R54 ;  /* 0x0000008702427223 */ /* 0x000fc20000010836 */
[----:B------:R-:W-:Y:S01]  /*1b630*/  FFMA.FTZ R79, R2, R79, -R54 ;  /* 0x0000004f024f7223 */ /* 0x000fe20000010836 */
[----:B------:R-:W-:-:S01]  /*1b640*/  FADD.FTZ R80, R15, R80 ;  /* 0x000000500f507221 */ /* 0x000fc20000010000 */
[C-C-:B------:R-:W-:Y:S01]  /*1b650*/  FFMA.FTZ R68, R2.reuse, R137, -R54.reuse ;  /* 0x0000008902447223 */ /* 0x140fe20000010836 */
[----:B------:R-:W-:-:S01]  /*1b660*/  FFMA.FTZ R75, R2, R83, -R54 ;  /* 0x00000053024b7223 */ /* 0x000fc20000010836 */
[----:B------:R-:W1:Y:S01]  /*1b670*/  MUFU.EX2 R58, R58 ;  /* 0x0000003a003a7308 */ /* 0x000e620000000800 */
[----:B------:R-:W-:-:S01]  /*1b680*/  FADD.FTZ R105, R13, R80 ;  /* 0x000000500d697221 */ /* 0x000fc20000010000 */
[C-C-:B------:R-:W-:Y:S01]  /*1b690*/  FFMA.FTZ R70, R2.reuse, R139, -R54.reuse ;  /* 0x0000008b02467223 */ /* 0x140fe20000010836 */
[----:B------:R-:W-:-:S01]  /*1b6a0*/  FFMA.FTZ R83, R2, R87, -R54 ;  /* 0x0000005702537223 */ /* 0x000fc20000010836 */
[----:B------:R-:W-:Y:S01]  /*1b6b0*/  FFMA.FTZ R72, R2, R141, -R54 ;  /* 0x0000008d02487223 */ /* 0x000fe20000010836 */
[----:B------:R-:W-:-:S01]  /*1b6c0*/  FADD.FTZ R82, R20, R105 ;  /* 0x0000006914527221 */ /* 0x000fc20000010000 */
[C-C-:B------:R-:W-:Y:S01]  /*1b6d0*/  FFMA.FTZ R59, R2.reuse, R59, -R54.reuse ;  /* 0x0000003b023b7223 */ /* 0x140fe20000010836 */
[----:B------:R-:W-:-:S01]  /*1b6e0*/  FFMA.FTZ R74, R2, R143, -R54 ;  /* 0x0000008f024a7223 */ /* 0x000fc20000010836 */
[----:B------:R-:W2:Y:S01]  /*1b6f0*/  MUFU.EX2 R101, R101 ;  /* 0x0000006500657308 */ /* 0x000ea20000000800 */
[----:B0-----:R-:W-:-:S01]  /*1b700*/  FADD.FTZ R71, R37, R56 ;  /* 0x0000003825477221 */ /* 0x001fc20000010000 */
[----:B------:R-:W-:Y:S01]  /*1b710*/  FADD.FTZ R107, R9, R82 ;  /* 0x00000052096b7221 */ /* 0x000fe20000010000 */
[----:B------:R-:W-:-:S01]  /*1b720*/  FFMA.FTZ R87, R2, R63, -R54 ;  /* 0x0000003f02577223 */ /* 0x000fc20000010836 */
[C-C-:B------:R-:W-:Y:S01]  /*1b730*/  FFMA.FTZ R63, R2.reuse, R145, -R54.reuse ;  /* 0x00000091023f7223 */ /* 0x140fe20000010836 */
[----:B------:R-:W-:-:S01]  /*1b740*/  FFMA.FTZ R67, R2, R147, -R54 ;  /* 0x0000009302437223 */ /* 0x000fc20000010836 */
[----:B------:R-:W-:Y:S01]  /*1b750*/  FADD.FTZ R107, R24, R107 ;  /* 0x0000006b186b7221 */ /* 0x000fe20000010000 */
[----:B------:R-:W-:Y:S01]  /*1b760*/  F2FP.SATFINITE.E4M3.F32.PACK_AB_MERGE_C R178, R65, R36, R178 ;  /* 0x0000002441b2723e */ /* 0x000fe200048070b2 */
[----:B------:R-:W0:Y:S01]  /*1b770*/  MUFU.EX2 R60, R60 ;  /* 0x0000003c003c7308 */ /* 0x000e220000000800 */
[----:B-1----:R-:W-:-:S01]  /*1b780*/  FADD.FTZ R80, R58, R71 ;  /* 0x000000473a507221 */ /* 0x002fc20000010000 */
[C-C-:B------:R-:W-:Y:S01]  /*1b790*/  FFMA.FTZ R71, R2.reuse, R149, -R54.reuse ;  /* 0x0000009502477223 */ /* 0x140fe20000010836 */
[----:B------:R-:W-:-:S01]  /*1b7a0*/  FFMA.FTZ R43, R2, R43, -R54 ;  /* 0x0000002b022b7223 */ /* 0x000fc20000010836 */
[C-C-:B------:R-:W-:Y:S01]  /*1b7b0*/  FFMA.FTZ R151, R2.reuse, R151, -R54.reuse ;  /* 0x0000009702977223 */ /* 0x140fe20000010836 */
[----:B------:R-:W-:-:S01]  /*1b7c0*/  FFMA.FTZ R47, R2, R47, -R54 ;  /* 0x0000002f022f7223 */ /* 0x000fc20000010836 */
[C-C-:B------:R-:W-:Y:S01]  /*1b7d0*/  FFMA.FTZ R4, R2.reuse, R153, -R54.reuse ;  /* 0x0000009902047223 */ /* 0x140fe20000010836 */
[----:B------:R-:W-:-:S01]  /*1b7e0*/  FFMA.FTZ R51, R2, R51, -R54 ;  /* 0x0000003302337223 */ /* 0x000fc20000010836 */
[----:B------:R-:W1:Y:S01]  /*1b7f0*/  MUFU.EX2 R97, R97 ;  /* 0x0000006100617308 */ /* 0x000e620000000800 */
[----:B--2---:R-:W-:-:S01]  /*1b800*/  FADD.FTZ R105, R101, R80 ;  /* 0x0000005065697221 */ /* 0x004fc20000010000 */
[C-C-:B------:R-:W-:Y:S01]  /*1b810*/  FFMA.FTZ R155, R2.reuse, R155, -R54.reuse ;  /* 0x0000009b029b7223 */ /* 0x140fe20000010836 */
[----:B------:R-:W-:-:S01]  /*1b820*/  FFMA.FTZ R55, R2, R55, -R54 ;  /* 0x0000003702377223 */ /* 0x000fc20000010836 */
[C-C-:B------:R-:W-:Y:S01]  /*1b830*/  FFMA.FTZ R91, R2.reuse, R91, -R54.reuse ;  /* 0x0000005b025b7223 */ /* 0x140fe20000010836 */
[----:B------:R-:W-:-:S01]  /*1b840*/  FFMA.FTZ R27, R2, R27, -R54 ;  /* 0x0000001b021b7223 */ /* 0x000fc20000010836 */
[C-C-:B------:R-:W-:Y:S01]  /*1b850*/  FFMA.FTZ R95, R2.reuse, R95, -R54.reuse ;  /* 0x0000005f025f7223 */ /* 0x140fe20000010836 */
[----:B------:R-:W-:-:S01]  /*1b860*/  FFMA.FTZ R31, R2, R31, -R54 ;  /* 0x0000001f021f7223 */ /* 0x000fc20000010836 */
[----:B------:R-:W2:Y:S01]  /*1b870*/  MUFU.EX2 R62, R62 ;  /* 0x0000003e003e7308 */ /* 0x000ea20000000800 */
[----:B0-----:R-:W-:-:S01]  /*1b880*/  FADD.FTZ R80, R60, R105 ;  /* 0x000000693c507221 */ /* 0x001fc20000010000 */
[C-C-:B------:R-:W-:Y:S01]  /*1b890*/  FFMA.FTZ R99, R2.reuse, R99, -R54.reuse ;  /* 0x0000006302637223 */ /* 0x140fe20000010836 */
[----:B------:R-:W-:-:S01]  /*1b8a0*/  FFMA.FTZ R35, R2, R35, -R54 ;  /* 0x0000002302237223 */ /* 0x000fc20000010836 */
[C-C-:B------:R-:W-:Y:S01]  /*1b8b0*/  FFMA.FTZ R41, R2.reuse, R41, -R54.reuse ;  /* 0x0000002902297223 */ /* 0x140fe20000010836 */
[----:B------:R-:W-:-:S01]  /*1b8c0*/  FFMA.FTZ R39, R2, R39, -R54 ;  /* 0x0000002702277223 */ /* 0x000fc20000010836 */
[----:B------:R-:W-:-:S02]  /*1b8d0*/  F2FP.SATFINITE.E4M3.F32.PACK_AB_MERGE_C R58, R101, R58, RZ ;  /* 0x0000003a653a723e */ /* 0x000fc400048070ff */
[----:B------:R-:W0:Y:S01]  /*1b8e0*/  MUFU.EX2 R103, R103 ;  /* 0x0000006700677308 */ /* 0x000e220000000800 */
[----:B-1----:R-:W-:-:S01]  /*1b8f0*/  FADD.FTZ R21, R97, R80 ;  /* 0x0000005061157221 */ /* 0x002fc20000010000 */
[----:B------:R-:W-:Y:S01]  /*1b900*/  FADD.FTZ R80, R26, R107 ;  /* 0x0000006b1a507221 */ /* 0x000fe20000010000 */
[----:B------:R-:W-:-:S03]  /*1b910*/  F2FP.SATFINITE.E4M3.F32.PACK_AB_MERGE_C R185, R56, R37, R58 ;  /* 0x0000002538b9723e */ /* 0x000fc6000480703a */
[----:B------:R-:W-:Y:S02]  /*1b920*/  FADD.FTZ R13, R73, R80 ;  /* 0x00000050490d7221 */ /* 0x000fe40000010000 */
[----:B------:R-:W1:Y:S01]  /*1b930*/  MUFU.EX2 R5, R5 ;  /* 0x0000000500057308 */ /* 0x000e620000000800 */
[----:B--2---:R-:W-:-:S01]  /*1b940*/  FADD.FTZ R20, R62, R21 ;  /* 0x000000153e147221 */ /* 0x004fc20000010000 */
[----:B------:R-:W-:-:S04]  /*1b950*/  FADD.FTZ R26, R28, R13 ;  /* 0x0000000d1c1a7221 */ /* 0x000fc80000010000 */
[----:B------:R-:W-:Y:S02]  /*1b960*/  FADD.FTZ R21, R77, R26 ;  /* 0x0000001a4d157221 */ /* 0x000fe40000010000 */
[----:B------:R-:W2:Y:S01]  /*1b970*/  MUFU.EX2 R64, R64 ;  /* 0x0000004000407308 */ /* 0x000ea20000000800 */
[----:B0-----:R-:W-:-:S01]  /*1b980*/  FADD.FTZ R20, R103, R20 ;  /* 0x0000001467147221 */ /* 0x001fc20000010000 */
[----:B------:R-:W-:Y:S01]  /*1b990*/  FADD.FTZ R26, R30, R21 ;  /* 0x000000151e1a7221 */ /* 0x000fe20000010000 */
[----:B------:R-:W-:-:S03]  /*1b9a0*/  F2FP.SATFINITE.E4M3.F32.PACK_AB_MERGE_C R62, R103, R62, RZ ;  /* 0x0000003e673e723e */ /* 0x000fc600048070ff */
[----:B------:R-:W-:Y:S01]  /*1b9b0*/  FADD.FTZ R81, R81, R26 ;  /* 0x0000001a51517221 */ /* 0x000fe20000010000 */
[----:B------:R-:W-:Y:S01]  /*1b9c0*/  F2FP.SATFINITE.E4M3.F32.PACK_AB_MERGE_C R187, R97, R60, R62 ;  /* 0x0000003c61bb723e */ /* 0x000fe2000480703e */
[----:B------:R-:W0:Y:S01]  /*1b9d0*/  MUFU.EX2 R66, R66 ;  /* 0x0000004200427308 */ /* 0x000e220000000800 */
[----:B-1----:R-:W-:-:S01]  /*1b9e0*/  FADD.FTZ R13, R5, R20 ;  /* 0x00000014050d7221 */ /* 0x002fc20000010000 */
[----:B------:R-:W-:-:S06]  /*1b9f0*/  FADD.FTZ R24, R32, R81 ;  /* 0x0000005120187221 */ /* 0x000fcc0000010000 */
        /* <DEDUP_REMOVED lines=9> */
[----:B------:R-:W-:-:S03]  /*1ba90*/  F2FP.SATFINITE.E4M3.F32.PACK_AB_MERGE_C R66, R79, R66, RZ ;  /* 0x000000424f42723e */ /* 0x000fc600048070ff */
[----:B------:R-:W-:Y:S01]  /*1baa0*/  FADD.FTZ R24, R36, R61 ;  /* 0x0000003d24187221 */ /* 0x000fe20000010000 */
[----:B------:R-:W-:Y:S01]  /*1bab0*/  F2FP.SATFINITE.E4M3.F32.PACK_AB_MERGE_C R181, R64, R5, R66 ;  /* 0x0000000540b5723e */ /* 0x000fe20004807042 */
[----:B------:R-:W1:Y:S01]  /*1bac0*/  MUFU.EX2 R70, R70 ;  /* 0x0000004600467308 */ /* 0x000e620000000800 */
[----:B--2---:R-:W-:-:S01]  /*1bad0*/  FADD.FTZ R20, R68, R9 ;  /* 0x0000000944147221 */ /* 0x004fc20000010000 */
[----:B------:R-:W-:-:S04]  /*1bae0*/  FADD.FTZ R65, R65, R24 ;  /* 0x0000001841417221 */ /* 0x000fc80000010000 */
[----:B------:R-:W-:Y:S02]  /*1baf0*/  FADD.FTZ R40, R40, R65 ;  /* 0x0000004128287221 */ /* 0x000fe40000010000 */
[----:B------:R-:W2:Y:S01]  /*1bb00*/  MUFU.EX2 R83, R83 ;  /* 0x0000005300537308 */ /* 0x000ea20000000800 */
[----:B0-----:R-:W-:-:S01]  /*1bb10*/  FADD.FTZ R9, R75, R20 ;  /* 0x000000144b097221 */ /* 0x001fc20000010000 */
[----:B------:R-:W-:-:S06]  /*1bb20*/  FADD.FTZ R69, R69, R40 ;  /* 0x0000002845457221 */ /* 0x000fcc0000010000 */
        /* <DEDUP_REMOVED lines=26> */
[----:B0-----:R-:W-:-:S01]  /*1bcd0*/  FADD.FTZ R26, R78, R9 ;  /* 0x000000094e1a7221 */ /* 0x001fc20000010000 */
[----:B------:R-:W-:-:S04]  /*1bce0*/  F2FP.SATFINITE.E4M3.F32.PACK_AB_MERGE_C R67, R78, R67, RZ ;  /* 0x000000434e43723e */ /* 0x000fc800048070ff */
[----:B------:R-:W-:Y:S02]  /*1bcf0*/  F2FP.SATFINITE.E4M3.F32.PACK_AB_MERGE_C R179, R76, R63, R67 ;  /* 0x0000003f4cb3723e */ /* 0x000fe40004807043 */
[----:B------:R-:W0:Y:S08]  /*1bd00*/  MUFU.EX2 R71, R71 ;  /* 0x0000004700477308 */ /* 0x000e300000000800 */
[----:B------:R-:W2:Y:S01]  /*1bd10*/  MUFU.EX2 R12, R43 ;  /* 0x0000002b000c7308 */ /* 0x000ea20000000800 */
[----:B-1----:R-:W-:Y:S01]  /*1bd20*/  F2FP.SATFINITE.E4M3.F32.PACK_AB_MERGE_C R172, R85, R42, R13 ;  /* 0x0000002a55ac723e */ /* 0x002fe2000480700d */
[----:B------:R-:W-:-:S04]  /*1bd30*/  FADD.FTZ R42, R42, R69 ;  /* 0x000000452a2a7221 */ /* 0x000fc80000010000 */
[----:B------:R-:W-:Y:S02]  /*1bd40*/  FADD.FTZ R85, R85, R42 ;  /* 0x0000002a55557221 */ /* 0x000fe40000010000 */
[----:B------:R-:W1:Y:S01]  /*1bd50*/  MUFU.EX2 R151, R151 ;  /* 0x0000009700977308 */ /* 0x000e620000000800 */
[----:B0-----:R-:W-:-:S01]  /*1bd60*/  FADD.FTZ R9, R71, R26 ;  /* 0x0000001a47097221 */ /* 0x001fc20000010000 */
[----:B------:R-:W-:-:S04]  /*1bd70*/  FADD.FTZ R28, R6, R85 ;  /* 0x00000055061c7221 */ /* 0x000fc80000010000 */
[----:B------:R-:W-:Y:S02]  /*1bd80*/  FADD.FTZ R45, R45, R28 ;  /* 0x0000001c2d2d7221 */ /* 0x000fe40000010000 */
[----:B------:R-:W-:Y:S01]  /*1bd90*/  MUFU.EX2 R44, R44 ;  /* 0x0000002c002c7308 */ /* 0x000fe20000000800 */
[----:B--2---:R-:W-:-:S01]  /*1bda0*/  FADD.FTZ R26, R12, R9 ;  /* 0x000000090c1a7221 */ /* 0x004fc20000010000 */
[----:B------:R-:W0:Y:S06]  /*1bdb0*/  @P5 LDC R28, c[0x0][0x44c] ;  /* 0x00011300ff1c5b82 */ /* 0x000e2c0000000800 */
[----:B------:R-:W2:Y:S01]  /*1bdc0*/  MUFU.EX2 R53, R53 ;  /* 0x0000003500357308 */ /* 0x000ea20000000800 */
[----:B-1----:R-:W-:-:S07]  /*1bdd0*/  FADD.FTZ R9, R151, R26 ;  /* 0x0000001a97097221 */ /* 0x002fce0000010000 */
[----:B------:R-:W1:Y:S08]  /*1bde0*/  MUFU.EX2 R14, R47 ;  /* 0x0000002f000e7308 */ /* 0x000e700000000800 */
[----:B------:R-:W-:Y:S01]  /*1bdf0*/  MUFU.EX2 R38, R38 ;  /* 0x0000002600267308 */ /* 0x000fe20000000800 */
[----:B--2---:R-:W-:Y:S01]  /*1be00*/  F2FP.SATFINITE.E4M3.F32.PACK_AB_MERGE_C R13, R53, R44, RZ ;  /* 0x0000002c350d723e */ /* 0x004fe200048070ff */
[----:B0-----:R-:W-:-:S06]  /*1be10*/  @P5 IMAD.HI.U32 R28, R203, R28, RZ ;  /* 0x0000001ccb1c5227 */ /* 0x001fcc00078e00ff */
[----:B------:R-:W0:Y:S01]  /*1be20*/  MUFU.EX2 R49, R49 ;  /* 0x0000003100317308 */ /* 0x000e220000000800 */
[----:B-1----:R-:W-:-:S01]  /*1be30*/  FADD.FTZ R9, R14, R9 ;  /* 0x000000090e097221 */ /* 0x002fc20000010000 */
[----:B------:R-:W-:-:S04]  /*1be40*/  F2FP.SATFINITE.E4M3.F32.PACK_AB_MERGE_C R151, R14, R151, RZ ;  /* 0x000000970e97723e */ /* 0x000fc800048070ff */
[----:B------:R-:W-:Y:S02]  /*1be50*/  F2FP.SATFINITE.E4M3.F32.PACK_AB_MERGE_C R173, R12, R71, R151 ;  /* 0x000000470cad723e */ /* 0x000fe40004807097 */
[----:B------:R-:W1:Y:S08]  /*1be60*/  MUFU.EX2 R4, R4 ;  /* 0x0000000400047308 */ /* 0x000e700000000800 */
[----:B------:R-:W2:Y:S01]  /*1be70*/  MUFU.EX2 R51, R51 ;  /* 0x0000003300337308 */ /* 0x000ea20000000800 */
[C---:B0-----:R-:W-:Y:S01]  /*1be80*/  F2FP.SATFINITE.E4M3.F32.PACK_AB_MERGE_C R174, R49.reuse, R38, R13 ;  /* 0x0000002631ae723e */ /* 0x041fe2000480700d */
[----:B------:R-:W-:Y:S01]  /*1be90*/  FADD.FTZ R38, R38, R45 ;  /* 0x0000002d26267221 */ /* 0x000fe20000010000 */
[----:B------:R-:W0:Y:S03]  /*1bea0*/  @P5 LDC R13, c[0x0][0x450] ;  /* 0x00011400ff0d5b82 */ /* 0x000e260000000800 */
[----:B------:R-:W-:-:S02]  /*1beb0*/  FADD.FTZ R49, R49, R38 ;  /* 0x0000002631317221 */ /* 0x000fc40000010000 */
[----:B------:R-:W3:Y:S01]  /*1bec0*/  MUFU.EX2 R155, R155 ;  /* 0x0000009b009b7308 */ /* 0x000ee20000000800 */
[----:B-1----:R-:W-:-:S01]  /*1bed0*/  FADD.FTZ R14, R4, R9 ;  /* 0x00000009040e7221 */ /* 0x002fc20000010000 */
[----:B------:R-:W-:-:S04]  /*1bee0*/  FADD.FTZ R44, R44, R49 ;  /* 0x000000312c2c7221 */ /* 0x000fc80000010000 */
[----:B------:R-:W-:Y:S02]  /*1bef0*/  FADD.FTZ R53, R53, R44 ;  /* 0x0000002c35357221 */ /* 0x000fe40000010000 */
[----:B------:R-:W-:Y:S01]  /*1bf00*/  MUFU.EX2 R48, R48 ;  /* 0x0000003000307308 */ /* 0x000fe20000000800 */
[----:B--2---:R-:W-:-:S07]  /*1bf10*/  FADD.FTZ R26, R51, R14 ;  /* 0x0000000e331a7221 */ /* 0x004fce0000010000 */
[----:B------:R-:W1:Y:S01]  /*1bf20*/  MUFU.EX2 R29, R29 ;  /* 0x0000001d001d7308 */ /* 0x000e620000000800 */
[----:B---3--:R-:W-:-:S07]  /*1bf30*/  FADD.FTZ R5, R155, R26 ;  /* 0x0000001a9b057221 */ /* 0x008fce0000010000 */
[----:B------:R-:W2:Y:S08]  /*1bf40*/  MUFU.EX2 R20, R55 ;  /* 0x0000003700147308 */ /* 0x000eb00000000800 */
[----:B------:R-:W-:Y:S01]  /*1bf50*/  MUFU.EX2 R46, R46 ;  /* 0x0000002e002e7308 */ /* 0x000fe20000000800 */
[----:B-1----:R-:W-:-:S07]  /*1bf60*/  F2FP.SATFINITE.E4M3.F32.PACK_AB_MERGE_C R9, R29, R48, RZ ;  /* 0x000000301d09723e */ /* 0x002fce00048070ff */
[----:B------:R-:W1:Y:S01]  /*1bf70*/  MUFU.EX2 R25, R25 ;  /* 0x0000001900197308 */ /* 0x000e620000000800 */
[C---:B--2---:R-:W-:Y:S01]  /*1bf80*/  F2FP.SATFINITE.E4M3.F32.PACK_AB_MERGE_C R155, R20.reuse, R155, RZ ;  /* 0x0000009b149b723e */ /* 0x044fe200048070ff */
[----:B------:R-:W-:-:S03]  /*1bf90*/  FADD.FTZ R20, R20, R5 ;  /* 0x0000000514147221 */ /* 0x000fc60000010000 */
[----:B------:R-:W-:-:S03]  /*1bfa0*/  F2FP.SATFINITE.E4M3.F32.PACK_AB_MERGE_C R175, R51, R4, R155 ;  /* 0x0000000433af723e */ /* 0x000fc6000480709b */
[----:B------:R-:W2:Y:S08]  /*1bfb0*/  MUFU.EX2 R91, R91 ;  /* 0x0000005b005b7308 */ /* 0x000eb00000000800 */
[----:B------:R-:W3:Y:S01]  /*1bfc0*/  MUFU.EX2 R24, R27 ;  /* 0x0000001b00187308 */ /* 0x000ee20000000800 */
[----:B-1----:R-:W-:Y:S01]  /*1bfd0*/  F2FP.SATFINITE.E4M3.F32.PACK_AB_MERGE_C R168, R25, R46, R9 ;  /* 0x0000002e19a8723e */ /* 0x002fe20004807009 */
[----:B------:R-:W-:Y:S01]  /*1bfe0*/  FADD.FTZ R46, R46, R53 ;  /* 0x000000352e2e7221 */ /* 0x000fe20000010000 */
[----:B------:R-:W-:Y:S01]  /*1bff0*/  IMAD.MOV.U32 R9, RZ, RZ, R203 ;  /* 0x000000ffff097224 */ /* 0x000fe200078e00cb */
[----:B0-----:R-:W-:-:S02]  /*1c000*/  @P5 SHF.R.U32.HI R9, RZ, R13, R28 ;  /* 0x0000000dff095219 */ /* 0x001fc4000001161c */
[----:B------:R-:W-:-:S01]  /*1c010*/  FADD.FTZ R25, R25, R46 ;  /* 0x0000002e19197221 */ /* 0x000fc20000010000 */
[----:B------:R-:W-:Y:S01]  /*1c020*/  ISETP.GE.AND P5, PT, R11, 0x1, PT ;  /* 0x000000010b00780c */ /* 0x000fe20003fa6270 */
[----:B------:R-:W0:Y:S01]  /*1c030*/  MUFU.EX2 R95, R95 ;  /* 0x0000005f005f7308 */ /* 0x000e220000000800 */
[----:B--2---:R-:W-:-:S01]  /*1c040*/  FADD.FTZ R5, R91, R20 ;  /* 0x000000145b057221 */ /* 0x004fc20000010000 */
[----:B------:R-:W-:Y:S01]  /*1c050*/  FADD.FTZ R48, R48, R25 ;  /* 0x0000001930307221 */ /* 0x000fe20000010000 */
[----:B------:R-:W-:-:S03]  /*1c060*/  IMAD.IADD R13, R156, 0x1, R9 ;  /* 0x000000019c0d7824 */ /* 0x000fc600078e0209 */
[----:B------:R-:W-:Y:S01]  /*1c070*/  FADD.FTZ R29, R29, R48 ;  /* 0x000000301d1d7221 */ /* 0x000fe20000010000 */
[----:B------:R-:W-:Y:S01]  /*1c080*/  IMAD.IADD R10, R13, 0x1, R10 ;  /* 0x000000010d0a7824 */ /* 0x000fe200078e020a */
[----:B------:R-:W-:Y:S01]  /*1c090*/  MUFU.EX2 R33, R33 ;  /* 0x0000002100217308 */ /* 0x000fe20000000800 */
[----:B---3--:R-:W-:-:S07]  /*1c0a0*/  FADD.FTZ R26, R24, R5 ;  /* 0x00000005181a7221 */ /* 0x008fce0000010000 */
        /* <DEDUP_REMOVED lines=15> */
[----:B0-----:R-:W-:-:S01]  /*1c1a0*/  FADD.FTZ R5, R99, R6 ;  /* 0x0000000663057221 */ /* 0x001fc20000010000 */
[----:B------:R-:W-:-:S06]  /*1c1b0*/  FADD.FTZ R33, R33, R50 ;  /* 0x0000003221217221 */ /* 0x000fcc0000010000 */
[----:B------:R-:W0:Y:S01]  /*1c1c0*/  MUFU.EX2 R20, R39 ;  /* 0x0000002700147308 */ /* 0x000e220000000800 */
[----:B--2---:R-:W-:-:S04]  /*1c1d0*/  FADD.FTZ R4, R14, R5 ;  /* 0x000000050e047221 */ /* 0x004fc80000010000 */
[----:B-1----:R-:W-:Y:S01]  /*1c1e0*/  FADD.FTZ R5, R41, R4 ;  /* 0x0000000429057221 */ /* 0x002fe20000010000 */
[----:B------:R-:W-:Y:S01]  /*1c1f0*/  VIADD R4, R104, 0xfffffffe ;  /* 0xfffffffe68047836 */ /* 0x000fe20000000000 */
[C---:B0-----:R-:W-:Y:S02]  /*1c200*/  F2FP.SATFINITE.E4M3.F32.PACK_AB_MERGE_C R6, R20.reuse, R41, RZ ;  /* 0x000000291406723e */ /* 0x041fe400048070ff */
[----:B------:R-:W-:-:S02]  /*1c210*/  FADD.FTZ R5, R20, R5 ;  /* 0x0000000514057221 */ /* 0x000fc40000010000 */
[----:B------:R-:W-:Y:S01]  /*1c220*/  F2FP.SATFINITE.E4M3.F32.PACK_AB_MERGE_C R171, R14, R99, R6 ;  /* 0x000000630eab723e */ /* 0x000fe20004807006 */
[----:B------:R-:W-:-:S01]  /*1c230*/  FADD.FTZ R6, R52, R33 ;  /* 0x0000002134067221 */ /* 0x000fc20000010000 */
        /* <DEDUP_REMOVED lines=12> */
.L_x_1496:
[----:B------:R-:W-:-:S13]  /*1c300*/  ISETP.NE.AND P1, PT, R11, 0x1, PT ;  /* 0x000000010b00780c */ /* 0x000fda0003f25270 */
[----:B------:R-:W0:Y:S02]  /*1c310*/  @P1 LDC.64 R12, c[0x0][0x9e8] ;  /* 0x00027a00ff0c1b82 */ /* 0x000e240000000a00 */
[----:B0-----:R-:W-:-:S05]  /*1c320*/  @P1 IMAD.HI.U32 R12, R9, R12, RZ ;  /* 0x0000000c090c1227 */ /* 0x001fca00078e00ff */
[----:B------:R-:W-:-:S07]  /*1c330*/  @P1 SHF.R.U32.HI R9, RZ, R13, R12 ;  /* 0x0000000dff091219 */ /* 0x000fce000001160c */
.L_x_1497:
[----:B------:R-:W-:Y:S05]  /*1c340*/  BSYNC B0 ;  /* 0x0000000000007941 */ /* 0x000fea0003800000 */
.L_x_1495:
[----:B------:R-:W-:-:S05]  /*1c350*/  IMAD R9, R9, R11, R11 ;  /* 0x0000000b09097224 */ /* 0x000fca00078e020b */
[----:B------:R-:W-:-:S07]  /*1c360*/  VIMNMX R10, R10, R9, PT ;  /* 0x000000090a0a7248 */ /* 0x000fce0003fe0100 */
.L_x_1494:
[----:B------:R-:W-:Y:S01]  /*1c370*/  IMAD.HI R10, R10, 0x66666667, RZ ;  /* 0x666666670a0a7827 */ /* 0x000fe200078e02ff */
[----:B------:R-:W-:Y:S01]  /*1c380*/  ULDC UR55, c[0x0][0x9e4] ;  /* 0x0002790000377ab9 */ /* 0x000fe20000000800 */
[----:B------:R-:W-:Y:S01]  /*1c390*/  ULDC UR54, c[0x0][0x9e4] ;  /* 0x0002790000367ab9 */ /* 0x000fe20000000800 */
[----:B------:R-:W-:Y:S01]  /*1c3a0*/  ULDC UR56, c[0x0][0x9dc] ;  /* 0x0002770000387ab9 */ /* 0x000fe20000000800 */
[----:B------:R-:W-:Y:S01]  /*1c3b0*/  ULDC UR58, c[0x0][0x9dc] ;  /* 0x00027700003a7ab9 */ /* 0x000fe20000000800 */
[----:B------:R-:W-:Y:S01]  /*1c3c0*/  SHF.R.U32.HI R9, RZ, 0x1f, R10 ;  /* 0x0000001fff097819 */ /* 0x000fe2000001160a */
[----:B------:R-:W-:Y:S01]  /*1c3d0*/  ULDC UR59, c[0x0][0x9e0] ;  /* 0x00027800003b7ab9 */ /* 0x000fe20000000800 */
[----:B------:R-:W-:Y:S01]  /*1c3e0*/  ULDC UR57, c[0x0][0x9e0] ;  /* 0x0002780000397ab9 */ /* 0x000fe20000000800 */
[----:B------:R-:W-:Y:S02]  /*1c3f0*/  CS2R R24, SRZ ;  /* 0x0000000000187805 */ /* 0x000fe4000001ff00 */
[----:B------:R-:W-:-:S02]  /*1c400*/  LEA.HI.SX32 R10, R10, R9, 0x1a ;  /* 0x000000090a0a7211 */ /* 0x000fc400078fd2ff */
[----:B------:R-:W-:Y:S02]  /*1c410*/  CS2R R26, SRZ ;  /* 0x00000000001a7805 */ /* 0x000fe4000001ff00 */
[----:B------:R-:W-:Y:S02]  /*1c420*/  CS2R R28, SRZ ;  /* 0x00000000001c7805 */ /* 0x000fe4000001ff00 */
[----:B------:R-:W-:Y:S02]  /*1c430*/  CS2R R30, SRZ ;  /* 0x00000000001e7805 */ /* 0x000fe4000001ff00 */
[----:B------:R-:W-:Y:S02]  /*1c440*/  VIMNMX R9, R209, R10, !PT ;  /* 0x0000000ad1097248 */ /* 0x000fe40007fe0100 */
[----:B------:R-:W-:Y:S02]  /*1c450*/  CS2R R32, SRZ ;  /* 0x0000000000207805 */ /* 0x000fe4000001ff00 */
[----:B------:R-:W-:-:S02]  /*1c460*/  CS2R R34, SRZ ;  /* 0x0000000000227805 */ /* 0x000fc4000001ff00 */
[----:B------:R-:W-:Y:S02]  /*1c470*/  CS2R R36, SRZ ;  /* 0x0000000000247805 */ /* 0x000fe4000001ff00 */
[----:B------:R-:W-:Y:S02]  /*1c480*/  ISETP.GE.AND P1, PT, R4, R9, PT ;  /* 0x000000090400720c */ /* 0x000fe40003f26270 */
        /* <DEDUP_REMOVED lines=57> */
[----:B------:R-:W-:-:S07]  /*1c820*/  CS2R R24, SRZ ;  /* 0x0000000000187805 */ /* 0x000fce000001ff00 */
.L_x_1517:
[----:B------:R-:W-:Y:S01]  /*1c830*/  VIADD R10, R189, 0x1 ;  /* 0x00000001bd0a7836 */ /* 0x000fe20000000000 */
[----:B------:R-:W-:Y:S05]  /*1c840*/  YIELD ;  /* 0x0000000000007946 */ /* 0x000fea0003800000 */
[----:B------:R-:W-:-:S04]  /*1c850*/  ISETP.NE.AND P1, PT, R10, 0x2, PT ;  /* 0x000000020a00780c */ /* 0x000fc80003f25270 */
[----:B------:R-:W-:Y:S02]  /*1c860*/  SEL R11, RZ, 0x1, P1 ;  /* 0x00000001ff0b7807 */ /* 0x000fe40000800000 */
[----:B------:R-:W-:Y:S02]  /*1c870*/  SEL R10, R10, RZ, P1 ;  /* 0x000000ff0a0a7207 */ /* 0x000fe40000800000 */
[----:B------:R-:W-:Y:S02]  /*1c880*/  ISETP.NE.AND P1, PT, R196, RZ, PT ;  /* 0x000000ffc400720c */ /* 0x000fe40003f25270 */
[----:B------:R-:W-:-:S11]  /*1c890*/  LOP3.LUT R11, R188, R11, RZ, 0x3c, !PT ;  /* 0x0000000bbc0b7212 */ /* 0x000fd600078e3cff */
[----:B------:R-:W-:Y:S05]  /*1c8a0*/  @P1 BRA `(.L_x_1499) ;  /* 0x0000000000341947 */ /* 0x000fea0003800000 */
[----:B------:R-:W-:-:S13]  /*1c8b0*/  ISETP.NE.AND P3, PT, R212, 0x3, PT ;  /* 0x00000003d400780c */ /* 0x000fda0003f65270 */
[----:B------:R-:W-:Y:S05]  /*1c8c0*/  @!P3 BRA `(.L_x_1500) ;  /* 0x000000000004b947 */ /* 0x000fea0003800000 */
[----:B------:R-:W-:Y:S01]  /*1c8d0*/  BPT.TRAP 0x1 ;  /* 0x000000040000795c */ /* 0x000fe20000300000 */
.L_x_1500:
[----:B------:R-:W-:Y:S01]  /*1c8e0*/  IMAD R12, R10, 0x8, R16 ;  /* 0x000000080a0c7824 */ /* 0x000fe200078e0210 */
[----:B------:R-:W-:-:S04]  /*1c8f0*/  SHF.L.U32 R7, R11, 0x1f, RZ ;  /* 0x0000001f0b077819 */ /* 0x000fc800000006ff */
[----:B------:R0:W1:Y:S01]  /*1c900*/  SYNCS.PHASECHK.TRANS64.TRYWAIT P2, [R12+URZ+0x29830], R7 ;  /* 0x029830070c0075a7 */ /* 0x000062000804017f */
[----:B------:R-:W-:Y:S05]  /*1c910*/  @!P3 BRA `(.L_x_1501) ;  /* 0x000000000004b947 */ /* 0x000fea0003800000 */
[----:B------:R-:W-:Y:S01]  /*1c920*/  BPT.TRAP 0x1 ;  /* 0x000000040000795c */ /* 0x000fe20000300000 */
.L_x_1501:
[----:B------:R-:W-:Y:S04]  /*1c930*/  BSSY B0, `(.L_x_1499) ;  /* 0x0000004000007945 */ /* 0x000fe80003800000 */
[----:B-1----:R-:W-:Y:S05]  /*1c940*/  @P2 BRA `(.L_x_1502) ;  /* 0x0000000000082947 */ /* 0x002fea0003800000 */
[----:B------:R-:W1:Y:S02]  /*1c950*/  SYNCS.PHASECHK.TRANS64.TRYWAIT P2, [R12+URZ+0x29830], R7 ;  /* 0x029830070c0075a7 */ /* 0x000e64000804017f */
[----:B-1----:R-:W-:Y:S05]  /*1c960*/  @!P2 BRA `(.L_x_1503) ;  /* 0x000001a000a8a947 */ /* 0x002fea0003800000 */
.L_x_1502:
[----:B------:R-:W-:Y:S05]  /*1c970*/  BSYNC B0 ;  /* 0x0000000000007941 */ /* 0x000fea0003800000 */
.L_x_1499:
[----:B01----:R-:W0:Y:S01]  /*1c980*/  S2R R7, SR_TID.X ;  /* 0x0000000000077919 */ /* 0x003e220000002100 */
[----:B------:R-:W-:Y:S05]  /*1c990*/  WARPSYNC.ALL ;  /* 0x0000000000007948 */ /* 0x000fea0003800000 */
[----:B------:R-:W-:Y:S01]  /*1c9a0*/  IMAD R12, R10, 0x780, R8 ;  /* 0x000007800a0c7824 */ /* 0x000fe200078e0208 */
[----:B------:R-:W-:Y:S01]  /*1c9b0*/  UMOV UR48, UR24 ;  /* 0x0000001800307c82 */ /* 0x000fe20008000000 */
[----:B------:R-:W-:Y:S01]  /*1c9c0*/  IMAD.MOV.U32 R13, RZ, RZ, -0x7fffffe0 ;  /* 0x80000020ff0d7424 */ /* 0x000fe200078e00ff */
[----:B------:R-:W-:Y:S01]  /*1c9d0*/  UMOV UR49, UR25 ;  /* 0x0000001900317c82 */ /* 0x000fe20008000000 */
[C---:B------:R-:W-:Y:S01]  /*1c9e0*/  VIADD R14, R12.reuse, 0x80 ;  /* 0x000000800c0e7836 */ /* 0x040fe20000000000 */
[----:B------:R-:W-:Y:S01]  /*1c9f0*/  R2UR UR50, R12 ;  /* 0x000000000c3272ca */ /* 0x000fe200000e0000 */
[----:B------:R-:W-:Y:S01]  /*1ca00*/  IMAD.MOV.U32 R15, RZ, RZ, -0x7fffffe0 ;  /* 0x80000020ff0f7424 */ /* 0x000fe200078e00ff */
[----:B------:R-:W-:Y:S01]  /*1ca10*/  R2UR UR51, R13 ;  /* 0x000000000d3372ca */ /* 0x000fe200000e0000 */
[----:B------:R-:W-:Y:S01]  /*1ca20*/  UMOV UR44, UR24 ;  /* 0x00000018002c7c82 */ /* 0x000fe20008000000 */
[----:B------:R-:W-:Y:S01]  /*1ca30*/  R2UR UR46, R14 ;  /* 0x000000000e2e72ca */ /* 0x000fe200000e0000 */
[----:B------:R-:W-:Y:S01]  /*1ca40*/  UMOV UR45, UR25 ;  /* 0x00000019002d7c82 */ /* 0x000fe20008000000 */
[----:B------:R-:W-:Y:S01]  /*1ca50*/  R2UR UR47, R15 ;  /* 0x000000000f2f72ca */ /* 0x000fe200000e0000 */
[C---:B------:R-:W-:Y:S01]  /*1ca60*/  VIADD R88, R12.reuse, 0x100 ;  /* 0x000001000c587836 */ /* 0x040fe20000000000 */
[----:B------:R-:W-:Y:S01]  /*1ca70*/  UMOV UR28, UR24 ;  /* 0x00000018001c7c82 */ /* 0x000fe20008000000 */
[----:B------:R-:W-:Y:S01]  /*1ca80*/  IMAD.MOV.U32 R89, RZ, RZ, -0x7fffffe0 ;  /* 0x80000020ff597424 */ /* 0x000fe200078e00ff */
[----:B------:R-:W-:Y:S01]  /*1ca90*/  UMOV UR29, UR25 ;  /* 0x00000019001d7c82 */ /* 0x000fe20008000000 */
[----:B------:R-:W-:Y:S01]  /*1caa0*/  VIADD R20, R12, 0x180 ;  /* 0x000001800c147836 */ /* 0x000fe20000000000 */
[----:B------:R-:W-:Y:S01]  /*1cab0*/  R2UR UR26, R88 ;  /* 0x00000000581a72ca */ /* 0x000fe200000e0000 */
[----:B------:R-:W-:Y:S01]  /*1cac0*/  IMAD.MOV.U32 R21, RZ, RZ, -0x7fffffe0 ;  /* 0x80000020ff157424 */ /* 0x000fe200078e00ff */
[----:B------:R-:W-:Y:S01]  /*1cad0*/  R2UR UR27, R89 ;  /* 0x00000000591b72ca */ /* 0x000fe200000e0000 */
[----:B------:R-:W-:Y:S01]  /*1cae0*/  VIADD R14, R12, 0x200 ;  /* 0x000002000c0e7836 */ /* 0x000fe20000000000 */
[----:B------:R-:W-:Y:S01]  /*1caf0*/  R2UR UR30, R20 ;  /* 0x00000000141e72ca */ /* 0x000fe200000e0000 */
[----:B------:R-:W-:Y:S01]  /*1cb00*/  VIADD R88, R12, 0x2 ;  /* 0x000000020c587836 */ /* 0x000fe20000000000 */
[----:B------:R-:W-:Y:S01]  /*1cb10*/  R2UR UR31, R21 ;  /* 0x00000000151f72ca */ /* 0x000fe200000e0000 */
[----:B------:R-:W-:Y:S01]  /*1cb20*/  UMOV UR32, UR24 ;  /* 0x0000001800207c82 */ /* 0x000fe20008000000 */
[----:B------:R-:W-:Y:S01]  /*1cb30*/  R2UR UR34, R14 ;  /* 0x000000000e2272ca */ /* 0x000fe200000e0000 */
[----:B------:R-:W-:Y:S01]  /*1cb40*/  UMOV UR33, UR25 ;  /* 0x0000001900217c82 */ /* 0x000fe20008000000 */
[----:B0-----:R-:W-:Y:S01]  /*1cb50*/  SHF.R.U32.HI R7, RZ, 0x7, R7 ;  /* 0x00000007ff077819 */ /* 0x001fe20000011607 */
[----:B------:R-:W-:Y:S01]  /*1cb60*/  VIADD R20, R12, 0x82 ;  /* 0x000000820c147836 */ /* 0x000fe20000000000 */
[----:B------:R-:W-:Y:S01]  /*1cb70*/  R2UR UR35, R15 ;  /* 0x000000000f2372ca */ /* 0x000fe200000e0000 */
[----:B------:R-:W-:Y:S01]  /*1cb80*/  IMAD.MOV.U32 R21, RZ, RZ, -0x7fffffe0 ;  /* 0x80000020ff157424 */ /* 0x000fe200078e00ff */
[----:B------:R-:W-:Y:S01]  /*1cb90*/  R2UR UR6, R88 ;  /* 0x00000000580672ca */ /* 0x000fe200000e0000 */
[----:B------:R-:W-:Y:S01]  /*1cba0*/  VIADD R7, R7, 0x8 ;  /* 0x0000000807077836 */ /* 0x000fe20000000000 */
[----:B------:R-:W-:Y:S01]  /*1cbb0*/  R2UR UR7, R89 ;  /* 0x00000000590772ca */ /* 0x000fe200000e0000 */
[----:B------:R-:W-:-:S02]  /*1cbc0*/  VIADD R14, R12, 0x102 ;  /* 0x000001020c0e7836 */ /* 0x000fc40000000000 */
[----:B------:R-:W-:Y:S01]  /*1cbd0*/  IMAD.MOV.U32 R15, RZ, RZ, -0x7fffffe0 ;  /* 0x80000020ff0f7424 */ /* 0x000fe200078e00ff */
[----:B------:R0:W-:Y:S01]  /*1cbe0*/  BAR.SYNC.DEFER_BLOCKING R7, 0x100 ;  /* 0x000400070000751d */ /* 0x0001e20000010000 */
[----:B------:R-:W-:-:S05]  /*1cbf0*/  IMAD.MOV.U32 R13, RZ, RZ, -0x7fffffe0 ;  /* 0x80000020ff0d7424 */ /* 0x000fca00078e00ff */
        /* <DEDUP_REMOVED lines=188> */
[C---:B------:R-:W-:Y:S02]  /*1d7c0*/  VIADD R14, R12.reuse, 0x682 ;  /* 0x000006820c0e7836 */ /* 0x040fe40000000000 */
[----:B------:R-:W-:Y:S02]  /*1d7d0*/  IMAD.MOV.U32 R15, RZ, RZ, -0x7fffffe0 ;  /* 0x80000020ff0f7424 */ /* 0x000fe400078e00ff */
[----:B------:R-:W-:Y:S01]  /*1d7e0*/  VIADD R12, R12, 0x702 ;  /* 0x000007020c0c7836 */ /* 0x000fe20000000000 */
[----:B------:R-:W-:-:S02]  /*1d7f0*/  WARPGROUP.DEPBAR.LE gsb0, 0x0 ;  /* 0x00008000000079c5 */ /* 0x000fc40000010000 */
        /* <DEDUP_REMOVED lines=30> */
[----:B------:R-:W-:-:S13]  /*1d9e0*/  ISETP.NE.AND P2, PT, R212, 0x3, PT ;  /* 0x00000003d400780c */ /* 0x000fda0003f45270 */
[----:B------:R-:W-:Y:S05]  /*1d9f0*/  @!P2 BRA `(.L_x_1505) ;  /* 0x000000000004a947 */ /* 0x000fea0003800000 */
[----:B------:R-:W-:Y:S01]  /*1da00*/  BPT.TRAP 0x1 ;  /* 0x000000040000795c */ /* 0x000fe20000300000 */
.L_x_1505:
[----:B------:R-:W-:Y:S01]  /*1da10*/  SHF.L.U32 R7, R188, 0x1f, RZ ;  /* 0x0000001fbc077819 */ /* 0x000fe200000006ff */
[----:B------:R-:W-:-:S04]  /*1da20*/  IMAD R12, R189, 0x8, R16 ;  /* 0x00000008bd0c7824 */ /* 0x000fc800078e0210 */
[----:B------:R0:W1:Y:S01]  /*1da30*/  SYNCS.PHASECHK.TRANS64.TRYWAIT P1, [R12+URZ+0x29850], R7 ;  /* 0x029850070c0075a7 */ /* 0x000062000802017f */
[----:B------:R-:W-:Y:S05]  /*1da40*/  @!P2 BRA `(.L_x_1506) ;  /* 0x000000000004a947 */ /* 0x000fea0003800000 */
[----:B------:R-:W-:Y:S01]  /*1da50*/  BPT.TRAP 0x1 ;  /* 0x000000040000795c */ /* 0x000fe20000300000 */
.L_x_1506:
[----:B-1----:R-:W-:Y:S05]  /*1da60*/  @P1 BRA `(.L_x_1504) ;  /* 0x0000000000081947 */ /* 0x002fea0003800000 */
[----:B------:R-:W1:Y:S02]  /*1da70*/  SYNCS.PHASECHK.TRANS64.TRYWAIT P1, [R12+URZ+0x29850], R7 ;  /* 0x029850070c0075a7 */ /* 0x000e64000802017f */
[----:B-1----:R-:W-:Y:S05]  /*1da80*/  @!P1 BRA `(.L_x_1507) ;  /* 0x0000019000749947 */ /* 0x002fea0003800000 */
.L_x_1504:
[----:B01----:R-:W-:Y:S01]  /*1da90*/  VIADD R7, R16, 0x400 ;  /* 0x0000040010077836 */ /* 0x003fe20000000000 */
[----:B------:R-:W-:Y:S05]  /*1daa0*/  WARPSYNC.ALL ;  /* 0x0000000000007948 */ /* 0x000fea0003800000 */
[----:B------:R-:W-:Y:S01]  /*1dab0*/  SHF.R.U32.HI R7, RZ, 0x4, R7 ;  /* 0x00000004ff077819 */ /* 0x000fe20000011607 */
[----:B------:R-:W-:Y:S01]  /*1dac0*/  IMAD.MOV.U32 R13, RZ, RZ, -0x3ffffff0 ;  /* 0xc0000010ff0d7424 */ /* 0x000fe200078e00ff */
[----:B------:R-:W-:Y:S01]  /*1dad0*/  WARPGROUP.ARRIVE ;  /* 0x00000000000079c5 */ /* 0x000fe20000000000 */
[----:B------:R-:W-:Y:S01]  /*1dae0*/  IMAD.MOV.U32 R15, RZ, RZ, -0x3ffffff0 ;  /* 0xc0000010ff0f7424 */ /* 0x000fe200078e00ff */
[----:B------:R-:W-:-:S04]  /*1daf0*/  LOP3.LUT R7, R7, 0x3fff, RZ, 0xc0, !PT ;  /* 0x00003fff07077812 */ /* 0x000fc800078ec0ff */
[----:B------:R-:W0:Y:S01]  /*1db00*/  S2R R20, SR_TID.X ;  /* 0x0000000000147919 */ /* 0x000e220000002100 */
[----:B------:R-:W-:Y:S01]  /*1db10*/  R2UR UR7, R13 ;  /* 0x000000000d0772ca */ /* 0x000fe200000e0000 */
[----:B------:R-:W-:Y:S01]  /*1db20*/  IMAD.MOV.U32 R13, RZ, RZ, -0x3ffffff0 ;  /* 0xc0000010ff0d7424 */ /* 0x000fe200078e00ff */
[----:B------:R-:W-:Y:S02]  /*1db30*/  LOP3.LUT R7, R7, 0x10000, RZ, 0xfc, !PT ;  /* 0x0001000007077812 */ /* 0x000fe400078efcff */
[----:B------:R-:W-:Y:S02]  /*1db40*/  ISETP.NE.AND P2, PT, R213, 0x1, PT ;  /* 0x00000001d500780c */ /* 0x000fe40003f45270 */
[----:B------:R-:W-:Y:S01]  /*1db50*/  LOP3.LUT P1, RZ, R18, 0x10, RZ, 0xc0, !PT ;  /* 0x0000001012ff7812 */ /* 0x000fe2000782c0ff */
[----:B------:R-:W-:Y:S02]  /*1db60*/  IMAD R12, R189, 0x500, R7 ;  /* 0x00000500bd0c7824 */ /* 0x000fe400078e0207 */
[----:B------:R-:W-:-:S02]  /*1db70*/  @!P0 IMAD R7, R10, 0x8, R16 ;  /* 0x000000080a078824 */ /* 0x000fc400078e0210 */
[C---:B------:R-:W-:Y:S01]  /*1db80*/  VIADD R14, R12.reuse, 0x100 ;  /* 0x000001000c0e7836 */ /* 0x040fe20000000000 */
[----:B------:R-:W-:Y:S01]  /*1db90*/  R2UR UR6, R12 ;  /* 0x000000000c0672ca */ /* 0x000fe200000e0000 */
[----:B------:R-:W-:-:S05]  /*1dba0*/  @!P0 VIADD R7, R7, 0x29840 ;  /* 0x0002984007078836 */ /* 0x000fca0000000000 */
[----:B------:R-:W-:-:S07]  /*1dbb0*/  @!P0 PRMT R7, RZ, 0x654, R7 ;  /* 0x00000654ff078816 */ /* 0x000fce0000000007 */
[----:B------:R-:W-:Y:S01]  /*1dbc0*/  QGMMA.64x128x32.F32.E4M3.E4M3 R24, R184, gdesc[UR4], R24, gsb0 ;  /* 0x01e00004b8187df3 */ /* 0x000fe20008000818 */
[----:B------:R-:W-:Y:S01]  /*1dbd0*/  R2UR UR6, R14 ;  /* 0x000000000e0672ca */ /* 0x000fe200000e0000 */
[----:B------:R-:W-:Y:S01]  /*1dbe0*/  VIADD R14, R12, 0x200 ;  /* 0x000002000c0e7836 */ /* 0x000fe20000000000 */
[----:B------:R-:W-:Y:S01]  /*1dbf0*/  R2UR UR7, R15 ;  /* 0x000000000f0772ca */ /* 0x000fe200000e0000 */
[----:B------:R-:W-:Y:S01]  /*1dc00*/  IMAD.MOV.U32 R15, RZ, RZ, -0x3ffffff0 ;  /* 0xc0000010ff0f7424 */ /* 0x000fe200078e00ff */
[----:B0-----:R-:W-:Y:S01]  /*1dc10*/  SHF.R.U32.HI R20, RZ, 0x7, R20 ;  /* 0x00000007ff147819 */ /* 0x001fe20000011614 */
[----:B------:R-:W-:Y:S02]  /*1dc20*/  WARPGROUP.DEPBAR.LE gsb0, 0x0 ;  /* 0x00008000000079c5 */ /* 0x000fe40000010000 */
[----:B------:R-:W-:-:S08]  /*1dc30*/  WARPGROUP.ARRIVE ;  /* 0x00000000000079c5 */ /* 0x000fd00000000000 */
[----:B------:R-:W-:Y:S01]  /*1dc40*/  QGMMA.64x128x32.F32.E4M3.E4M3 R24, R180, gdesc[UR4], R24, gsb0 ;  /* 0x01e00004b4187df3 */ /* 0x000fe20008000818 */
[----:B------:R-:W-:Y:S01]  /*1dc50*/  R2UR UR6, R14 ;  /* 0x000000000e0672ca */ /* 0x000fe200000e0000 */
[C---:B------:R-:W-:Y:S01]  /*1dc60*/  VIADD R14, R12.reuse, 0x300 ;  /* 0x000003000c0e7836 */ /* 0x040fe20000000000 */
[----:B------:R-:W-:Y:S01]  /*1dc70*/  R2UR UR7, R15 ;  /* 0x000000000f0772ca */ /* 0x000fe200000e0000 */
[----:B------:R-:W-:Y:S02]  /*1dc80*/  IMAD.MOV.U32 R15, RZ, RZ, -0x3ffffff0 ;  /* 0xc0000010ff0f7424 */ /* 0x000fe400078e00ff */
[----:B------:R-:W-:Y:S01]  /*1dc90*/  VIADD R12, R12, 0x400 ;  /* 0x000004000c0c7836 */ /* 0x000fe20000000000 */
[----:B------:R-:W-:Y:S02]  /*1dca0*/  WARPGROUP.DEPBAR.LE gsb0, 0x0 ;  /* 0x00008000000079c5 */ /* 0x000fe40000010000 */
[----:B------:R-:W-:-:S07]  /*1dcb0*/  WARPGROUP.ARRIVE ;  /* 0x00000000000079c5 */ /* 0x000fce0000000000 */
[----:B------:R-:W-:Y:S01]  /*1dcc0*/  QGMMA.64x128x32.F32.E4M3.E4M3 R24, R176, gdesc[UR4], R24, gsb0 ;  /* 0x01e00004b0187df3 */ /* 0x000fe20008000818 */
[----:B------:R-:W-:Y:S02]  /*1dcd0*/  R2UR UR6, R14 ;  /* 0x000000000e0672ca */ /* 0x000fe400000e0000 */
[----:B------:R-:W-:Y:S01]  /*1dce0*/  R2UR UR7, R15 ;  /* 0x000000000f0772ca */ /* 0x000fe200000e0000 */
[----:B------:R-:W-:Y:S02]  /*1dcf0*/  WARPGROUP.DEPBAR.LE gsb0, 0x0 ;  /* 0x00008000000079c5 */ /* 0x000fe40000010000 */
[----:B------:R-:W-:-:S10]  /*1dd00*/  WARPGROUP.ARRIVE ;  /* 0x00000000000079c5 */ /* 0x000fd40000000000 */
[----:B------:R-:W-:Y:S01]  /*1dd10*/  QGMMA.64x128x32.F32.E4M3.E4M3 R24, R172, gdesc[UR4], R24, gsb0 ;  /* 0x01e00004ac187df3 */ /* 0x000fe20008000818 */
[----:B------:R-:W-:Y:S02]  /*1dd20*/  R2UR UR6, R12 ;  /* 0x000000000c0672ca */ /* 0x000fe400000e0000 */
[----:B------:R-:W-:Y:S01]  /*1dd30*/  R2UR UR7, R13 ;  /* 0x000000000d0772ca */ /* 0x000fe200000e0000 */
[----:B------:R-:W0:Y:S08]  /*1dd40*/  @P2 LDC R12, c[0x0][0x44c] ;  /* 0x00011300ff0c2b82 */ /* 0x000e300000000800 */
[----:B------:R-:W1:Y:S01]  /*1dd50*/  @P2 LDC R13, c[0x0][0x450] ;  /* 0x00011400ff0d2b82 */ /* 0x000e620000000800 */
[----:B------:R-:W-:-:S02]  /*1dd60*/  WARPGROUP.DEPBAR.LE gsb0, 0x0 ;  /* 0x00008000000079c5 */ /* 0x000fc40000010000 */
[----:B------:R-:W-:-:S06]  /*1dd70*/  WARPGROUP.ARRIVE ;  /* 0x00000000000079c5 */ /* 0x000fcc0000000000 */
[----:B------:R-:W-:Y:S03]  /*1dd80*/  QGMMA.64x128x32.F32.E4M3.E4M3 R24, R168, gdesc[UR4], R24, gsb0 ;  /* 0x01e00004a8187df3 */ /* 0x000fe60008000818 */
[----:B------:R-:W-:Y:S02]  /*1dd90*/  WARPGROUP.DEPBAR.LE gsb0, 0x0 ;  /* 0x00008000000079c5 */ /* 0x000fe40000010000 */
[----:B------:R-:W-:Y:S02]  /*1dda0*/  IMAD.IADD R169, R210, 0x1, R203 ;  /* 0x00000001d2a97824 */ /* 0x000fe400078e02cb */
[----:B------:R-:W-:Y:S02]  /*1ddb0*/  IMAD R170, R4, -0xa0, RZ ;  /* 0xffffff6004aa7824 */ /* 0x000fe400078e02ff */
[----:B0-----:R-:W-:-:S05]  /*1ddc0*/  @P2 IMAD.HI.U32 R12, R169, R12, RZ ;  /* 0x0000000ca90c2227 */ /* 0x001fca00078e00ff */
[----:B-1----:R-:W-:Y:S02]  /*1ddd0*/  @P2 SHF.R.U32.HI R169, RZ, R13, R12 ;  /* 0x0000000dffa92219 */ /* 0x002fe4000001160c */
[----:B------:R-:W-:Y:S02]  /*1dde0*/  IADD3 R12, -R20, 0xb, RZ ;  /* 0x0000000b140c7810 */ /* 0x000fe40007ffe1ff */
[----:B------:R-:W-:Y:S01]  /*1ddf0*/  IADD3 R13, -R195, 0x1, R170 ;  /* 0x00000001c30d7810 */ /* 0x000fe20007ffe1aa */
[----:B------:R-:W0:Y:S03]  /*1de00*/  SHFL.IDX PT, R171, R169, RZ, 0x1c1f ;  /* 0x001c1fffa9ab7589 */ /* 0x000e2600000e0000 */
[----:B------:R-:W-:Y:S01]  /*1de10*/  IADD3 R13, -R193, R13, R194 ;  /* 0x0000000dc10d7210 */ /* 0x000fe20007ffe1c2 */
[----:B------:R1:W-:Y:S06]  /*1de20*/  BAR.ARV R12, 0x100 ;  /* 0x0004000c0000751d */ /* 0x0003ec0000002000 */
[----:B------:R2:W-:Y:S01]  /*1de30*/  @!P0 SYNCS.ARRIVE.TRANS64.RED.A1T0 RZ, [R7+URZ], RZ ;  /* 0x000000ff07ff89a7 */ /* 0x0005e2000810043f */
[----:B------:R-:W-:-:S02]  /*1de40*/  VIADD R168, R13, UR59 ;  /* 0x0000003b0da87c36 */ /* 0x000fc40008000000 */
[----:B--2---:R-:W-:-:S05]  /*1de50*/  IMAD.U32 R7, RZ, RZ, UR56 ;  /* 0x00000038ff077e24 */ /* 0x004fca000f8e00ff */
[----:B------:R-:W-:Y:S01]  /*1de60*/  LOP3.LUT R14, RZ, R7, RZ, 0x33, !PT ;  /* 0x00000007ff0e7212 */ /* 0x000fe200078e33ff */
[----:B0-----:R-:W-:-:S04]  /*1de70*/  IMAD.IADD R20, R168, 0x1, R171 ;  /* 0x00000001a8147824 */ /* 0x001fc800078e02ab */
[----:B------:R-:W-:Y:S02]  /*1de80*/  IMAD.IADD R21, R14, 0x1, R13 ;  /* 0x000000010e157824 */ /* 0x000fe400078e020d */
[----:B------:R-:W-:Y:S02]  /*1de90*/  IMAD.IADD R14, R170, 0x1, -R195 ;  /* 0x00000001aa0e7824 */ /* 0x000fe400078e0ac3 */
[----:B------:R-:W-:Y:S01]  /*1dea0*/  IMAD.IADD R15, R21, 0x1, R171 ;  /* 0x00000001150f7824 */ /* 0x000fe200078e02ab */
[----:B-1----:R-:W-:Y:S06]  /*1deb0*/  @!P1 BRA `(.L_x_1508) ;  /* 0x0000000000549947 */ /* 0x002fec0003800000 */
        /* <DEDUP_REMOVED lines=12> */
.L_x_1510:
[----:B------:R-:W-:-:S05]  /*1df80*/  IMAD.U32 R172, RZ, RZ, UR55 ;  /* 0x00000037ffac7e24 */ /* 0x000fca000f8e00ff */
[----:B------:R-:W-:-:S13]  /*1df90*/  ISETP.NE.AND P1, PT, R172, 0x1, PT ;  /* 0x00000001ac00780c */ /* 0x000fda0003f25270 */
[----:B------:R-:W0:Y:S02]  /*1dfa0*/  @P1 LDC.64 R12, c[0x0][0x9e8] ;  /* 0x00027a00ff0c1b82 */ /* 0x000e240000000a00 */
[----:B0-----:R-:W-:-:S05]  /*1dfb0*/  @P1 IMAD.HI.U32 R12, R171, R12, RZ ;  /* 0x0000000cab0c1227 */ /* 0x001fca00078e00ff */
[----:B------:R-:W-:-:S07]  /*1dfc0*/  @P1 SHF.R.U32.HI R171, RZ, R13, R12 ;  /* 0x0000000dffab1219 */ /* 0x000fce000001160c */
.L_x_1511:
[----:B------:R-:W-:Y:S05]  /*1dfd0*/  BSYNC B0 ;  /* 0x0000000000007941 */ /* 0x000fea0003800000 */
.L_x_1509:
[----:B------:R-:W-:-:S05]  /*1dfe0*/  IMAD R171, R171, R172, R14 ;  /* 0x000000acabab7224 */ /* 0x000fca00078e020e */
[----:B------:R-:W-:Y:S02]  /*1dff0*/  VIADDMNMX R20, R171, R172, R20, PT ;  /* 0x000000acab147246 */ /* 0x000fe40003800114 */
[----:B------:R-:W-:-:S07]  /*1e000*/  VIMNMX R15, R15, R171, !PT ;  /* 0x000000ab0f0f7248 */ /* 0x000fce0007fe0100 */
.L_x_1508:
[C---:B------:R-:W-:Y:S02]  /*1e010*/  ISETP.GE.AND P1, PT, R170.reuse, 0x2, PT ;  /* 0x00000002aa00780c */ /* 0x040fe40003f26270 */
[----:B------:R-:W-:Y:S02]  /*1e020*/  LOP3.LUT R17, R17, 0xefffffff, RZ, 0xc0, !PT ;  /* 0xefffffff11117812 */ /* 0x000fe400078ec0ff */
[----:B------:R-:W-:Y:S02]  /*1e030*/  ISETP.GE.AND P2, PT, R170, 0x9, PT ;  /* 0x00000009aa00780c */ /* 0x000fe40003f46270 */
[----:B------:R-:W-:Y:S02]  /*1e040*/  LOP3.LUT R18, R18, 0xfffffffe, RZ, 0xc0, !PT ;  /* 0xfffffffe12127812 */ /* 0x000fe400078ec0ff */
[----:B------:R-:W-:-:S05]  /*1e050*/  ISETP.GE.AND P3, PT, R170, 0x22, PT ;  /* 0x00000022aa00780c */ /* 0x000fca0003f66270 */
[----:B------:R-:W-:Y:S02]  /*1e060*/  @P1 LOP3.LUT R17, R17, 0x10000000, RZ, 0xfc, !PT ;  /* 0x1000000011111812 */ /* 0x000fe400078efcff */
[----:B------:R-:W-:Y:S02]  /*1e070*/  ISETP.GT.AND P1, PT, R15, 0x1, !P1 ;  /* 0x000000010f00780c */ /* 0x000fe40004f24270 */
[----:B------:R-:W-:Y:S02]  /*1e080*/  LOP3.LUT R17, R17, 0xdfffffff, RZ, 0xc0, !PT ;  /* 0xdfffffff11117812 */ /* 0x000fe400078ec0ff */
[----:B------:R-:W-:Y:S02]  /*1e090*/  ISETP.LT.OR P1, PT, R20, 0x2, P1 ;  /* 0x000000021400780c */ /* 0x000fe40000f21670 */
[----:B------:R-:W-:Y:S02]  /*1e0a0*/  @P2 LOP3.LUT R17, R17, 0x20000000, RZ, 0xfc, !PT ;  /* 0x2000000011112812 */ /* 0x000fe400078efcff */
[----:B------:R-:W-:-:S02]  /*1e0b0*/  FSEL R153, R153, -INF , !P1 ;  /* 0xff80000099997808 */ /* 0x000fc40004800000 */
[----:B------:R-:W-:Y:S02]  /*1e0c0*/  ISETP.GT.AND P1, PT, R15, 0x8, !P2 ;  /* 0x000000080f00780c */ /* 0x000fe40005724270 */
[----:B------:R-:W-:Y:S02]  /*1e0d0*/  ISETP.GE.AND P2, PT, R170, 0xa, PT ;  /* 0x0000000aaa00780c */ /* 0x000fe40003f46270 */
[----:B------:R-:W-:Y:S02]  /*1e0e0*/  ISETP.LT.OR P1, PT, R20, 0x9, P1 ;  /* 0x000000091400780c */ /* 0x000fe40000f21670 */
[----:B------:R-:W-:Y:S02]  /*1e0f0*/  LOP3.LUT R17, R17, 0xbfffffff, RZ, 0xc0, !PT ;  /* 0xbfffffff11117812 */ /* 0x000fe400078ec0ff */
        /* <DEDUP_REMOVED lines=12> */
[----:B------:R-:W-:Y:S02]  /*1e1c0*/  ISETP.GT.AND P1, PT, R15, 0x11, !P2 ;  /* 0x000000110f00780c */ /* 0x000fe40005724270 */
[----:B------:R-:W-:Y:S02]  /*1e1d0*/  LOP3.LUT R17, R17, 0xfffffffd, RZ, 0xc0, !PT ;  /* 0xfffffffd11117812 */ /* 0x000fe400078ec0ff */
[----:B------:R-:W-:-:S02]  /*1e1e0*/  ISETP.LT.OR P1, PT, R20, 0x12, P1 ;  /* 0x000000121400780c */ /* 0x000fc40000f21670 */
[----:B------:R-:W-:Y:S02]  /*1e1f0*/  @P3 LOP3.LUT R17, R17, 0x2, RZ, 0xfc, !PT ;  /* 0x0000000211113812 */ /* 0x000fe400078efcff */
[----:B------:R-:W-:Y:S02]  /*1e200*/  FSEL R161, R161, -INF , !P1 ;  /* 0xff800000a1a17808 */ /* 0x000fe40004800000 */
[----:B------:R-:W-:Y:S02]  /*1e210*/  @P2 LOP3.LUT R18, R18, 0x1, RZ, 0xfc, !PT ;  /* 0x0000000112122812 */ /* 0x000fe400078efcff */
[----:B------:R-:W-:Y:S02]  /*1e220*/  ISETP.GE.AND P2, PT, R170, 0x19, PT ;  /* 0x00000019aa00780c */ /* 0x000fe40003f46270 */
[----:B------:R-:W-:Y:S02]  /*1e230*/  LOP3.LUT R18, R18, 0xfffffffb, RZ, 0xc0, !PT ;  /* 0xfffffffb12127812 */ /* 0x000fe400078ec0ff */
[----:B------:R-:W-:-:S02]  /*1e240*/  ISETP.GT.AND P1, PT, R15, 0x18, !P2 ;  /* 0x000000180f00780c */ /* 0x000fc40005724270 */
[----:B------:R-:W-:Y:S02]  /*1e250*/  LOP3.LUT R17, R17, 0xfffffffb, RZ, 0xc0, !PT ;  /* 0xfffffffb11117812 */ /* 0x000fe400078ec0ff */
[----:B------:R-:W-:-:S04]  /*1e260*/  ISETP.LT.OR P1, PT, R20, 0x19, P1 ;  /* 0x000000191400780c */ /* 0x000fc80000f21670 */
[----:B------:R-:W-:Y:S02]  /*1e270*/  FSEL R175, R164, -INF , !P1 ;  /* 0xff800000a4af7808 */ /* 0x000fe40004800000 */
[----:B------:R-:W-:Y:S02]  /*1e280*/  @P2 LOP3.LUT R18, R18, 0x4, RZ, 0xfc, !PT ;  /* 0x0000000412122812 */ /* 0x000fe400078efcff */
[----:B------:R-:W-:Y:S02]  /*1e290*/  ISETP.GE.AND P2, PT, R170, 0x1a, PT ;  /* 0x0000001aaa00780c */ /* 0x000fe40003f46270 */
[----:B------:R-:W-:Y:S02]  /*1e2a0*/  LOP3.LUT R18, R18, 0xfffffffd, RZ, 0xc0, !PT ;  /* 0xfffffffd12127812 */ /* 0x000fe400078ec0ff */
[----:B------:R-:W-:-:S04]  /*1e2b0*/  ISETP.GT.AND P1, PT, R15, 0x19, !P2 ;  /* 0x000000190f00780c */ /* 0x000fc80005724270 */
[----:B------:R-:W-:-:S04]  /*1e2c0*/  ISETP.LT.OR P1, PT, R20, 0x1a, P1 ;  /* 0x0000001a1400780c */ /* 0x000fc80000f21670 */
[----:B------:R-:W-:Y:S02]  /*1e2d0*/  FSEL R165, R165, -INF , !P1 ;  /* 0xff800000a5a57808 */ /* 0x000fe40004800000 */
[----:B------:R-:W-:Y:S02]  /*1e2e0*/  ISETP.GE.AND P1, PT, R170, 0x21, PT ;  /* 0x00000021aa00780c */ /* 0x000fe40003f26270 */
[----:B------:R-:W-:Y:S02]  /*1e2f0*/  @P2 LOP3.LUT R18, R18, 0x2, RZ, 0xfc, !PT ;  /* 0x0000000212122812 */ /* 0x000fe400078efcff */
[----:B------:R-:W-:-:S04]  /*1e300*/  ISETP.GT.AND P2, PT, R15, 0x20, !P1 ;  /* 0x000000200f00780c */ /* 0x000fc80004f44270 */
[----:B------:R-:W-:-:S04]  /*1e310*/  ISETP.LT.OR P2, PT, R20, 0x21, P2 ;  /* 0x000000211400780c */ /* 0x000fc80001741670 */
        /* <DEDUP_REMOVED lines=182> */
[----:B------:R-:W-:Y:S01]  /*1ee80*/  LOP3.LUT P6, RZ, R18, 0x10, RZ, 0xc0, !PT ;  /* 0x0000001012ff7812 */ /* 0x000fe200078cc0ff */
[--C-:B0-----:R-:W-:Y:S02]  /*1ee90*/  IMAD.IADD R168, R168, 0x1, R15.reuse ;  /* 0x00000001a8a87824 */ /* 0x101fe400078e020f */
[----:B------:R-:W-:-:S10]  /*1eea0*/  IMAD.IADD R21, R21, 0x1, R15 ;  /* 0x0000000115157824 */ /* 0x000fd400078e020f */
[----:B------:R-:W-:Y:S05]  /*1eeb0*/  @!P6 BRA `(.L_x_1512) ;  /* 0x000000000054e947 */ /* 0x000fea0003800000 */
        /* <DEDUP_REMOVED lines=12> */
.L_x_1514:
[----:B------:R-:W-:-:S05]  /*1ef80*/  IMAD.U32 R169, RZ, RZ, UR55 ;  /* 0x00000037ffa97e24 */ /* 0x000fca000f8e00ff */
[----:B------:R-:W-:-:S13]  /*1ef90*/  ISETP.NE.AND P6, PT, R169, 0x1, PT ;  /* 0x00000001a900780c */ /* 0x000fda0003fc5270 */
[----:B------:R-:W0:Y:S02]  /*1efa0*/  @P6 LDC.64 R12, c[0x0][0x9e8] ;  /* 0x00027a00ff0c6b82 */ /* 0x000e240000000a00 */
[----:B0-----:R-:W-:-:S05]  /*1efb0*/  @P6 IMAD.HI.U32 R12, R15, R12, RZ ;  /* 0x0000000c0f0c6227 */ /* 0x001fca00078e00ff */
[----:B------:R-:W-:-:S07]  /*1efc0*/  @P6 SHF.R.U32.HI R15, RZ, R13, R12 ;  /* 0x0000000dff0f6219 */ /* 0x000fce000001160c */
.L_x_1515:
[----:B------:R-:W-:Y:S05]  /*1efd0*/  BSYNC B0 ;  /* 0x0000000000007941 */ /* 0x000fea0003800000 */
.L_x_1513:
[----:B------:R-:W-:-:S05]  /*1efe0*/  IMAD R14, R15, R169, R14 ;  /* 0x000000a90f0e7224 */ /* 0x000fca00078e020e */
[----:B------:R-:W-:Y:S02]  /*1eff0*/  VIADDMNMX R168, R14, R169, R168, PT ;  /* 0x000000a90ea87246 */ /* 0x000fe400038001a8 */
[----:B------:R-:W-:-:S07]  /*1f000*/  VIMNMX R21, R21, R14, !PT ;  /* 0x0000000e15157248 */ /* 0x000fce0007fe0100 */
.L_x_1512:
[----:B------:R-:W-:Y:S02]  /*1f010*/  ISETP.GT.AND P1, PT, R21, 0x20, !P1 ;  /* 0x000000201500780c */ /* 0x000fe40004f24270 */
[C---:B------:R-:W-:Y:S02]  /*1f020*/  LOP3.LUT P6, RZ, R17.reuse, 0x20000, RZ, 0xc0, !PT ;  /* 0x0002000011ff7812 */ /* 0x040fe400078cc0ff */
        /* <DEDUP_REMOVED lines=46> */
[C---:B------:R-:W-:Y:S02]  /*1f310*/  ISETP.GT.AND P2, PT, R21.reuse, 0x89, !P2 ;  /* 0x000000891500780c */ /* 0x040fe40005744270 */
[C---:B------:R-:W-:Y:S02]  /*1f320*/  ISETP.GT.AND P1, PT, R21.reuse, 0x39, !P1 ;  /* 0x000000391500780c */ /* 0x040fe40004f24270 */
[C---:B------:R-:W-:Y:S02]  /*1f330*/  ISETP.LT.OR P2, PT, R168.reuse, 0x8a, P2 ;  /* 0x0000008aa800780c */ /* 0x040fe40001741670 */
[----:B------:R-:W-:Y:S02]  /*1f340*/  ISETP.LT.OR P1, PT, R168, 0x3a, P1 ;  /* 0x0000003aa800780c */ /* 0x000fe40000f21670 */
[----:B------:R-:W-:Y:S02]  /*1f350*/  ISETP.GT.AND P3, PT, R21, 0x90, !P3 ;  /* 0x000000901500780c */ /* 0x000fe40005f64270 */
[----:B------:R-:W-:-:S02]  /*1f360*/  FSEL R151, R151, -INF , !P1 ;  /* 0xff80000097977808 */ /* 0x000fc40004800000 */
[----:B------:R-:W-:Y:S02]  /*1f370*/  LOP3.LUT P1, RZ, R17, 0x100000, RZ, 0xc0, !PT ;  /* 0x0010000011ff7812 */ /* 0x000fe4000782c0ff */
[----:B------:R-:W-:Y:S02]  /*1f380*/  FSEL R95, R95, -INF , !P2 ;  /* 0xff8000005f5f7808 */ /* 0x000fe40005000000 */
[C---:B------:R-:W-:Y:S02]  /*1f390*/  ISETP.GT.AND P1, PT, R21.reuse, 0x40, !P1 ;  /* 0x000000401500780c */ /* 0x040fe40004f24270 */
[C---:B------:R-:W-:Y:S02]  /*1f3a0*/  ISETP.LT.OR P3, PT, R168.reuse, 0x91, P3 ;  /* 0x00000091a800780c */ /* 0x040fe40001f61670 */
[----:B------:R-:W-:Y:S02]  /*1f3b0*/  ISETP.LT.OR P1, PT, R168, 0x41, P1 ;  /* 0x00000041a800780c */ /* 0x000fe40000f21670 */
[----:B------:R-:W-:-:S02]  /*1f3c0*/  ISETP.GT.AND P4, PT, R21, 0x91, !P4 ;  /* 0x000000911500780c */ /* 0x000fc40006784270 */
[----:B------:R-:W-:Y:S02]  /*1f3d0*/  FSEL R122, R122, -INF , !P1 ;  /* 0xff8000007a7a7808 */ /* 0x000fe40004800000 */
[----:B------:R-:W-:Y:S02]  /*1f3e0*/  LOP3.LUT P1, RZ, R17, 0x80000, RZ, 0xc0, !PT ;  /* 0x0008000011ff7812 */ /* 0x000fe4000782c0ff */
[----:B------:R-:W-:Y:S02]  /*1f3f0*/  FSEL R98, R98, -INF , !P3 ;  /* 0xff80000062627808 */ /* 0x000fe40005800000 */
[----:B------:R-:W-:Y:S02]  /*1f400*/  ISETP.GT.AND P1, PT, R21, 0x41, !P1 ;  /* 0x000000411500780c */ /* 0x000fe40004f24270 */
[C---:B------:R-:W-:Y:S02]  /*1f410*/  ISETP.LT.OR P4, PT, R168.reuse, 0x92, P4 ;  /* 0x00000092a800780c */ /* 0x040fe40002781670 */
[----:B------:R-:W-:-:S02]  /*1f420*/  ISETP.LT.OR P1, PT, R168, 0x42, P1 ;  /* 0x00000042a800780c */ /* 0x000fc40000f21670 */
[----:B------:R-:W-:Y:S02]  /*1f430*/  ISETP.GT.AND P5, PT, R21, 0x98, !P5 ;  /* 0x000000981500780c */ /* 0x000fe40006fa4270 */
[----:B------:R-:W-:Y:S02]  /*1f440*/  FSEL R123, R123, -INF , !P1 ;  /* 0xff8000007b7b7808 */ /* 0x000fe40004800000 */
[----:B------:R-:W-:Y:S02]  /*1f450*/  LOP3.LUT P1, RZ, R17, 0x40000, RZ, 0xc0, !PT ;  /* 0x0004000011ff7812 */ /* 0x000fe4000782c0ff */
[----:B------:R-:W-:Y:S02]  /*1f460*/  FSEL R99, R99, -INF , !P4 ;  /* 0xff80000063637808 */ /* 0x000fe40006000000 */
[----:B------:R-:W-:Y:S02]  /*1f470*/  ISETP.GT.AND P1, PT, R21, 0x48, !P1 ;  /* 0x000000481500780c */ /* 0x000fe40004f24270 */
[----:B------:R-:W-:-:S02]  /*1f480*/  ISETP.LT.OR P5, PT, R168, 0x99, P5 ;  /* 0x00000099a800780c */ /* 0x000fc40002fa1670 */
[----:B------:R-:W-:Y:S02]  /*1f490*/  ISETP.LT.OR P1, PT, R168, 0x49, P1 ;  /* 0x00000049a800780c */ /* 0x000fe40000f21670 */
[----:B------:R-:W-:Y:S02]  /*1f4a0*/  FSEL R102, R102, -INF , !P5 ;  /* 0xff80000066667808 */ /* 0x000fe40006800000 */
[----:B------:R-:W-:Y:S02]  /*1f4b0*/  FSEL R126, R126, -INF , !P1 ;  /* 0xff8000007e7e7808 */ /* 0x000fe40004800000 */
[----:B------:R-:W-:Y:S02]  /*1f4c0*/  ISETP.GT.AND P1, PT, R21, 0x49, !P6 ;  /* 0x000000491500780c */ /* 0x000fe40007724270 */
[----:B------:R-:W-:Y:S02]  /*1f4d0*/  LOP3.LUT P6, RZ, R17, 0x40, RZ, 0xc0, !PT ;  /* 0x0000004011ff7812 */ /* 0x000fe400078cc0ff */
[----:B------:R-:W-:-:S02]  /*1f4e0*/  ISETP.LT.OR P1, PT, R168, 0x4a, P1 ;  /* 0x0000004aa800780c */ /* 0x000fc40000f21670 */
[----:B------:R-:W-:Y:S02]  /*1f4f0*/  ISETP.NE.AND P3, PT, R212, 0x3, PT ;  /* 0x00000003d400780c */ /* 0x000fe40003f65270 */
        /* <DEDUP_REMOVED lines=85> */
[----:B------:R-:W-:Y:S02]  /*1fa50*/  FMNMX.FTZ R91, R125, R14, !PT ;  /* 0x0000000e7d5b7209 */ /* 0x000fe40007810000 */
[----:B------:R-:W-:Y:S02]  /*1fa60*/  ISETP.GT.AND P1, PT, R21, 0x88, !P6 ;  /* 0x000000881500780c */ /* 0x000fe40007724270 */
[----:B------:R-:W-:Y:S02]  /*1fa70*/  FMNMX.FTZ R14, R128, R91, !PT ;  /* 0x0000005b800e7209 */ /* 0x000fe40007810000 */
[----:B------:R-:W-:Y:S02]  /*1fa80*/  ISETP.LT.OR P1, PT, R168, 0x89, P1 ;  /* 0x00000089a800780c */ /* 0x000fe40000f21670 */
[----:B------:R-:W-:-:S02]  /*1fa90*/  FMNMX.FTZ R91, R129, R14, !PT ;  /* 0x0000000e815b7209 */ /* 0x000fc40007810000 */
[----:B------:R-:W-:Y:S02]  /*1faa0*/  LOP3.LUT P6, RZ, R17, 0x1, RZ, 0xc0, !PT ;  /* 0x0000000111ff7812 */ /* 0x000fe400078cc0ff */
[----:B------:R-:W-:Y:S02]  /*1fab0*/  FMNMX.FTZ R14, R132, R91, !PT ;  /* 0x0000005b840e7209 */ /* 0x000fe40007810000 */
[----:B------:R-:W-:Y:S02]  /*1fac0*/  FSEL R94, R94, -INF , !P1 ;  /* 0xff8000005e5e7808 */ /* 0x000fe40004800000 */
[----:B------:R-:W-:Y:S02]  /*1fad0*/  FMNMX.FTZ R91, R133, R14, !PT ;  /* 0x0000000e855b7209 */ /* 0x000fe40007810000 */
[----:B------:R-:W-:Y:S02]  /*1fae0*/  ISETP.GT.AND P1, PT, R21, RZ, !P6 ;  /* 0x000000ff1500720c */ /* 0x000fe40007724270 */
[----:B------:R-:W-:-:S02]  /*1faf0*/  FMNMX.FTZ R14, R104, R91, !PT ;  /* 0x0000005b680e7209 */ /* 0x000fc40007810000 */
[----:B------:R-:W-:Y:S02]  /*1fb00*/  ISETP.LT.OR P1, PT, R168, 0x1, P1 ;  /* 0x00000001a800780c */ /* 0x000fe40000f21670 */
[----:B------:R-:W-:Y:S02]  /*1fb10*/  FMNMX.FTZ R91, R105, R14, !PT ;  /* 0x0000000e695b7209 */ /* 0x000fe40007810000 */
[----:B------:R-:W-:Y:S02]  /*1fb20*/  FSEL R154, R154, -INF , !P1 ;  /* 0xff8000009a9a7808 */ /* 0x000fe40004800000 */
[----:B------:R-:W-:Y:S02]  /*1fb30*/  FMNMX.FTZ R14, R108, R91, !PT ;  /* 0x0000005b6c0e7209 */ /* 0x000fe40007810000 */
[----:B------:R-:W-:Y:S02]  /*1fb40*/  FMNMX.FTZ R140, R154, R0, !PT ;  /* 0x000000009a8c7209 */ /* 0x000fe40007810000 */
[----:B------:R-:W-:-:S02]  /*1fb50*/  FMNMX.FTZ R91, R109, R14, !PT ;  /* 0x0000000e6d5b7209 */ /* 0x000fc40007810000 */
[----:B------:R-:W-:Y:S02]  /*1fb60*/  LOP3.LUT P6, RZ, R17, 0x8000000, RZ, 0xc0, !PT ;  /* 0x0800000011ff7812 */ /* 0x000fe400078cc0ff */
[----:B------:R-:W-:Y:S02]  /*1fb70*/  FMNMX.FTZ R14, R112, R91, !PT ;  /* 0x0000005b700e7209 */ /* 0x000fe40007810000 */
[----:B------:R-:W-:Y:S02]  /*1fb80*/  ISETP.GT.AND P2, PT, R21, 0x99, !P6 ;  /* 0x000000991500780c */ /* 0x000fe40007744270 */
[----:B------:R-:W-:Y:S02]  /*1fb90*/  FMNMX.FTZ R91, R113, R14, !PT ;  /* 0x0000000e715b7209 */ /* 0x000fe40007810000 */
[----:B------:R-:W-:Y:S02]  /*1fba0*/  ISETP.LT.OR P2, PT, R168, 0x9a, P2 ;  /* 0x0000009aa800780c */ /* 0x000fe40001741670 */
[----:B------:R-:W-:-:S04]  /*1fbb0*/  FMNMX.FTZ R14, R116, R91, !PT ;  /* 0x0000005b740e7209 */ /* 0x000fc80007810000 */
        /* <DEDUP_REMOVED lines=8> */
[----:B------:R-:W-:-:S05]  /*1fc40*/  FMNMX.FTZ R20, R101, R14, !PT ;  /* 0x0000000e65147209 */ /* 0x000fca0007810000 */
[----:B------:R-:W0:Y:S02]  /*1fc50*/  SHFL.BFLY PT, R91, R20, 0x2, 0x1f ;  /* 0x0c401f00145b7f89 */ /* 0x000e2400000e0000 */
[----:B0-----:R-:W-:-:S05]  /*1fc60*/  FMNMX.FTZ R120, R20, R91, !PT ;  /* 0x0000005b14787209 */ /* 0x001fca0007810000 */
[----:B------:R-:W0:Y:S02]  /*1fc70*/  SHFL.BFLY PT, R91, R120, 0x1, 0x1f ;  /* 0x0c201f00785b7f89 */ /* 0x000e2400000e0000 */
[----:B0-----:R-:W-:-:S04]  /*1fc80*/  FMNMX.FTZ R91, R120, R91, !PT ;  /* 0x0000005b785b7209 */ /* 0x001fc80007810000 */
[----:B------:R-:W-:Y:S01]  /*1fc90*/  FSETP.NEU.FTZ.AND P1, PT, R91, -INF , PT ;  /* 0xff8000005b00780b */ /* 0x000fe20003f3d000 */
[----:B------:R-:W-:-:S05]  /*1fca0*/  FFMA.FTZ R14, R2, R91, -8 ;  /* 0xc1000000020e7423 */ /* 0x000fca000001005b */
[----:B------:R-:W-:-:S05]  /*1fcb0*/  FSEL R14, R14, RZ, P1 ;  /* 0x000000ff0e0e7208 */ /* 0x000fca0000800000 */
[C-C-:B------:R-:W-:Y:S01]  /*1fcc0*/  FFMA.FTZ R120, R2.reuse, R171, -R14.reuse ;  /* 0x000000ab02787223 */ /* 0x140fe2000001080e */
[----:B------:R-:W-:Y:S01]  /*1fcd0*/  FMNMX.FTZ R171, R155, R140, !PT ;  /* 0x0000008c9bab7209 */ /* 0x000fe20007810000 */
[C-C-:B------:R-:W-:Y:S01]  /*1fce0*/  FFMA.FTZ R152, R2.reuse, R152, -R14.reuse ;  /* 0x0000009802987223 */ /* 0x140fe2000001080e */
[----:B------:R-:W-:-:S01]  /*1fcf0*/  FFMA.FTZ R156, R2, R109, -R14 ;  /* 0x0000006d029c7223 */ /* 0x000fc2000001080e */
[----:B------:R-:W-:Y:S01]  /*1fd00*/  FSEL R109, R103, -INF , !P2 ;  /* 0xff800000676d7808 */ /* 0x000fe20005000000 */
[----:B------:R-:W-:-:S01]  /*1fd10*/  FFMA.FTZ R153, R2, R153, -R14 ;  /* 0x0000009902997223 */ /* 0x000fc2000001080e */
[----:B------:R-:W-:Y:S01]  /*1fd20*/  FMNMX.FTZ R140, R158, R171, !PT ;  /* 0x000000ab9e8c7209 */ /* 0x000fe20007810000 */
[----:B------:R-:W-:Y:S01]  /*1fd30*/  MUFU.EX2 R20, R152 ;  /* 0x0000009800147308 */ /* 0x000fe20000000800 */
[----:B------:R-:W-:-:S01]  /*1fd40*/  FFMA.FTZ R157, R2, R157, -R14 ;  /* 0x0000009d029d7223 */ /* 0x000fc2000001080e */
[C-C-:B------:R-:W-:Y:S01]  /*1fd50*/  FFMA.FTZ R124, R2.reuse, R173, -R14.reuse ;  /* 0x000000ad027c7223 */ /* 0x140fe2000001080e */
[----:B------:R-:W-:Y:S01]  /*1fd60*/  FMNMX.FTZ R171, R159, R140, !PT ;  /* 0x0000008c9fab7209 */ /* 0x000fe20007810000 */
[C-C-:B------:R-:W-:Y:S01]  /*1fd70*/  FFMA.FTZ R161, R2.reuse, R161, -R14.reuse ;  /* 0x000000a102a17223 */ /* 0x140fe2000001080e */
[----:B------:R-:W-:-:S01]  /*1fd80*/  FFMA.FTZ R136, R2, R175, -R14 ;  /* 0x000000af02887223 */ /* 0x000fc2000001080e */
[--C-:B------:R-:W-:Y:S01]  /*1fd90*/  FFMA.FTZ R165, R2, R165, -R14.reuse ;  /* 0x000000a502a57223 */ /* 0x100fe2000001080e */
[----:B------:R-:W-:Y:S01]  /*1fda0*/  FMNMX.FTZ R142, R162, R171, !PT ;  /* 0x000000aba28e7209 */ /* 0x000fe20007810000 */
[----:B------:R0:W-:Y:S01]  /*1fdb0*/  MUFU.EX2 R103, R156 ;  /* 0x0000009c00677308 */ /* 0x0001e20000000800 */
[----:B------:R-:W-:-:S01]  /*1fdc0*/  FFMA.FTZ R138, R2, R177, -R14 ;  /* 0x000000b1028a7223 */ /* 0x000fc2000001080e */
[C-C-:B------:R-:W-:Y:S01]  /*1fdd0*/  FFMA.FTZ R137, R2.reuse, R137, -R14.reuse ;  /* 0x0000008902897223 */ /* 0x140fe2000001080e */
[----:B------:R-:W-:Y:S01]  /*1fde0*/  FMNMX.FTZ R171, R163, R142, !PT ;  /* 0x0000008ea3ab7209 */ /* 0x000fe20007810000 */
[C-C-:B------:R-:W-:Y:S01]  /*1fdf0*/  FFMA.FTZ R179, R2.reuse, R179, -R14.reuse ;  /* 0x000000b302b37223 */ /* 0x140fe2000001080e */
[----:B------:R-:W-:-:S01]  /*1fe00*/  FFMA.FTZ R141, R2, R141, -R14 ;  /* 0x0000008d028d7223 */ /* 0x000fc2000001080e */
[--C-:B------:R-:W-:Y:S01]  /*1fe10*/  FFMA.FTZ R181, R2, R181, -R14.reuse ;  /* 0x000000b502b57223 */ /* 0x100fe2000001080e */
[----:B------:R-:W-:Y:S01]  /*1fe20*/  FMNMX.FTZ R142, R166, R171, !PT ;  /* 0x000000aba68e7209 */ /* 0x000fe20007810000 */
[C-C-:B------:R-:W-:Y:S01]  /*1fe30*/  FFMA.FTZ R145, R2.reuse, R145, -R14.reuse ;  /* 0x0000009102917223 */ /* 0x140fe2000001080e */
[----:B0-----:R-:W-:Y:S01]  /*1fe40*/  FSEL R156, R91, RZ, P1 ;  /* 0x000000ff5b9c7208 */ /* 0x001fe20000800000 */
[C-C-:B------:R-:W-:Y:S01]  /*1fe50*/  FFMA.FTZ R183, R2.reuse, R183, -R14.reuse ;  /* 0x000000b702b77223 */ /* 0x140fe2000001080e */
[----:B------:R-:W-:Y:S01]  /*1fe60*/  FMNMX.FTZ R144, R167, R142, !PT ;  /* 0x0000008ea7907209 */ /* 0x000fe20007810000 */
[C-C-:B------:R-:W-:Y:S01]  /*1fe70*/  FFMA.FTZ R149, R2.reuse, R149, -R14.reuse ;  /* 0x0000009502957223 */ /* 0x140fe2000001080e */
[----:B------:R-:W-:-:S01]  /*1fe80*/  FFMA.FTZ R185, R2, R185, -R14 ;  /* 0x000000b902b97223 */ /* 0x000fc2000001080e */
        /* <DEDUP_REMOVED lines=27> */
[----:B------:R-:W-:-:S01]  /*20040*/  FFMA.FTZ R100, R2, R100, -R14 ;  /* 0x0000006402647223 */ /* 0x000fc2000001080e */
[----:B------:R-:W-:Y:S01]  /*20050*/  FFMA.FTZ R101, R2, R101, -R14 ;  /* 0x0000006502657223 */ /* 0x000fe2000001080e */
[----:B------:R-:W-:Y:S01]  /*20060*/  FMNMX.FTZ R171, R151, R146, !PT ;  /* 0x0000009297ab7209 */ /* 0x000fe20007810000 */
[----:B------:R-:W-:Y:S01]  /*20070*/  FADD.FTZ R3, -R156, R3 ;  /* 0x000000039c037221 */ /* 0x000fe20000010100 */
[----:B------:R-:W-:Y:S02]  /*20080*/  MUFU.EX2 R153, R153 ;  /* 0x0000009900997308 */ /* 0x000fe40000000800 */
[----:B------:R-:W-:Y:S01]  /*20090*/  FMNMX.FTZ R148, R122, R171, !PT ;  /* 0x000000ab7a947209 */ /* 0x000fe20007810000 */
[----:B------:R-:W-:-:S03]  /*200a0*/  FMUL.FTZ R3, R2, R3 ;  /* 0x0000000302037220 */ /* 0x000fc60000410000 */
[----:B------:R-:W-:Y:S02]  /*200b0*/  FMNMX.FTZ R171, R123, R148, !PT ;  /* 0x000000947bab7209 */ /* 0x000fe40007810000 */
[----:B------:R-:W-:Y:S02]  /*200c0*/  MUFU.EX2 R120, R120 ;  /* 0x0000007800787308 */ /* 0x000fe40000000800 */
[----:B------:R-:W-:-:S04]  /*200d0*/  FMNMX.FTZ R148, R126, R171, !PT ;  /* 0x000000ab7e947209 */ /* 0x000fc80007810000 */
[----:B------:R-:W-:Y:S02]  /*200e0*/  FMNMX.FTZ R171, R127, R148, !PT ;  /* 0x000000947fab7209 */ /* 0x000fe40007810000 */
[----:B------:R-:W0:Y:S02]  /*200f0*/  MUFU.EX2 R3, R3 ;  /* 0x0000000300037308 */ /* 0x000e240000000800 */
[----:B------:R-:W-:-:S04]  /*20100*/  FMNMX.FTZ R152, R130, R171, !PT ;  /* 0x000000ab82987209 */ /* 0x000fc80007810000 */
[----:B------:R-:W-:Y:S02]  /*20110*/  FMNMX.FTZ R171, R131, R152, !PT ;  /* 0x0000009883ab7209 */ /* 0x000fe40007810000 */
[----:B------:R-:W-:Y:S02]  /*20120*/  MUFU.EX2 R157, R157 ;  /* 0x0000009d009d7308 */ /* 0x000fe40000000800 */
[----:B------:R-:W-:-:S04]  /*20130*/  FMNMX.FTZ R152, R134, R171, !PT ;  /* 0x000000ab86987209 */ /* 0x000fc80007810000 */
[----:B------:R-:W-:Y:S02]  /*20140*/  FMNMX.FTZ R171, R135, R152, !PT ;  /* 0x0000009887ab7209 */ /* 0x000fe40007810000 */
[----:B------:R-:W-:Y:S01]  /*20150*/  MUFU.EX2 R124, R124 ;  /* 0x0000007c007c7308 */ /* 0x000fe20000000800 */
[----:B0-----:R-:W-:-:S01]  /*20160*/  FFMA.FTZ R6, R3, R6, R20 ;  /* 0x0000000603067223 */ /* 0x001fc20000010014 */
        /* <DEDUP_REMOVED lines=23> */
[----:B------:R-:W-:Y:S03]  /*202e0*/  MUFU.EX2 R142, R181 ;  /* 0x000000b5008e7308 */ /* 0x000fe60000000800 */
[----:B------:R-:W0:Y:S05]  /*202f0*/  SHFL.BFLY PT, R21, R152, 0x2, 0x1f ;  /* 0x0c401f0098157f89 */ /* 0x000e2a00000e0000 */
[----:B------:R-:W-:Y:S08]  /*20300*/  MUFU.EX2 R145, R145 ;  /* 0x0000009100917308 */ /* 0x000ff00000000800 */
[----:B------:R-:W-:Y:S08]  /*20310*/  MUFU.EX2 R144, R183 ;  /* 0x000000b700907308 */ /* 0x000ff00000000800 */
[----:B------:R-:W-:Y:S01]  /*20320*/  MUFU.EX2 R149, R149 ;  /* 0x0000009500957308 */ /* 0x000fe20000000800 */
[----:B0-----:R-:W-:-:S05]  /*20330*/  FMNMX.FTZ R21, R152, R21, !PT ;  /* 0x0000001598157209 */ /* 0x001fca0007810000 */
[----:B------:R-:W0:Y:S02]  /*20340*/  SHFL.BFLY PT, R152, R21, 0x1, 0x1f ;  /* 0x0c201f0015987f89 */ /* 0x000e2400000e0000 */
[----:B------:R-:W-:Y:S08]  /*20350*/  MUFU.EX2 R146, R185 ;  /* 0x000000b900927308 */ /* 0x000ff00000000800 */
[----:B------:R-:W-:Y:S08]  /*20360*/  MUFU.EX2 R121, R121 ;  /* 0x0000007900797308 */ /* 0x000ff00000000800 */
[----:B------:R-:W-:Y:S01]  /*20370*/  MUFU.EX2 R148, R187 ;  /* 0x000000bb00947308 */ /* 0x000fe20000000800 */
[----:B0-----:R-:W-:-:S07]  /*20380*/  FMNMX.FTZ R21, R21, R152, !PT ;  /* 0x0000009815157209 */ /* 0x001fce0007810000 */
[----:B------:R-:W-:Y:S01]  /*20390*/  MUFU.EX2 R125, R125 ;  /* 0x0000007d007d7308 */ /* 0x000fe20000000800 */
[----:B------:R-:W-:Y:S01]  /*203a0*/  FSETP.NEU.FTZ.AND P1, PT, R21, -INF , PT ;  /* 0xff8000001500780b */ /* 0x000fe20003f3d000 */
[----:B------:R-:W-:-:S06]  /*203b0*/  FFMA.FTZ R171, R2, R21, -8 ;  /* 0xc100000002ab7423 */ /* 0x000fcc0000010015 */
[----:B------:R-:W-:Y:S01]  /*203c0*/  MUFU.EX2 R128, R128 ;  /* 0x0000008000807308 */ /* 0x000fe20000000800 */
[----:B------:R-:W-:-:S05]  /*203d0*/  FSEL R171, R171, RZ, P1 ;  /* 0x000000ffabab7208 */ /* 0x000fca0000800000 */
[C-C-:B------:R-:W-:Y:S01]  /*203e0*/  FFMA.FTZ R14, R2.reuse, R154, -R171.reuse ;  /* 0x0000009a020e7223 */ /* 0x140fe200000108ab */
[----:B------:R-:W-:-:S01]  /*203f0*/  FFMA.FTZ R154, R2, R162, -R171 ;  /* 0x000000a2029a7223 */ /* 0x000fc200000108ab */
[C-C-:B------:R-:W-:Y:S01]  /*20400*/  FFMA.FTZ R162, R2.reuse, R147, -R171.reuse ;  /* 0x0000009302a27223 */ /* 0x140fe200000108ab */
[----:B------:R-:W-:Y:S01]  /*20410*/  FSEL R147, R21, RZ, P1 ;  /* 0x000000ff15937208 */ /* 0x000fe20000800000 */
[C-C-:B------:R-:W-:Y:S01]  /*20420*/  FFMA.FTZ R155, R2.reuse, R155, -R171.reuse ;  /* 0x0000009b029b7223 */ /* 0x140fe200000108ab */
[----:B------:R-:W-:-:S01]  /*20430*/  FFMA.FTZ R152, R2, R158, -R171 ;  /* 0x0000009e02987223 */ /* 0x000fc200000108ab */
[----:B------:R-:W-:Y:S01]  /*20440*/  MUFU.EX2 R14, R14 ;  /* 0x0000000e000e7308 */ /* 0x000fe20000000800 */
[----:B------:R-:W-:-:S01]  /*20450*/  FFMA.FTZ R159, R2, R159, -R171 ;  /* 0x0000009f029f7223 */ /* 0x000fc200000108ab */
[----:B------:R-:W-:Y:S01]  /*20460*/  FADD.FTZ R147, -R147, R0 ;  /* 0x0000000093937221 */ /* 0x000fe20000010100 */
[----:B------:R-:W-:-:S01]  /*20470*/  FFMA.FTZ R160, R2, R143, -R171 ;  /* 0x0000008f02a07223 */ /* 0x000fc200000108ab */
[C-C-:B------:R-:W-:Y:S01]  /*20480*/  FFMA.FTZ R143, R2.reuse, R150, -R171.reuse ;  /* 0x00000096028f7223 */ /* 0x140fe200000108ab */
[----:B------:R-:W-:-:S01]  /*20490*/  FFMA.FTZ R150, R2, R151, -R171 ;  /* 0x0000009702967223 */ /* 0x000fc200000108ab */
[C---:B------:R-:W-:Y:S01]  /*204a0*/  FMUL.FTZ R147, R2.reuse, R147 ;  /* 0x0000009302937220 */ /* 0x040fe20000410000 */
        /* <DEDUP_REMOVED lines=26> */
[----:B0-----:R-:W-:-:S01]  /*20650*/  FFMA.FTZ R134, R147, R5, R14 ;  /* 0x0000000593867223 */ /* 0x001fc2000001000e */
[----:B------:R-:W-:Y:S01]  /*20660*/  FADD.FTZ R5, R153, R6 ;  /* 0x0000000699057221 */ /* 0x000fe20000010000 */
[----:B------:R-:W-:-:S01]  /*20670*/  FFMA.FTZ R119, R2, R119, -R171 ;  /* 0x0000007702777223 */ /* 0x000fc200000108ab */
[C-C-:B------:R-:W-:Y:S01]  /*20680*/  FFMA.FTZ R90, R2.reuse, R90, -R171.reuse ;  /* 0x0000005a025a7223 */ /* 0x140fe200000108ab */
[----:B------:R-:W-:-:S01]  /*20690*/  FFMA.FTZ R95, R2, R95, -R171 ;  /* 0x0000005f025f7223 */ /* 0x000fc200000108ab */
[----:B------:R-:W-:Y:S01]  /*206a0*/  FADD.FTZ R6, R120, R5 ;  /* 0x0000000578067221 */ /* 0x000fe20000010000 */
[----:B------:R-:W-:-:S01]  /*206b0*/  FFMA.FTZ R99, R2, R99, -R171 ;  /* 0x0000006302637223 */ /* 0x000fc200000108ab */
[----:B------:R-:W0:Y:S01]  /*206c0*/  MUFU.EX2 R154, R154 ;  /* 0x0000009a009a7308 */ /* 0x000e220000000800 */
[----:B------:R-:W-:-:S01]  /*206d0*/  FFMA.FTZ R109, R2, R109, -R171 ;  /* 0x0000006d026d7223 */ /* 0x000fc200000108ab */
[----:B------:R-:W-:-:S04]  /*206e0*/  FADD.FTZ R5, R157, R6 ;  /* 0x000000069d057221 */ /* 0x000fc80000010000 */
[----:B------:R-:W-:Y:S02]  /*206f0*/  FADD.FTZ R6, R124, R5 ;  /* 0x000000057c067221 */ /* 0x000fe40000010000 */
[----:B------:R-:W3:Y:S02]  /*20700*/  MUFU.EX2 R163, R163 ;  /* 0x000000a300a37308 */ /* 0x000ee40000000800 */
[----:B------:R-:W-:-:S04]  /*20710*/  FADD.FTZ R5, R161, R6 ;  /* 0x00000006a1057221 */ /* 0x000fc80000010000 */
[----:B------:R-:W-:Y:S02]  /*20720*/  FADD.FTZ R6, R136, R5 ;  /* 0x0000000588067221 */ /* 0x000fe40000010000 */
[----:B------:R4:W-:Y:S02]  /*20730*/  MUFU.EX2 R0, R151 ;  /* 0x0000009700007308 */ /* 0x0009e40000000800 */
[----:B------:R-:W-:-:S04]  /*20740*/  FADD.FTZ R5, R165, R6 ;  /* 0x00000006a5057221 */ /* 0x000fc80000010000 */
[----:B------:R-:W-:Y:S02]  /*20750*/  FADD.FTZ R6, R138, R5 ;  /* 0x000000058a067221 */ /* 0x000fe40000010000 */
[----:B------:R-:W5:Y:S01]  /*20760*/  MUFU.EX2 R156, R156 ;  /* 0x0000009c009c7308 */ /* 0x000f620000000800 */
[----:B----4-:R-:W-:-:S04]  /*20770*/  FADD.FTZ R151, R155, R134 ;  /* 0x000000869b977221 */ /* 0x010fc80000010000 */
[----:B-1----:R-:W-:-:S03]  /*20780*/  FADD.FTZ R134, R152, R151 ;  /* 0x0000009798867221 */ /* 0x002fc60000010000 */
[----:B------:R-:W1:Y:S01]  /*20790*/  MUFU.EX2 R167, R167 ;  /* 0x000000a700a77308 */ /* 0x000e620000000800 */
[----:B--2---:R-:W-:-:S04]  /*207a0*/  FADD.FTZ R151, R159, R134 ;  /* 0x000000869f977221 */ /* 0x004fc80000010000 */
[----:B0-----:R-:W-:-:S03]  /*207b0*/  FADD.FTZ R134, R154, R151 ;  /* 0x000000979a867221 */ /* 0x001fc60000010000 */
[----:B------:R-:W0:Y:S01]  /*207c0*/  MUFU.EX2 R13, R13 ;  /* 0x0000000d000d7308 */ /* 0x000e220000000800 */
[----:B---3--:R-:W-:-:S04]  /*207d0*/  FADD.FTZ R151, R163, R134 ;  /* 0x00000086a3977221 */ /* 0x008fc80000010000 */
[----:B-----5:R-:W-:Y:S01]  /*207e0*/  FADD.FTZ R134, R156, R151 ;  /* 0x000000979c867221 */ /* 0x020fe20000010000 */
[----:B------:R-:W-:-:S02]  /*207f0*/  FADD.FTZ R151, R137, R6 ;  /* 0x0000000689977221 */ /* 0x000fc40000010000 */
[----:B------:R-:W2:Y:S01]  /*20800*/  MUFU.EX2 R158, R158 ;  /* 0x0000009e009e7308 */ /* 0x000ea20000000800 */
[----:B-1----:R-:W-:-:S07]  /*20810*/  FADD.FTZ R134, R167, R134 ;  /* 0x00000086a7867221 */ /* 0x002fce0000010000 */
[----:B------:R-:W1:Y:S01]  /*20820*/  MUFU.EX2 R15, R15 ;  /* 0x0000000f000f7308 */ /* 0x000e620000000800 */
[----:B0-----:R-:W-:-:S01]  /*20830*/  FADD.FTZ R5, R13, R134 ;  /* 0x000000860d057221 */ /* 0x001fc20000010000 */
[----:B------:R-:W-:-:S04]  /*20840*/  FADD.FTZ R134, R140, R151 ;  /* 0x000000978c867221 */ /* 0x000fc80000010000 */
[----:B------:R-:W-:Y:S02]  /*20850*/  FADD.FTZ R151, R141, R134 ;  /* 0x000000868d977221 */ /* 0x000fe40000010000 */
        /* <DEDUP_REMOVED lines=16> */
[----:B------:R-:W-:-:S06]  /*20960*/  FADD.FTZ R6, R146, R151 ;  /* 0x0000009792067221 */ /* 0x000fcc0000010000 */
[----:B------:R-:W0:Y:S01]  /*20970*/  MUFU.EX2 R123, R123 ;  /* 0x0000007b007b7308 */ /* 0x000e220000000800 */
[----:B--2---:R-:W-:-:S07]  /*20980*/  FADD.FTZ R5, R150, R5 ;  /* 0x0000000596057221 */ /* 0x004fce0000010000 */
[----:B------:R-:W2:Y:S01]  /*20990*/  MUFU.EX2 R127, R127 ;  /* 0x0000007f007f7308 */ /* 0x000ea20000000800 */
[----:B-1----:R-:W-:-:S01]  /*209a0*/  FADD.FTZ R134, R122, R5 ;  /* 0x000000057a867221 */ /* 0x002fc20000010000 */
[----:B------:R-:W-:-:S04]  /*209b0*/  FADD.FTZ R5, R121, R6 ;  /* 0x0000000679057221 */ /* 0x000fc80000010000 */
[----:B------:R-:W-:Y:S02]  /*209c0*/  FADD.FTZ R6, R148, R5 ;  /* 0x0000000594067221 */ /* 0x000fe40000010000 */
[----:B------:R-:W1:Y:S01]  /*209d0*/  MUFU.EX2 R126, R126 ;  /* 0x0000007e007e7308 */ /* 0x000e620000000800 */
[----:B0-----:R-:W-:-:S01]  /*209e0*/  FADD.FTZ R151, R123, R134 ;  /* 0x000000867b977221 */ /* 0x001fc20000010000 */
[----:B------:R-:W-:-:S03]  /*209f0*/  FADD.FTZ R5, R125, R6 ;  /* 0x000000067d057221 */ /* 0x000fc60000010000 */
[----:B------:R-:W-:Y:S01]  /*20a00*/  FADD.FTZ R134, R0, R151 ;  /* 0x0000009700867221 */ /* 0x000fe20000010000 */
[----:B------:R-:W-:-:S02]  /*20a10*/  FADD.FTZ R6, R128, R5 ;  /* 0x0000000580067221 */ /* 0x000fc40000010000 */
[----:B------:R-:W0:Y:S01]  /*20a20*/  MUFU.EX2 R129, R129 ;  /* 0x0000008100817308 */ /* 0x000e220000000800 */
[----:B--2---:R-:W-:-:S07]  /*20a30*/  FADD.FTZ R151, R127, R134 ;  /* 0x000000867f977221 */ /* 0x004fce0000010000 */
[----:B------:R-:W2:Y:S01]  /*20a40*/  MUFU.EX2 R131, R131 ;  /* 0x0000008300837308 */ /* 0x000ea20000000800 */
[----:B-1----:R-:W-:-:S01]  /*20a50*/  FADD.FTZ R134, R126, R151 ;  /* 0x000000977e867221 */ /* 0x002fc20000010000 */
[----:B------:R-:W-:-:S06]  /*20a60*/  FFMA.FTZ R151, R2, R12, -R171 ;  /* 0x0000000c02977223 */ /* 0x000fcc00000108ab */
        /* <DEDUP_REMOVED lines=27> */
[----:B0-----:R-:W-:-:S01]  /*20c20*/  FADD.FTZ R169, R111, R94 ;  /* 0x0000005e6fa97221 */ /* 0x001fc20000010000 */
[----:B------:R-:W-:-:S06]  /*20c30*/  FFMA.FTZ R94, R2, R98, -R171 ;  /* 0x00000062025e7223 */ /* 0x000fcc00000108ab */
        /* <DEDUP_REMOVED lines=45> */
[----:B-1----:R-:W-:-:S03]  /*20f10*/  FADD.FTZ R6, R101, R6 ;  /* 0x0000000665067221 */ /* 0x002fc60000010000 */
[----:B0-----:R-:W-:Y:S01]  /*20f20*/  FADD.FTZ R5, R109, R102 ;  /* 0x000000666d057221 */ /* 0x001fe20000010000 */
[----:B------:R-:W-:Y:S06]  /*20f30*/  @!P3 BRA `(.L_x_1516) ;  /* 0x000000000004b947 */ /* 0x000fec0003800000 */
[----:B------:R-:W-:Y:S01]  /*20f40*/  BPT.TRAP 0x1 ;  /* 0x000000040000795c */ /* 0x000fe20000300000 */
.L_x_1516:
[----:B------:R-:W-:Y:S01]  /*20f50*/  F2FP.SATFINITE.E4M3.F32.PACK_AB_MERGE_C R0, R127, R0, RZ ;  /* 0x000000007f00723e */ /* 0x000fe200048070ff */
[----:B------:R-:W-:Y:S01]  /*20f60*/  FMUL.FTZ R24, R24, R3 ;  /* 0x0000000318187220 */ /* 0x000fe20000410000 */
[----:B------:R-:W-:Y:S01]  /*20f70*/  F2FP.SATFINITE.E4M3.F32.PACK_AB_MERGE_C R15, R160, R15, RZ ;  /* 0x0000000fa00f723e */ /* 0x000fe200048070ff */
[----:B------:R-:W-:Y:S01]  /*20f80*/  FMUL.FTZ R25, R25, R3 ;  /* 0x0000000319197220 */ /* 0x000fe20000410000 */
[----:B------:R-:W-:Y:S01]  /*20f90*/  F2FP.SATFINITE.E4M3.F32.PACK_AB_MERGE_C R177, R123, R122, R0 ;  /* 0x0000007a7bb1723e */ /* 0x000fe20004807000 */
[----:B------:R-:W-:Y:S01]  /*20fa0*/  IMAD R0, R189, 0x8, R16 ;  /* 0x00000008bd007824 */ /* 0x000fe200078e0210 */
[----:B------:R-:W-:Y:S01]  /*20fb0*/  ISETP.GT.AND P1, PT, R4, R9, PT ;  /* 0x000000090400720c */ /* 0x000fe20003f24270 */
[----:B------:R-:W-:Y:S01]  /*20fc0*/  FMUL.FTZ R28, R28, R3 ;  /* 0x000000031c1c7220 */ /* 0x000fe20000410000 */
[----:B------:R-:W-:Y:S01]  /*20fd0*/  F2FP.SATFINITE.E4M3.F32.PACK_AB_MERGE_C R181, R158, R13, R15 ;  /* 0x0000000d9eb5723e */ /* 0x000fe2000480700f */
[----:B------:R-:W-:Y:S01]  /*20fe0*/  IMAD.U32 R13, RZ, RZ, UR37 ;  /* 0x00000025ff0d7e24 */ /* 0x000fe2000f8e00ff */
        /* <DEDUP_REMOVED lines=101> */
[----:B0-----:R-:W-:Y:S02]  /*21640*/  IMAD.MOV.U32 R0, RZ, RZ, R21 ;  /* 0x000000ffff007224 */ /* 0x001fe400078e0015 */
[----:B------:R-:W-:Y:S02]  /*21650*/  IMAD.MOV.U32 R3, RZ, RZ, R91 ;  /* 0x000000ffff037224 */ /* 0x000fe400078e005b */
[----:B------:R-:W-:Y:S02]  /*21660*/  IMAD.MOV.U32 R188, RZ, RZ, R11 ;  /* 0x000000ffffbc7224 */ /* 0x000fe400078e000b */
[----:B------:R-:W-:Y:S01]  /*21670*/  IMAD.MOV.U32 R189, RZ, RZ, R10 ;  /* 0x000000ffffbd7224 */ /* 0x000fe200078e000a */
[----:B------:R-:W-:Y:S06]  /*21680*/  @P1 BRA `(.L_x_1517) ;  /* 0xffffffb000681947 */ /* 0x000fec000383ffff */
[----:B------:R-:W-:Y:S02]  /*21690*/  IMAD.MOV.U32 R0, RZ, RZ, R21 ;  /* 0x000000ffff007224 */ /* 0x000fe400078e0015 */
[----:B------:R-:W-:Y:S02]  /*216a0*/  IMAD.MOV.U32 R3, RZ, RZ, R91 ;  /* 0x000000ffff037224 */ /* 0x000fe400078e005b */
[----:B------:R-:W-:Y:S02]  /*216b0*/  IMAD.MOV.U32 R189, RZ, RZ, R10 ;  /* 0x000000ffffbd7224 */ /* 0x000fe400078e000a */
[----:B------:R-:W-:-:S07]  /*216c0*/  IMAD.MOV.U32 R188, RZ, RZ, R11 ;  /* 0x000000ffffbc7224 */ /* 0x000fce00078e000b */
.L_x_1498:
[----:B------:R-:W0:Y:S01]  /*216d0*/  LDC R214, c[0x0][0x448] ;  /* 0x00011200ffd67b82 */ /* 0x000e220000000800 */
[----:B------:R-:W-:Y:S01]  /*216e0*/  VIADD R9, R203, 0x7f ;  /* 0x0000007fcb097836 */ /* 0x000fe20000000000 */
[----:B------:R-:W-:Y:S02]  /*216f0*/  LOP3.LUT R18, R18, 0xffffffef, RZ, 0xc0, !PT ;  /* 0xffffffef12127812 */ /* 0x000fe400078ec0ff */
[----:B------:R-:W-:-:S04]  /*21700*/  IADD3 R12, R194, 0x1, -R193 ;  /* 0x00000001c20c7810 */ /* 0x000fc80007ffe8c1 */
[----:B------:R-:W1:Y:S01]  /*21710*/  LDC R213, c[0x0][0x9e4] ;  /* 0x00027900ffd57b82 */ /* 0x000e620000000800 */
[----:B0-----:R-:W-:-:S13]  /*21720*/  ISETP.NE.AND P1, PT, R214, 0x1, PT ;  /* 0x00000001d600780c */ /* 0x001fda0003f25270 */
[----:B------:R-:W0:Y:S01]  /*21730*/  @P1 LDC R10, c[0x0][0x44c] ;  /* 0x00011300ff0a1b82 */ /* 0x000e220000000800 */
[----:B------:R-:W-:-:S04]  /*21740*/  @P1 LOP3.LUT R18, R18, 0x10, RZ, 0xfc, !PT ;  /* 0x0000001012121812 */ /* 0x000fc800078efcff */
[----:B------:R-:W-:-:S03]  /*21750*/  LOP3.LUT R18, R18, 0xffffffdf, RZ, 0xc0, !PT ;  /* 0xffffffdf12127812 */ /* 0x000fc600078ec0ff */
[----:B------:R-:W2:Y:S01]  /*21760*/  @P1 LDC R11, c[0x0][0x450] ;  /* 0x00011400ff0b1b82 */ /* 0x000ea20000000800 */
[----:B0-----:R-:W-:-:S05]  /*21770*/  @P1 IMAD.HI.U32 R10, R9, R10, RZ ;  /* 0x0000000a090a1227 */ /* 0x001fca00078e00ff */
[----:B--2---:R-:W-:Y:S02]  /*21780*/  @P1 SHF.R.U32.HI R9, RZ, R11, R10 ;  /* 0x0000000bff091219 */ /* 0x004fe4000001160a */
[----:B-1----:R-:W-:-:S03]  /*21790*/  ISETP.GE.AND P1, PT, R213, 0x1, PT ;  /* 0x00000001d500780c */ /* 0x002fc60003f26270 */
[----:B------:R-:W-:-:S04]  /*217a0*/  IMAD.IADD R10, R9, 0x1, R12 ;  /* 0x00000001090a7824 */ /* 0x000fc800078e020c */
[----:B------:R-:W-:-:S06]  /*217b0*/  IMAD.IADD R9, R10, 0x1, -R7 ;  /* 0x000000010a097824 */ /* 0x000fcc00078e0a07 */
[----:B------:R-:W-:Y:S01]  /*217c0*/  @P1 LOP3.LUT R18, R18, 0x20, RZ, 0xfc, !PT ;  /* 0x0000002012121812 */ /* 0x000fe200078efcff */
[----:B------:R-:W-:Y:S06]  /*217d0*/  @!P1 BRA `(.L_x_1518) ;  /* 0x0000000000489947 */ /* 0x000fec0003800000 */
[----:B------:R-:W-:Y:S01]  /*217e0*/  IMAD.MOV.U32 R7, RZ, RZ, R10 ;  /* 0x000000ffff077224 */ /* 0x000fe200078e000a */
[----:B------:R-:W-:Y:S04]  /*217f0*/  BSSY B0, `(.L_x_1519) ;  /* 0x000000e000007945 */ /* 0x000fe80003800000 */
        /* <DEDUP_REMOVED lines=9> */
.L_x_1520:
[----:B------:R-:W-:-:S13]  /*21890*/  ISETP.NE.AND P1, PT, R213, 0x1, PT ;  /* 0x00000001d500780c */ /* 0x000fda0003f25270 */
[----:B------:R-:W0:Y:S02]  /*218a0*/  @P1 LDC.64 R10, c[0x0][0x9e8] ;  /* 0x00027a00ff0a1b82 */ /* 0x000e240000000a00 */
[----:B0-----:R-:W-:-:S05]  /*218b0*/  @P1 IMAD.HI.U32 R10, R7, R10, RZ ;  /* 0x0000000a070a1227 */ /* 0x001fca00078e00ff */
[----:B------:R-:W-:-:S07]  /*218c0*/  @P1 SHF.R.U32.HI R7, RZ, R11, R10 ;  /* 0x0000000bff071219 */ /* 0x000fce000001160a */
.L_x_1521:
[----:B------:R-:W-:Y:S05]  /*218d0*/  BSYNC B0 ;  /* 0x0000000000007941 */ /* 0x000fea0003800000 */
.L_x_1519:
[----:B------:R-:W-:-:S05]  /*218e0*/  IMAD R10, R7, R213, RZ ;  /* 0x000000d5070a7224 */ /* 0x000fca00078e02ff */
[----:B------:R-:W-:-:S07]  /*218f0*/  VIMNMX R9, R9, R10, !PT ;  /* 0x0000000a09097248 */ /* 0x000fce0007fe0100 */
.L_x_1518:
[----:B------:R-:W-:-:S04]  /*21900*/  VIADD R9, R9, 0x9f ;  /* 0x0000009f09097836 */ /* 0x000fc80000000000 */
[----:B------:R-:W-:-:S05]  /*21910*/  IMAD.HI R9, R9, 0x66666667, RZ ;  /* 0x6666666709097827 */ /* 0x000fca00078e02ff */
[----:B------:R-:W-:-:S04]  /*21920*/  SHF.R.U32.HI R10, RZ, 0x1f, R9 ;  /* 0x0000001fff0a7819 */ /* 0x000fc80000011609 */
[----:B------:R-:W-:-:S04]  /*21930*/  LEA.HI.SX32 R10, R9, R10, 0x1a ;  /* 0x0000000a090a7211 */ /* 0x000fc800078fd2ff */
[----:B------:R-:W-:-:S04]  /*21940*/  VIMNMX R7, R209, R10, !PT ;  /* 0x0000000ad1077248 */ /* 0x000fc80007fe0100 */
[----:B------:R-:W-:-:S13]  /*21950*/  ISETP.GE.AND P1, PT, R4, R7, PT ;  /* 0x000000070400720c */ /* 0x000fda0003f26270 */
[----:B------:R-:W-:Y:S05]  /*21960*/  @!P1 BRA `(.L_x_1522) ;  /* 0x0000003000949947 */ /* 0x000fea0003800000 */
[----:B------:R-:W-:Y:S02]  /*21970*/  IMAD.MOV.U32 R9, RZ, RZ, R0 ;  /* 0x000000ffff097224 */ /* 0x000fe400078e0000 */
[----:B------:R-:W-:Y:S02]  /*21980*/  IMAD.MOV.U32 R10, RZ, RZ, R3 ;  /* 0x000000ffff0a7224 */ /* 0x000fe400078e0003 */
[----:B------:R-:W-:-:S07]  /*21990*/  IMAD.MOV.U32 R11, RZ, RZ, R188 ;  /* 0x000000ffff0b7224 */ /* 0x000fce00078e00bc */
.L_x_1533:
[----:B------:R-:W-:Y:S01]  /*219a0*/  ISETP.NE.AND P1, PT, R189, 0x1, PT ;  /* 0x00000001bd00780c */ /* 0x000fe20003f25270 */
[----:B------:R-:W-:Y:S05]  /*219b0*/  YIELD ;  /* 0x0000000000007946 */ /* 0x000fea0003800000 */
[----:B------:R-:W-:Y:S02]  /*219c0*/  SEL R188, RZ, 0x1, P1 ;  /* 0x00000001ffbc7807 */ /* 0x000fe40000800000 */
[----:B------:R-:W-:Y:S02]  /*219d0*/  ISETP.NE.AND P1, PT, R196, RZ, PT ;  /* 0x000000ffc400720c */ /* 0x000fe40003f25270 */
[----:B------:R-:W-:-:S11]  /*219e0*/  LOP3.LUT R188, R11, R188, RZ, 0x3c, !PT ;  /* 0x000000bc0bbc7212 */ /* 0x000fd600078e3cff */
[----:B------:R-:W-:Y:S05]  /*219f0*/  @P1 BRA `(.L_x_1523) ;  /* 0x0000000000401947 */ /* 0x000fea0003800000 */
[----:B------:R-:W-:-:S13]  /*21a00*/  ISETP.NE.AND P3, PT, R212, 0x3, PT ;  /* 0x00000003d400780c */ /* 0x000fda0003f65270 */
[----:B------:R-:W-:Y:S05]  /*21a10*/  @!P3 BRA `(.L_x_1524) ;  /* 0x000000000004b947 */ /* 0x000fea0003800000 */
[----:B------:R-:W-:Y:S01]  /*21a20*/  BPT.TRAP 0x1 ;  /* 0x000000040000795c */ /* 0x000fe20000300000 */
.L_x_1524:
        /* <DEDUP_REMOVED lines=8> */
.L_x_1525:
[----:B------:R-:W-:Y:S04]  /*21ab0*/  BSSY B0, `(.L_x_1523) ;  /* 0x0000004000007945 */ /* 0x000fe80003800000 */
[----:B-1----:R-:W-:Y:S05]  /*21ac0*/  @P2 BRA `(.L_x_1526) ;  /* 0x0000000000082947 */ /* 0x002fea0003800000 */
[----:B------:R-:W1:Y:S02]  /*21ad0*/  SYNCS.PHASECHK.TRANS64.TRYWAIT P2, [R3+URZ+0x29830], R0 ;  /* 0x02983000030075a7 */ /* 0x000e64000804017f */
[----:B-1----:R-:W-:Y:S05]  /*21ae0*/  @!P2 BRA `(.L_x_1527) ;  /* 0x000001500070a947 */ /* 0x002fea0003800000 */
.L_x_1526:
[----:B------:R-:W-:Y:S05]  /*21af0*/  BSYNC B0 ;  /* 0x0000000000007941 */ /* 0x000fea0003800000 */
.L_x_1523:
[----:B01----:R-:W0:Y:S01]  /*21b00*/  S2R R0, SR_TID.X ;  /* 0x0000000000007919 */ /* 0x003e220000002100 */
[----:B------:R-:W-:Y:S01]  /*21b10*/  VIADD R12, R189, 0x1 ;  /* 0x00000001bd0c7836 */ /* 0x000fe20000000000 */
[----:B------:R-:W-:Y:S05]  /*21b20*/  WARPSYNC.ALL ;  /* 0x0000000000007948 */ /* 0x000fea0003800000 */
[C---:B------:R-:W-:Y:S01]  /*21b30*/  ISETP.NE.AND P2, PT, R12.reuse, 0x2, PT ;  /* 0x000000020c00780c */ /* 0x040fe20003f45270 */
[----:B------:R-:W-:Y:S01]  /*21b40*/  IMAD.MOV.U32 R15, RZ, RZ, -0x7fffffe0 ;  /* 0x80000020ff0f7424 */ /* 0x000fe200078e00ff */
[----:B------:R-:W-:Y:S01]  /*21b50*/  UMOV UR48, UR24 ;  /* 0x0000001800307c82 */ /* 0x000fe20008000000 */
[----:B------:R-:W-:Y:S01]  /*21b60*/  UMOV UR49, UR25 ;  /* 0x0000001900317c82 */ /* 0x000fe20008000000 */
[----:B------:R-:W-:Y:S01]  /*21b70*/  SEL R12, R12, RZ, P2 ;  /* 0x000000ff0c0c7207 */ /* 0x000fe20001000000 */
[----:B------:R-:W-:Y:S01]  /*21b80*/  IMAD.MOV.U32 R21, RZ, RZ, -0x7fffffe0 ;  /* 0x80000020ff157424 */ /* 0x000fe200078e00ff */
[----:B------:R-:W-:Y:S01]  /*21b90*/  R2UR UR51, R15 ;  /* 0x000000000f3372ca */ /* 0x000fe200000e0000 */
[----:B------:R-:W-:Y:S01]  /*21ba0*/  UMOV UR44, UR24 ;  /* 0x00000018002c7c82 */ /* 0x000fe20008000000 */
[----:B------:R-:W-:Y:S01]  /*21bb0*/  UMOV UR45, UR25 ;  /* 0x00000019002d7c82 */ /* 0x000fe20008000000 */
[----:B------:R-:W-:Y:S01]  /*21bc0*/  IMAD R14, R12, 0x780, R8 ;  /* 0x000007800c0e7824 */ /* 0x000fe200078e0208 */
[----:B------:R-:W-:Y:S01]  /*21bd0*/  R2UR UR47, R21 ;  /* 0x00000000152f72ca */ /* 0x000fe200000e0000 */
[----:B------:R-:W-:Y:S01]  /*21be0*/  IMAD.MOV.U32 R91, RZ, RZ, -0x7fffffe0 ;  /* 0x80000020ff5b7424 */ /* 0x000fe200078e00ff */
[----:B------:R-:W-:Y:S01]  /*21bf0*/  UMOV UR28, UR24 ;  /* 0x00000018001c7c82 */ /* 0x000fe20008000000 */
[C---:B------:R-:W-:Y:S01]  /*21c00*/  VIADD R20, R14.reuse, 0x80 ;  /* 0x000000800e147836 */ /* 0x040fe20000000000 */
[C---:B------:R-:W-:Y:S01]  /*21c10*/  R2UR UR50, R14.reuse ;  /* 0x000000000e3272ca */ /* 0x040fe200000e0000 */
[C---:B------:R-:W-:Y:S01]  /*21c20*/  VIADD R90, R14.reuse, 0x100 ;  /* 0x000001000e5a7836 */ /* 0x040fe20000000000 */
[----:B------:R-:W-:Y:S01]  /*21c30*/  R2UR UR27, R91 ;  /* 0x000000005b1b72ca */ /* 0x000fe200000e0000 */
[----:B------:R-:W-:Y:S01]  /*21c40*/  VIADD R88, R14, 0x180 ;  /* 0x000001800e587836 */ /* 0x000fe20000000000 */
[----:B------:R-:W-:Y:S01]  /*21c50*/  R2UR UR46, R20 ;  /* 0x00000000142e72ca */ /* 0x000fe200000e0000 */
[----:B------:R-:W-:Y:S01]  /*21c60*/  IMAD.MOV.U32 R89, RZ, RZ, -0x7fffffe0 ;  /* 0x80000020ff597424 */ /* 0x000fe200078e00ff */
[----:B------:R-:W-:Y:S01]  /*21c70*/  R2UR UR26, R90 ;  /* 0x000000005a1a72ca */ /* 0x000fe200000e0000 */
[----:B------:R-:W-:Y:S01]  /*21c80*/  UMOV UR29, UR25 ;  /* 0x00000019001d7c82 */ /* 0x000fe20008000000 */
[----:B------:R-:W-:Y:S01]  /*21c90*/  R2UR UR30, R88 ;  /* 0x00000000581e72ca */ /* 0x000fe200000e0000 */
[C---:B------:R-:W-:Y:S01]  /*21ca0*/  VIADD R20, R14.reuse, 0x200 ;  /* 0x000002000e147836 */ /* 0x040fe20000000000 */
[----:B------:R-:W-:Y:S01]  /*21cb0*/  R2UR UR31, R89 ;  /* 0x00000000591f72ca */ /* 0x000fe200000e0000 */
[C---:B------:R-:W-:Y:S01]  /*21cc0*/  VIADD R90, R14.reuse, 0x2 ;  /* 0x000000020e5a7836 */ /* 0x040fe20000000000 */
[----:B0-----:R-:W-:Y:S01]  /*21cd0*/  SHF.R.U32.HI R0, RZ, 0x7, R0 ;  /* 0x00000007ff007819 */ /* 0x001fe20000011600 */
[----:B------:R-:W-:Y:S01]  /*21ce0*/  VIADD R88, R14, 0x82 ;  /* 0x000000820e587836 */ /* 0x000fe20000000000 */
[----:B------:R-:W-:Y:S01]  /*21cf0*/  R2UR UR34, R20 ;  /* 0x00000000142272ca */ /* 0x000fe200000e0000 */
[----:B------:R-:W-:Y:S01]  /*21d00*/  IMAD.MOV.U32 R89, RZ, RZ, -0x7fffffe0 ;  /* 0x80000020ff597424 */ /* 0x000fe200078e00ff */
[----:B------:R-:W-:Y:S01]  /*21d10*/  R2UR UR35, R21 ;  /* 0x00000000152372ca */ /* 0x000fe200000e0000 */
[----:B------:R-:W-:Y:S01]  /*21d20*/  VIADD R0, R0, 0x8 ;  /* 0x0000000800007836 */ /* 0x000fe20000000000 */
[----:B------:R-:W-:Y:S01]  /*21d30*/  R2UR UR6, R90 ;  /* 0x000000005a0672ca */ /* 0x000fe200000e0000 */
[----:B------:R-:W-:Y:S01]  /*21d40*/  UMOV UR32, UR24 ;  /* 0x0000001800207c82 */ /* 0x000fe20008000000 */
[----:B------:R-:W-:Y:S01]  /*21d50*/  R2UR UR7, R91 ;  /* 0x000000005b0772ca */ /* 0x000fe200000e0000 */
[----:B------:R-:W-:Y:S01]  /*21d60*/  UMOV UR33, UR25 ;  /* 0x0000001900217c82 */ /* 0x000fe20008000000 */
[----:B------:R0:W-:Y:S01]  /*21d70*/  BAR.SYNC.DEFER_BLOCKING R0, 0x100 ;  /* 0x000400000000751d */ /* 0x0001e20000010000 */
[----:B------:R-:W-:-:S02]  /*21d80*/  VIADD R20, R14, 0x102 ;  /* 0x000001020e147836 */ /* 0x000fc40000000000 */
[----:B------:R-:W-:Y:S02]  /*21d90*/  IMAD.MOV.U32 R21, RZ, RZ, -0x7fffffe0 ;  /* 0x80000020ff157424 */ /* 0x000fe400078e00ff */
[----:B------:R-:W-:Y:S01]  /*21da0*/  IMAD.MOV.U32 R15, RZ, RZ, -0x7fffffe0 ;  /* 0x80000020ff0f7424 */ /* 0x000fe200078e00ff */
        /* <DEDUP_REMOVED lines=225> */
.L_x_1529:
[----:B------:R-:W-:Y:S01]  /*22bc0*/  SHF.L.U32 R0, R11, 0x1f, RZ ;  /* 0x0000001f0b007819 */ /* 0x000fe200000006ff */
[----:B------:R-:W-:-:S04]  /*22bd0*/  IMAD R3, R189, 0x8, R16 ;  /* 0x00000008bd037824 */ /* 0x000fc800078e0210 */
[----:B------:R0:W1:Y:S01]  /*22be0*/  SYNCS.PHASECHK.TRANS64.TRYWAIT P1, [R3+URZ+0x29850], R0 ;  /* 0x02985000030075a7 */ /* 0x000062000802017f */
[----:B------:R-:W-:Y:S05]  /*22bf0*/  @!P3 BRA `(.L_x_1530) ;  /* 0x000000000004b947 */ /* 0x000fea0003800000 */
[----:B------:R-:W-:Y:S01]  /*22c00*/  BPT.TRAP 0x1 ;  /* 0x000000040000795c */ /* 0x000fe20000300000 */
.L_x_1530:
[----:B-1----:R-:W-:Y:S05]  /*22c10*/  @P1 BRA `(.L_x_1528) ;  /* 0x0000000000081947 */ /* 0x002fea0003800000 */
[----:B------:R-:W1:Y:S02]  /*22c20*/  SYNCS.PHASECHK.TRANS64.TRYWAIT P1, [R3+URZ+0x29850], R0 ;  /* 0x02985000030075a7 */ /* 0x000e64000802017f */
[----:B-1----:R-:W-:Y:S05]  /*22c30*/  @!P1 BRA `(.L_x_1531) ;  /* 0x0000014000309947 */ /* 0x002fea0003800000 */
.L_x_1528:
[----:B01----:R-:W-:Y:S01]  /*22c40*/  VIADD R0, R16, 0x400 ;  /* 0x0000040010007836 */ /* 0x003fe20000000000 */
[----:B------:R-:W-:Y:S05]  /*22c50*/  WARPSYNC.ALL ;  /* 0x0000000000007948 */ /* 0x000fea0003800000 */
[----:B------:R-:W-:Y:S01]  /*22c60*/  SHF.R.U32.HI R0, RZ, 0x4, R0 ;  /* 0x00000004ff007819 */ /* 0x000fe20000011600 */
[----:B------:R-:W-:Y:S01]  /*22c70*/  IMAD.MOV.U32 R15, RZ, RZ, -0x3ffffff0 ;  /* 0xc0000010ff0f7424 */ /* 0x000fe200078e00ff */
[----:B------:R-:W-:Y:S01]  /*22c80*/  WARPGROUP.ARRIVE ;  /* 0x00000000000079c5 */ /* 0x000fe20000000000 */
[----:B------:R-:W-:Y:S01]  /*22c90*/  IMAD.MOV.U32 R21, RZ, RZ, -0x3ffffff0 ;  /* 0xc0000010ff157424 */ /* 0x000fe200078e00ff */
[----:B------:R-:W-:-:S02]  /*22ca0*/  LOP3.LUT R0, R0, 0x3fff, RZ, 0xc0, !PT ;  /* 0x00003fff00007812 */ /* 0x000fc400078ec0ff */
[----:B------:R-:W-:Y:S02]  /*22cb0*/  R2UR UR7, R15 ;  /* 0x000000000f0772ca */ /* 0x000fe400000e0000 */
[----:B------:R-:W-:Y:S02]  /*22cc0*/  LOP3.LUT R0, R0, 0x10000, RZ, 0xfc, !PT ;  /* 0x0001000000007812 */ /* 0x000fe400078efcff */
[----:B------:R-:W-:-:S03]  /*22cd0*/  ISETP.NE.AND P1, PT, R212, 0x3, PT ;  /* 0x00000003d400780c */ /* 0x000fc60003f25270 */
[----:B------:R-:W-:Y:S01]  /*22ce0*/  IMAD R14, R189, 0x500, R0 ;  /* 0x00000500bd0e7824 */ /* 0x000fe200078e0200 */
[----:B------:R-:W-:-:S03]  /*22cf0*/  FMNMX.FTZ R0, R152, R10, !PT ;  /* 0x0000000a98007209 */ /* 0x000fc60007810000 */
[C---:B------:R-:W-:Y:S01]  /*22d00*/  VIADD R20, R14.reuse, 0x100 ;  /* 0x000001000e147836 */ /* 0x040fe20000000000 */
[----:B------:R-:W-:Y:S02]  /*22d10*/  R2UR UR6, R14 ;  /* 0x000000000e0672ca */ /* 0x000fe400000e0000 */
[----:B------:R-:W-:Y:S02]  /*22d20*/  FMNMX.FTZ R3, R153, R0, !PT ;  /* 0x0000000099037209 */ /* 0x000fe40007810000 */
[----:B------:R-:W-:-:S09]  /*22d30*/  FMNMX.FTZ R0, R154, R9, !PT ;  /* 0x000000099a007209 */ /* 0x000fd20007810000 */
[----:B------:R-:W-:Y:S01]  /*22d40*/  QGMMA.64x128x32.F32.E4M3.E4M3 R24, R184, gdesc[UR4], R24, gsb0 ;  /* 0x01e00004b8187df3 */ /* 0x000fe20008000818 */
[----:B------:R-:W-:Y:S01]  /*22d50*/  R2UR UR6, R20 ;  /* 0x00000000140672ca */ /* 0x000fe200000e0000 */
[----:B------:R-:W-:Y:S01]  /*22d60*/  VIADD R20, R14, 0x200 ;  /* 0x000002000e147836 */ /* 0x000fe20000000000 */
[----:B------:R-:W-:Y:S01]  /*22d70*/  R2UR UR7, R21 ;  /* 0x00000000150772ca */ /* 0x000fe200000e0000 */
[----:B------:R-:W-:Y:S01]  /*22d80*/  IMAD.MOV.U32 R21, RZ, RZ, -0x3ffffff0 ;  /* 0xc0000010ff157424 */ /* 0x000fe200078e00ff */
[----:B------:R-:W-:Y:S02]  /*22d90*/  WARPGROUP.DEPBAR.LE gsb0, 0x0 ;  /* 0x00008000000079c5 */ /* 0x000fe40000010000 */
[----:B------:R-:W-:-:S06]  /*22da0*/  WARPGROUP.ARRIVE ;  /* 0x00000000000079c5 */ /* 0x000fcc0000000000 */
[----:B------:R-:W0:Y:S03]  /*22db0*/  S2R R187, SR_TID.X ;  /* 0x0000000000bb7919 */ /* 0x000e260000002100 */
[----:B------:R-:W-:Y:S01]  /*22dc0*/  QGMMA.64x128x32.F32.E4M3.E4M3 R24, R180, gdesc[UR4], R24, gsb0 ;  /* 0x01e00004b4187df3 */ /* 0x000fe20008000818 */
[----:B------:R-:W-:Y:S02]  /*22dd0*/  R2UR UR6, R20 ;  /* 0x00000000140672ca */ /* 0x000fe400000e0000 */
        /* <DEDUP_REMOVED lines=39> */
[----:B------:R-:W-:Y:S01]  /*23050*/  R2UR UR7, R21 ;  /* 0x00000000150772ca */ /* 0x000fe200000e0000 */
[----:B------:R-:W-:Y:S01]  /*23060*/  IMAD.MOV.U32 R21, RZ, RZ, -0x3ffffff0 ;  /* 0xc0000010ff157424 */ /* 0x000fe200078e00ff */
        /* <DEDUP_REMOVED lines=29> */
[----:B------:R-:W-:Y:S01]  /*23240*/  FMNMX.FTZ R20, R96, R11, !PT ;  /* 0x0000000b60147209 */ /* 0x000fe20007810000 */
[----:B------:R-:W-:Y:S02]  /*23250*/  WARPGROUP.DEPBAR.LE gsb0, 0x0 ;  /* 0x00008000000079c5 */ /* 0x000fe40000010000 */
[----:B------:R-:W-:Y:S01]  /*23260*/  WARPGROUP.ARRIVE ;  /* 0x00000000000079c5 */ /* 0x000fe20000000000 */
[----:B------:R-:W-:Y:S02]  /*23270*/  FMNMX.FTZ R3, R95, R0, !PT ;  /* 0x000000005f037209 */ /* 0x000fe40007810000 */
[----:B------:R-:W-:Y:S02]  /*23280*/  FMNMX.FTZ R11, R97, R20, !PT ;  /* 0x00000014610b7209 */ /* 0x000fe40007810000 */
[----:B------:R-:W-:Y:S01]  /*23290*/  FMNMX.FTZ R0, R98, R3, !PT ;  /* 0x0000000362007209 */ /* 0x000fe20007810000 */
[----:B------:R-:W-:Y:S01]  /*232a0*/  QGMMA.64x128x32.F32.E4M3.E4M3 R24, R176, gdesc[UR4], R24, gsb0 ;  /* 0x01e00004b0187df3 */ /* 0x000fe20008000818 */
[----:B------:R-:W-:-:S02]  /*232b0*/  FMNMX.FTZ R20, R100, R11, !PT ;  /* 0x0000000b64147209 */ /* 0x000fc40007810000 */
[----:B------:R-:W-:Y:S02]  /*232c0*/  FMNMX.FTZ R3, R99, R0, !PT ;  /* 0x0000000063037209 */ /* 0x000fe40007810000 */
[----:B------:R-:W-:Y:S02]  /*232d0*/  FMNMX.FTZ R13, R101, R20, !PT ;  /* 0x00000014650d7209 */ /* 0x000fe40007810000 */
[----:B------:R-:W-:Y:S02]  /*232e0*/  FMNMX.FTZ R0, R102, R3, !PT ;  /* 0x0000000366007209 */ /* 0x000fe40007810000 */
[----:B------:R-:W-:Y:S01]  /*232f0*/  R2UR UR7, R21 ;  /* 0x00000000150772ca */ /* 0x000fe200000e0000 */
[----:B------:R-:W1:Y:S01]  /*23300*/  SHFL.BFLY PT, R20, R13, 0x2, 0x1f ;  /* 0x0c401f000d147f89 */ /* 0x000e6200000e0000 */
[----:B------:R-:W-:Y:S02]  /*23310*/  FMNMX.FTZ R15, R103, R0, !PT ;  /* 0x00000000670f7209 */ /* 0x000fe40007810000 */
[----:B0-----:R-:W-:-:S03]  /*23320*/  SHF.R.U32.HI R187, RZ, 0x7, R187 ;  /* 0x00000007ffbb7819 */ /* 0x001fc600000116bb */
[----:B------:R-:W0:Y:S01]  /*23330*/  SHFL.BFLY PT, R0, R15, 0x2, 0x1f ;  /* 0x0c401f000f007f89 */ /* 0x000e2200000e0000 */
[----:B-1----:R-:W-:Y:S01]  /*23340*/  FMNMX.FTZ R11, R13, R20, !PT ;  /* 0x000000140d0b7209 */ /* 0x002fe20007810000 */
[C---:B------:R-:W-:Y:S02]  /*23350*/  VIADD R20, R14.reuse, 0x300 ;  /* 0x000003000e147836 */ /* 0x040fe40000000000 */
[----:B------:R-:W-:-:S03]  /*23360*/  VIADD R14, R14, 0x400 ;  /* 0x000004000e0e7836 */ /* 0x000fc60000000000 */
[----:B------:R-:W-:Y:S02]  /*23370*/  R2UR UR6, R20 ;  /* 0x00000000140672ca */ /* 0x000fe400000e0000 */
[----:B0-----:R-:W-:Y:S02]  /*23380*/  FMNMX.FTZ R20, R15, R0, !PT ;  /* 0x000000000f147209 */ /* 0x001fe40007810000 */
[----:B------:R-:W0:Y:S04]  /*23390*/  SHFL.BFLY PT, R0, R11, 0x1, 0x1f ;  /* 0x0c201f000b007f89 */ /* 0x000e2800000e0000 */
[----:B------:R-:W1:Y:S01]  /*233a0*/  SHFL.BFLY PT, R21, R20, 0x1, 0x1f ;  /* 0x0c201f0014157f89 */ /* 0x000e6200000e0000 */
[----:B0-----:R-:W-:Y:S02]  /*233b0*/  FMNMX.FTZ R3, R11, R0, !PT ;  /* 0x000000000b037209 */ /* 0x001fe40007810000 */
[----:B-1----:R-:W-:-:S03]  /*233c0*/  FMNMX.FTZ R0, R20, R21, !PT ;  /* 0x0000001514007209 */ /* 0x002fc60007810000 */
[----:B------:R-:W-:Y:S01]  /*233d0*/  FADD.FTZ R13, -R3, R10 ;  /* 0x0000000a030d7221 */ /* 0x000fe20000010100 */
[----:B------:R-:W-:-:S03]  /*233e0*/  FFMA.FTZ R11, R2, R3, -8 ;  /* 0xc1000000020b7423 */ /* 0x000fc60000010003 */
[----:B------:R-:W-:Y:S01]  /*233f0*/  FMUL.FTZ R15, R2, R13 ;  /* 0x0000000d020f7220 */ /* 0x000fe20000410000 */
[----:B------:R-:W-:-:S01]  /*23400*/  FADD.FTZ R13, -R0, R9 ;  /* 0x00000009000d7221 */ /* 0x000fc20000010100 */
[C-C-:B------:R-:W-:Y:S01]  /*23410*/  FFMA.FTZ R20, R2.reuse, R152, -R11.reuse ;  /* 0x0000009802147223 */ /* 0x140fe2000001080b */
[----:B------:R-:W-:-:S01]  /*23420*/  FFMA.FTZ R21, R2, R156, -R11 ;  /* 0x0000009c02157223 */ /* 0x000fc2000001080b */
[----:B------:R0:W-:Y:S01]  /*23430*/  MUFU.EX2 R9, R15 ;  /* 0x0000000f00097308 */ /* 0x0001e20000000800 */
[C---:B------:R-:W-:Y:S01]  /*23440*/  FMUL.FTZ R10, R2.reuse, R13 ;  /* 0x0000000d020a7220 */ /* 0x040fe20000410000 */
[C-C-:B------:R-:W-:Y:S01]  /*23450*/  FFMA.FTZ R13, R2.reuse, R153, -R11.reuse ;  /* 0x00000099020d7223 */ /* 0x140fe2000001080b */
[----:B------:R-:W-:-:S01]  /*23460*/  FFMA.FTZ R152, R2, R157, -R11 ;  /* 0x0000009d02987223 */ /* 0x000fc2000001080b */
[C-C-:B------:R-:W-:Y:S01]  /*23470*/  FFMA.FTZ R153, R2.reuse, R160, -R11.reuse ;  /* 0x000000a002997223 */ /* 0x140fe2000001080b */
[----:B------:R-:W-:-:S01]  /*23480*/  FFMA.FTZ R156, R2, R161, -R11 ;  /* 0x000000a1029c7223 */ /* 0x000fc2000001080b */
[C-C-:B------:R-:W-:Y:S01]  /*23490*/  FFMA.FTZ R157, R2.reuse, R164, -R11.reuse ;  /* 0x000000a4029d7223 */ /* 0x140fe2000001080b */
[----:B------:R-:W-:-:S01]  /*234a0*/  FFMA.FTZ R160, R2, R165, -R11 ;  /* 0x000000a502a07223 */ /* 0x000fc2000001080b */
[----:B------:R-:W-:Y:S01]  /*234b0*/  FFMA.FTZ R136, R2, R136, -R11 ;  /* 0x0000008802887223 */ /* 0x000fe2000001080b */
[----:B0-----:R-:W-:-:S02]  /*234c0*/  IMAD.MOV.U32 R15, RZ, RZ, -0x3ffffff0 ;  /* 0xc0000010ff0f7424 */ /* 0x001fc400078e00ff */
        /* <DEDUP_REMOVED lines=31> */
[----:B------:R-:W0:Y:S01]  /*236c0*/  MUFU.EX2 R20, R20 ;  /* 0x0000001400147308 */ /* 0x000e220000000800 */
[----:B------:R-:W-:-:S07]  /*236d0*/  IADD3 R165, -R187, 0xb, RZ ;  /* 0x0000000bbba57810 */ /* 0x000fce0007ffe1ff */
[----:B------:R-:W-:Y:S08]  /*236e0*/  MUFU.EX2 R10, R10 ;  /* 0x0000000a000a7308 */ /* 0x000ff00000000800 */
[----:B------:R-:W1:Y:S01]  /*236f0*/  MUFU.EX2 R13, R13 ;  /* 0x0000000d000d7308 */ /* 0x000e620000000800 */
[----:B0-----:R-:W-:-:S01]  /*23700*/  FFMA.FTZ R6, R9, R6, R20 ;  /* 0x0000000609067223 */ /* 0x001fc20000010014 */
[----:B------:R-:W-:-:S02]  /*23710*/  WARPGROUP.DEPBAR.LE gsb0, 0x0 ;  /* 0x00008000000079c5 */ /* 0x000fc40000010000 */
[----:B------:R-:W-:-:S04]  /*23720*/  WARPGROUP.ARRIVE ;  /* 0x00000000000079c5 */ /* 0x000fc80000000000 */
[----:B------:R-:W0:Y:S02]  /*23730*/  MUFU.EX2 R21, R21 ;  /* 0x0000001500157308 */ /* 0x000e240000000800 */
[----:B------:R-:W-:Y:S01]  /*23740*/  QGMMA.64x128x32.F32.E4M3.E4M3 R24, R172, gdesc[UR4], R24, gsb0 ;  /* 0x01e00004ac187df3 */ /* 0x000fe20008000818 */
[----:B------:R-:W-:Y:S01]  /*23750*/  R2UR UR7, R15 ;  /* 0x000000000f0772ca */ /* 0x000fe200000e0000 */
[----:B------:R-:W-:Y:S01]  /*23760*/  FFMA.FTZ R15, R2, R0, -8 ;  /* 0xc1000000020f7423 */ /* 0x000fe20000010000 */
[----:B------:R-:W-:-:S03]  /*23770*/  R2UR UR6, R14 ;  /* 0x000000000e0672ca */ /* 0x000fc600000e0000 */
[----:B------:R-:W2:Y:S01]  /*23780*/  MUFU.EX2 R152, R152 ;  /* 0x0000009800987308 */ /* 0x000ea20000000800 */
        /* <DEDUP_REMOVED lines=9> */
[----:B------:R-:W-:Y:S01]  /*23820*/  FFMA.FTZ R162, R2, R167, -R15 ;  /* 0x000000a702a27223 */ /* 0x000fe2000001080f */
[----:B0-----:R-:W-:-:S01]  /*23830*/  FADD.FTZ R163, R21, R6 ;  /* 0x0000000615a37221 */ /* 0x001fc20000010000 */
        /* <DEDUP_REMOVED lines=37> */
[----:B-1----:R-:W-:-:S01]  /*23a90*/  FADD.FTZ R5, R155, R6 ;  /* 0x000000069b057221 */ /* 0x002fc20000010000 */
[C-C-:B------:R-:W-:Y:S01]  /*23aa0*/  FFMA.FTZ R98, R2.reuse, R98, -R15.reuse ;  /* 0x0000006202627223 */ /* 0x140fe2000001080f */
[----:B------:R-:W-:-:S05]  /*23ab0*/  FFMA.FTZ R99, R2, R99, -R15 ;  /* 0x0000006302637223 */ /* 0x000fca000001080f */
        /* <DEDUP_REMOVED lines=26> */
[----:B------:R-:W-:Y:S06]  /*23c60*/  QGMMA.64x128x32.F32.E4M3.E4M3 R24, R168, gdesc[UR4], R24, gsb0 ;  /* 0x01e00004a8187df3 */ /* 0x000fec0008000818 */
        /* <DEDUP_REMOVED lines=36> */
[----:B------:R-:W-:-:S06]  /*23eb0*/  WARPGROUP.DEPBAR.LE gsb0, 0x0 ;  /* 0x00008000000079c5 */ /* 0x000fcc0000010000 */
        /* <DEDUP_REMOVED lines=50> */
[C-C-:B------:R-:W-:Y:S01]  /*241e0*/  FFMA.FTZ R6, R2.reuse, R102, -R15.reuse ;  /* 0x0000006602067223 */ /* 0x140fe2000001080f */
[----:B------:R-:W-:-:S05]  /*241f0*/  FFMA.FTZ R102, R2, R103, -R15 ;  /* 0x0000006702667223 */ /* 0x000fca000001080f */
        /* <DEDUP_REMOVED lines=19> */
[----:B------:R-:W-:Y:S01]  /*24330*/  MUFU.EX2 R96, R96 ;  /* 0x0000006000607308 */ /* 0x000fe20000000800 */
[----:B----4-:R-:W-:-:S07]  /*24340*/  FADD.FTZ R103, R93, R164 ;  /* 0x000000a45d677221 */ /* 0x010fce0000010000 */
[----:B------:R-:W1:Y:S01]  /*24350*/  MUFU.EX2 R98, R98 ;  /* 0x0000006200627308 */ /* 0x000e620000000800 */
[----:B---3--:R-:W-:-:S07]  /*24360*/  FADD.FTZ R163, R95, R166 ;  /* 0x000000a65fa37221 */ /* 0x008fce0000010000 */
[----:B------:R-:W-:Y:S08]  /*24370*/  MUFU.EX2 R97, R97 ;  /* 0x0000006100617308 */ /* 0x000ff00000000800 */
[----:B------:R-:W3:Y:S01]  /*24380*/  MUFU.EX2 R99, R99 ;  /* 0x0000006300637308 */ /* 0x000ee20000000800 */
[----:B-1----:R-:W-:-:S07]  /*24390*/  FADD.FTZ R164, R98, R163 ;  /* 0x000000a362a47221 */ /* 0x002fce0000010000 */
[----:B------:R-:W1:Y:S08]  /*243a0*/  MUFU.EX2 R100, R100 ;  /* 0x0000006400647308 */ /* 0x000e700000000800 */
[----:B------:R4:W5:Y:S01]  /*243b0*/  MUFU.EX2 R15, R6 ;  /* 0x00000006000f7308 */ /* 0x0009620000000800 */
[----:B---3--:R-:W-:-:S07]  /*243c0*/  FADD.FTZ R164, R99, R164 ;  /* 0x000000a463a47221 */ /* 0x008fce0000010000 */
[----:B------:R-:W3:Y:S01]  /*243d0*/  MUFU.EX2 R11, R11 ;  /* 0x0000000b000b7308 */ /* 0x000ee20000000800 */
[----:B----4-:R-:W-:-:S04]  /*243e0*/  FADD.FTZ R6, R96, R103 ;  /* 0x0000006760067221 */ /* 0x010fc80000010000 */
[----:B--2---:R-:W-:-:S03]  /*243f0*/  FADD.FTZ R5, R97, R6 ;  /* 0x0000000661057221 */ /* 0x004fc60000010000 */
[----:B------:R-:W2:Y:S01]  /*24400*/  MUFU.EX2 R102, R102 ;  /* 0x0000006600667308 */ /* 0x000ea20000000800 */
[----:B-1----:R-:W-:-:S01]  /*24410*/  FADD.FTZ R6, R100, R5 ;  /* 0x0000000564067221 */ /* 0x002fc20000010000 */
[----:B-----5:R-:W-:-:S03]  /*24420*/  FADD.FTZ R5, R15, R164 ;  /* 0x000000a40f057221 */ /* 0x020fc60000010000 */
[----:B---3--:R-:W-:Y:S01]  /*24430*/  FADD.FTZ R6, R11, R6 ;  /* 0x000000060b067221 */ /* 0x008fe20000010000 */
[----:B--2---:R-:W-:-:S01]  /*24440*/  FADD.FTZ R5, R102, R5 ;  /* 0x0000000566057221 */ /* 0x004fc20000010000 */
[----:B0-----:R-:W-:Y:S06]  /*24450*/  @!P1 BRA `(.L_x_1532) ;  /* 0x0000000000049947 */ /* 0x001fec0003800000 */
[----:B------:R-:W-:Y:S01]  /*24460*/  BPT.TRAP 0x1 ;  /* 0x000000040000795c */ /* 0x000fe20000300000 */
.L_x_1532:
[----:B------:R-:W-:Y:S01]  /*24470*/  F2FP.SATFINITE.E4M3.F32.PACK_AB_MERGE_C R154, R155, R154, RZ ;  /* 0x0000009a9b9a723e */ /* 0x000fe200048070ff */
[----:B------:R-:W-:Y:S01]  /*24480*/  FMUL.FTZ R24, R24, R9 ;  /* 0x0000000918187220 */ /* 0x000fe20000410000 */
[----:B------:R-:W-:Y:S01]  /*24490*/  F2FP.SATFINITE.E4M3.F32.PACK_AB_MERGE_C R100, R11, R100, RZ ;  /* 0x000000640b64723e */ /* 0x000fe200048070ff */
        /* <DEDUP_REMOVED lines=95> */
[----:B0-----:R-:W-:Y:S01]  /*24a90*/  IMAD.MOV.U32 R11, RZ, RZ, R188 ;  /* 0x000000ffff0b7224 */ /* 0x001fe200078e00bc */
        /* <DEDUP_REMOVED lines=15> */
[----:B------:R-:W-:Y:S01]  /*24b90*/  F2FP.SATFINITE.E4M3.F32.PACK_AB_MERGE_C R171, R99, R98, R15 ;  /* 0x0000006263ab723e */ /* 0x000fe2000480700f */
[----:B------:R-:W-:Y:S06]  /*24ba0*/  @P1 BRA `(.L_x_1533) ;  /* 0xffffffcc007c1947 */ /* 0x000fec000383ffff */
[----:B------:R-:W-:-:S07]  /*24bb0*/  IMAD.MOV.U32 R189, RZ, RZ, R12 ;  /* 0x000000ffffbd7224 */ /* 0x000fce00078e000c */
.L_x_1522:
[----:B------:R-:W-:-:S13]  /*24bc0*/  ISETP.GE.AND P1, PT, R4, R209, PT ;  /* 0x000000d10400720c */ /* 0x000fda0003f26270 */
[----:B------:R-:W-:Y:S05]  /*24bd0*/  @!P1 BRA `(.L_x_1534) ;  /* 0x0000004c00b49947 */ /* 0x000fea0003800000 */
[----:B------:R-:W-:Y:S02]  /*24be0*/  IMAD.MOV.U32 R7, RZ, RZ, R0 ;  /* 0x000000ffff077224 */ /* 0x000fe400078e0000 */
[----:B------:R-:W-:Y:S02]  /*24bf0*/  IMAD.MOV.U32 R9, RZ, RZ, R3 ;  /* 0x000000ffff097224 */ /* 0x000fe400078e0003 */
[----:B------:R-:W-:-:S07]  /*24c00*/  IMAD.MOV.U32 R10, RZ, RZ, R188 ;  /* 0x000000ffff0a7224 */ /* 0x000fce00078e00bc */
.L_x_1553:
        /* <DEDUP_REMOVED lines=9> */
.L_x_1536:
        /* <DEDUP_REMOVED lines=8> */
.L_x_1537:
[----:B------:R-:W-:Y:S04]  /*24d20*/  BSSY B0, `(.L_x_1535) ;  /* 0x0000004000007945 */ /* 0x000fe80003800000 */
[----:B-1----:R-:W-:Y:S05]  /*24d30*/  @P2 BRA `(.L_x_1538) ;  /* 0x0000000000082947 */ /* 0x002fea0003800000 */
[----:B------:R-:W1:Y:S02]  /*24d40*/  SYNCS.PHASECHK.TRANS64.TRYWAIT P2, [R3+URZ+0x29830], R0 ;  /* 0x02983000030075a7 */ /* 0x000e64000804017f */
[----:B-1----:R-:W-:Y:S05]  /*24d50*/  @!P2 BRA `(.L_x_1539) ;  /* 0x0000011c00fca947 */ /* 0x002fea0003800000 */
.L_x_1538:
[----:B------:R-:W-:Y:S05]  /*24d60*/  BSYNC B0 ;  /* 0x0000000000007941 */ /* 0x000fea0003800000 */
.L_x_1535:
        /* <DEDUP_REMOVED lines=28> */
[----:B------:R-:W-:Y:S01]  /*24f30*/  VIADD R88, R12, 0x2 ;  /* 0x000000020c587836 */ /* 0x000fe20000000000 */
[----:B0-----:R-:W-:Y:S01]  /*24f40*/  SHF.R.U32.HI R0, RZ, 0x7, R0 ;  /* 0x00000007ff007819 */ /* 0x001fe20000011600 */
[----:B------:R-:W-:Y:S01]  /*24f50*/  UMOV UR32, UR24 ;  /* 0x0000001800207c82 */ /* 0x000fe20008000000 */
[----:B------:R-:W-:Y:S01]  /*24f60*/  R2UR UR34, R14 ;  /* 0x000000000e2272ca */ /* 0x000fe200000e0000 */
[----:B------:R-:W-:Y:S01]  /*24f70*/  UMOV UR33, UR25 ;  /* 0x0000001900217c82 */ /* 0x000fe20008000000 */
[----:B------:R-:W-:Y:S01]  /*24f80*/  R2UR UR35, R15 ;  /* 0x000000000f2372ca */ /* 0x000fe200000e0000 */
[----:B------:R-:W-:Y:S01]  /*24f90*/  VIADD R0, R0, 0x8 ;  /* 0x0000000800007836 */ /* 0x000fe20000000000 */
[----:B------:R-:W-:Y:S01]  /*24fa0*/  R2UR UR6, R88 ;  /* 0x00000000580672ca */ /* 0x000fe200000e0000 */
[C---:B------:R-:W-:Y:S01]  /*24fb0*/  VIADD R20, R12.reuse, 0x82 ;  /* 0x000000820c147836 */ /* 0x040fe20000000000 */
[----:B------:R-:W-:Y:S01]  /*24fc0*/  R2UR UR7, R89 ;  /* 0x00000000590772ca */ /* 0x000fe200000e0000 */
[----:B------:R-:W-:Y:S01]  /*24fd0*/  IMAD.MOV.U32 R21, RZ, RZ, -0x7fffffe0 ;  /* 0x80000020ff157424 */ /* 0x000fe200078e00ff */
        /* <DEDUP_REMOVED lines=229> */
.L_x_1541:
[----:B------:R-:W-:Y:S01]  /*25e30*/  SHF.L.U32 R0, R10, 0x1f, RZ ;  /* 0x0000001f0a007819 */ /* 0x000fe200000006ff */
[----:B------:R-:W-:-:S04]  /*25e40*/  IMAD R3, R189, 0x8, R16 ;  /* 0x00000008bd037824 */ /* 0x000fc800078e0210 */
[----:B------:R0:W1:Y:S01]  /*25e50*/  SYNCS.PHASECHK.TRANS64.TRYWAIT P1, [R3+URZ+0x29850], R0 ;  /* 0x02985000030075a7 */ /* 0x000062000802017f */
[----:B------:R-:W-:Y:S05]  /*25e60*/  @!P3 BRA `(.L_x_1542) ;  /* 0x000000000004b947 */ /* 0x000fea0003800000 */
[----:B------:R-:W-:Y:S01]  /*25e70*/  BPT.TRAP 0x1 ;  /* 0x000000040000795c */ /* 0x000fe20000300000 */
.L_x_1542:
[----:B-1----:R-:W-:Y:S05]  /*25e80*/  @P1 BRA `(.L_x_1540) ;  /* 0x0000000000081947 */ /* 0x002fea0003800000 */
[----:B------:R-:W1:Y:S02]  /*25e90*/  SYNCS.PHASECHK.TRANS64.TRYWAIT P1, [R3+URZ+0x29850], R0 ;  /* 0x02985000030075a7 */ /* 0x000e64000802017f */
[----:B-1----:R-:W-:Y:S05]  /*25ea0*/  @!P1 BRA `(.L_x_1543) ;  /* 0x0000010c00bc9947 */ /* 0x002fea0003800000 */
.L_x_1540:
        /* <DEDUP_REMOVED lines=10> */
[----:B------:R-:W-:Y:S01]  /*25f50*/  LOP3.LUT R0, R0, 0x10000, RZ, 0xfc, !PT ;  /* 0x0001000000007812 */ /* 0x000fe200078efcff */
[----:B------:R-:W-:Y:S01]  /*25f60*/  IMAD.IADD R21, R210, 0x1, R203 ;  /* 0x00000001d2157824 */ /* 0x000fe200078e02cb */
[----:B------:R-:W-:-:S03]  /*25f70*/  ISETP.NE.AND P1, PT, R214, 0x1, PT ;  /* 0x00000001d600780c */ /* 0x000fc60003f25270 */
[----:B------:R-:W-:-:S04]  /*25f80*/  IMAD R12, R189, 0x500, R0 ;  /* 0x00000500bd0c7824 */ /* 0x000fc800078e0200 */
[C---:B------:R-:W-:Y:S01]  /*25f90*/  VIADD R14, R12.reuse, 0x100 ;  /* 0x000001000c0e7836 */ /* 0x040fe20000000000 */
[----:B------:R-:W-:-:S05]  /*25fa0*/  R2UR UR6, R12 ;  /* 0x000000000c0672ca */ /* 0x000fca00000e0000 */
[----:B------:R-:W1:Y:S08]  /*25fb0*/  @P1 LDC R0, c[0x0][0x44c] ;  /* 0x00011300ff001b82 */ /* 0x000e700000000800 */
[----:B------:R-:W-:Y:S01]  /*25fc0*/  QGMMA.64x128x32.F32.E4M3.E4M3 R24, R184, gdesc[UR4], R24, gsb0 ;  /* 0x01e00004b8187df3 */ /* 0x000fe20008000818 */
[----:B------:R-:W-:Y:S01]  /*25fd0*/  R2UR UR6, R14 ;  /* 0x000000000e0672ca */ /* 0x000fe200000e0000 */
[----:B------:R-:W-:Y:S01]  /*25fe0*/  VIADD R14, R12, 0x200 ;  /* 0x000002000c0e7836 */ /* 0x000fe20000000000 */
[----:B------:R-:W-:Y:S01]  /*25ff0*/  R2UR UR7, R15 ;  /* 0x000000000f0772ca */ /* 0x000fe200000e0000 */
[----:B------:R-:W-:Y:S01]  /*26000*/  IMAD.MOV.U32 R15, RZ, RZ, -0x3ffffff0 ;  /* 0xc0000010ff0f7424 */ /* 0x000fe200078e00ff */
[----:B------:R-:W2:Y:S01]  /*26010*/  @P1 LDC R10, c[0x0][0x450] ;  /* 0x00011400ff0a1b82 */ /* 0x000ea20000000800 */
[----:B0-----:R-:W-:Y:S01]  /*26020*/  SHF.R.U32.HI R20, RZ, 0x7, R20 ;  /* 0x00000007ff147819 */ /* 0x001fe20000011614 */
[----:B-1----:R-:W-:-:S04]  /*26030*/  @P1 IMAD.HI.U32 R3, R21, R0, RZ ;  /* 0x0000000015031227 */ /* 0x002fc800078e00ff */
[----:B------:R-:W-:-:S04]  /*26040*/  @!P0 IMAD R0, R11, 0x8, R16 ;  /* 0x000000080b008824 */ /* 0x000fc800078e0210 */
[----:B------:R-:W-:Y:S01]  /*26050*/  @!P0 VIADD R0, R0, 0x29840 ;  /* 0x0002984000008836 */ /* 0x000fe20000000000 */
[----:B--2---:R-:W-:Y:S02]  /*26060*/  @P1 SHF.R.U32.HI R21, RZ, R10, R3 ;  /* 0x0000000aff151219 */ /* 0x004fe40000011603 */
[----:B------:R-:W-:Y:S02]  /*26070*/  ISETP.GE.AND P1, PT, R213, 0x1, PT ;  /* 0x00000001d500780c */ /* 0x000fe40003f26270 */
[----:B------:R-:W-:Y:S01]  /*26080*/  @!P0 PRMT R0, RZ, 0x654, R0 ;  /* 0x00000654ff008816 */ /* 0x000fe20000000000 */
[----:B------:R-:W-:Y:S02]  /*26090*/  WARPGROUP.DEPBAR.LE gsb0, 0x0 ;  /* 0x00008000000079c5 */ /* 0x000fe40000010000 */
[----:B------:R-:W-:-:S06]  /*260a0*/  WARPGROUP.ARRIVE ;  /* 0x00000000000079c5 */ /* 0x000fcc0000000000 */
        /* <DEDUP_REMOVED lines=15> */
[----:B------:R-:W-:Y:S02]  /*261a0*/  R2UR UR7, R13 ;  /* 0x000000000d0772ca */ /* 0x000fe400000e0000 */
[----:B------:R-:W-:Y:S01]  /*261b0*/  IADD3 R12, -R20, 0xb, RZ ;  /* 0x0000000b140c7810 */ /* 0x000fe20007ffe1ff */
[----:B------:R-:W-:-:S05]  /*261c0*/  IMAD R20, R4, -0xa0, RZ ;  /* 0xffffff6004147824 */ /* 0x000fca00078e02ff */
[----:B------:R-:W-:-:S04]  /*261d0*/  IADD3 R3, -R195, 0x1, R20 ;  /* 0x00000001c3037810 */ /* 0x000fc80007ffe114 */
[----:B------:R-:W-:-:S05]  /*261e0*/  IADD3 R3, -R193, R3, R194 ;  /* 0x00000003c1037210 */ /* 0x000fca0007ffe1c2 */
[----:B------:R-:W-:Y:S01]  /*261f0*/  VIADD R15, R3, UR57 ;  /* 0x00000039030f7c36 */ /* 0x000fe20008000000 */
[----:B------:R-:W-:Y:S02]  /*26200*/  WARPGROUP.DEPBAR.LE gsb0, 0x0 ;  /* 0x00008000000079c5 */ /* 0x000fe40000010000 */
[----:B------:R-:W-:-:S06]  /*26210*/  WARPGROUP.ARRIVE ;  /* 0x00000000000079c5 */ /* 0x000fcc0000000000 */
[----:B------:R-:W-:Y:S01]  /*26220*/  QGMMA.64x128x32.F32.E4M3.E4M3 R24, R168, gdesc[UR4], R24, gsb0 ;  /* 0x01e00004a8187df3 */ /* 0x000fe20008000818 */
[----:B------:R-:W-:-:S06]  /*26230*/  ULOP3.LUT UR6, URZ, UR58, URZ, 0x33, !UPT ;  /* 0x0000003a3f067292 */ /* 0x000fcc000f8e333f */
[----:B------:R-:W-:Y:S01]  /*26240*/  VIADD R14, R3, UR6 ;  /* 0x00000006030e7c36 */ /* 0x000fe20008000000 */
[----:B------:R-:W-:Y:S02]  /*26250*/  WARPGROUP.DEPBAR.LE gsb0, 0x0 ;  /* 0x00008000000079c5 */ /* 0x000fe40000010000 */
[----:B------:R-:W0:Y:S01]  /*26260*/  SHFL.IDX PT, R169, R21, RZ, 0x1c1f ;  /* 0x001c1fff15a97589 */ /* 0x000e2200000e0000 */
[----:B------:R1:W-:Y:S06]  /*26270*/  BAR.ARV R12, 0x100 ;  /* 0x0004000c0000751d */ /* 0x0003ec0000002000 */
[----:B------:R2:W-:Y:S02]  /*26280*/  @!P0 SYNCS.ARRIVE.TRANS64.RED.A1T0 RZ, [R0+URZ], RZ ;  /* 0x000000ff00ff89a7 */ /* 0x0005e4000810043f */
[----:B--2---:R-:W-:-:S02]  /*26290*/  IMAD.IADD R0, R20, 0x1, -R195 ;  /* 0x0000000114007824 */ /* 0x004fc400078e0ac3 */
[--C-:B0-----:R-:W-:Y:S02]  /*262a0*/  IMAD.IADD R10, R15, 0x1, R169.reuse ;  /* 0x000000010f0a7824 */ /* 0x101fe400078e02a9 */
        /* <DEDUP_REMOVED lines=14> */
.L_x_1546:
[----:B------:R-:W-:-:S05]  /*26390*/  IMAD.U32 R168, RZ, RZ, UR54 ;  /* 0x00000036ffa87e24 */ /* 0x000fca000f8e00ff */
[----:B------:R-:W-:-:S13]  /*263a0*/  ISETP.NE.AND P1, PT, R168, 0x1, PT ;  /* 0x00000001a800780c */ /* 0x000fda0003f25270 */
[----:B------:R-:W0:Y:S02]  /*263b0*/  @P1 LDC.64 R12, c[0x0][0x9e8] ;  /* 0x00027a00ff0c1b82 */ /* 0x000e240000000a00 */
[----:B0-----:R-:W-:-:S05]  /*263c0*/  @P1 IMAD.HI.U32 R12, R169, R12, RZ ;  /* 0x0000000ca90c1227 */ /* 0x001fca00078e00ff */
[----:B------:R-:W-:-:S07]  /*263d0*/  @P1 SHF.R.U32.HI R169, RZ, R13, R12 ;  /* 0x0000000dffa91219 */ /* 0x000fce000001160c */
.L_x_1547:
[----:B------:R-:W-:Y:S05]  /*263e0*/  BSYNC B0 ;  /* 0x0000000000007941 */ /* 0x000fea0003800000 */
.L_x_1545:
[----:B------:R-:W-:-:S05]  /*263f0*/  IMAD R169, R169, R168, R0 ;  /* 0x000000a8a9a97224 */ /* 0x000fca00078e0200 */
[----:B------:R-:W-:Y:S02]  /*26400*/  VIADDMNMX R10, R169, R168, R10, PT ;  /* 0x000000a8a90a7246 */ /* 0x000fe4000380010a */
[----:B------:R-:W-:-:S07]  /*26410*/  VIMNMX R3, R3, R169, !PT ;  /* 0x000000a903037248 */ /* 0x000fce0007fe0100 */
.L_x_1544:
        /* <DEDUP_REMOVED lines=231> */
[----:B------:R-:W-:Y:S01]  /*27290*/  ISETP.GE.AND P6, PT, R213, 0x1, PT ;  /* 0x00000001d500780c */ /* 0x000fe20003fc6270 */
        /* <DEDUP_REMOVED lines=15> */
.L_x_1550:
[----:B------:R-:W-:-:S05]  /*27390*/  IMAD.U32 R10, RZ, RZ, UR54 ;  /* 0x00000036ff0a7e24 */ /* 0x000fca000f8e00ff */
[----:B------:R-:W-:-:S13]  /*273a0*/  ISETP.NE.AND P6, PT, R10, 0x1, PT ;  /* 0x000000010a00780c */ /* 0x000fda0003fc5270 */
[----:B------:R-:W0:Y:S02]  /*273b0*/  @P6 LDC.64 R12, c[0x0][0x9e8] ;  /* 0x00027a00ff0c6b82 */ /* 0x000e240000000a00 */
[----:B0-----:R-:W-:-:S05]  /*273c0*/  @P6 IMAD.HI.U32 R12, R3, R12, RZ ;  /* 0x0000000c030c6227 */ /* 0x001fca00078e00ff */
[----:B------:R-:W-:-:S07]  /*273d0*/  @P6 SHF.R.U32.HI R3, RZ, R13, R12 ;  /* 0x0000000dff036219 */ /* 0x000fce000001160c */
.L_x_1551:
[----:B------:R-:W-:Y:S05]  /*273e0*/  BSYNC B0 ;  /* 0x0000000000007941 */ /* 0x000fea0003800000 */
.L_x_1549:
[----:B------:R-:W-:-:S05]  /*273f0*/  IMAD R0, R3, R10, R0 ;  /* 0x0000000a03007224 */ /* 0x000fca00078e0200 */
[----:B------:R-:W-:Y:S02]  /*27400*/  VIADDMNMX R15, R0, R10, R15, PT ;  /* 0x0000000a000f7246 */ /* 0x000fe4000380010f */
[----:B------:R-:W-:-:S07]  /*27410*/  VIMNMX R14, R14, R0, !PT ;  /* 0x000000000e0e7248 */ /* 0x000fce0007fe0100 */
.L_x_1548:
        /* <DEDUP_REMOVED lines=97> */
[----:B------:R-:W-:Y:S02]  /*27a30*/  FMNMX.FTZ R10, R101, R0, !PT ;  /* 0x00000000650a7209 */ /* 0x000fe40007810000 */
        /* <DEDUP_REMOVED lines=12> */
[C---:B------:R-:W-:Y:S02]  /*27b00*/  ISETP.LT.OR P3, PT, R15.reuse, 0x91, P3 ;  /* 0x000000910f00780c */ /* 0x040fe40001f61670 */
[C---:B------:R-:W-:Y:S02]  /*27b10*/  ISETP.GT.AND P1, PT, R14.reuse, 0x60, !P1 ;  /* 0x000000600e00780c */ /* 0x040fe40004f24270 */
[----:B------:R-:W-:Y:S02]  /*27b20*/  ISETP.GT.AND P4, PT, R14, 0x91, !P4 ;  /* 0x000000910e00780c */ /* 0x000fe40006784270 */
[----:B------:R-:W-:Y:S02]  /*27b30*/  ISETP.LT.OR P1, PT, R15, 0x61, P1 ;  /* 0x000000610f00780c */ /* 0x000fe40000f21670 */
[----:B0-----:R-:W-:-:S02]  /*27b40*/  FMNMX.FTZ R12, R10, R3, !PT ;  /* 0x000000030a0c7209 */ /* 0x001fc40007810000 */
[----:B------:R-:W-:Y:S02]  /*27b50*/  FSEL R106, R106, -INF , !P1 ;  /* 0xff8000006a6a7808 */ /* 0x000fe40004800000 */
[----:B------:R-:W-:Y:S01]  /*27b60*/  LOP3.LUT P1, RZ, R17, 0x800, RZ, 0xc0, !PT ;  /* 0x0000080011ff7812 */ /* 0x000fe2000782c0ff */
[----:B------:R-:W0:Y:S01]  /*27b70*/  SHFL.BFLY PT, R3, R12, 0x1, 0x1f ;  /* 0x0c201f000c037f89 */ /* 0x000e2200000e0000 */
[----:B------:R-:W-:Y:S02]  /*27b80*/  FSEL R98, R98, -INF , !P3 ;  /* 0xff80000062627808 */ /* 0x000fe40005800000 */
[----:B------:R-:W-:Y:S02]  /*27b90*/  ISETP.GT.AND P1, PT, R14, 0x61, !P1 ;  /* 0x000000610e00780c */ /* 0x000fe40004f24270 */
[C---:B------:R-:W-:Y:S02]  /*27ba0*/  ISETP.LT.OR P4, PT, R15.reuse, 0x92, P4 ;  /* 0x000000920f00780c */ /* 0x040fe40002781670 */
[----:B------:R-:W-:-:S02]  /*27bb0*/  ISETP.LT.OR P1, PT, R15, 0x62, P1 ;  /* 0x000000620f00780c */ /* 0x000fc40000f21670 */
[C---:B------:R-:W-:Y:S02]  /*27bc0*/  ISETP.GT.AND P5, PT, R14.reuse, 0x98, !P5 ;  /* 0x000000980e00780c */ /* 0x040fe40006fa4270 */
        /* <DEDUP_REMOVED lines=8> */
[----:B------:R-:W-:Y:S02]  /*27c50*/  LOP3.LUT P1, RZ, R17, 0x200, RZ, 0xc0, !PT ;  /* 0x0000020011ff7812 */ /* 0x000fe4000782c0ff */
[----:B0-----:R-:W-:Y:S02]  /*27c60*/  FMNMX.FTZ R3, R12, R3, !PT ;  /* 0x000000030c037209 */ /* 0x001fe40007810000 */
[----:B------:R-:W-:-:S02]  /*27c70*/  ISETP.GT.AND P1, PT, R14, 0x69, !P1 ;  /* 0x000000690e00780c */ /* 0x000fc40004f24270 */
[----:B------:R-:W-:Y:S01]  /*27c80*/  ISETP.NE.AND P3, PT, R212, 0x3, PT ;  /* 0x00000003d400780c */ /* 0x000fe20003f65270 */
[----:B------:R-:W-:-:S01]  /*27c90*/  FFMA.FTZ R0, R2, R3, -8 ;  /* 0xc100000002007423 */ /* 0x000fc20000010003 */
        /* <DEDUP_REMOVED lines=58> */
[C---:B------:R-:W-:Y:S02]  /*28040*/  ISETP.GT.AND P1, PT, R14.reuse, RZ, !P6 ;  /* 0x000000ff0e00720c */ /* 0x040fe40007724270 */
        /* <DEDUP_REMOVED lines=8> */
[C-C-:B------:R-:W-:Y:S01]  /*280d0*/  FFMA.FTZ R12, R2.reuse, R169, -R0.reuse ;  /* 0x000000a9020c7223 */ /* 0x140fe20000010800 */
[----:B------:R-:W-:Y:S01]  /*280e0*/  FMNMX.FTZ R169, R155, R128, !PT ;  /* 0x000000809ba97209 */ /* 0x000fe20007810000 */
[C-C-:B------:R-:W-:Y:S01]  /*280f0*/  FFMA.FTZ R152, R2.reuse, R152, -R0.reuse ;  /* 0x0000009802987223 */ /* 0x140fe20000010800 */
[----:B------:R-:W-:-:S01]  /*28100*/  FFMA.FTZ R15, R2, R109, -R0 ;  /* 0x0000006d020f7223 */ /* 0x000fc20000010800 */
[----:B------:R-:W-:Y:S01]  /*28110*/  FSEL R103, R103, -INF , !P2 ;  /* 0xff80000067677808 */ /* 0x000fe20005000000 */
[----:B------:R-:W-:-:S01]  /*28120*/  FFMA.FTZ R156, R2, R112, -R0 ;  /* 0x00000070029c7223 */ /* 0x000fc20000010800 */
        /* <DEDUP_REMOVED lines=10> */
[----:B0-----:R-:W-:-:S01]  /*281d0*/  FFMA.FTZ R152, R2, R108, -R0 ;  /* 0x0000006c02987223 */ /* 0x001fc20000010800 */
        /* <DEDUP_REMOVED lines=73> */
[----:B------:R-:W-:Y:S01]  /*28670*/  FMNMX.FTZ R108, R102, R109, !PT ;  /* 0x0000006d666c7209 */ /* 0x000fe20007810000 */
[C-C-:B------:R-:W-:Y:S01]  /*28680*/  FFMA.FTZ R109, R2.reuse, R113, -R0.reuse ;  /* 0x00000071026d7223 */ /* 0x140fe20000010800 */
[----:B------:R-:W-:-:S02]  /*28690*/  FFMA.FTZ R113, R2, R117, -R0 ;  /* 0x0000007502717223 */ /* 0x000fc40000010800 */
[----:B------:R-:W-:-:S03]  /*286a0*/  FMNMX.FTZ R148, R103, R108, !PT ;  /* 0x0000006c67947209 */ /* 0x000fc60007810000 */
[----:B------:R-:W-:Y:S02]  /*286b0*/  MUFU.EX2 R108, R156 ;  /* 0x0000009c006c7308 */ /* 0x000fe40000000800 */
[----:B------:R-:W0:Y:S06]  /*286c0*/  SHFL.BFLY PT, R169, R148, 0x2, 0x1f ;  /* 0x0c401f0094a97f89 */ /* 0x000e2c00000e0000 */
[----:B------:R-:W-:Y:S08]  /*286d0*/  MUFU.EX2 R145, R145 ;  /* 0x0000009100917308 */ /* 0x000ff00000000800 */
[----:B------:R-:W-:Y:S08]  /*286e0*/  MUFU.EX2 R138, R181 ;  /* 0x000000b5008a7308 */ /* 0x000ff00000000800 */
[----:B------:R-:W-:Y:S01]  /*286f0*/  MUFU.EX2 R149, R149 ;  /* 0x0000009500957308 */ /* 0x000fe20000000800 */
[----:B0-----:R-:W-:-:S02]  /*28700*/  FMNMX.FTZ R169, R148, R169, !PT ;  /* 0x000000a994a97209 */ /* 0x001fc40007810000 */
[----:B------:R-:W-:-:S03]  /*28710*/  FSEL R148, R3, RZ, P1 ;  /* 0x000000ff03947208 */ /* 0x000fc60000800000 */
[----:B------:R-:W0:Y:S02]  /*28720*/  SHFL.BFLY PT, R116, R169, 0x1, 0x1f ;  /* 0x0c201f00a9747f89 */ /* 0x000e2400000e0000 */
[----:B------:R-:W-:Y:S01]  /*28730*/  MUFU.EX2 R140, R183 ;  /* 0x000000b7008c7308 */ /* 0x000fe20000000800 */
[----:B------:R-:W-:-:S04]  /*28740*/  FADD.FTZ R9, -R148, R9 ;  /* 0x0000000994097221 */ /* 0x000fc80000010100 */
[----:B------:R-:W-:-:S03]  /*28750*/  FMUL.FTZ R9, R2, R9 ;  /* 0x0000000902097220 */ /* 0x000fc60000410000 */
[----:B------:R-:W-:Y:S08]  /*28760*/  MUFU.EX2 R121, R121 ;  /* 0x0000007900797308 */ /* 0x000ff00000000800 */
[----:B------:R-:W1:Y:S01]  /*28770*/  MUFU.EX2 R9, R9 ;  /* 0x0000000900097308 */ /* 0x000e620000000800 */
[----:B0-----:R-:W-:-:S07]  /*28780*/  FMNMX.FTZ R0, R169, R116, !PT ;  /* 0x00000074a9007209 */ /* 0x001fce0007810000 */
[----:B------:R-:W-:Y:S01]  /*28790*/  MUFU.EX2 R142, R185 ;  /* 0x000000b9008e7308 */ /* 0x000fe20000000800 */
[----:B------:R-:W-:Y:S01]  /*287a0*/  FSETP.NEU.FTZ.AND P1, PT, R0, -INF , PT ;  /* 0xff8000000000780b */ /* 0x000fe20003f3d000 */
[----:B------:R-:W-:-:S03]  /*287b0*/  FFMA.FTZ R117, R2, R0, -8 ;  /* 0xc100000002757423 */ /* 0x000fc60000010000 */
[----:B------:R-:W-:-:S03]  /*287c0*/  FSEL R160, R0, RZ, P1 ;  /* 0x000000ff00a07208 */ /* 0x000fc60000800000 */
[----:B------:R-:W-:Y:S01]  /*287d0*/  MUFU.EX2 R125, R125 ;  /* 0x0000007d007d7308 */ /* 0x000fe20000000800 */
[----:B------:R-:W-:Y:S01]  /*287e0*/  FSEL R117, R117, RZ, P1 ;  /* 0x000000ff75757208 */ /* 0x000fe20000800000 */
[----:B-1----:R-:W-:Y:S01]  /*287f0*/  FFMA.FTZ R6, R9, R6, R10 ;  /* 0x0000000609067223 */ /* 0x002fe2000001000a */
[----:B------:R-:W-:-:S03]  /*28800*/  FADD.FTZ R7, -R160, R7 ;  /* 0x00000007a0077221 */ /* 0x000fc60000010100 */
[C-C-:B------:R-:W-:Y:S01]  /*28810*/  FFMA.FTZ R116, R2.reuse, R154, -R117.reuse ;  /* 0x0000009a02747223 */ /* 0x140fe20000010875 */
[----:B------:R-:W-:-:S01]  /*28820*/  FFMA.FTZ R155, R2, R155, -R117 ;  /* 0x0000009b029b7223 */ /* 0x000fc20000010875 */
[C---:B------:R-:W-:Y:S01]  /*28830*/  FMUL.FTZ R7, R2.reuse, R7 ;  /* 0x0000000702077220 */ /* 0x040fe20000410000 */
        /* <DEDUP_REMOVED lines=36> */
[----:B-1----:R-:W-:-:S01]  /*28a80*/  FADD.FTZ R147, R155, R160 ;  /* 0x000000a09b937221 */ /* 0x002fc20000010000 */
[----:B------:R-:W-:Y:S01]  /*28a90*/  FADD.FTZ R5, R157, R6 ;  /* 0x000000069d057221 */ /* 0x000fe20000010000 */
[----:B------:R-:W-:-:S01]  /*28aa0*/  FFMA.FTZ R118, R2, R118, -R117 ;  /* 0x0000007602767223 */ /* 0x000fc20000010875 */
[C-C-:B------:R-:W-:Y:S01]  /*28ab0*/  FFMA.FTZ R119, R2.reuse, R119, -R117.reuse ;  /* 0x0000007702777223 */ /* 0x140fe20000010875 */
[----:B------:R-:W-:-:S01]  /*28ac0*/  FFMA.FTZ R90, R2, R90, -R117 ;  /* 0x0000005a025a7223 */ /* 0x000fc20000010875 */
[----:B------:R-:W-:Y:S01]  /*28ad0*/  FADD.FTZ R6, R20, R5 ;  /* 0x0000000514067221 */ /* 0x000fe20000010000 */
[----:B------:R-:W-:-:S01]  /*28ae0*/  FFMA.FTZ R91, R2, R91, -R117 ;  /* 0x0000005b025b7223 */ /* 0x000fc20000010875 */
[----:B------:R-:W1:Y:S01]  /*28af0*/  MUFU.EX2 R152, R152 ;  /* 0x0000009800987308 */ /* 0x000e620000000800 */
[----:B--2---:R-:W-:-:S01]  /*28b00*/  FADD.FTZ R160, R148, R147 ;  /* 0x0000009394a07221 */ /* 0x004fc20000010000 */
        /* <DEDUP_REMOVED lines=10> */
[----:B------:R-:W-:-:S02]  /*28bb0*/  FFMA.FTZ R103, R2, R103, -R117 ;  /* 0x0000006702677223 */ /* 0x000fc40000010875 */
[----:B------:R-:W-:-:S02]  /*28bc0*/  FADD.FTZ R6, R124, R5 ;  /* 0x000000057c067221 */ /* 0x000fc40000010000 */
[----:B------:R-:W0:Y:S01]  /*28bd0*/  MUFU.EX2 R154, R154 ;  /* 0x0000009a009a7308 */ /* 0x000e220000000800 */
[----:B-1----:R-:W-:-:S07]  /*28be0*/  FADD.FTZ R160, R152, R147 ;  /* 0x0000009398a07221 */ /* 0x002fce0000010000 */
[----:B------:R-:W1:Y:S01]  /*28bf0*/  MUFU.EX2 R167, R167 ;  /* 0x000000a700a77308 */ /* 0x000e620000000800 */
[----:B--2---:R-:W-:-:S07]  /*28c00*/  FADD.FTZ R147, R163, R160 ;  /* 0x000000a0a3937221 */ /* 0x004fce0000010000 */
        /* <DEDUP_REMOVED lines=25> */
[----:B------:R-:W-:-:S06]  /*28da0*/  FADD.FTZ R6, R140, R147 ;  /* 0x000000938c067221 */ /* 0x000fcc0000010000 */
[----:B------:R-:W2:Y:S01]  /*28db0*/  MUFU.EX2 R123, R123 ;  /* 0x0000007b007b7308 */ /* 0x000ea20000000800 */
[----:B0-----:R-:W-:-:S07]  /*28dc0*/  FADD.FTZ R5, R150, R5 ;  /* 0x0000000596057221 */ /* 0x001fce0000010000 */
[----:B------:R-:W0:Y:S01]  /*28dd0*/  MUFU.EX2 R126, R126 ;  /* 0x0000007e007e7308 */ /* 0x000e220000000800 */
[----:B-1----:R-:W-:-:S01]  /*28de0*/  FADD.FTZ R160, R122, R5 ;  /* 0x000000057aa07221 */ /* 0x002fc20000010000 */
[----:B------:R-:W-:-:S04]  /*28df0*/  FADD.FTZ R5, R121, R6 ;  /* 0x0000000679057221 */ /* 0x000fc80000010000 */
[----:B------:R-:W-:Y:S02]  /*28e00*/  FADD.FTZ R6, R142, R5 ;  /* 0x000000058e067221 */ /* 0x000fe40000010000 */
[----:B------:R-:W1:Y:S01]  /*28e10*/  MUFU.EX2 R127, R127 ;  /* 0x0000007f007f7308 */ /* 0x000e620000000800 */
[----:B--2---:R-:W-:-:S01]  /*28e20*/  FADD.FTZ R147, R123, R160 ;  /* 0x000000a07b937221 */ /* 0x004fc20000010000 */
[----:B------:R-:W-:-:S06]  /*28e30*/  FADD.FTZ R5, R125, R6 ;  /* 0x000000067d057221 */ /* 0x000fcc0000010000 */
        /* <DEDUP_REMOVED lines=78> */
[----:B--2---:R-:W-:-:S03]  /*29320*/  FADD.FTZ R6, R101, R6 ;  /* 0x0000000665067221 */ /* 0x004fc60000010000 */
[----:B0-----:R-:W-:Y:S01]  /*29330*/  FADD.FTZ R5, R103, R160 ;  /* 0x000000a067057221 */ /* 0x001fe20000010000 */
[----:B------:R-:W-:Y:S06]  /*29340*/  @!P3 BRA `(.L_x_1552) ;  /* 0x000000000004b947 */ /* 0x000fec0003800000 */
[----:B------:R-:W-:Y:S01]  /*29350*/  BPT.TRAP 0x1 ;  /* 0x000000040000795c */ /* 0x000fe20000300000 */
.L_x_1552:
        /* <DEDUP_REMOVED lines=19> */
[----:B------:R-:W-:Y:S01]  /*29490*/  FMUL.FTZ R36, R36, R9 ;  /* 0x0000000924247220 */ /* 0x000fe20000410000 */
        /* <DEDUP_REMOVED lines=95> */
[----:B------:R-:W-:Y:S06]  /*29a90*/  @P1 BRA `(.L_x_1553) ;  /* 0xffffffb0005c1947 */ /* 0x000fec000383ffff */
[----:B------:R-:W-:-:S07]  /*29aa0*/  IMAD.MOV.U32 R189, RZ, RZ, R11 ;  /* 0x000000ffffbd7224 */ /* 0x000fce00078e000b */
.L_x_1534:
[----:B------:R-:W-:Y:S01]  /*29ab0*/  ISETP.NE.AND P1, PT, R212, 0x3, PT ;  /* 0x00000003d400780c */ /* 0x000fe20003f25270 */
[----:B------:R-:W-:Y:S05]  /*29ac0*/  WARPSYNC.ALL ;  /* 0x0000000000007948 */ /* 0x000fea0003800000 */
[----:B------:R-:W-:Y:S07]  /*29ad0*/  BAR.ARV 0x8, 0x180 ;  /* 0x0206000000007b1d */ /* 0x000fee0000002000 */
[----:B------:R-:W-:Y:S05]  /*29ae0*/  @!P1 BRA `(.L_x_1554) ;  /* 0x0000000000049947 */ /* 0x000fea0003800000 */
[----:B------:R-:W-:Y:S01]  /*29af0*/  BPT.TRAP 0x1 ;  /* 0x000000040000795c */ /* 0x000fe20000300000 */
.L_x_1554:
[----:B------:R-:W-:Y:S01]  /*29b00*/  IMAD R15, R189, 0x8, R16 ;  /* 0x00000008bd0f7824 */ /* 0x000fe200078e0210 */
[----:B------:R-:W-:-:S04]  /*29b10*/  SHF.L.U32 R4, R188, 0x1f, RZ ;  /* 0x0000001fbc047819 */ /* 0x000fc800000006ff */
[----:B------:R0:W1:Y:S01]  /*29b20*/  SYNCS.PHASECHK.TRANS64.TRYWAIT P0, [R15+URZ+0x29850], R4 ;  /* 0x029850040f0075a7 */ /* 0x000062000800017f */
[----:B------:R-:W-:Y:S05]  /*29b30*/  @!P1 BRA `(.L_x_1555) ;  /* 0x0000000000049947 */ /* 0x000fea0003800000 */
[----:B------:R-:W-:Y:S01]  /*29b40*/  BPT.TRAP 0x1 ;  /* 0x000000040000795c */ /* 0x000fe20000300000 */
.L_x_1555:
[----:B------:R-:W-:-:S05]  /*29b50*/  VIADD R16, R16, 0x400 ;  /* 0x0000040010107836 */ /* 0x000fca0000000000 */
[----:B------:R-:W-:-:S04]  /*29b60*/  SHF.R.U32.HI R16, RZ, 0x4, R16 ;  /* 0x00000004ff107819 */ /* 0x000fc80000011610 */
[----:B------:R-:W-:-:S04]  /*29b70*/  LOP3.LUT R16, R16, 0x3fff, RZ, 0xc0, !PT ;  /* 0x00003fff10107812 */ /* 0x000fc800078ec0ff */
[----:B------:R-:W-:Y:S01]  /*29b80*/  LOP3.LUT R16, R16, 0x10000, RZ, 0xfc, !PT ;  /* 0x0001000010107812 */ /* 0x000fe200078efcff */
[----:B-1----:R-:W-:Y:S06]  /*29b90*/  @P0 BRA `(.L_x_1556) ;  /* 0x0000000000080947 */ /* 0x002fec0003800000 */
[----:B------:R-:W1:Y:S02]  /*29ba0*/  SYNCS.PHASECHK.TRANS64.TRYWAIT P0, [R15+URZ+0x29850], R4 ;  /* 0x029850040f0075a7 */ /* 0x000e64000800017f */
[----:B-1----:R-:W-:Y:S05]  /*29bb0*/  @!P0 BRA `(.L_x_1557) ;  /* 0x000000d0008c8947 */ /* 0x002fea0003800000 */
.L_x_1556:
        /* <DEDUP_REMOVED lines=12> */
[----:B------:R-:W-:-:S07]  /*29c80*/  ISETP.NE.AND.EX P0, PT, RZ, UR5, PT, P0 ;  /* 0x00000005ff007c0c */ /* 0x000fce000bf05300 */
[----:B------:R-:W-:Y:S01]  /*29c90*/  QGMMA.64x128x32.F32.E4M3.E4M3 R24, R184, gdesc[UR4], R24, gsb0 ;  /* 0x01e00004b8187df3 */ /* 0x000fe20008000818 */
[----:B------:R-:W-:Y:S02]  /*29ca0*/  R2UR UR6, R10 ;  /* 0x000000000a0672ca */ /* 0x000fe400000e0000 */
[----:B------:R-:W-:-:S03]  /*29cb0*/  R2UR UR7, R11 ;  /* 0x000000000b0772ca */ /* 0x000fc600000e0000 */
[----:B------:R-:W0:Y:S01]  /*29cc0*/  @P0 LDC.64 R10, c[0x0][0x9c8] ;  /* 0x00027200ff0a0b82 */ /* 0x000e220000000a00 */
[----:B------:R-:W-:-:S07]  /*29cd0*/  @P0 SHF.R.S32.HI R7, RZ, 0x1f, R215 ;  /* 0x0000001fff070819 */ /* 0x000fce00000114d7 */
        /* <DEDUP_REMOVED lines=25> */
[----:B------:R-:W1:Y:S04]  /*29e70*/  SHFL.BFLY PT, R7, R6, 0x2, 0x1f ;  /* 0x0c401f0006077f89 */ /* 0x000e6800000e0000 */
[----:B------:R-:W3:Y:S01]  /*29e80*/  SHFL.BFLY PT, R10, R5, 0x2, 0x1f ;  /* 0x0c401f00050a7f89 */ /* 0x000ee200000e0000 */
[----:B------:R-:W-:-:S02]  /*29e90*/  WARPGROUP.DEPBAR.LE gsb0, 0x0 ;  /* 0x00008000000079c5 */ /* 0x000fc40000010000 */
[----:B------:R-:W-:-:S06]  /*29ea0*/  WARPGROUP.ARRIVE ;  /* 0x00000000000079c5 */ /* 0x000fcc0000000000 */
[----:B------:R-:W-:Y:S01]  /*29eb0*/  QGMMA.64x128x32.F32.E4M3.E4M3 R24, R172, gdesc[UR4], R24, gsb0 ;  /* 0x01e00004ac187df3 */ /* 0x000fe20008000818 */
[----:B------:R-:W-:Y:S02]  /*29ec0*/  R2UR UR6, R8 ;  /* 0x00000000080672ca */ /* 0x000fe400000e0000 */
[----:B------:R-:W-:Y:S01]  /*29ed0*/  R2UR UR7, R9 ;  /* 0x00000000090772ca */ /* 0x000fe200000e0000 */
[----:B-1----:R-:W-:-:S01]  /*29ee0*/  FADD.FTZ R7, R7, R6 ;  /* 0x0000000607077221 */ /* 0x002fc20000010000 */
[----:B---3--:R-:W-:-:S04]  /*29ef0*/  FADD.FTZ R10, R10, R5 ;  /* 0x000000050a0a7221 */ /* 0x008fc80000010000 */
[----:B------:R-:W1:Y:S04]  /*29f00*/  SHFL.BFLY PT, R8, R7, 0x1, 0x1f ;  /* 0x0c201f0007087f89 */ /* 0x000e6800000e0000 */
[----:B------:R-:W0:Y:S01]  /*29f10*/  SHFL.BFLY PT, R9, R10, 0x1, 0x1f ;  /* 0x0c201f000a097f89 */ /* 0x000e2200000e0000 */
        /* <DEDUP_REMOVED lines=14> */
[----:B------:R-:W0:Y:S01]  /*2a000*/  @P1 MUFU.LG2 R7, R13 ;  /* 0x0000000d00071308 */ /* 0x000e220000000c00 */
[----:B------:R-:W-:-:S07]  /*2a010*/  ISETP.NE.AND P3, PT, R212, 0x3, PT ;  /* 0x00000003d400780c */ /* 0x000fce0003f65270 */
        /* <DEDUP_REMOVED lines=15> */
.L_x_1558:
[----:B------:R-:W-:Y:S02]  /*2a110*/  VIADD R2, R15, 0x29860 ;  /* 0x000298600f027836 */ /* 0x000fe40000000000 */
[-C--:B------:R-:W-:Y:S01]  /*2a120*/  FMUL.FTZ R93, R44, R5.reuse ;  /* 0x000000052c5d7220 */ /* 0x080fe20000410000 */
[----:B------:R-:W-:Y:S02]  /*2a130*/  IMAD.U32 R3, RZ, RZ, UR37 ;  /* 0x00000025ff037e24 */ /* 0x000fe4000f8e00ff */
[-C--:B------:R-:W-:Y:S01]  /*2a140*/  FMUL.FTZ R94, R40, R5.reuse ;  /* 0x00000005285e7220 */ /* 0x080fe20000410000 */
        /* <DEDUP_REMOVED lines=71> */
.L_x_1446:
        /* <DEDUP_REMOVED lines=9> */
[----:B------:R0:W2:Y:S01]  /*2a650*/  LDS.128 R212, [R16+0x298d0] ;  /* 0x0298d00010d47984 */ /* 0x0000a20000000c00 */
[----:B------:R-:W-:Y:S06]  /*2a660*/  BAR.ARV 0x4, 0x180 ;  /* 0x0106000000007b1d */ /* 0x000fec0000002000 */
[----:B------:R-:W-:Y:S05]  /*2a670*/  @P0 BRA `(.L_x_1560) ;  /* 0x0000003000440947 */ /* 0x000fea0003800000 */
[----:B------:R-:W3:Y:S01]  /*2a680*/  LDL R10, [R1+0x18] ;  /* 0x00001800010a7983 */ /* 0x000ee20000100800 */
[----:B------:R-:W-:Y:S01]  /*2a690*/  ULDC.64 UR4, c[0x4][0x40] ;  /* 0x0100100000047ab9 */ /* 0x000fe20000000a00 */
[----:B------:R-:W0:Y:S01]  /*2a6a0*/  S2R R14, SR_TID.X ;  /* 0x00000000000e7919 */ /* 0x000e220000002100 */
[----:B------:R-:W4:Y:S01]  /*2a6b0*/  S2R R13, SR_SWINHI ;  /* 0x00000000000d7919 */ /* 0x000f220000002f00 */
[----:B0-----:R-:W-:-:S05]  /*2a6c0*/  IMAD.SHL.U32 R2, R14, 0x4, RZ ;  /* 0x000000040e027824 */ /* 0x001fca00078e00ff */
[----:B------:R-:W-:-:S04]  /*2a6d0*/  LOP3.LUT R2, R2, 0xc, RZ, 0xc0, !PT ;  /* 0x0000000c02027812 */ /* 0x000fc800078ec0ff */
[----:B------:R-:W-:Y:S02]  /*2a6e0*/  IADD3 R4, P0, R2, UR4, RZ ;  /* 0x0000000402047c10 */ /* 0x000fe4000ff1e0ff */
[----:B------:R-:W-:Y:S02]  /*2a6f0*/  MOV R58, R16 ;  /* 0x00000010003a7202 */ /* 0x000fe40000000f00 */
[----:B----4-:R-:W-:Y:S01]  /*2a700*/  MOV R59, R13 ;  /* 0x0000000d003b7202 */ /* 0x010fe20000000f00 */
[----:B------:R-:W-:Y:S01]  /*2a710*/  IMAD.X R5, RZ, RZ, UR5, P0 ;  /* 0x00000005ff057e24 */ /* 0x000fe200080e06ff */
[----:B------:R-:W-:-:S04]  /*2a720*/  LOP3.LUT P0, R2, R14, 0x3, RZ, 0xc0, !PT ;  /* 0x000000030e027812 */ /* 0x000fc8000780c0ff */
[----:B------:R-:W-:Y:S01]  /*2a730*/  ISETP.EQ.OR P0, PT, R2, 0x3, !P0 ;  /* 0x000000030200780c */ /* 0x000fe20004702670 */
[----:B------:R0:W5:Y:S03]  /*2a740*/  LDG.E.CONSTANT R7, desc[UR60][R4.64] ;  /* 0x0000003c04077981 */ /* 0x000166000c1e9900 */
[----:B------:R-:W-:Y:S02]  /*2a750*/  SEL R86, R0, R11, P0 ;  /* 0x0000000b00567207 */ /* 0x000fe40000000000 */
[----:B------:R-:W-:Y:S02]  /*2a760*/  SEL R0, R11, R0, P0 ;  /* 0x000000000b007207 */ /* 0x000fe40000000000 */
[----:B------:R-:W-:Y:S02]  /*2a770*/  SEL R13, R28, R29, P0 ;  /* 0x0000001d1c0d7207 */ /* 0x000fe40000000000 */
[----:B------:R-:W-:Y:S01]  /*2a780*/  SEL R2, R29, R28, P0 ;  /* 0x0000001c1d027207 */ /* 0x000fe20000000000 */
[----:B------:R-:W-:Y:S01]  /*2a790*/  UMOV UR4, 0xffffffff ;  /* 0xffffffff00047882 */ /* 0x000fe20000000000 */
[----:B---3--:R-:W-:-:S03]  /*2a7a0*/  IMAD.WIDE R34, R10, 0x2, R58 ;  /* 0x000000020a227825 */ /* 0x008fc600078e023a */
[C---:B------:R-:W-:Y:S02]  /*2a7b0*/  IADD3 R33, P5, R34.reuse, 0x4060, RZ ;  /* 0x0000406022217810 */ /* 0x040fe40007fbe0ff */
[C---:B------:R-:W-:Y:S02]  /*2a7c0*/  IADD3 R31, P1, R34.reuse, 0x4040, RZ ;  /* 0x00004040221f7810 */ /* 0x040fe40007f3e0ff */
[----:B------:R-:W-:Y:S02]  /*2a7d0*/  IADD3 R11, P2, R34, 0x4020, RZ ;  /* 0x00004020220b7810 */ /* 0x000fe40007f5e0ff */
[----:B------:R-:W-:Y:S02]  /*2a7e0*/  LOP3.LUT R32, R33, 0x380, RZ, 0xc0, !PT ;  /* 0x0000038021207812 */ /* 0x000fe400078ec0ff */
[----:B------:R-:W-:Y:S02]  /*2a7f0*/  LOP3.LUT R30, R31, 0x380, RZ, 0xc0, !PT ;  /* 0x000003801f1e7812 */ /* 0x000fe400078ec0ff */
[----:B0-----:R-:W-:-:S02]  /*2a800*/  LOP3.LUT R4, R11, 0x380, RZ, 0xc0, !PT ;  /* 0x000003800b047812 */ /* 0x001fc400078ec0ff */
[----:B------:R-:W-:Y:S02]  /*2a810*/  IADD3 R5, P3, R34, 0x4000, RZ ;  /* 0x0000400022057810 */ /* 0x000fe40007f7e0ff */
[----:B------:R-:W-:Y:S02]  /*2a820*/  SHF.R.U64 R32, R32, 0x3, RZ ;  /* 0x0000000320207819 */ /* 0x000fe400000012ff */
[----:B------:R-:W-:Y:S02]  /*2a830*/  SHF.R.U64 R30, R30, 0x3, RZ ;  /* 0x000000031e1e7819 */ /* 0x000fe400000012ff */
[----:B------:R-:W-:Y:S02]  /*2a840*/  SHF.R.U64 R28, R4, 0x3, RZ ;  /* 0x00000003041c7819 */ /* 0x000fe400000012ff */
[----:B------:R-:W-:Y:S02]  /*2a850*/  LOP3.LUT R20, R5, 0x380, RZ, 0xc0, !PT ;  /* 0x0000038005147812 */ /* 0x000fe400078ec0ff */
[----:B------:R-:W-:Y:S01]  /*2a860*/  LOP3.LUT R32, R32, R33, RZ, 0x3c, !PT ;  /* 0x0000002120207212 */ /* 0x000fe200078e3cff */
[--C-:B------:R-:W-:Y:S01]  /*2a870*/  IMAD.X R33, RZ, RZ, R35.reuse, P5 ;  /* 0x000000ffff217224 */ /* 0x100fe200028e0623 */
[----:B------:R-:W-:Y:S01]  /*2a880*/  LOP3.LUT R30, R30, R31, RZ, 0x3c, !PT ;  /* 0x0000001f1e1e7212 */ /* 0x000fe200078e3cff */
[----:B------:R-:W-:Y:S01]  /*2a890*/  IMAD.X R31, RZ, RZ, R35, P1 ;  /* 0x000000ffff1f7224 */ /* 0x000fe200008e0623 */
[----:B------:R-:W-:-:S02]  /*2a8a0*/  LOP3.LUT R28, R28, R11, RZ, 0x3c, !PT ;  /* 0x0000000b1c1c7212 */ /* 0x000fc400078e3cff */
[----:B------:R-:W-:Y:S02]  /*2a8b0*/  SHF.R.U64 R20, R20, 0x3, RZ ;  /* 0x0000000314147819 */ /* 0x000fe400000012ff */
[C---:B------:R-:W-:Y:S02]  /*2a8c0*/  IADD3 R21, P4, R34.reuse, 0x60, RZ ;  /* 0x0000006022157810 */ /* 0x040fe40007f9e0ff */
[C---:B------:R-:W-:Y:S02]  /*2a8d0*/  IADD3 R15, P5, R34.reuse, 0x40, RZ ;  /* 0x00000040220f7810 */ /* 0x040fe40007fbe0ff */
[----:B------:R-:W-:Y:S02]  /*2a8e0*/  IADD3 R11, P1, R34, 0x20, RZ ;  /* 0x00000020220b7810 */ /* 0x000fe40007f3e0ff */
[----:B------:R-:W-:Y:S02]  /*2a8f0*/  LOP3.LUT R20, R20, R5, RZ, 0x3c, !PT ;  /* 0x0000000514147212 */ /* 0x000fe400078e3cff */
[----:B------:R-:W-:-:S02]  /*2a900*/  LOP3.LUT R14, R21, 0x380, RZ, 0xc0, !PT ;  /* 0x00000380150e7812 */ /* 0x000fc400078ec0ff */
[----:B------:R-:W-:Y:S02]  /*2a910*/  LOP3.LUT R10, R15, 0x380, RZ, 0xc0, !PT ;  /* 0x000003800f0a7812 */ /* 0x000fe400078ec0ff */
[----:B------:R-:W-:Y:S02]  /*2a920*/  LOP3.LUT R4, R11, 0x380, RZ, 0xc0, !PT ;  /* 0x000003800b047812 */ /* 0x000fe400078ec0ff */
[----:B------:R-:W-:Y:S02]  /*2a930*/  LOP3.LUT R5, R34, 0x380, RZ, 0xc0, !PT ;  /* 0x0000038022057812 */ /* 0x000fe400078ec0ff */
[----:B------:R-:W-:Y:S02]  /*2a940*/  SHF.R.U64 R14, R14, 0x3, RZ ;  /* 0x000000030e0e7819 */ /* 0x000fe400000012ff */
[----:B------:R-:W-:Y:S02]  /*2a950*/  SHF.R.U64 R10, R10, 0x3, RZ ;  /* 0x000000030a0a7819 */ /* 0x000fe400000012ff */
[----:B------:R-:W-:-:S02]  /*2a960*/  SHF.R.U64 R4, R4, 0x3, RZ ;  /* 0x0000000304047819 */ /* 0x000fc400000012ff */
[----:B------:R-:W-:Y:S01]  /*2a970*/  SHF.R.U64 R5, R5, 0x3, RZ ;  /* 0x0000000305057819 */ /* 0x000fe200000012ff */
        /* <DEDUP_REMOVED lines=9> */
[----:B------:R-:W-:-:S02]  /*2aa10*/  MOV R87, R32 ;  /* 0x0000002000577202 */ /* 0x000fc40000000f00 */
[----:B------:R-:W-:Y:S02]  /*2aa20*/  MOV R101, R34 ;  /* 0x0000002200657202 */ /* 0x000fe40000000f00 */
[----:B------:R-:W-:Y:S02]  /*2aa30*/  MOV R85, R30 ;  /* 0x0000001e00557202 */ /* 0x000fe40000000f00 */
[----:B------:R-:W-:Y:S02]  /*2aa40*/  MOV R83, R28 ;  /* 0x0000001c00537202 */ /* 0x000fe40000000f00 */
[----:B------:R-:W-:Y:S02]  /*2aa50*/  MOV R81, R20 ;  /* 0x0000001400517202 */ /* 0x000fe40000000f00 */
[----:B------:R-:W-:Y:S02]  /*2aa60*/  MOV R99, R14 ;  /* 0x0000000e00637202 */ /* 0x000fe40000000f00 */
[----:B------:R-:W-:-:S02]  /*2aa70*/  MOV R97, R10 ;  /* 0x0000000a00617202 */ /* 0x000fc40000000f00 */
[----:B------:R-:W-:Y:S01]  /*2aa80*/  MOV R95, R4 ;  /* 0x00000004005f7202 */ /* 0x000fe20000000f00 */
[----:B------:R-:W-:Y:S06]  /*2aa90*/  BRA.DIV UR4, `(.L_x_1561) ;  /* 0x000000c204e87947 */ /* 0x000fec000b800000 */
[----:B------:R-:W-:Y:S01]  /*2aaa0*/  SEL R104, R44, R69, P0 ;  /* 0x000000452c687207 */ /* 0x000fe20000000000 */
[----:B-----5:R-:W-:Y:S01]  /*2aab0*/  SHFL.IDX PT, R21, R13, R7, 0x1c1f ;  /* 0x001c1f070d157589 */ /* 0x020fe200000e0000 */
[----:B------:R-:W-:Y:S02]  /*2aac0*/  SEL R46, R69, R44, P0 ;  /* 0x0000002c452e7207 */ /* 0x000fe40000000000 */
[----:B------:R-:W-:Y:S01]  /*2aad0*/  SEL R106, R72, R73, P0 ;  /* 0x00000049486a7207 */ /* 0x000fe20000000000 */
[----:B------:R-:W-:Y:S01]  /*2aae0*/  SHFL.IDX PT, R86, R86, R7, 0x1c1f ;  /* 0x001c1f0756567589 */ /* 0x000fe200000e0000 */
[----:B------:R-:W-:Y:S02]  /*2aaf0*/  SEL R128, R41, R108, P0 ;  /* 0x0000006c29807207 */ /* 0x000fe40000000000 */
[----:B------:R-:W-:Y:S02]  /*2ab00*/  SEL R122, R37, R124, P0 ;  /* 0x0000007c257a7207 */ /* 0x000fe40000000000 */
[----:B------:R-:W-:-:S02]  /*2ab10*/  SEL R70, R124, R37, P0 ;  /* 0x000000257c467207 */ /* 0x000fc40000000000 */
[----:B------:R-:W-:Y:S01]  /*2ab20*/  SEL R98, R48, R103, P0 ;  /* 0x0000006730627207 */ /* 0x000fe20000000000 */
[----:B------:R-:W-:Y:S01]  /*2ab30*/  SHFL.IDX PT, R69, R122, R7, 0x1c1f ;  /* 0x001c1f077a457589 */ /* 0x000fe200000e0000 */
[----:B------:R-:W-:Y:S02]  /*2ab40*/  SEL R36, R103, R48, P0 ;  /* 0x0000003067247207 */ /* 0x000fe40000000000 */
[----:B------:R-:W-:Y:S01]  /*2ab50*/  SEL R44, R73, R72, P0 ;  /* 0x00000048492c7207 */ /* 0x000fe20000000000 */
[----:B------:R-:W-:Y:S01]  /*2ab60*/  SHFL.IDX PT, R31, R98, R7, 0x1c1f ;  /* 0x001c1f07621f7589 */ /* 0x000fe200000e0000 */
[----:B------:R-:W-:Y:S02]  /*2ab70*/  SEL R130, R76, R77, P0 ;  /* 0x0000004d4c827207 */ /* 0x000fe40000000000 */
[----:B------:R-:W-:Y:S02]  /*2ab80*/  SEL R84, R77, R76, P0 ;  /* 0x0000004c4d547207 */ /* 0x000fe40000000000 */
[----:B------:R-:W-:-:S02]  /*2ab90*/  SEL R108, R108, R41, P0 ;  /* 0x000000296c6c7207 */ /* 0x000fc40000000000 */
[----:B------:R-:W-:Y:S02]  /*2aba0*/  SEL R126, R109, R112, P0 ;  /* 0x000000706d7e7207 */ /* 0x000fe40000000000 */
[----:B------:R-:W-:Y:S02]  /*2abb0*/  SEL R124, R79, R116, P0 ;  /* 0x000000744f7c7207 */ /* 0x000fe40000000000 */
[----:B------:R-:W-:Y:S02]  /*2abc0*/  LOP3.LUT R5, R7, 0x2, RZ, 0x3c, !PT ;  /* 0x0000000207057812 */ /* 0x000fe400078e3cff */
[----:B------:R-:W-:Y:S01]  /*2abd0*/  SEL R132, R102, R61, P0 ;  /* 0x0000003d66847207 */ /* 0x000fe20000000000 */
        /* <DEDUP_REMOVED lines=18> */
[----:B------:R-:W3:Y:S01]  /*2ad00*/  SHFL.IDX PT, R57, R128, R7, 0x1c1f ;  /* 0x001c1f0780397589 */ /* 0x000ee200000e0000 */
        /* <DEDUP_REMOVED lines=29> */
[----:B------:R-:W4:Y:S01]  /*2aee0*/  SHFL.IDX PT, R114, R42, R5, 0x1c1f ;  /* 0x001c1f052a727589 */ /* 0x000f2200000e0000 */
        /* <DEDUP_REMOVED lines=8> */
[----:B------:R-:W1:Y:S01]  /*2af70*/  SHFL.IDX PT, R63, R126, R7, 0x1c1f ;  /* 0x001c1f077e3f7589 */ /* 0x000e6200000e0000 */
[----:B------:R-:W-:-:S02]  /*2af80*/  SEL R26, R26, R39, P0 ;  /* 0x000000271a1a7207 */ /* 0x000fc40000000000 */
[----:B------:R-:W-:Y:S01]  /*2af90*/  SEL R4, R6, R45, P0 ;  /* 0x0000002d06047207 */ /* 0x000fe20000000000 */
[----:B------:R-:W2:Y:S01]  /*2afa0*/  SHFL.IDX PT, R104, R40, R5, 0x1c1f ;  /* 0x001c1f0528687589 */ /* 0x000ea200000e0000 */
[----:B------:R-:W-:Y:S02]  /*2afb0*/  SEL R52, R51, R52, P0 ;  /* 0x0000003433347207 */ /* 0x000fe40000000000 */
[----:B------:R-:W-:Y:S01]  /*2afc0*/  SEL R24, R75, R24, P0 ;  /* 0x000000184b187207 */ /* 0x000fe20000000000 */
[----:B------:R-:W-:Y:S01]  /*2afd0*/  SHFL.IDX PT, R77, R56, R5, 0x1c1f ;  /* 0x001c1f05384d7589 */ /* 0x000fe200000e0000 */
[----:B------:R-:W-:Y:S02]  /*2afe0*/  SEL R6, R45, R6, P0 ;  /* 0x000000062d067207 */ /* 0x000fe40000000000 */
[----:B------:R-:W-:Y:S01]  /*2aff0*/  SEL R10, R43, R8, P0 ;  /* 0x000000082b0a7207 */ /* 0x000fe20000000000 */
[----:B------:R-:W2:Y:S01]  /*2b000*/  SHFL.IDX PT, R45, R132, R7, 0x1c1f ;  /* 0x001c1f07842d7589 */ /* 0x000ea200000e0000 */
[----:B------:R-:W-:-:S02]  /*2b010*/  SEL R8, R8, R43, P0 ;  /* 0x0000002b08087207 */ /* 0x000fc40000000000 */
[----:B0-----:R-:W-:Y:S01]  /*2b020*/  SEL R3, R21, R2, P0 ;  /* 0x0000000215037207 */ /* 0x001fe20000000000 */
[----:B------:R-:W-:Y:S01]  /*2b030*/  SHFL.IDX PT, R75, R60, R5, 0x1c1f ;  /* 0x001c1f053c4b7589 */ /* 0x000fe200000e0000 */
[----:B---3--:R-:W-:Y:S02]  /*2b040*/  SEL R103, R57, R108, P0 ;  /* 0x0000006c39677207 */ /* 0x008fe40000000000 */
[----:B------:R-:W-:Y:S01]  /*2b050*/  SEL R105, R108, R57, P0 ;  /* 0x000000396c697207 */ /* 0x000fe20000000000 */
[----:B------:R-:W0:Y:S01]  /*2b060*/  SHFL.IDX PT, R28, R28, R5, 0x1c1f ;  /* 0x001c1f051c1c7589 */ /* 0x000e2200000e0000 */
[----:B------:R-:W-:Y:S02]  /*2b070*/  SEL R21, R2, R21, P0 ;  /* 0x0000001502157207 */ /* 0x000fe40000000000 */
[----:B----4-:R-:W-:Y:S01]  /*2b080*/  SEL R48, R114, R65, P0 ;  /* 0x0000004172307207 */ /* 0x010fe20000000000 */
[----:B------:R-:W-:Y:S01]  /*2b090*/  SHFL.IDX PT, R27, R136, R7, 0x1c1f ;  /* 0x001c1f07881b7589 */ /* 0x000fe200000e0000 */
[----:B-1----:R-:W-:-:S02]  /*2b0a0*/  SEL R107, R63, R112, P0 ;  /* 0x000000703f6b7207 */ /* 0x002fc40000000000 */
[----:B------:R-:W-:Y:S01]  /*2b0b0*/  SEL R109, R112, R63, P0 ;  /* 0x0000003f706d7207 */ /* 0x000fe20000000000 */
[----:B------:R-:W-:Y:S01]  /*2b0c0*/  SHFL.IDX PT, R37, R134, R7, 0x1c1f ;  /* 0x001c1f0786257589 */ /* 0x000fe200000e0000 */
[----:B------:R-:W-:Y:S02]  /*2b0d0*/  SEL R57, R116, R67, P0 ;  /* 0x0000004374397207 */ /* 0x000fe40000000000 */
[----:B------:R-:W-:Y:S01]  /*2b0e0*/  SEL R62, R73, R76, P0 ;  /* 0x0000004c493e7207 */ /* 0x000fe20000000000 */
[----:B------:R-:W-:Y:S01]  /*2b0f0*/  SHFL.IDX PT, R41, R118, R7, 0x1c1f ;  /* 0x001c1f0776297589 */ /* 0x000fe200000e0000 */
[----:B--2---:R-:W-:-:S03]  /*2b100*/  SEL R2, R104, R35, P0 ;  /* 0x0000002368027207 */ /* 0x004fc60000000000 */
[----:B------:R-:W-:Y:S01]  /*2b110*/  SHFL.IDX PT, R33, R100, R7, 0x1c1f ;  /* 0x001c1f0764217589 */ /* 0x000fe200000e0000 */
[----:B------:R-:W-:Y:S02]  /*2b120*/  SEL R43, R45, R82, P0 ;  /* 0x000000522d2b7207 */ /* 0x000fe40000000000 */
[----:B------:R-:W-:Y:S01]  /*2b130*/  SEL R45, R82, R45, P0 ;  /* 0x0000002d522d7207 */ /* 0x000fe20000000000 */
[----:B------:R-:W-:Y:S04]  /*2b140*/  SHFL.IDX PT, R53, R130, R7, 0x1c1f ;  /* 0x001c1f0782357589 */ /* 0x000fe800000e0000 */
[----:B------:R-:W-:Y:S01]  /*2b150*/  SHFL.IDX PT, R68, R68, R7, 0x1c1f ;  /* 0x001c1f0744447589 */ /* 0x000fe200000e0000 */
[----:B0-----:R-:W-:-:S03]  /*2b160*/  SEL R112, R28, R115, P0 ;  /* 0x000000731c707207 */ /* 0x001fc60000000000 */
[----:B------:R0:W-:Y:S04]  /*2b170*/  SHFL.IDX PT, R113, R64, R7, 0x1c1f ;  /* 0x001c1f0740717589 */ /* 0x0001e800000e0000 */
[----:B------:R-:W-:Y:S04]  /*2b180*/  SHFL.IDX PT, R34, R34, R7, 0x1c1f ;  /* 0x001c1f0722227589 */ /* 0x000fe800000e0000 */
[----:B------:R-:W1:Y:S01]  /*2b190*/  SHFL.IDX PT, R9, R0, R5, 0x1c1f ;  /* 0x001c1f0500097589 */ /* 0x000e6200000e0000 */
[----:B0-----:R-:W-:-:S03]  /*2b1a0*/  SEL R64, R72, R77, P0 ;  /* 0x0000004d48407207 */ /* 0x001fc60000000000 */
[----:B------:R-:W-:Y:S04]  /*2b1b0*/  SHFL.IDX PT, R80, R80, R5, 0x1c1f ;  /* 0x001c1f0550507589 */ /* 0x000fe800000e0000 */
[----:B------:R-:W0:Y:S04]  /*2b1c0*/  SHFL.IDX PT, R92, R92, R5, 0x1c1f ;  /* 0x001c1f055c5c7589 */ /* 0x000e2800000e0000 */
[----:B------:R-:W2:Y:S04]  /*2b1d0*/  SHFL.IDX PT, R96, R96, R5, 0x1c1f ;  /* 0x001c1f0560607589 */ /* 0x000ea800000e0000 */
[----:B------:R3:W4:Y:S04]  /*2b1e0*/  SHFL.IDX PT, R102, R46, R5, 0x1c1f ;  /* 0x001c1f052e667589 */ /* 0x00072800000e0000 */
[----:B------:R-:W4:Y:S04]  /*2b1f0*/  SHFL.IDX PT, R84, R84, R5, 0x1c1f ;  /* 0x001c1f0554547589 */ /* 0x000f2800000e0000 */
[----:B------:R0:W4:Y:S01]  /*2b200*/  SHFL.IDX PT, R110, R50, R5, 0x1c1f ;  /* 0x001c1f05326e7589 */ /* 0x00012200000e0000 */
[----:B-1----:R-:W-:-:S02]  /*2b210*/  SEL R118, R86, R9, P0 ;  /* 0x0000000956767207 */ /* 0x002fc40000000000 */
[----:B---3--:R-:W-:Y:S01]  /*2b220*/  SEL R46, R35, R104, P0 ;  /* 0x00000068232e7207 */ /* 0x008fe20000000000 */
[----:B------:R-:W-:Y:S01]  /*2b230*/  SHFL.IDX PT, R111, R54, R5, 0x1c1f ;  /* 0x001c1f05366f7589 */ /* 0x000fe200000e0000 */
[----:B------:R-:W-:-:S03]  /*2b240*/  SEL R86, R9, R86, P0 ;  /* 0x0000005609567207 */ /* 0x000fc60000000000 */
[----:B------:R-:W1:Y:S01]  /*2b250*/  SHFL.IDX PT, R30, R30, R5, 0x1c1f ;  /* 0x001c1f051e1e7589 */ /* 0x000e6200000e0000 */
[----:B0-----:R-:W-:Y:S02]  /*2b260*/  SEL R93, R37, R92, P0 ;  /* 0x0000005c255d7207 */ /* 0x001fe40000000000 */
[----:B------:R-:W-:Y:S01]  /*2b270*/  SEL R50, R55, R106, P0 ;  /* 0x0000006a37327207 */ /* 0x000fe20000000000 */
[----:B------:R-:W-:Y:S01]  /*2b280*/  SHFL.IDX PT, R117, R26, R5, 0x1c1f ;  /* 0x001c1f051a757589 */ /* 0x000fe200000e0000 */
[----:B------:R-:W-:Y:S02]  /*2b290*/  SEL R106, R106, R55, P0 ;  /* 0x000000376a6a7207 */ /* 0x000fe40000000000 */
[----:B------:R-:W-:Y:S01]  /*2b2a0*/  SEL R55, R67, R116, P0 ;  /* 0x0000007443377207 */ /* 0x000fe20000000000 */
[----:B------:R-:W-:Y:S01]  /*2b2b0*/  SHFL.IDX PT, R25, R138, R7, 0x1c1f ;  /* 0x001c1f078a197589 */ /* 0x000fe200000e0000 */
[----:B------:R-:W-:Y:S02]  /*2b2c0*/  SEL R67, R75, R74, P0 ;  /* 0x0000004a4b437207 */ /* 0x000fe40000000000 */
[----:B--2---:R-:W-:Y:S01]  /*2b2d0*/  SEL R39, R41, R96, P0 ;  /* 0x0000006029277207 */ /* 0x004fe20000000000 */
[----:B------:R0:W-:Y:S01]  /*2b2e0*/  SHFL.IDX PT, R29, R120, R7, 0x1c1f ;  /* 0x001c1f07781d7589 */ /* 0x0001e200000e0000 */
[----:B----4-:R-:W-:-:S02]  /*2b2f0*/  SEL R47, R49, R102, P0 ;  /* 0x00000066312f7207 */ /* 0x010fc40000000000 */
[----:B------:R-:W-:Y:S01]  /*2b300*/  SEL R51, R53, R84, P0 ;  /* 0x0000005435337207 */ /* 0x000fe20000000000 */
[----:B------:R-:W-:Y:S01]  /*2b310*/  SHFL.IDX PT, R78, R78, R7, 0x1c1f ;  /* 0x001c1f074e4e7589 */ /* 0x000fe200000e0000 */
[----:B------:R-:W-:Y:S02]  /*2b320*/  SEL R82, R61, R110, P0 ;  /* 0x0000006e3d527207 */ /* 0x000fe40000000000 */
[----:B------:R-:W-:Y:S01]  /*2b330*/  SEL R104, R110, R61, P0 ;  /* 0x0000003d6e687207 */ /* 0x000fe20000000000 */
[----:B------:R2:W-:Y:S01]  /*2b340*/  SHFL.IDX PT, R79, R66, R7, 0x1c1f ;  /* 0x001c1f07424f7589 */ /* 0x0005e200000e0000 */
[----:B------:R-:W-:Y:S02]  /*2b350*/  SEL R37, R92, R37, P0 ;  /* 0x000000255c257207 */ /* 0x000fe40000000000 */
[----:B0-----:R-:W-:Y:S01]  /*2b360*/  SEL R120, R27, R80, P0 ;  /* 0x000000501b787207 */ /* 0x001fe20000000000 */
[----:B------:R-:W-:Y:S01]  /*2b370*/  SHFL.IDX PT, R32, R32, R7, 0x1c1f ;  /* 0x001c1f0720207589 */ /* 0x000fe200000e0000 */
[----:B------:R-:W-:-:S02]  /*2b380*/  SEL R80, R80, R27, P0 ;  /* 0x0000001b50507207 */ /* 0x000fc40000000000 */
[----:B------:R-:W-:Y:S01]  /*2b390*/  SEL R41, R96, R41, P0 ;  /* 0x0000002960297207 */ /* 0x000fe20000000000 */
[----:B------:R-:W0:Y:S01]  /*2b3a0*/  SHFL.IDX PT, R90, R90, R5, 0x1c1f ;  /* 0x001c1f055a5a7589 */ /* 0x000e2200000e0000 */
[----:B------:R-:W-:Y:S02]  /*2b3b0*/  SEL R49, R102, R49, P0 ;  /* 0x0000003166317207 */ /* 0x000fe40000000000 */
[----:B--2---:R-:W-:Y:S01]  /*2b3c0*/  SEL R66, R77, R72, P0 ;  /* 0x000000484d427207 */ /* 0x004fe20000000000 */
[----:B------:R-:W2:Y:S01]  /*2b3d0*/  SHFL.IDX PT, R94, R94, R5, 0x1c1f ;  /* 0x001c1f055e5e7589 */ /* 0x000ea200000e0000 */
[----:B-1----:R-:W-:Y:S02]  /*2b3e0*/  SEL R77, R113, R30, P0 ;  /* 0x0000001e714d7207 */ /* 0x002fe40000000000 */
[----:B------:R-:W-:Y:S01]  /*2b3f0*/  SEL R53, R84, R53, P0 ;  /* 0x0000003554357207 */ /* 0x000fe20000000000 */
[----:B------:R-:W1:Y:S01]  /*2b400*/  SHFL.IDX PT, R98, R36, R5, 0x1c1f ;  /* 0x001c1f0524627589 */ /* 0x000e6200000e0000 */
[----:B------:R-:W-:-:S03]  /*2b410*/  SEL R113, R30, R113, P0 ;  /* 0x000000711e717207 */ /* 0x000fc60000000000 */
[----:B------:R-:W3:Y:S04]  /*2b420*/  SHFL.IDX PT, R100, R38, R5, 0x1c1f ;  /* 0x001c1f0526647589 */ /* 0x000ee800000e0000 */
[----:B------:R-:W4:Y:S04]  /*2b430*/  SHFL.IDX PT, R70, R70, R5, 0x1c1f ;  /* 0x001c1f0546467589 */ /* 0x000f2800000e0000 */
[----:B------:R1:W4:Y:S04]  /*2b440*/  SHFL.IDX PT, R71, R20, R5, 0x1c1f ;  /* 0x001c1f0514477589 */ /* 0x00032800000e0000 */
[----:B------:R3:W4:Y:S01]  /*2b450*/  SHFL.IDX PT, R122, R52, R5, 0x1c1f ;  /* 0x001c1f05347a7589 */ /* 0x00072200000e0000 */
[----:B0-----:R-:W-:-:S02]  /*2b460*/  SEL R121, R25, R90, P0 ;  /* 0x0000005a19797207 */ /* 0x001fc40000000000 */
[----:B------:R-:W-:Y:S01]  /*2b470*/  SEL R91, R90, R25, P0 ;  /* 0x000000195a5b7207 */ /* 0x000fe20000000000 */
[----:B------:R-:W0:Y:S01]  /*2b480*/  SHFL.IDX PT, R119, R24, R5, 0x1c1f ;  /* 0x001c1f0518777589 */ /* 0x000e2200000e0000 */
[----:B--2---:R-:W-:Y:S02]  /*2b490*/  SEL R0, R29, R94, P0 ;  /* 0x0000005e1d007207 */ /* 0x004fe40000000000 */
[----:B-1----:R-:W-:Y:S01]  /*2b4a0*/  SEL R20, R65, R114, P0 ;  /* 0x0000007241147207 */ /* 0x002fe20000000000 */
[----:B------:R1:W2:Y:S01]  /*2b4b0*/  SHFL.IDX PT, R4, R4, R7, 0x1c1f ;  /* 0x001c1f0704047589 */ /* 0x0002a200000e0000 */
[----:B------:R-:W-:Y:S02]  /*2b4c0*/  SEL R65, R74, R75, P0 ;  /* 0x0000004b4a417207 */ /* 0x000fe40000000000 */
[----:B---3--:R-:W-:Y:S01]  /*2b4d0*/  SEL R52, R76, R73, P0 ;  /* 0x000000494c347207 */ /* 0x008fe20000000000 */
[----:B------:R1:W3:Y:S01]  /*2b4e0*/  SHFL.IDX PT, R10, R10, R7, 0x1c1f ;  /* 0x001c1f070a0a7589 */ /* 0x0002e200000e0000 */
[----:B------:R-:W-:-:S02]  /*2b4f0*/  SEL R76, R115, R28, P0 ;  /* 0x0000001c734c7207 */ /* 0x000fc40000000000 */
[----:B------:R-:W-:Y:S01]  /*2b500*/  SEL R73, R68, R111, P0 ;  /* 0x0000006f44497207 */ /* 0x000fe20000000000 */
[----:B------:R1:W0:Y:S01]  /*2b510*/  SHFL.IDX PT, R7, R8, R5, 0x1c1f ;  /* 0x001c1f0508077589 */ /* 0x00022200000e0000 */
[----:B------:R-:W-:Y:S01]  /*2b520*/  SEL R75, R111, R68, P0 ;  /* 0x000000446f4b7207 */ /* 0x000fe20000000000 */
[----:B------:R-:W-:Y:S01]  /*2b530*/  IMAD.MOV.U32 R111, RZ, RZ, RZ ;  /* 0x000000ffff6f7224 */ /* 0x000fe200078e00ff */
[----:B------:R-:W-:Y:S01]  /*2b540*/  SEL R115, R34, R117, P0 ;  /* 0x0000007522737207 */ /* 0x000fe20000000000 */
[----:B------:R1:W1:Y:S01]  /*2b550*/  SHFL.IDX PT, R14, R6, R5, 0x1c1f ;  /* 0x001c1f05060e7589 */ /* 0x00026200000e0000 */
[----:B------:R-:W-:Y:S02]  /*2b560*/  SEL R36, R94, R29, P0 ;  /* 0x0000001d5e247207 */ /* 0x000fe40000000000 */
[----:B------:R-:W-:Y:S02]  /*2b570*/  SEL R38, R31, R98, P0 ;  /* 0x000000621f267207 */ /* 0x000fe40000000000 */
[----:B------:R-:W-:-:S02]  /*2b580*/  SEL R40, R98, R31, P0 ;  /* 0x0000001f62287207 */ /* 0x000fc40000000000 */
[----:B------:R-:W-:Y:S02]  /*2b590*/  SEL R42, R33, R100, P0 ;  /* 0x00000064212a7207 */ /* 0x000fe40000000000 */
[----:B------:R-:W-:Y:S02]  /*2b5a0*/  SEL R44, R100, R33, P0 ;  /* 0x00000021642c7207 */ /* 0x000fe40000000000 */
[----:B----4-:R-:W-:Y:S02]  /*2b5b0*/  SEL R54, R69, R70, P0 ;  /* 0x0000004645367207 */ /* 0x010fe40000000000 */
[----:B------:R-:W-:Y:S02]  /*2b5c0*/  SEL R56, R70, R69, P0 ;  /* 0x0000004546387207 */ /* 0x000fe40000000000 */
[----:B------:R-:W-:Y:S02]  /*2b5d0*/  SEL R61, R78, R71, P0 ;  /* 0x000000474e3d7207 */ /* 0x000fe40000000000 */
[----:B------:R-:W-:-:S02]  /*2b5e0*/  SEL R63, R71, R78, P0 ;  /* 0x0000004e473f7207 */ /* 0x000fc40000000000 */
[----:B------:R-:W-:Y:S02]  /*2b5f0*/  SEL R60, R79, R122, P0 ;  /* 0x0000007a4f3c7207 */ /* 0x000fe40000000000 */
[----:B------:R-:W-:Y:S02]  /*2b600*/  SEL R72, R122, R79, P0 ;  /* 0x0000004f7a487207 */ /* 0x000fe40000000000 */
[----:B0-----:R-:W-:Y:S02]  /*2b610*/  SEL R114, R32, R119, P0 ;  /* 0x0000007720727207 */ /* 0x001fe40000000000 */
[----:B------:R-:W-:Y:S02]  /*2b620*/  SEL R74, R119, R32, P0 ;  /* 0x00000020774a7207 */ /* 0x000fe40000000000 */
[----:B-123--:R-:W-:-:S07]  /*2b630*/  SEL R117, R117, R34, P0 ;  /* 0x0000002275757207 */ /* 0x00efce0000000000 */
.L_x_1832:
[----:B------:R-:W-:Y:S05]  /*2b640*/  WARPSYNC.ALL ;  /* 0x0000000000007948 */ /* 0x000fea0003800000 */
[----:B------:R-:W-:Y:S01]  /*2b650*/  BAR.SYNC.DEFER_BLOCKING 0x1, 0x100 ;  /* 0x0044000000007b1d */ /* 0x000fe20000010000 */
[----:B------:R-:W-:Y:S02]  /*2b660*/  SEL R68, R4, R14, P0 ;  /* 0x0000000e04447207 */ /* 0x000fe40000000000 */
[----:B------:R-:W-:Y:S02]  /*2b670*/  SEL R70, R14, R4, P0 ;  /* 0x000000040e467207 */ /* 0x000fe40000000000 */
[----:B------:R-:W-:Y:S01]  /*2b680*/  SEL R69, R10, R7, P0 ;  /* 0x000000070a457207 */ /* 0x000fe20000000000 */
[----:B------:R-:W-:Y:S01]  /*2b690*/  ULDC.64 UR6, c[0x0][0xc08] ;  /* 0x0003020000067ab9 */ /* 0x000fe20000000a00 */
[----:B------:R-:W-:Y:S01]  /*2b6a0*/  SEL R71, R7, R10, P0 ;  /* 0x0000000a07477207 */ /* 0x000fe20000000000 */
[----:B------:R-:W0:Y:S01]  /*2b6b0*/  LDC.64 R78, c[0x0][0xc00] ;  /* 0x00030000ff4e7b82 */ /* 0x000e220000000a00 */
[----:B------:R-:W-:Y:S01]  /*2b6c0*/  ISETP.NE.U32.AND P0, PT, RZ, UR6, PT ;  /* 0x00000006ff007c0c */ /* 0x000fe2000bf05070 */
[----:B------:R-:W-:Y:S01]  /*2b6d0*/  ULDC.64 UR4, c[0x0][0xc00] ;  /* 0x0003000000047ab9 */ /* 0x000fe20000000a00 */
[----:B------:R-:W-:-:S02]  /*2b6e0*/  F2FP.BF16.F32.PACK_AB R4, R3, R118 ;  /* 0x000000760304723e */ /* 0x000fc400000010ff */
[----:B------:R-:W-:Y:S02]  /*2b6f0*/  ISETP.NE.AND.EX P0, PT, RZ, UR7, PT, P0 ;  /* 0x00000007ff007c0c */ /* 0x000fe4000bf05300 */
[----:B------:R-:W-:Y:S02]  /*2b700*/  F2FP.BF16.F32.PACK_AB R5, R107, R20 ;  /* 0x000000146b05723e */ /* 0x000fe400000010ff */
[----:B------:R-:W-:Y:S02]  /*2b710*/  F2FP.BF16.F32.PACK_AB R6, R21, R86 ;  /* 0x000000561506723e */ /* 0x000fe400000010ff */
[----:B------:R-:W-:Y:S02]  /*2b720*/  F2FP.BF16.F32.PACK_AB R7, R109, R48 ;  /* 0x000000306d07723e */ /* 0x000fe400000010ff */
[----:B------:R-:W-:Y:S02]  /*2b730*/  F2FP.BF16.F32.PACK_AB R8, R121, R120 ;  /* 0x000000787908723e */ /* 0x000fe400000010ff */
[----:B------:R-:W-:Y:S01]  /*2b740*/  F2FP.BF16.F32.PACK_AB R9, R55, R54 ;  /* 0x000000363709723e */ /* 0x000fe200000010ff */
[----:B------:R-:W-:Y:S01]  /*2b750*/  STSM.16.M88.4 [R101], R4 ;  /* 0x0000000465007844 */ /* 0x000fe20000000200 */
[----:B------:R-:W-:-:S02]  /*2b760*/  F2FP.BF16.F32.PACK_AB R10, R91, R80 ;  /* 0x000000505b0a723e */ /* 0x000fc400000010ff */
[----:B------:R-:W-:Y:S02]  /*2b770*/  F2FP.BF16.F32.PACK_AB R11, R57, R56 ;  /* 0x00000038390b723e */ /* 0x000fe400000010ff */
[----:B------:R-:W-:Y:S02]  /*2b780*/  F2FP.BF16.F32.PACK_AB R12, R93, R0 ;  /* 0x000000005d0c723e */ /* 0x000fe400000010ff */
[----:B------:R-:W-:Y:S01]  /*2b790*/  F2FP.BF16.F32.PACK_AB R13, R61, R52 ;  /* 0x000000343d0d723e */ /* 0x000fe200000010ff */
[----:B------:R-:W-:Y:S01]  /*2b7a0*/  STSM.16.M88.4 [R95], R8 ;  /* 0x000000085f007844 */ /* 0x000fe20000000200 */
[----:B------:R-:W-:Y:S01]  /*2b7b0*/  F2FP.BF16.F32.PACK_AB R14, R37, R36 ;  /* 0x00000024250e723e */ /* 0x000fe200000010ff */
[----:B0-----:R-:W-:Y:S01]  /*2b7c0*/  IMAD.WIDE R78, R223, 0x4, R78 ;  /* 0x00000004df4e7825 */ /* 0x001fe200078e024e */
        /* <DEDUP_REMOVED lines=13> */
[----:B0-----:R-:W0:Y:S01]  /*2b8a0*/  @P0 LDC.64 R12, c[0x0][0xc08] ;  /* 0x00030200ff0c0b82 */ /* 0x001e220000000a00 */
[----:B------:R-:W-:Y:S01]  /*2b8b0*/  F2FP.BF16.F32.PACK_AB R34, R49, R2 ;  /* 0x000000023122723e */ /* 0x000fe200000010ff */
[----:B------:R-:W-:Y:S01]  /*2b8c0*/  STSM.16.M88.4 [R81], R28 ;  /* 0x0000001c51007844 */ /* 0x000fe20000000200 */
[----:B------:R-:W-:Y:S02]  /*2b8d0*/  F2FP.BF16.F32.PACK_AB R35, R113, R112 ;  /* 0x000000707123723e */ /* 0x000fe400000010ff */
[----:B------:R-:W-:-:S02]  /*2b8e0*/  F2FP.BF16.F32.PACK_AB R4, R51, R50 ;  /* 0x000000323304723e */ /* 0x000fc400000010ff */
[----:B------:R-:W-:Y:S01]  /*2b8f0*/  F2FP.BF16.F32.PACK_AB R5, R115, R114 ;  /* 0x000000727305723e */ /* 0x000fe200000010ff */
[----:B------:R-:W-:Y:S01]  /*2b900*/  STSM.16.M88.4 [R83], R32 ;  /* 0x0000002053007844 */ /* 0x000fe20000000200 */
[----:B------:R-:W-:Y:S01]  /*2b910*/  F2FP.BF16.F32.PACK_AB R6, R53, R106 ;  /* 0x0000006a3506723e */ /* 0x000fe200000010ff */
[----:B------:R-:W-:Y:S01]  /*2b920*/  ULDC UR6, c[0x0][0xa88] ;  /* 0x0002a20000067ab9 */ /* 0x000fe20000000800 */
[----:B------:R-:W-:Y:S01]  /*2b930*/  F2FP.BF16.F32.PACK_AB R7, R117, R74 ;  /* 0x0000004a7507723e */ /* 0x000fe200000010ff */
[----:B------:R-:W2:Y:S01]  /*2b940*/  LDC R14, c[0x0][0xbe8] ;  /* 0x0002fa00ff0e7b82 */ /* 0x000ea20000000800 */
[----:B------:R-:W-:Y:S02]  /*2b950*/  F2FP.BF16.F32.PACK_AB R8, R103, R82 ;  /* 0x000000526708723e */ /* 0x000fe400000010ff */
[----:B------:R-:W-:Y:S01]  /*2b960*/  F2FP.BF16.F32.PACK_AB R10, R105, R104 ;  /* 0x00000068690a723e */ /* 0x000fe200000010ff */
[----:B------:R-:W-:Y:S01]  /*2b970*/  STSM.16.M88.4 [R85], R4 ;  /* 0x0000000455007844 */ /* 0x000fe20000000200 */
[----:B------:R-:W-:-:S02]  /*2b980*/  F2FP.BF16.F32.PACK_AB R9, R69, R68 ;  /* 0x000000444509723e */ /* 0x000fc400000010ff */
[----:B------:R-:W-:Y:S02]  /*2b990*/  F2FP.BF16.F32.PACK_AB R11, R71, R70 ;  /* 0x00000046470b723e */ /* 0x000fe400000010ff */
[----:B------:R-:W-:-:S03]  /*2b9a0*/  ISETP.NE.U32.AND P3, PT, RZ, UR4, PT ;  /* 0x00000004ff007c0c */ /* 0x000fc6000bf65070 */
[----:B------:R3:W-:Y:S01]  /*2b9b0*/  STSM.16.M88.4 [R87], R8 ;  /* 0x0000000857007844 */ /* 0x0007e20000000200 */
[----:B------:R-:W-:Y:S01]  /*2b9c0*/  BAR.SYNC.DEFER_BLOCKING 0x1, 0x100 ;  /* 0x0044000000007b1d */ /* 0x000fe20000010000 */
[----:B------:R-:W-:Y:S01]  /*2b9d0*/  ISETP.NE.AND.EX P3, PT, RZ, UR5, PT, P3 ;  /* 0x00000005ff007c0c */ /* 0x000fe2000bf65330 */
[----:B-1----:R-:W-:Y:S02]  /*2b9e0*/  IMAD.U32 R25, RZ, RZ, UR6 ;  /* 0x00000006ff197e24 */ /* 0x002fe4000f8e00ff */
[----:B0-----:R-:W-:-:S10]  /*2b9f0*/  @P0 IMAD.WIDE R12, R223, 0x4, R12 ;  /* 0x00000004df0c0825 */ /* 0x001fd400078e020c */
[----:B------:R0:W5:Y:S04]  /*2ba00*/  @P3 LDG.E R111, desc[UR60][R78.64] ;  /* 0x0000003c4e6f3981 */ /* 0x000168000c1e1900 */
[----:B------:R0:W5:Y:S01]  /*2ba10*/  @P0 LDG.E R25, desc[UR60][R12.64] ;  /* 0x0000003c0c190981 */ /* 0x000162000c1e1900 */
[----:B---3--:R-:W-:Y:S01]  /*2ba20*/  IMAD.MOV.U32 R8, RZ, RZ, 0x9b8 ;  /* 0x000009b8ff087424 */ /* 0x008fe200078e00ff */
[----:B------:R-:W-:Y:S02]  /*2ba30*/  ISETP.GT.AND P1, PT, R222, 0x1, PT ;  /* 0x00000001de00780c */ /* 0x000fe40003f24270 */
[----:B--2---:R-:W-:Y:S02]  /*2ba40*/  ISETP.NE.AND P2, PT, R14, 0x1, PT ;  /* 0x000000010e00780c */ /* 0x004fe40003f45270 */
[----:B------:R-:W-:-:S04]  /*2ba50*/  SEL R8, R8, 0x978, P1 ;  /* 0x0000097808087807 */ /* 0x000fc80000800000 */
[----:B------:R0:W1:Y:S08]  /*2ba60*/  LDC.64 R4, c[0x0][R8+0x220] ;  /* 0x0000880008047b82 */ /* 0x0000700000000a00 */
[----:B------:R0:W2:Y:S08]  /*2ba70*/  LDC.64 R10, c[0x0][R8+0x218] ;  /* 0x00008600080a7b82 */ /* 0x0000b00000000a00 */
[----:B------:R0:W3:Y:S01]  /*2ba80*/  LDC.64 R6, c[0x0][R8+0x228] ;  /* 0x00008a0008067b82 */ /* 0x0000e20000000a00 */
[----:B------:R-:W-:Y:S05]  /*2ba90*/  @P0 BRA `(.L_x_1562) ;  /* 0x0000000000100947 */ /* 0x000fea0003800000 */
[----:B------:R-:W-:Y:S05]  /*2baa0*/  @!P3 BRA `(.L_x_1562) ;  /* 0x00000000000cb947 */ /* 0x000fea0003800000 */
[----:B0-----:R-:W4:Y:S04]  /*2bab0*/  LDG.E R12, desc[UR60][R78.64] ;  /* 0x0000003c4e0c7981 */ /* 0x001f28000c1e1900 */
[----:B-----5:R-:W4:Y:S02]  /*2bac0*/  LDG.E R25, desc[UR60][R78.64+0x4] ;  /* 0x0000043c4e197981 */ /* 0x020f24000c1e1900 */
[----:B----4-:R-:W-:-:S07]  /*2bad0*/  IMAD.IADD R25, R25, 0x1, -R12 ;  /* 0x0000000119197824 */ /* 0x010fce00078e0a0c */
.L_x_1562:
[----:B------:R-:W4:Y:S01]  /*2bae0*/  LDL R26, [R1+0x10] ;  /* 0x00001000011a7983 */ /* 0x000f220000100800 */
[----:B0-----:R-:W0:Y:S01]  /*2baf0*/  LDC.64 R8, c[0x0][R8+0x210] ;  /* 0x0000840008087b82 */ /* 0x001e220000000a00 */
[----:B------:R-:W-:Y:S01]  /*2bb00*/  ISETP.NE.U32.AND P0, PT, RZ, UR4, PT ;  /* 0x00000004ff007c0c */ /* 0x000fe2000bf05070 */
[-C--:B--2---:R-:W-:Y:S01]  /*2bb10*/  IMAD R29, R11, R216.reuse, RZ ;  /* 0x000000d80b1d7224 */ /* 0x084fe200078e02ff */
[----:B------:R-:W-:Y:S01]  /*2bb20*/  SHF.R.S32.HI R27, RZ, 0x1f, R223 ;  /* 0x0000001fff1b7819 */ /* 0x000fe200000114df */
[----:B------:R-:W-:Y:S01]  /*2bb30*/  IMAD.WIDE.U32 R10, R10, R216, RZ ;  /* 0x000000d80a0a7225 */ /* 0x000fe200078e00ff */
[----:B------:R-:W-:-:S03]  /*2bb40*/  ISETP.NE.AND.EX P0, PT, RZ, UR5, PT, P0 ;  /* 0x00000005ff007c0c */ /* 0x000fc6000bf05300 */
[----:B------:R-:W2:Y:S01]  /*2bb50*/  @P2 LDC R24, c[0x0][0xbec] ;  /* 0x0002fb00ff182b82 */ /* 0x000ea20000000800 */
[----:B------:R-:W-:Y:S01]  /*2bb60*/  SEL R15, R223, RZ, !P0 ;  /* 0x000000ffdf0f7207 */ /* 0x000fe20004000000 */
[----:B------:R-:W-:Y:S01]  /*2bb70*/  IMAD.IADD R79, R210, 0x1, R203 ;  /* 0x00000001d24f7824 */ /* 0x000fe200078e02cb */
[----:B------:R-:W-:Y:S01]  /*2bb80*/  SEL R27, R27, RZ, !P0 ;  /* 0x000000ff1b1b7207 */ /* 0x000fe20004000000 */
[----:B------:R-:W-:Y:S02]  /*2bb90*/  IMAD.IADD R35, R11, 0x1, R29 ;  /* 0x000000010b237824 */ /* 0x000fe400078e021d */
[----:B-1----:R-:W-:Y:S02]  /*2bba0*/  IMAD R5, R5, R15, RZ ;  /* 0x0000000f05057224 */ /* 0x002fe400078e02ff */
[----:B------:R-:W1:Y:S01]  /*2bbb0*/  @P2 LDC R33, c[0x0][0xbf0] ;  /* 0x0002fc00ff212b82 */ /* 0x000e620000000800 */
[----:B-----5:R-:W-:Y:S02]  /*2bbc0*/  IMAD R78, R25, R14, RZ ;  /* 0x0000000e194e7224 */ /* 0x020fe400078e02ff */
[C---:B------:R-:W-:Y:S01]  /*2bbd0*/  IMAD R31, R4.reuse, R27, R5 ;  /* 0x0000001b041f7224 */ /* 0x040fe200078e0205 */
[----:B------:R-:W-:Y:S01]  /*2bbe0*/  SEL R27, R225, RZ, P1 ;  /* 0x000000ffe11b7207 */ /* 0x000fe20000800000 */
[----:B------:R-:W-:-:S03]  /*2bbf0*/  IMAD.WIDE.U32 R4, R4, R15, RZ ;  /* 0x0000000f04047225 */ /* 0x000fc600078e00ff */
[----:B------:R-:W0:Y:S01]  /*2bc00*/  LDC.64 R12, c[0x0][0xba8] ;  /* 0x0002ea00ff0c7b82 */ /* 0x000e220000000a00 */
[----:B------:R-:W-:Y:S01]  /*2bc10*/  IMAD.IADD R31, R5, 0x1, R31 ;  /* 0x00000001051f7824 */ /* 0x000fe200078e021f */
[----:B------:R-:W-:Y:S01]  /*2bc20*/  IADD3 R11, P0, P3, R4, R10, R111 ;  /* 0x0000000a040b7210 */ /* 0x000fe20007b1e06f */
[----:B------:R-:W-:Y:S01]  /*2bc30*/  IMAD.MOV.U32 R5, RZ, RZ, R79 ;  /* 0x000000ffff057224 */ /* 0x000fe200078e004f */
[----:B------:R-:W-:Y:S01]  /*2bc40*/  SHF.R.S32.HI R10, RZ, 0x1f, R111 ;  /* 0x0000001fff0a7819 */ /* 0x000fe2000001146f */
[-C--:B---3--:R-:W-:Y:S02]  /*2bc50*/  IMAD R29, R7, R27.reuse, RZ ;  /* 0x0000001b071d7224 */ /* 0x088fe400078e02ff */
[----:B------:R-:W-:Y:S01]  /*2bc60*/  IMAD.WIDE.U32 R6, R6, R27, RZ ;  /* 0x0000001b06067225 */ /* 0x000fe200078e00ff */
[----:B------:R-:W-:-:S03]  /*2bc70*/  IADD3.X R27, R31, R35, R10, P0, P3 ;  /* 0x000000231f1b7210 */ /* 0x000fc600007e640a */
[----:B--2---:R-:W-:-:S04]  /*2bc80*/  @P2 IMAD.HI.U32 R4, R79, R24, RZ ;  /* 0x000000184f042227 */ /* 0x004fc800078e00ff */
[----:B------:R-:W-:Y:S01]  /*2bc90*/  IMAD.IADD R29, R7, 0x1, R29 ;  /* 0x00000001071d7824 */ /* 0x000fe200078e021d */
[----:B-1----:R-:W-:-:S04]  /*2bca0*/  @P2 SHF.R.U32.HI R5, RZ, R33, R4 ;  /* 0x00000021ff052219 */ /* 0x002fc80000011604 */
[----:B------:R-:W-:Y:S01]  /*2bcb0*/  IADD3 R6, P0, P3, R5, R11, R6 ;  /* 0x0000000b05067210 */ /* 0x000fe20007b1e006 */
[--C-:B------:R-:W-:Y:S01]  /*2bcc0*/  IMAD.MOV R31, RZ, RZ, -R5.reuse ;  /* 0x000000ffff1f7224 */ /* 0x100fe200078e0a05 */
[----:B------:R-:W-:Y:S01]  /*2bcd0*/  SHF.R.S32.HI R4, RZ, 0x1f, R5 ;  /* 0x0000001fff047819 */ /* 0x000fe20000011405 */
[----:B0-----:R-:W0:Y:S02]  /*2bce0*/  @!P1 LDC R12, c[0x0][0xb50] ;  /* 0x0002d400ff0c9b82 */ /* 0x001e240000000800 */
[----:B------:R-:W-:Y:S01]  /*2bcf0*/  IMAD R5, R14, R31, R79 ;  /* 0x0000001f0e057224 */ /* 0x000fe200078e024f */
[----:B------:R-:W-:-:S03]  /*2bd00*/  IADD3.X R7, R4, R27, R29, P0, P3 ;  /* 0x0000001b04077210 */ /* 0x000fc600007e641d */
[-C--:B------:R-:W-:Y:S01]  /*2bd10*/  IMAD R4, R9, R5.reuse, RZ ;  /* 0x0000000509047224 */ /* 0x080fe200078e02ff */
[----:B------:R-:W-:Y:S01]  /*2bd20*/  SHF.R.S32.HI R11, RZ, 0x1f, R5 ;  /* 0x0000001fff0b7819 */ /* 0x000fe20000011405 */
[C---:B------:R-:W-:Y:S01]  /*2bd30*/  IMAD.WIDE.U32 R6, R8.reuse, R5, R6 ;  /* 0x0000000508067225 */ /* 0x040fe200078e0006 */
[----:B------:R-:W1:Y:S03]  /*2bd40*/  @!P1 LDC R13, c[0x0][0xb54] ;  /* 0x0002d500ff0d9b82 */ /* 0x000e660000000800 */
[----:B------:R-:W-:-:S04]  /*2bd50*/  IMAD R11, R8, R11, R4 ;  /* 0x0000000b080b7224 */ /* 0x000fc800078e0204 */
[----:B------:R-:W-:Y:S01]  /*2bd60*/  IMAD.IADD R4, R7, 0x1, R11 ;  /* 0x0000000107047824 */ /* 0x000fe200078e020b */
[----:B0-----:R-:W-:-:S04]  /*2bd70*/  LEA R12, P0, R6, R12, 0x2 ;  /* 0x0000000c060c7211 */ /* 0x001fc800078010ff */
[----:B-1----:R-:W-:Y:S02]  /*2bd80*/  LEA.HI.X R13, R6, R13, R4, 0x2, P0 ;  /* 0x0000000d060d7211 */ /* 0x002fe400000f1404 */
[----:B------:R-:W-:Y:S01]  /*2bd90*/  SHFL.IDX PT, R4, R12, RZ, 0x1c1f ;  /* 0x001c1fff0c047589 */ /* 0x000fe200000e0000 */
[----:B------:R-:W-:-:S03]  /*2bda0*/  LOP3.LUT P0, RZ, R234, 0x3, RZ, 0xc0, !PT ;  /* 0x00000003eaff7812 */ /* 0x000fc6000780c0ff */
[----:B------:R-:W0:Y:S04]  /*2bdb0*/  SHFL.IDX PT, R5, R13, RZ, 0x1c1f ;  /* 0x001c1fff0d057589 */ /* 0x000e2800000e0000 */
[----:B------:R-:W-:Y:S04]  /*2bdc0*/  SHFL.IDX PT, R6, R12, 0x1, 0x1c1f ;  /* 0x003c1f000c067f89 */ /* 0x000fe800000e0000 */
[----:B------:R-:W1:Y:S01]  /*2bdd0*/  SHFL.IDX PT, R7, R13, 0x1, 0x1c1f ;  /* 0x003c1f000d077f89 */ /* 0x000e6200000e0000 */
[----:B----4-:R-:W-:-:S04]  /*2bde0*/  IMAD.IADD R29, R26, 0x1, R203 ;  /* 0x000000011a1d7824 */ /* 0x010fc800078e02cb */
[C---:B------:R-:W-:Y:S01]  /*2bdf0*/  VIADD R27, R29.reuse, 0x8 ;  /* 0x000000081d1b7836 */ /* 0x040fe20000000000 */
[----:B------:R-:W-:-:S04]  /*2be00*/  ISETP.GE.OR P3, PT, R29, R78, P0 ;  /* 0x0000004e1d00720c */ /* 0x000fc80000766670 */
[----:B------:R-:W-:-:S09]  /*2be10*/  ISETP.GE.OR P0, PT, R27, R78, P0 ;  /* 0x0000004e1b00720c */ /* 0x000fd20000706670 */
        /* <DEDUP_REMOVED lines=16> */
[----:B------:R-:W-:Y:S01]  /*2bf20*/  LOP3.LUT R24, R24, R25, RZ, 0x3c, !PT ;  /* 0x0000001918187212 */ /* 0x000fe200078e3cff */
[--C-:B------:R-:W-:Y:S01]  /*2bf30*/  IMAD.X R25, RZ, RZ, R59.reuse, P5 ;  /* 0x000000ffff197224 */ /* 0x100fe200028e063b */
[C---:B------:R-:W-:Y:S02]  /*2bf40*/  IADD3 R3, P0, R58.reuse, 0x7000, RZ ;  /* 0x000070003a037810 */ /* 0x040fe40007f1e0ff */
[----:B------:R-:W-:Y:S01]  /*2bf50*/  IADD3 R33, P1, R58, 0x3000, RZ ;  /* 0x000030003a217810 */ /* 0x000fe20007f3e0ff */
[----:B------:R-:W-:Y:S01]  /*2bf60*/  IMAD R10, R10, UR4, RZ ;  /* 0x000000040a0a7c24 */ /* 0x000fe2000f8e02ff */
[C---:B------:R-:W-:Y:S01]  /*2bf70*/  IADD3 R37, P3, R58.reuse, 0x4000, RZ ;  /* 0x000040003a257810 */ /* 0x040fe20007f7e0ff */
[----:B------:R-:W-:Y:S01]  /*2bf80*/  IMAD.X R49, RZ, RZ, R59, P0 ;  /* 0x000000ffff317224 */ /* 0x000fe200000e063b */
[C---:B------:R-:W-:Y:S01]  /*2bf90*/  IADD3 R41, P4, R58.reuse, 0x5000, RZ ;  /* 0x000050003a297810 */ /* 0x040fe20007f9e0ff */
[----:B------:R-:W5:Y:S01]  /*2bfa0*/  LD.E.128 R24, desc[UR60][R24.64] ;  /* 0x0000003c18187980 */ /* 0x000f62000c101d00 */
[----:B------:R-:W-:-:S02]  /*2bfb0*/  IADD3 R45, P5, R58, 0x6000, RZ ;  /* 0x000060003a2d7810 */ /* 0x000fc40007fbe0ff */
[----:B------:R-:W-:Y:S01]  /*2bfc0*/  LOP3.LUT R0, R3, 0x380, RZ, 0xc0, !PT ;  /* 0x0000038003007812 */ /* 0x000fe200078ec0ff */
[----:B------:R-:W5:Y:S01]  /*2bfd0*/  LD.E.128 R28, desc[UR60][R28.64] ;  /* 0x0000003c1c1c7980 */ /* 0x000f62000c101d00 */
[----:B------:R-:W-:Y:S02]  /*2bfe0*/  LOP3.LUT R32, R33, 0x380, RZ, 0xc0, !PT ;  /* 0x0000038021207812 */ /* 0x000fe400078ec0ff */
[----:B------:R-:W-:Y:S02]  /*2bff0*/  LOP3.LUT R36, R37, 0x380, RZ, 0xc0, !PT ;  /* 0x0000038025247812 */ /* 0x000fe400078ec0ff */
[----:B------:R-:W-:Y:S02]  /*2c000*/  LOP3.LUT R40, R41, 0x380, RZ, 0xc0, !PT ;  /* 0x0000038029287812 */ /* 0x000fe400078ec0ff */
[----:B------:R-:W-:Y:S02]  /*2c010*/  LOP3.LUT R44, R45, 0x380, RZ, 0xc0, !PT ;  /* 0x000003802d2c7812 */ /* 0x000fe400078ec0ff */
[----:B0-----:R-:W-:-:S02]  /*2c020*/  LOP3.LUT R5, R58, 0x380, RZ, 0xc0, !PT ;  /* 0x000003803a057812 */ /* 0x001fc400078ec0ff */
[----:B------:R-:W-:Y:S02]  /*2c030*/  SHF.R.U64 R0, R0, 0x3, RZ ;  /* 0x0000000300007819 */ /* 0x000fe400000012ff */
[----:B------:R-:W-:Y:S02]  /*2c040*/  SHF.R.U64 R32, R32, 0x3, RZ ;  /* 0x0000000320207819 */ /* 0x000fe400000012ff */
[----:B------:R-:W-:Y:S02]  /*2c050*/  SHF.R.U64 R36, R36, 0x3, RZ ;  /* 0x0000000324247819 */ /* 0x000fe400000012ff */
[----:B------:R-:W-:Y:S02]  /*2c060*/  SHF.R.U64 R40, R40, 0x3, RZ ;  /* 0x0000000328287819 */ /* 0x000fe400000012ff */
[----:B------:R-:W-:Y:S02]  /*2c070*/  SHF.R.U64 R44, R44, 0x3, RZ ;  /* 0x000000032c2c7819 */ /* 0x000fe400000012ff */
[----:B------:R-:W-:Y:S01]  /*2c080*/  SHF.R.U64 R5, R5, 0x3, RZ ;  /* 0x0000000305057819 */ /* 0x000fe200000012ff */
[C---:B------:R-:W-:Y:S01]  /*2c090*/  IMAD R9, R111.reuse, UR5, R10 ;  /* 0x000000056f097c24 */ /* 0x040fe2000f8e020a */
[----:B------:R-:W-:Y:S01]  /*2c0a0*/  LOP3.LUT R48, R0, R3, RZ, 0x3c, !PT ;  /* 0x0000000300307212 */ /* 0x000fe200078e3cff */
        /* <DEDUP_REMOVED lines=11> */
[----:B------:R-:W5:Y:S01]  /*2c160*/  LD.E.128 R32, desc[UR60][R32.64] ;  /* 0x0000003c20207980 */ /* 0x000f62000c101d00 */
[----:B------:R-:W-:-:S02]  /*2c170*/  IMAD.IADD R3, R3, 0x1, R9 ;  /* 0x0000000103037824 */ /* 0x000fc400078e0209 */
[----:B------:R-:W-:Y:S01]  /*2c180*/  IMAD R0, R221, 0x20, R230 ;  /* 0x00000020dd007824 */ /* 0x000fe200078e02e6 */
[----:B------:R0:W5:Y:S01]  /*2c190*/  LD.E.128 R4, desc[UR60][R58.64] ;  /* 0x0000003c3a047980 */ /* 0x000162000c101d00 */
[----:B------:R-:W-:-:S03]  /*2c1a0*/  IMAD.WIDE.U32 R2, R216, UR4, R2 ;  /* 0x00000004d8027c25 */ /* 0x000fc6000f8e0002 */
[----:B------:R-:W5:Y:S01]  /*2c1b0*/  LD.E.128 R36, desc[UR60][R36.64] ;  /* 0x0000003c24247980 */ /* 0x000f62000c101d00 */
[----:B------:R-:W-:-:S03]  /*2c1c0*/  SHF.R.S32.HI R8, RZ, 0x1f, R15 ;  /* 0x0000001fff087819 */ /* 0x000fc6000001140f */
[----:B------:R-:W5:Y:S01]  /*2c1d0*/  LD.E.128 R40, desc[UR60][R40.64] ;  /* 0x0000003c28287980 */ /* 0x000f62000c101d00 */
[----:B------:R-:W-:-:S03]  /*2c1e0*/  IMAD.IADD R10, R203, 0x1, R0 ;  /* 0x00000001cb0a7824 */ /* 0x000fc600078e0200 */
        /* <DEDUP_REMOVED lines=28> */
[----:B-1----:R-:W-:-:S02]  /*2c3b0*/  SHF.R.S32.HI R0, RZ, 0x1f, R11 ;  /* 0x0000001fff007819 */ /* 0x002fc4000001140b */
[----:B------:R-:W-:-:S03]  /*2c3c0*/  IMAD.IADD R3, R3, 0x1, R13 ;  /* 0x0000000103037824 */ /* 0x000fc600078e020d */
        /* <DEDUP_REMOVED lines=11> */
.L_x_1835:
[----:B------:R-:W-:Y:S01]  /*2c480*/  IMAD.IADD R203, R230, 0x1, R203 ;  /* 0x00000001e6cb7824 */ /* 0x000fe200078e02cb */
        /* <DEDUP_REMOVED lines=8> */
[CC--:B--2---:R-:W-:Y:S02]  /*2c510*/  @!P0 LEA R8, P2, R211.reuse, R14.reuse, 0x1 ;  /* 0x0000000ed3088211 */ /* 0x0c4fe400078408ff */
[C---:B------:R-:W-:Y:S02]  /*2c520*/  @!P1 LEA R14, P3, R220.reuse, R14, 0x1 ;  /* 0x0000000edc0e9211 */ /* 0x040fe400078608ff */
[-C--:B-1----:R-:W-:Y:S02]  /*2c530*/  @!P0 LEA.HI.X R9, R211, R0.reuse, R11, 0x1, P2 ;  /* 0x00000000d3098211 */ /* 0x082fe400010f0c0b */
[----:B------:R-:W-:-:S03]  /*2c540*/  @!P1 LEA.HI.X R15, R220, R0, R10, 0x1, P3 ;  /* 0x00000000dc0f9211 */ /* 0x000fc600018f0c0a */
[----:B-----5:R3:W-:Y:S04]  /*2c550*/  @!P0 ST.E.128 desc[UR60][R8.64], R4 ;  /* 0x0000000408008985 */ /* 0x0207e8000c101d3c */
[----:B------:R3:W-:Y:S02]  /*2c560*/  @!P1 ST.E.128 desc[UR60][R14.64], R36 ;  /* 0x000000240e009985 */ /* 0x0007e4000c101d3c */
.L_x_1566:
[----:B------:R-:W-:Y:S05]  /*2c570*/  BSYNC B1 ;  /* 0x0000000000017941 */ /* 0x000fea0003800000 */
.L_x_1565:
[----:B------:R-:W-:-:S03]  /*2c580*/  UMOV UR4, 0xffffffff ;  /* 0xffffffff00047882 */ /* 0x000fc60000000000 */
[----:B------:R-:W-:Y:S05]  /*2c590*/  BRA.DIV UR4, `(.L_x_1567) ;  /* 0x000000c604c87947 */ /* 0x000fea000b800000 */
[----:B-1----:R1:W4:Y:S04]  /*2c5a0*/  SHFL.IDX PT, R0, R3, 0x1, 0x181f ;  /* 0x00381f0003007f89 */ /* 0x00232800000e0000 */
[----:B--23--:R1:W2:Y:S02]  /*2c5b0*/  SHFL.IDX PT, R14, R2, 0x1, 0x181f ;  /* 0x00381f00020e7f89 */ /* 0x00c2a400000e0000 */
.L_x_1839:
        /* <DEDUP_REMOVED lines=11> */
[-C--:B----4-:R-:W-:Y:S02]  /*2c670*/  @!P2 LEA.HI.X R5, R211, R0.reuse, R7, 0x1, P0 ;  /* 0x00000000d305a211 */ /* 0x090fe400000f0c07 */
[----:B------:R-:W-:-:S03]  /*2c680*/  @!P3 LEA.HI.X R15, R220, R0, R6, 0x1, P1 ;  /* 0x00000000dc0fb211 */ /* 0x000fc600008f0c06 */
[----:B------:R3:W-:Y:S04]  /*2c690*/  @!P2 ST.E.128 desc[UR60][R4.64], R24 ;  /* 0x000000180400a985 */ /* 0x0007e8000c101d3c */
[----:B------:R3:W-:Y:S02]  /*2c6a0*/  @!P3 ST.E.128 desc[UR60][R14.64], R40 ;  /* 0x000000280e00b985 */ /* 0x0007e4000c101d3c */
.L_x_1569:
[----:B------:R-:W-:Y:S05]  /*2c6b0*/  BSYNC B1 ;  /* 0x0000000000017941 */ /* 0x000fea0003800000 */
.L_x_1568:
[----:B------:R-:W-:-:S03]  /*2c6c0*/  UMOV UR4, 0xffffffff ;  /* 0xffffffff00047882 */ /* 0x000fc60000000000 */
[----:B------:R-:W-:Y:S05]  /*2c6d0*/  BRA.DIV UR4, `(.L_x_1570) ;  /* 0x000000c604c07947 */ /* 0x000fea000b800000 */
[----:B----4-:R4:W0:Y:S04]  /*2c6e0*/  SHFL.IDX PT, R0, R3, 0x2, 0x181f ;  /* 0x00581f0003007f89 */ /* 0x01082800000e0000 */
[----:B--23--:R4:W2:Y:S02]  /*2c6f0*/  SHFL.IDX PT, R14, R2, 0x2, 0x181f ;  /* 0x00581f00020e7f89 */ /* 0x00c8a400000e0000 */
.L_x_1843:
        /* <DEDUP_REMOVED lines=11> */
[-C--:B0-----:R-:W-:Y:S02]  /*2c7b0*/  @!P2 LEA.HI.X R5, R211, R0.reuse, R7, 0x1, P0 ;  /* 0x00000000d305a211 */ /* 0x081fe400000f0c07 */
[----:B------:R-:W-:-:S03]  /*2c7c0*/  @!P3 LEA.HI.X R15, R220, R0, R6, 0x1, P1 ;  /* 0x00000000dc0fb211 */ /* 0x000fc600008f0c06 */
[----:B------:R3:W-:Y:S04]  /*2c7d0*/  @!P2 ST.E.128 desc[UR60][R4.64], R28 ;  /* 0x0000001c0400a985 */ /* 0x0007e8000c101d3c */
[----:B------:R3:W-:Y:S02]  /*2c7e0*/  @!P3 ST.E.128 desc[UR60][R14.64], R44 ;  /* 0x0000002c0e00b985 */ /* 0x0007e4000c101d3c */
.L_x_1572:
[----:B------:R-:W-:Y:S05]  /*2c7f0*/  BSYNC B1 ;  /* 0x0000000000017941 */ /* 0x000fea0003800000 */
.L_x_1571:
[----:B------:R-:W-:-:S03]  /*2c800*/  UMOV UR4, 0xffffffff ;  /* 0xffffffff00047882 */ /* 0x000fc60000000000 */
[----:B------:R-:W-:Y:S05]  /*2c810*/  BRA.DIV UR4, `(.L_x_1573) ;  /* 0x000000c604b87947 */ /* 0x000fea000b800000 */
[----:B0-----:R0:W0:Y:S04]  /*2c820*/  SHFL.IDX PT, R0, R3, 0x3, 0x181f ;  /* 0x00781f0003007f89 */ /* 0x00102800000e0000 */
[----:B--23--:R2:W3:Y:S02]  /*2c830*/  SHFL.IDX PT, R14, R2, 0x3, 0x181f ;  /* 0x00781f00020e7f89 */ /* 0x00c4e400000e0000 */
.L_x_1847:
        /* <DEDUP_REMOVED lines=16> */
.L_x_1563:
[----:B------:R-:W1:Y:S01]  /*2c940*/  @P2 LDC R8, c[0x0][0xbec] ;  /* 0x0002fb00ff082b82 */ /* 0x000e620000000800 */
[----:B------:R-:W-:Y:S01]  /*2c950*/  ULDC.64 UR4, c[0x0][0xb08] ;  /* 0x0002c20000047ab9 */ /* 0x000fe20000000a00 */
[----:B0-----:R-:W-:Y:S01]  /*2c960*/  SHF.R.S32.HI R6, RZ, 0x1f, R15 ;  /* 0x0000001fff067819 */ /* 0x001fe2000001140f */
[----:B------:R-:W-:Y:S01]  /*2c970*/  IMAD R10, R10, UR4, RZ ;  /* 0x000000040a0a7c24 */ /* 0x000fe2000f8e02ff */
[----:B------:R-:W-:Y:S01]  /*2c980*/  ULDC.64 UR6, c[0x0][0xb30] ;  /* 0x0002cc0000067ab9 */ /* 0x000fe20000000a00 */
[----:B------:R-:W-:-:S03]  /*2c990*/  IMAD.WIDE.U32 R4, R111, UR4, RZ ;  /* 0x000000046f047c25 */ /* 0x000fc6000f8e00ff */
[----:B------:R-:W0:Y:S01]  /*2c9a0*/  @P2 LDC R11, c[0x0][0xbf0] ;  /* 0x0002fc00ff0b2b82 */ /* 0x000e220000000800 */
[----:B------:R-:W-:Y:S01]  /*2c9b0*/  IMAD R111, R111, UR5, R10 ;  /* 0x000000056f6f7c24 */ /* 0x000fe2000f8e020a */
[----:B------:R-:W-:Y:S01]  /*2c9c0*/  ULDC.64 UR4, c[0x0][0xb38] ;  /* 0x0002ce0000047ab9 */ /* 0x000fe20000000a00 */
[----:B------:R-:W-:Y:S02]  /*2c9d0*/  IMAD.MOV.U32 R7, RZ, RZ, R79 ;  /* 0x000000ffff077224 */ /* 0x000fe400078e004f */
[----:B------:R-:W-:Y:S02]  /*2c9e0*/  IMAD.IADD R5, R5, 0x1, R111 ;  /* 0x0000000105057824 */ /* 0x000fe400078e026f */
[----:B------:R-:W-:Y:S02]  /*2c9f0*/  VIADD R99, R195, 0x8 ;  /* 0x00000008c3637836 */ /* 0x000fe40000000000 */
[----:B------:R-:W-:-:S03]  /*2ca00*/  IMAD.WIDE.U32 R4, R216, UR4, R4 ;  /* 0x00000004d8047c25 */ /* 0x000fc6000f8e0004 */
[----:B------:R-:W-:Y:S01]  /*2ca10*/  SHF.R.S32.HI R100, RZ, 0x1f, R99 ;  /* 0x0000001fff647819 */ /* 0x000fe20000011463 */
[----:B------:R-:W-:Y:S01]  /*2ca20*/  IMAD R5, R216, UR5, R5 ;  /* 0x00000005d8057c24 */ /* 0x000fe2000f8e0205 */
[----:B------:R-:W-:Y:S01]  /*2ca30*/  ULDC.64 UR4, c[0x0][0xb40] ;  /* 0x0002d00000047ab9 */ /* 0x000fe20000000a00 */
[----:B------:R-:W-:Y:S02]  /*2ca40*/  VIADD R101, R195, 0x10 ;  /* 0x00000010c3657836 */ /* 0x000fe40000000000 */
[----:B-1----:R-:W-:-:S03]  /*2ca50*/  @P2 IMAD.HI.U32 R8, R79, R8, RZ ;  /* 0x000000084f082227 */ /* 0x002fc600078e00ff */
[----:B------:R-:W-:Y:S01]  /*2ca60*/  SHF.R.S32.HI R108, RZ, 0x1f, R101 ;  /* 0x0000001fff6c7819 */ /* 0x000fe20000011465 */
[----:B------:R-:W-:Y:S02]  /*2ca70*/  IMAD R6, R6, UR4, RZ ;  /* 0x0000000406067c24 */ /* 0x000fe4000f8e02ff */
[----:B------:R-:W-:Y:S01]  /*2ca80*/  IMAD.WIDE.U32 R4, R15, UR4, R4 ;  /* 0x000000040f047c25 */ /* 0x000fe2000f8e0004 */
[----:B0-----:R-:W-:-:S03]  /*2ca90*/  @P2 SHF.R.U32.HI R7, RZ, R11, R8 ;  /* 0x0000000bff072219 */ /* 0x001fc60000011608 */
[----:B------:R-:W-:Y:S01]  /*2caa0*/  IMAD R9, R15, UR5, R6 ;  /* 0x000000050f097c24 */ /* 0x000fe2000f8e0206 */
[--C-:B------:R-:W-:Y:S01]  /*2cab0*/  SHF.R.S32.HI R6, RZ, 0x1f, R7.reuse ;  /* 0x0000001fff067819 */ /* 0x100fe20000011407 */
[----:B------:R-:W-:Y:S01]  /*2cac0*/  IMAD.MOV R25, RZ, RZ, -R7 ;  /* 0x000000ffff197224 */ /* 0x000fe200078e0a07 */
[----:B------:R-:W-:Y:S01]  /*2cad0*/  ULDC.64 UR4, c[0x0][0xb48] ;  /* 0x0002d20000047ab9 */ /* 0x000fe20000000a00 */
[----:B------:R-:W-:Y:S02]  /*2cae0*/  IMAD.IADD R5, R5, 0x1, R9 ;  /* 0x0000000105057824 */ /* 0x000fe400078e0209 */
[----:B------:R-:W-:Y:S02]  /*2caf0*/  IMAD R25, R14, R25, R79 ;  /* 0x000000190e197224 */ /* 0x000fe400078e024f */
[----:B------:R-:W-:-:S04]  /*2cb00*/  IMAD.WIDE.U32 R4, R225, UR4, R4 ;  /* 0x00000004e1047c25 */ /* 0x000fc8000f8e0004 */
[----:B------:R-:W-:Y:S02]  /*2cb10*/  IMAD R6, R6, UR6, RZ ;  /* 0x0000000606067c24 */ /* 0x000fe4000f8e02ff */
[----:B------:R-:W-:Y:S01]  /*2cb20*/  IMAD R5, R225, UR5, R5 ;  /* 0x00000005e1057c24 */ /* 0x000fe2000f8e0205 */
[----:B------:R-:W-:Y:S01]  /*2cb30*/  ULDC.64 UR4, c[0x0][0xb28] ;  /* 0x0002ca0000047ab9 */ /* 0x000fe20000000a00 */
[C---:B------:R-:W-:Y:S01]  /*2cb40*/  IMAD R9, R7.reuse, UR7, R6 ;  /* 0x0000000707097c24 */ /* 0x040fe2000f8e0206 */
[----:B------:R-:W-:Y:S01]  /*2cb50*/  SHF.R.S32.HI R6, RZ, 0x1f, R25 ;  /* 0x0000001fff067819 */ /* 0x000fe20000011419 */
[----:B------:R-:W-:-:S04]  /*2cb60*/  IMAD.WIDE.U32 R4, R7, UR6, R4 ;  /* 0x0000000607047c25 */ /* 0x000fc8000f8e0004 */
[----:B------:R-:W-:Y:S02]  /*2cb70*/  IMAD R6, R6, UR4, RZ ;  /* 0x0000000406067c24 */ /* 0x000fe4000f8e02ff */
[----:B------:R-:W-:Y:S02]  /*2cb80*/  IMAD.IADD R5, R5, 0x1, R9 ;  /* 0x0000000105057824 */ /* 0x000fe400078e0209 */
[C---:B------:R-:W-:Y:S02]  /*2cb90*/  IMAD R7, R25.reuse, UR5, R6 ;  /* 0x0000000519077c24 */ /* 0x040fe4000f8e0206 */
[----:B------:R-:W-:Y:S02]  /*2cba0*/  VIADD R8, R16, 0x29820 ;  /* 0x0002982010087836 */ /* 0x000fe40000000000 */
[----:B------:R-:W-:Y:S01]  /*2cbb0*/  IMAD.WIDE.U32 R24, R25, UR4, R4 ;  /* 0x0000000419187c25 */ /* 0x000fe2000f8e0004 */
[----:B------:R-:W-:Y:S02]  /*2cbc0*/  ULDC.64 UR4, c[0x0][0xb00] ;  /* 0x0002c00000047ab9 */ /* 0x000fe40000000a00 */
[----:B------:R-:W-:Y:S01]  /*2cbd0*/  PRMT R8, RZ, 0x654, R8 ;  /* 0x00000654ff087816 */ /* 0x000fe20000000008 */
[----:B------:R-:W-:Y:S01]  /*2cbe0*/  IMAD.IADD R5, R25, 0x1, R7 ;  /* 0x0000000119057824 */ /* 0x000fe200078e0207 */
[C---:B------:R-:W-:Y:S01]  /*2cbf0*/  LEA R4, P0, R24.reuse, UR4, 0x2 ;  /* 0x0000000418047c11 */ /* 0x040fe2000f8010ff */
[C---:B------:R-:W-:Y:S01]  /*2cc00*/  VIADD R97, R195.reuse, 0x18 ;  /* 0x00000018c3617836 */ /* 0x040fe20000000000 */
[----:B------:R-:W-:Y:S01]  /*2cc10*/  UMOV UR4, 0xffffffff ;  /* 0xffffffff00047882 */ /* 0x000fe20000000000 */
[C---:B------:R-:W-:Y:S01]  /*2cc20*/  VIADD R95, R195.reuse, 0x20 ;  /* 0x00000020c35f7836 */ /* 0x040fe20000000000 */
[----:B------:R0:W-:Y:S01]  /*2cc30*/  SYNCS.ARRIVE.TRANS64.RED.A1T0 RZ, [R8+URZ], RZ ;  /* 0x000000ff08ff79a7 */ /* 0x0001e2000810043f */
[C---:B------:R-:W-:Y:S01]  /*2cc40*/  VIADD R89, R195.reuse, 0x28 ;  /* 0x00000028c3597836 */ /* 0x040fe20000000000 */
[----:B------:R-:W-:Y:S01]  /*2cc50*/  LEA.HI.X R24, R24, UR5, R5, 0x2, P0 ;  /* 0x0000000518187c11 */ /* 0x000fe200080f1405 */
        /* <DEDUP_REMOVED lines=15> */
[----:B------:R-:W-:-:S02]  /*2cd50*/  SHF.R.S32.HI R34, RZ, 0x1f, R35 ;  /* 0x0000001fff227819 */ /* 0x000fc40000011423 */
[----:B------:R-:W-:Y:S02]  /*2cd60*/  SHF.R.S32.HI R26, RZ, 0x1f, R33 ;  /* 0x0000001fff1a7819 */ /* 0x000fe40000011421 */
[----:B------:R-:W-:Y:S02]  /*2cd70*/  SHF.R.S32.HI R32, RZ, 0x1f, R31 ;  /* 0x0000001fff207819 */ /* 0x000fe4000001141f */
[----:B------:R-:W-:Y:S01]  /*2cd80*/  SHF.R.S32.HI R30, RZ, 0x1f, R25 ;  /* 0x0000001fff1e7819 */ /* 0x000fe20000011419 */
[----:B0-----:R-:W-:Y:S06]  /*2cd90*/  BRA.DIV UR4, `(.L_x_1575) ;  /* 0x000000c204a07947 */ /* 0x001fec000b800000 */
[----:B------:R0:W1:Y:S04]  /*2cda0*/  SHFL.IDX PT, R5, R24, RZ, 0x1c1f ;  /* 0x001c1fff18057589 */ /* 0x00006800000e0000 */
[----:B------:R0:W2:Y:S02]  /*2cdb0*/  SHFL.IDX PT, R14, R4, RZ, 0x1c1f ;  /* 0x001c1fff040e7589 */ /* 0x0000a400000e0000 */
.L_x_1850:
[----:B------:R-:W-:Y:S01]  /*2cdc0*/  ISETP.GE.AND P0, PT, R29, R78, PT ;  /* 0x0000004e1d00720c */ /* 0x000fe20003f06270 */
[----:B------:R-:W-:-:S12]  /*2cdd0*/  BSSY B1, `(.L_x_1576) ;  /* 0x000004c000017945 */ /* 0x000fd80003800000 */
[----:B------:R-:W-:Y:S05]  /*2cde0*/  @P0 BRA `(.L_x_1577) ;  /* 0x0000000400280947 */ /* 0x000fea0003800000 */
[----:B------:R-:W-:Y:S02]  /*2cdf0*/  ULDC UR4, c[0x0][0xac8] ;  /* 0x0002b20000047ab9 */ /* 0x000fe40000000800 */
[----:B------:R-:W-:Y:S02]  /*2ce00*/  ISETP.GE.AND P0, PT, R195, UR4, PT ;  /* 0x00000004c3007c0c */ /* 0x000fe4000bf06270 */
[----:B------:R-:W-:Y:S02]  /*2ce10*/  ISETP.GE.AND P3, PT, R99, UR4, PT ;  /* 0x0000000463007c0c */ /* 0x000fe4000bf66270 */
[----:B------:R-:W-:Y:S02]  /*2ce20*/  ISETP.GE.AND P2, PT, R101, UR4, PT ;  /* 0x0000000465007c0c */ /* 0x000fe4000bf46270 */
[----:B------:R-:W-:-:S07]  /*2ce30*/  ISETP.GE.AND P1, PT, R97, UR4, PT ;  /* 0x0000000461007c0c */ /* 0x000fce000bf26270 */
[----:B-1----:R-:W-:Y:S02]  /*2ce40*/  @!P0 IMAD.MOV.U32 R15, RZ, RZ, R5 ;  /* 0x000000ffff0f8224 */ /* 0x002fe400078e0005 */
[----:B------:R-:W-:Y:S01]  /*2ce50*/  @!P0 IMAD.MOV.U32 R119, RZ, RZ, R3 ;  /* 0x000000ffff778224 */ /* 0x000fe200078e0003 */
[-C--:B--2---:R-:W-:Y:S01]  /*2ce60*/  @!P3 LEA R6, P4, R99, R14.reuse, 0x2 ;  /* 0x0000000e6306b211 */ /* 0x084fe200078810ff */
[----:B------:R-:W-:Y:S02]  /*2ce70*/  @!P0 IMAD.WIDE R8, R195, 0x4, R14 ;  /* 0x00000004c3088825 */ /* 0x000fe400078e020e */
[-C--:B------:R-:W-:Y:S02]  /*2ce80*/  @!P1 LEA R12, P5, R97, R14.reuse, 0x2 ;  /* 0x0000000e610c9211 */ /* 0x080fe400078a10ff */
[-C--:B------:R-:W-:Y:S01]  /*2ce90*/  @!P3 LEA.HI.X R7, R99, R5.reuse, R100, 0x2, P4 ;  /* 0x000000056307b211 */ /* 0x080fe200020f1464 */
[----:B------:R1:W-:Y:S01]  /*2cea0*/  @!P0 ST.E.64 desc[UR60][R8.64], R118 ;  /* 0x0000007608008985 */ /* 0x0003e2000c101b3c */
[----:B------:R-:W-:Y:S01]  /*2ceb0*/  ISETP.GE.AND P0, PT, R95, UR4, PT ;  /* 0x000000045f007c0c */ /* 0x000fe2000bf06270 */
[----:B------:R-:W-:Y:S01]  /*2cec0*/  @!P3 IMAD.MOV.U32 R87, RZ, RZ, R21 ;  /* 0x000000ffff57b224 */ /* 0x000fe200078e0015 */
[----:B------:R-:W-:Y:S01]  /*2ced0*/  @!P2 LEA R10, P4, R101, R14, 0x2 ;  /* 0x0000000e650aa211 */ /* 0x000fe200078810ff */
[----:B------:R-:W-:Y:S01]  /*2cee0*/  @!P1 IMAD.MOV.U32 R81, RZ, RZ, R91 ;  /* 0x000000ffff519224 */ /* 0x000fe200078e005b */
[----:B------:R-:W-:-:S02]  /*2cef0*/  @!P1 LEA.HI.X R13, R97, R5, R98, 0x2, P5 ;  /* 0x00000005610d9211 */ /* 0x000fc400028f1462 */
[----:B------:R2:W-:Y:S01]  /*2cf00*/  @!P3 ST.E.64 desc[UR60][R6.64], R86 ;  /* 0x000000560600b985 */ /* 0x0005e2000c101b3c */
[----:B------:R-:W-:Y:S02]  /*2cf10*/  @!P2 LEA.HI.X R11, R101, R5, R108, 0x2, P4 ;  /* 0x00000005650ba211 */ /* 0x000fe400020f146c */
[----:B------:R-:W-:-:S03]  /*2cf20*/  ISETP.GE.AND P3, PT, R89, UR4, PT ;  /* 0x0000000459007c0c */ /* 0x000fc6000bf66270 */
[----:B------:R3:W-:Y:S01]  /*2cf30*/  @!P2 ST.E.64 desc[UR60][R10.64], R120 ;  /* 0x000000780a00a985 */ /* 0x0007e2000c101b3c */
[----:B------:R-:W-:Y:S01]  /*2cf40*/  ISETP.GE.AND P2, PT, R85, UR4, PT ;  /* 0x0000000455007c0c */ /* 0x000fe2000bf46270 */
[----:B------:R-:W-:Y:S01]  /*2cf50*/  @!P0 IMAD.MOV.U32 R92, RZ, RZ, R0 ;  /* 0x000000ffff5c8224 */ /* 0x000fe200078e0000 */
[----:B-1----:R-:W-:Y:S01]  /*2cf60*/  @!P0 LEA R8, P4, R95, R14, 0x2 ;  /* 0x0000000e5f088211 */ /* 0x002fe200078810ff */
[----:B------:R1:W-:Y:S01]  /*2cf70*/  @!P1 ST.E.64 desc[UR60][R12.64], R80 ;  /* 0x000000500c009985 */ /* 0x0003e2000c101b3c */
[----:B------:R-:W-:Y:S02]  /*2cf80*/  ISETP.GE.AND P1, PT, R83, UR4, PT ;  /* 0x0000000453007c0c */ /* 0x000fe4000bf26270 */
[----:B------:R-:W-:-:S03]  /*2cf90*/  @!P0 LEA.HI.X R9, R95, R5, R96, 0x2, P4 ;  /* 0x000000055f098211 */ /* 0x000fc600020f1460 */
[-C--:B--2---:R-:W-:Y:S02]  /*2cfa0*/  @!P3 LEA R6, P5, R89, R14.reuse, 0x2 ;  /* 0x0000000e5906b211 */ /* 0x084fe400078a10ff */
[----:B------:R2:W-:Y:S01]  /*2cfb0*/  @!P0 ST.E.64 desc[UR60][R8.64], R92 ;  /* 0x0000005c08008985 */ /* 0x0005e2000c101b3c */
[----:B------:R-:W-:Y:S02]  /*2cfc0*/  ISETP.GE.AND P0, PT, R79, UR4, PT ;  /* 0x000000044f007c0c */ /* 0x000fe4000bf06270 */
[-C--:B------:R-:W-:Y:S02]  /*2cfd0*/  @!P3 LEA.HI.X R7, R89, R5.reuse, R94, 0x2, P5 ;  /* 0x000000055907b211 */ /* 0x080fe400028f145e */
[-C--:B---3--:R-:W-:Y:S02]  /*2cfe0*/  @!P2 LEA R10, P5, R85, R14.reuse, 0x2 ;  /* 0x0000000e550aa211 */ /* 0x088fe400078a10ff */
[----:B-1----:R-:W-:Y:S01]  /*2cff0*/  @!P1 LEA R12, P4, R83, R14, 0x2 ;  /* 0x0000000e530c9211 */ /* 0x002fe200078810ff */
[----:B------:R1:W-:Y:S01]  /*2d000*/  @!P3 ST.E.64 desc[UR60][R6.64], R36 ;  /* 0x000000240600b985 */ /* 0x0003e2000c101b3c */
[----:B------:R-:W-:-:S02]  /*2d010*/  @!P2 LEA.HI.X R11, R85, R5, R90, 0x2, P5 ;  /* 0x00000005550ba211 */ /* 0x000fc400028f145a */
[----:B------:R-:W-:Y:S02]  /*2d020*/  ISETP.GE.AND P3, PT, R59, UR4, PT ;  /* 0x000000043b007c0c */ /* 0x000fe4000bf66270 */
[----:B------:R-:W-:Y:S01]  /*2d030*/  ISETP.GE.AND P5, PT, R35, UR4, PT ;  /* 0x0000000423007c0c */ /* 0x000fe2000bfa6270 */
[----:B------:R3:W-:Y:S01]  /*2d040*/  @!P2 ST.E.64 desc[UR60][R10.64], R38 ;  /* 0x000000260a00a985 */ /* 0x0007e2000c101b3c */
[----:B------:R-:W-:Y:S02]  /*2d050*/  @!P1 LEA.HI.X R13, R83, R5, R88, 0x2, P4 ;  /* 0x00000005530d9211 */ /* 0x000fe400020f1458 */
[----:B--2---:R-:W-:-:S03]  /*2d060*/  @!P0 LEA R8, P2, R79, R14, 0x2 ;  /* 0x0000000e4f088211 */ /* 0x004fc600078410ff */
[----:B------:R-:W-:Y:S01]  /*2d070*/  @!P1 ST.E.64 desc[UR60][R12.64], R40 ;  /* 0x000000280c009985 */ /* 0x000fe2000c101b3c */
[-C--:B------:R-:W-:Y:S02]  /*2d080*/  @!P0 LEA.HI.X R9, R79, R5.reuse, R84, 0x2, P2 ;  /* 0x000000054f098211 */ /* 0x080fe400010f1454 */
[----:B------:R-:W-:Y:S02]  /*2d090*/  ISETP.GE.AND P1, PT, R33, UR4, PT ;  /* 0x0000000421007c0c */ /* 0x000fe4000bf26270 */
[-C--:B-1----:R-:W-:Y:S01]  /*2d0a0*/  @!P3 LEA R6, P4, R59, R14.reuse, 0x2 ;  /* 0x0000000e3b06b211 */ /* 0x082fe200078810ff */
[----:B------:R1:W-:Y:S01]  /*2d0b0*/  @!P0 ST.E.64 desc[UR60][R8.64], R42 ;  /* 0x0000002a08008985 */ /* 0x0003e2000c101b3c */
[----:B------:R-:W-:Y:S02]  /*2d0c0*/  @!P5 LEA R28, P2, R35, R14, 0x2 ;  /* 0x0000000e231cd211 */ /* 0x000fe400078410ff */
[----:B------:R-:W-:Y:S02]  /*2d0d0*/  ISETP.GE.AND P0, PT, R31, UR4, PT ;  /* 0x000000041f007c0c */ /* 0x000fe4000bf06270 */
[----:B------:R-:W-:-:S02]  /*2d0e0*/  @!P3 LEA.HI.X R7, R59, R5, R58, 0x2, P4 ;  /* 0x000000053b07b211 */ /* 0x000fc400020f143a */
[-C--:B------:R-:W-:Y:S02]  /*2d0f0*/  @!P5 LEA.HI.X R29, R35, R5.reuse, R34, 0x2, P2 ;  /* 0x00000005231dd211 */ /* 0x080fe400010f1422 */
[----:B------:R-:W-:Y:S01]  /*2d100*/  ISETP.GE.AND P4, PT, R227, UR4, PT ;  /* 0x00000004e3007c0c */ /* 0x000fe2000bf86270 */
[----:B------:R2:W-:Y:S01]  /*2d110*/  @!P3 ST.E.64 desc[UR60][R6.64], R44 ;  /* 0x0000002c0600b985 */ /* 0x0005e2000c101b3c */
[----:B---3--:R-:W-:Y:S02]  /*2d120*/  @!P1 LEA R10, P2, R33, R14, 0x2 ;  /* 0x0000000e210a9211 */ /* 0x008fe400078410ff */
[----:B------:R-:W-:Y:S01]  /*2d130*/  ISETP.GE.AND P3, PT, R25, UR4, PT ;  /* 0x0000000419007c0c */ /* 0x000fe2000bf66270 */
[----:B------:R-:W-:Y:S01]  /*2d140*/  @!P5 ST.E.64 desc[UR60][R28.64], R46 ;  /* 0x0000002e1c00d985 */ /* 0x000fe2000c101b3c */
[----:B------:R-:W-:Y:S02]  /*2d150*/  ISETP.GE.AND P5, PT, R228, UR4, PT ;  /* 0x00000004e4007c0c */ /* 0x000fe4000bfa6270 */
[----:B------:R-:W-:-:S02]  /*2d160*/  @!P1 LEA.HI.X R11, R33, R5, R26, 0x2, P2 ;  /* 0x00000005210b9211 */ /* 0x000fc400010f141a */
[----:B-1----:R-:W-:-:S04]  /*2d170*/  @!P0 LEA R8, P2, R31, R14, 0x2 ;  /* 0x0000000e1f088211 */ /* 0x002fc800078410ff */
[----:B------:R-:W-:Y:S01]  /*2d180*/  @!P0 LEA.HI.X R9, R31, R5, R32, 0x2, P2 ;  /* 0x000000051f098211 */ /* 0x000fe200010f1420 */
[----:B--2---:R-:W-:Y:S02]  /*2d190*/  @!P1 IMAD.MOV.U32 R6, RZ, RZ, R2 ;  /* 0x000000ffff069224 */ /* 0x004fe400078e0002 */
[----:B------:R-:W-:Y:S02]  /*2d1a0*/  @!P1 IMAD.MOV.U32 R7, RZ, RZ, R49 ;  /* 0x000000ffff079224 */ /* 0x000fe400078e0031 */
[----:B------:R-:W-:-:S03]  /*2d1b0*/  @!P5 IMAD.MOV.U32 R102, RZ, RZ, R82 ;  /* 0x000000ffff66d224 */ /* 0x000fc600078e0052 */
[----:B------:R1:W-:Y:S01]  /*2d1c0*/  @!P1 ST.E.64 desc[UR60][R10.64], R6 ;  /* 0x000000060a009985 */ /* 0x0003e2000c101b3c */
[----:B------:R-:W-:-:S03]  /*2d1d0*/  @!P3 LEA R2, P1, R25, R14, 0x2 ;  /* 0x0000000e1902b211 */ /* 0x000fc600078210ff */
[----:B------:R3:W-:Y:S01]  /*2d1e0*/  @!P0 ST.E.64 desc[UR60][R8.64], R50 ;  /* 0x0000003208008985 */ /* 0x0007e2000c101b3c */
[CC--:B------:R-:W-:Y:S02]  /*2d1f0*/  @!P5 LEA R12, P0, R228.reuse, R14.reuse, 0x2 ;  /* 0x0000000ee40cd211 */ /* 0x0c0fe400078010ff */
[----:B------:R-:W-:Y:S02]  /*2d200*/  @!P4 LEA R14, P2, R227, R14, 0x2 ;  /* 0x0000000ee30ec211 */ /* 0x000fe400078410ff */
[-C--:B------:R-:W-:Y:S02]  /*2d210*/  @!P3 LEA.HI.X R3, R25, R5.reuse, R30, 0x2, P1 ;  /* 0x000000051903b211 */ /* 0x080fe400008f141e */
[-C--:B------:R-:W-:Y:S02]  /*2d220*/  @!P5 LEA.HI.X R13, R228, R5.reuse, R236, 0x2, P0 ;  /* 0x00000005e40dd211 */ /* 0x080fe400000f14ec */
[----:B------:R-:W-:Y:S01]  /*2d230*/  @!P4 LEA.HI.X R15, R227, R5, R235, 0x2, P2 ;  /* 0x00000005e30fc211 */ /* 0x000fe200010f14eb */
[----:B-1----:R-:W-:-:S02]  /*2d240*/  @!P3 IMAD.MOV.U32 R6, RZ, RZ, R106 ;  /* 0x000000ffff06b224 */ /* 0x002fc400078e006a */
[----:B------:R-:W-:-:S05]  /*2d250*/  @!P3 IMAD.MOV.U32 R7, RZ, RZ, R53 ;  /* 0x000000ffff07b224 */ /* 0x000fca00078e0035 */
[----:B------:R3:W-:Y:S04]  /*2d260*/  @!P3 ST.E.64 desc[UR60][R2.64], R6 ;  /* 0x000000060200b985 */ /* 0x0007e8000c101b3c */
[----:B------:R3:W-:Y:S04]  /*2d270*/  @!P5 ST.E.64 desc[UR60][R12.64], R102 ;  /* 0x000000660c00d985 */ /* 0x0007e8000c101b3c */
[----:B------:R3:W-:Y:S02]  /*2d280*/  @!P4 ST.E.64 desc[UR60][R14.64], R104 ;  /* 0x000000680e00c985 */ /* 0x0007e4000c101b3c */
.L_x_1577:
[----:B------:R-:W-:Y:S05]  /*2d290*/  BSYNC B1 ;  /* 0x0000000000017941 */ /* 0x000fea0003800000 */
.L_x_1576:
[----:B------:R-:W-:-:S03]  /*2d2a0*/  UMOV UR4, 0xffffffff ;  /* 0xffffffff00047882 */ /* 0x000fc60000000000 */
[----:B------:R-:W-:Y:S05]  /*2d2b0*/  BRA.DIV UR4, `(.L_x_1578) ;  /* 0x000000be048c7947 */ /* 0x000fea000b800000 */
[----:B---3--:R3:W4:Y:S04]  /*2d2c0*/  SHFL.IDX PT, R3, R24, 0x1, 0x1c1f ;  /* 0x003c1f0018037f89 */ /* 0x00872800000e0000 */
[----:B--2---:R3:W2:Y:S02]  /*2d2d0*/  SHFL.IDX PT, R14, R4, 0x1, 0x1c1f ;  /* 0x003c1f00040e7f89 */ /* 0x0046a400000e0000 */
.L_x_1854:
[----:B------:R-:W-:-:S13]  /*2d2e0*/  ISETP.GE.AND P0, PT, R27, R78, PT ;  /* 0x0000004e1b00720c */ /* 0x000fda0003f06270 */
[----:B------:R-:W-:Y:S05]  /*2d2f0*/  @P0 BRA `(.L_x_1574) ;  /* 0x00000010003c0947 */ /* 0x000fea0003800000 */
[----:B------:R-:W-:Y:S02]  /*2d300*/  ULDC UR4, c[0x0][0xac8] ;  /* 0x0002b20000047ab9 */ /* 0x000fe40000000800 */
[----:B------:R-:W-:Y:S02]  /*2d310*/  ISETP.GE.AND P0, PT, R99, UR4, PT ;  /* 0x0000000463007c0c */ /* 0x000fe4000bf06270 */
[----:B------:R-:W-:Y:S02]  /*2d320*/  ISETP.GE.AND P2, PT, R195, UR4, PT ;  /* 0x00000004c3007c0c */ /* 0x000fe4000bf46270 */
[----:B------:R-:W-:Y:S02]  /*2d330*/  ISETP.GE.AND P1, PT, R101, UR4, PT ;  /* 0x0000000465007c0c */ /* 0x000fe4000bf26270 */
[----:B------:R-:W-:-:S07]  /*2d340*/  ISETP.GE.AND P3, PT, R97, UR4, PT ;  /* 0x0000000461007c0c */ /* 0x000fce000bf66270 */
[CC--:B--2---:R-:W-:Y:S01]  /*2d350*/  @!P0 LEA R6, P4, R99.reuse, R14.reuse, 0x2 ;  /* 0x0000000e63068211 */ /* 0x0c4fe200078810ff */
[----:B------:R-:W-:Y:S02]  /*2d360*/  @!P0 IMAD.MOV.U32 R49, RZ, RZ, R109 ;  /* 0x000000ffff318224 */ /* 0x000fe400078e006d */
[----:B------:R-:W-:Y:S01]  /*2d370*/  @!P2 IMAD.MOV.U32 R2, RZ, RZ, R14 ;  /* 0x000000ffff02a224 */ /* 0x000fe200078e000e */
[----:B----4-:R-:W-:Y:S01]  /*2d380*/  @!P0 LEA.HI.X R7, R99, R3, R100, 0x2, P4 ;  /* 0x0000000363078211 */ /* 0x010fe200020f1464 */
[----:B------:R-:W-:Y:S01]  /*2d390*/  @!P2 IMAD.MOV.U32 R21, RZ, RZ, R107 ;  /* 0x000000ffff15a224 */ /* 0x000fe200078e006b */
[----:B------:R-:W-:Y:S01]  /*2d3a0*/  ISETP.GE.AND P4, PT, R95, UR4, PT ;  /* 0x000000045f007c0c */ /* 0x000fe2000bf86270 */
[----:B------:R-:W-:Y:S01]  /*2d3b0*/  @!P2 IMAD.WIDE R8, R195, 0x4, R2 ;  /* 0x00000004c308a825 */ /* 0x000fe200078e0202 */
[----:B0--3--:R-:W-:-:S04]  /*2d3c0*/  @!P1 LEA R4, P5, R101, R14, 0x2 ;  /* 0x0000000e65049211 */ /* 0x009fc800078a10ff */
[----:B------:R0:W-:Y:S01]  /*2d3d0*/  @!P2 ST.E.64 desc[UR60][R8.64], R20 ;  /* 0x000000140800a985 */ /* 0x0001e2000c101b3c */
[----:B------:R-:W-:Y:S02]  /*2d3e0*/  ISETP.GE.AND P2, PT, R89, UR4, PT ;  /* 0x0000000459007c0c */ /* 0x000fe4000bf46270 */
[-C--:B-1----:R-:W-:Y:S01]  /*2d3f0*/  @!P1 LEA.HI.X R5, R101, R3.reuse, R108, 0x2, P5 ;  /* 0x0000000365059211 */ /* 0x082fe200028f146c */
[----:B------:R1:W-:Y:S01]  /*2d400*/  @!P0 ST.E.64 desc[UR60][R6.64], R48 ;  /* 0x0000003006008985 */ /* 0x0003e2000c101b3c */
[-C--:B------:R-:W-:Y:S02]  /*2d410*/  @!P3 LEA R10, P5, R97, R14.reuse, 0x2 ;  /* 0x0000000e610ab211 */ /* 0x080fe400078a10ff */
[----:B------:R-:W-:Y:S01]  /*2d420*/  ISETP.GE.AND P0, PT, R85, UR4, PT ;  /* 0x0000000455007c0c */ /* 0x000fe2000bf06270 */
[----:B------:R2:W-:Y:S01]  /*2d430*/  @!P1 ST.E.64 desc[UR60][R4.64], R54 ;  /* 0x0000003604009985 */ /* 0x0005e2000c101b3c */
[----:B------:R-:W-:Y:S01]  /*2d440*/  @!P3 LEA.HI.X R11, R97, R3, R98, 0x2, P5 ;  /* 0x00000003610bb211 */ /* 0x000fe200028f1462 */
[----:B------:R-:W-:Y:S01]  /*2d450*/  @!P4 IMAD.MOV.U32 R53, RZ, RZ, R61 ;  /* 0x000000ffff35c224 */ /* 0x000fe200078e003d */
[----:B------:R-:W-:-:S02]  /*2d460*/  @!P4 LEA R12, P5, R95, R14, 0x2 ;  /* 0x0000000e5f0cc211 */ /* 0x000fc400078a10ff */
[----:B------:R-:W-:Y:S01]  /*2d470*/  ISETP.GE.AND P1, PT, R83, UR4, PT ;  /* 0x0000000453007c0c */ /* 0x000fe2000bf26270 */
[----:B------:R3:W-:Y:S01]  /*2d480*/  @!P3 ST.E.64 desc[UR60][R10.64], R56 ;  /* 0x000000380a00b985 */ /* 0x0007e2000c101b3c */
[-C--:B------:R-:W-:Y:S02]  /*2d490*/  @!P4 LEA.HI.X R13, R95, R3.reuse, R96, 0x2, P5 ;  /* 0x000000035f0dc211 */ /* 0x080fe400028f1460 */
[-C--:B------:R-:W-:Y:S02]  /*2d4a0*/  @!P2 LEA R28, P5, R89, R14.reuse, 0x2 ;  /* 0x0000000e591ca211 */ /* 0x080fe400078a10ff */
[----:B------:R-:W-:Y:S01]  /*2d4b0*/  ISETP.GE.AND P3, PT, R79, UR4, PT ;  /* 0x000000044f007c0c */ /* 0x000fe2000bf66270 */
[----:B------:R4:W-:Y:S01]  /*2d4c0*/  @!P4 ST.E.64 desc[UR60][R12.64], R52 ;  /* 0x000000340c00c985 */ /* 0x0009e2000c101b3c */
[----:B------:R-:W-:Y:S02]  /*2d4d0*/  @!P2 LEA.HI.X R29, R89, R3, R94, 0x2, P5 ;  /* 0x00000003591da211 */ /* 0x000fe400028f145e */
[----:B0-----:R-:W-:-:S02]  /*2d4e0*/  @!P0 LEA R8, P5, R85, R14, 0x2 ;  /* 0x0000000e55088211 */ /* 0x001fc400078a10ff */
[----:B------:R-:W-:Y:S01]  /*2d4f0*/  ISETP.GE.AND P4, PT, R59, UR4, PT ;  /* 0x000000043b007c0c */ /* 0x000fe2000bf86270 */
[----:B------:R-:W-:Y:S01]  /*2d500*/  @!P2 ST.E.64 desc[UR60][R28.64], R62 ;  /* 0x0000003e1c00a985 */ /* 0x000fe2000c101b3c */
[-C--:B------:R-:W-:Y:S02]  /*2d510*/  @!P0 LEA.HI.X R9, R85, R3.reuse, R90, 0x2, P5 ;  /* 0x0000000355098211 */ /* 0x080fe400028f145a */
[-C--:B-1----:R-:W-:Y:S02]  /*2d520*/  @!P1 LEA R6, P5, R83, R14.reuse, 0x2 ;  /* 0x0000000e53069211 */ /* 0x082fe400078a10ff */
[----:B------:R-:W-:Y:S01]  /*2d530*/  ISETP.GE.AND P2, PT, R35, UR4, PT ;  /* 0x0000000423007c0c */ /* 0x000fe2000bf46270 */
[----:B------:R0:W-:Y:S01]  /*2d540*/  @!P0 ST.E.64 desc[UR60][R8.64], R64 ;  /* 0x0000004008008985 */ /* 0x0001e2000c101b3c */
[----:B------:R-:W-:Y:S01]  /*2d550*/  @!P1 LEA.HI.X R7, R83, R3, R88, 0x2, P5 ;  /* 0x0000000353079211 */ /* 0x000fe200028f1458 */
[----:B------:R-:W-:Y:S01]  /*2d560*/  @!P3 IMAD.MOV.U32 R61, RZ, RZ, R73 ;  /* 0x000000ffff3db224 */ /* 0x000fe200078e0049 */
[----:B--2---:R-:W-:-:S02]  /*2d570*/  @!P3 LEA R4, P5, R79, R14, 0x2 ;  /* 0x0000000e4f04b211 */ /* 0x004fc400078a10ff */
[----:B------:R-:W-:Y:S01]  /*2d580*/  ISETP.GE.AND P0, PT, R33, UR4, PT ;  /* 0x0000000421007c0c */ /* 0x000fe2000bf06270 */
[----:B------:R-:W-:Y:S01]  /*2d590*/  @!P1 ST.E.64 desc[UR60][R6.64], R66 ;  /* 0x0000004206009985 */ /* 0x000fe2000c101b3c */
[-C--:B------:R-:W-:Y:S01]  /*2d5a0*/  @!P3 LEA.HI.X R5, R79, R3.reuse, R84, 0x2, P5 ;  /* 0x000000034f05b211 */ /* 0x080fe200028f1454 */
[----:B------:R-:W-:Y:S01]  /*2d5b0*/  @!P4 IMAD.MOV.U32 R73, RZ, RZ, R75 ;  /* 0x000000ffff49c224 */ /* 0x000fe200078e004b */
[-C--:B---3--:R-:W-:Y:S02]  /*2d5c0*/  @!P4 LEA R10, P5, R59, R14.reuse, 0x2 ;  /* 0x0000000e3b0ac211 */ /* 0x088fe400078a10ff */
[----:B------:R-:W-:Y:S01]  /*2d5d0*/  ISETP.GE.AND P1, PT, R31, UR4, PT ;  /* 0x000000041f007c0c */ /* 0x000fe2000bf26270 */
[----:B------:R1:W-:Y:S01]  /*2d5e0*/  @!P3 ST.E.64 desc[UR60][R4.64], R60 ;  /* 0x0000003c0400b985 */ /* 0x0003e2000c101b3c */
[----:B------:R-:W-:Y:S02]  /*2d5f0*/  @!P4 LEA.HI.X R11, R59, R3, R58, 0x2, P5 ;  /* 0x000000033b0bc211 */ /* 0x000fe400028f143a */
[----:B----4-:R-:W-:-:S02]  /*2d600*/  @!P2 LEA R12, P5, R35, R14, 0x2 ;  /* 0x0000000e230ca211 */ /* 0x010fc400078a10ff */
[----:B------:R-:W-:Y:S01]  /*2d610*/  ISETP.GE.AND P3, PT, R25, UR4, PT ;  /* 0x0000000419007c0c */ /* 0x000fe2000bf66270 */
[----:B------:R2:W-:Y:S01]  /*2d620*/  @!P4 ST.E.64 desc[UR60][R10.64], R72 ;  /* 0x000000480a00c985 */ /* 0x0005e2000c101b3c */
[----:B------:R-:W-:Y:S02]  /*2d630*/  ISETP.GE.AND P4, PT, R228, UR4, PT ;  /* 0x00000004e4007c0c */ /* 0x000fe4000bf86270 */
[----:B------:R-:W-:Y:S02]  /*2d640*/  @!P2 LEA.HI.X R13, R35, R3, R34, 0x2, P5 ;  /* 0x00000003230da211 */ /* 0x000fe400028f1422 */
[----:B------:R-:W-:-:S03]  /*2d650*/  @!P0 LEA R20, P5, R33, R14, 0x2 ;  /* 0x0000000e21148211 */ /* 0x000fc600078a10ff */
[----:B------:R2:W-:Y:S01]  /*2d660*/  @!P2 ST.E.64 desc[UR60][R12.64], R76 ;  /* 0x0000004c0c00a985 */ /* 0x0005e2000c101b3c */
[-C--:B------:R-:W-:Y:S02]  /*2d670*/  @!P0 LEA.HI.X R21, R33, R3.reuse, R26, 0x2, P5 ;  /* 0x0000000321158211 */ /* 0x080fe400028f141a */
[CC--:B0-----:R-:W-:Y:S01]  /*2d680*/  @!P1 LEA R8, P5, R31.reuse, R14.reuse, 0x2 ;  /* 0x0000000e1f089211 */ /* 0x0c1fe200078a10ff */
[----:B------:R-:W-:Y:S02]  /*2d690*/  @!P3 IMAD.MOV.U32 R75, RZ, RZ, R117 ;  /* 0x000000ffff4bb224 */ /* 0x000fe400078e0075 */
[-C--:B-1----:R-:W-:Y:S01]  /*2d6a0*/  @!P4 LEA R4, P2, R228, R14.reuse, 0x2 ;  /* 0x0000000ee404c211 */ /* 0x082fe200078410ff */
[----:B------:R2:W-:Y:S01]  /*2d6b0*/  @!P0 ST.E.64 desc[UR60][R20.64], R112 ;  /* 0x0000007014008985 */ /* 0x0005e2000c101b3c */
[----:B------:R-:W-:Y:S02]  /*2d6c0*/  @!P1 LEA.HI.X R9, R31, R3, R32, 0x2, P5 ;  /* 0x000000031f099211 */ /* 0x000fe400028f1420 */
[----:B------:R-:W-:-:S02]  /*2d6d0*/  @!P3 LEA R6, P5, R25, R14, 0x2 ;  /* 0x0000000e1906b211 */ /* 0x000fc400078a10ff */
[-C--:B------:R-:W-:Y:S01]  /*2d6e0*/  @!P4 LEA.HI.X R5, R228, R3.reuse, R236, 0x2, P2 ;  /* 0x00000003e405c211 */ /* 0x080fe200010f14ec */
[----:B------:R2:W-:Y:S01]  /*2d6f0*/  @!P1 ST.E.64 desc[UR60][R8.64], R114 ;  /* 0x0000007208009985 */ /* 0x0005e2000c101b3c */
[----:B------:R-:W-:Y:S02]  /*2d700*/  @!P3 LEA.HI.X R7, R25, R3, R30, 0x2, P5 ;  /* 0x000000031907b211 */ /* 0x000fe400028f141e */
[----:B------:R-:W-:-:S03]  /*2d710*/  ISETP.GE.AND P0, PT, R227, UR4, PT ;  /* 0x00000004e3007c0c */ /* 0x000fc6000bf06270 */
[----:B------:R2:W-:Y:S04]  /*2d720*/  @!P3 ST.E.64 desc[UR60][R6.64], R74 ;  /* 0x0000004a0600b985 */ /* 0x0005e8000c101b3c */
[----:B------:R2:W-:Y:S06]  /*2d730*/  @!P4 ST.E.64 desc[UR60][R4.64], R68 ;  /* 0x000000440400c985 */ /* 0x0005ec000c101b3c */
[----:B------:R-:W-:Y:S05]  /*2d740*/  @P0 BRA `(.L_x_1574) ;  /* 0x0000000c00280947 */ /* 0x000fea0003800000 */
[----:B------:R-:W-:-:S04]  /*2d750*/  LEA R14, P0, R227, R14, 0x2 ;  /* 0x0000000ee30e7211 */ /* 0x000fc800078010ff */
[----:B------:R-:W-:-:S05]  /*2d760*/  LEA.HI.X R15, R227, R3, R235, 0x2, P0 ;  /* 0x00000003e30f7211 */ /* 0x000fca00000f14eb */
[----:B------:R0:W-:Y:S01]  /*2d770*/  ST.E.64 desc[UR60][R14.64], R70 ;  /* 0x000000460e007985 */ /* 0x0001e2000c101b3c */
[----:B------:R-:W-:Y:S05]  /*2d780*/  BRA `(.L_x_1574) ;  /* 0x0000000c00187947 */ /* 0x000fea0003800000 */
.L_x_1560:
[----:B------:R-:W-:Y:S01]  /*2d790*/  ULDC.64 UR4, c[0x0][0xc08] ;  /* 0x0003020000047ab9 */ /* 0x000fe20000000a00 */
[----:B------:R-:W3:Y:S01]  /*2d7a0*/  LDC.64 R2, c[0x0][0xc00] ;  /* 0x00030000ff027b82 */ /* 0x000ee20000000a00 */
[----:B------:R-:W-:Y:S01]  /*2d7b0*/  ISETP.NE.U32.AND P0, PT, RZ, UR4, PT ;  /* 0x00000004ff007c0c */ /* 0x000fe2000bf05070 */
[----:B------:R-:W-:-:S03]  /*2d7c0*/  IMAD.MOV.U32 R13, RZ, RZ, RZ ;  /* 0x000000ffff0d7224 */ /* 0x000fc600078e00ff */
[----:B------:R-:W-:Y:S01]  /*2d7d0*/  ISETP.NE.AND.EX P1, PT, RZ, UR5, PT, P0 ;  /* 0x00000005ff007c0c */ /* 0x000fe2000bf25300 */
[----:B------:R-:W-:Y:S02]  /*2d7e0*/  ULDC.64 UR4, c[0x0][0xc00] ;  /* 0x0003000000047ab9 */ /* 0x000fe40000000a00 */
[----:B------:R-:W-:-:S04]  /*2d7f0*/  ISETP.NE.U32.AND P0, PT, RZ, UR4, PT ;  /* 0x00000004ff007c0c */ /* 0x000fc8000bf05070 */
[----:B------:R-:W-:-:S06]  /*2d800*/  ISETP.NE.AND.EX P0, PT, RZ, UR5, PT, P0 ;  /* 0x00000005ff007c0c */ /* 0x000fcc000bf05300 */
[----:B------:R-:W0:Y:S01]  /*2d810*/  @P1 LDC.64 R4, c[0x0][0xc08] ;  /* 0x00030200ff041b82 */ /* 0x000e220000000a00 */
[----:B------:R-:W-:Y:S02]  /*2d820*/  ULDC UR4, c[0x0][0xa88] ;  /* 0x0002a20000047ab9 */ /* 0x000fe40000000800 */
[----:B------:R-:W-:Y:S02]  /*2d830*/  IMAD.U32 R20, RZ, RZ, UR4 ;  /* 0x00000004ff147e24 */ /* 0x000fe4000f8e00ff */
[----:B---3--:R-:W-:-:S05]  /*2d840*/  IMAD.WIDE R2, R223, 0x4, R2 ;  /* 0x00000004df027825 */ /* 0x008fca00078e0202 */
[----:B------:R3:W5:Y:S01]  /*2d850*/  @P0 LDG.E R13, desc[UR60][R2.64] ;  /* 0x0000003c020d0981 */ /* 0x000762000c1e1900 */
[----:B------:R-:W4:Y:S01]  /*2d860*/  S2R R6, SR_TID.X ;  /* 0x0000000000067919 */ /* 0x000f220000002100 */
[----:B0-----:R-:W-:-:S05]  /*2d870*/  @P1 IMAD.WIDE R4, R223, 0x4, R4 ;  /* 0x00000004df041825 */ /* 0x001fca00078e0204 */
[----:B------:R3:W5:Y:S01]  /*2d880*/  @P1 LDG.E R20, desc[UR60][R4.64] ;  /* 0x0000003c04141981 */ /* 0x000762000c1e1900 */
[----:B-1----:R-:W-:Y:S02]  /*2d890*/  ISETP.GT.AND P2, PT, R222, 0x1, PT ;  /* 0x00000001de00780c */ /* 0x002fe40003f44270 */
[----:B------:R-:W-:Y:S01]  /*2d8a0*/  SHF.R.S32.HI R14, RZ, 0x1f, R223 ;  /* 0x0000001fff0e7819 */ /* 0x000fe200000114df */
[----:B----4-:R-:W-:-:S05]  /*2d8b0*/  VIADD R0, R6, 0xffffff80 ;  /* 0xffffff8006007836 */ /* 0x010fca0000000000 */
[----:B------:R-:W-:Y:S01]  /*2d8c0*/  ISETP.GT.AND P3, PT, R0, 0x7f, PT ;  /* 0x0000007f0000780c */ /* 0x000fe20003f64270 */
[----:B---3--:R-:W-:-:S12]  /*2d8d0*/  @P1 BRA `(.L_x_1579) ;  /* 0x0000000000101947 */ /* 0x008fd80003800000 */
[----:B------:R-:W-:Y:S05]  /*2d8e0*/  @!P0 BRA `(.L_x_1579) ;  /* 0x00000000000c8947 */ /* 0x000fea0003800000 */
[----:B------:R-:W3:Y:S04]  /*2d8f0*/  LDG.E R5, desc[UR60][R2.64] ;  /* 0x0000003c02057981 */ /* 0x000ee8000c1e1900 */
[----:B-----5:R-:W3:Y:S02]  /*2d900*/  LDG.E R20, desc[UR60][R2.64+0x4] ;  /* 0x0000043c02147981 */ /* 0x020ee4000c1e1900 */
[----:B---3--:R-:W-:-:S07]  /*2d910*/  IMAD.IADD R20, R20, 0x1, -R5 ;  /* 0x0000000114147824 */ /* 0x008fce00078e0a05 */
.L_x_1579:
[----:B------:R-:W-:Y:S01]  /*2d920*/  BSSY B1, `(.L_x_1580) ;  /* 0x0000035000017945 */ /* 0x000fe20003800000 */
[----:B------:R-:W-:Y:S02]  /*2d930*/  SEL R21, R223, RZ, !P0 ;  /* 0x000000ffdf157207 */ /* 0x000fe40004000000 */
[----:B------:R-:W-:Y:S02]  /*2d940*/  SEL R14, R14, RZ, !P0 ;  /* 0x000000ff0e0e7207 */ /* 0x000fe40004000000 */
[----:B-----5:R-:W-:Y:S01]  /*2d950*/  SHF.R.S32.HI R12, RZ, 0x1f, R13 ;  /* 0x0000001fff0c7819 */ /* 0x020fe2000001140d */
[----:B------:R-:W-:Y:S06]  /*2d960*/  @P3 BRA `(.L_x_1581) ;  /* 0x0000000000c03947 */ /* 0x000fec0003800000 */
[----:B------:R-:W0:Y:S01]  /*2d970*/  LDC R27, c[0x0][0xbe8] ;  /* 0x0002fa00ff1b7b82 */ /* 0x000e220000000800 */
[----:B------:R-:W-:Y:S01]  /*2d980*/  IADD3 R25, R203, -0x80, R6 ;  /* 0xffffff80cb197810 */ /* 0x000fe20007ffe006 */
[----:B0-----:R-:W-:-:S05]  /*2d990*/  IMAD R0, R20, R27, RZ ;  /* 0x0000001b14007224 */ /* 0x001fca00078e02ff */
[----:B------:R-:W-:-:S13]  /*2d9a0*/  ISETP.GE.AND P0, PT, R25, R0, PT ;  /* 0x000000001900720c */ /* 0x000fda0003f06270 */
[----:B------:R-:W-:Y:S05]  /*2d9b0*/  @P0 BRA `(.L_x_1581) ;  /* 0x0000000000ac0947 */ /* 0x000fea0003800000 */
[----:B------:R-:W-:Y:S01]  /*2d9c0*/  IMAD.MOV.U32 R0, RZ, RZ, 0x9b8 ;  /* 0x000009b8ff007424 */ /* 0x000fe200078e00ff */
[----:B------:R-:W-:Y:S01]  /*2d9d0*/  ISETP.GT.AND P3, PT, R222, 0x1, PT ;  /* 0x00000001de00780c */ /* 0x000fe20003f64270 */
[----:B------:R-:W0:Y:S01]  /*2d9e0*/  LDC.64 R28, c[0x0][0xba8] ;  /* 0x0002ea00ff1c7b82 */ /* 0x000e220000000a00 */
[----:B------:R-:W-:Y:S01]  /*2d9f0*/  ISETP.NE.AND P0, PT, R27, 0x1, PT ;  /* 0x000000011b00780c */ /* 0x000fe20003f05270 */
[----:B------:R-:W-:Y:S01]  /*2da00*/  IMAD.MOV.U32 R15, RZ, RZ, R25 ;  /* 0x000000ffff0f7224 */ /* 0x000fe200078e0019 */
[----:B------:R-:W-:Y:S02]  /*2da10*/  SEL R24, R0, 0x978, P3 ;  /* 0x0000097800187807 */ /* 0x000fe40001800000 */
[----:B------:R-:W-:-:S03]  /*2da20*/  SEL R225, R225, RZ, P3 ;  /* 0x000000ffe1e17207 */ /* 0x000fc60001800000 */
[----:B------:R-:W1:Y:S08]  /*2da30*/  LDC.64 R6, c[0x0][R24+0x220] ;  /* 0x0000880018067b82 */ /* 0x000e700000000a00 */
[----:B------:R-:W3:Y:S08]  /*2da40*/  LDC.64 R2, c[0x0][R24+0x218] ;  /* 0x0000860018027b82 */ /* 0x000ef00000000a00 */
[----:B------:R-:W4:Y:S08]  /*2da50*/  LDC.64 R8, c[0x0][R24+0x228] ;  /* 0x00008a0018087b82 */ /* 0x000f300000000a00 */
[----:B------:R-:W5:Y:S08]  /*2da60*/  LDC.64 R4, c[0x0][R24+0x210] ;  /* 0x0000840018047b82 */ /* 0x000f700000000a00 */
[----:B------:R-:W2:Y:S08]  /*2da70*/  @P0 LDC R0, c[0x0][0xbec] ;  /* 0x0002fb00ff000b82 */ /* 0x000eb00000000800 */
[----:B------:R-:W4:Y:S01]  /*2da80*/  @P0 LDC R33, c[0x0][0xbf0] ;  /* 0x0002fc00ff210b82 */ /* 0x000f220000000800 */
[----:B-1----:R-:W-:-:S07]  /*2da90*/  IMAD R7, R7, R21, RZ ;  /* 0x0000001507077224 */ /* 0x002fce00078e02ff */
[----:B0-----:R-:W0:Y:S01]  /*2daa0*/  @!P3 LDC R28, c[0x0][0xb50] ;  /* 0x0002d400ff1cbb82 */ /* 0x001e220000000800 */
[----:B------:R-:W-:Y:S02]  /*2dab0*/  IMAD R7, R6, R14, R7 ;  /* 0x0000000e06077224 */ /* 0x000fe400078e0207 */
[----:B--2---:R-:W-:-:S05]  /*2dac0*/  @P0 IMAD.HI.U32 R0, R25, R0, RZ ;  /* 0x0000000019000227 */ /* 0x004fca00078e00ff */
[----:B------:R-:W1:Y:S01]  /*2dad0*/  @!P3 LDC R29, c[0x0][0xb54] ;  /* 0x0002d500ff1dbb82 */ /* 0x000e620000000800 */
[-C--:B---3--:R-:W-:Y:S02]  /*2dae0*/  IMAD R31, R3, R216.reuse, RZ ;  /* 0x000000d8031f7224 */ /* 0x088fe400078e02ff */
[----:B------:R-:W-:Y:S01]  /*2daf0*/  IMAD.WIDE.U32 R10, R2, R216, RZ ;  /* 0x000000d8020a7225 */ /* 0x000fe200078e00ff */
[----:B----4-:R-:W-:-:S03]  /*2db00*/  @P0 SHF.R.U32.HI R15, RZ, R33, R0 ;  /* 0x00000021ff0f0219 */ /* 0x010fc60000011600 */
[----:B------:R-:W-:-:S04]  /*2db10*/  IMAD.WIDE.U32 R2, R6, R21, RZ ;  /* 0x0000001506027225 */ /* 0x000fc800078e00ff */
[----:B------:R-:W-:Y:S01]  /*2db20*/  IMAD.IADD R11, R31, 0x1, R11 ;  /* 0x000000011f0b7824 */ /* 0x000fe200078e020b */
[----:B------:R-:W-:Y:S01]  /*2db30*/  IADD3 R10, P0, P1, R2, R10, R13 ;  /* 0x0000000a020a7210 */ /* 0x000fe2000791e00d */
[----:B------:R-:W-:Y:S02]  /*2db40*/  IMAD.MOV R0, RZ, RZ, -R15 ;  /* 0x000000ffff007224 */ /* 0x000fe400078e0a0f */
[----:B------:R-:W-:Y:S02]  /*2db50*/  IMAD.IADD R6, R3, 0x1, R7 ;  /* 0x0000000103067824 */ /* 0x000fe400078e0207 */
        /* <DEDUP_REMOVED lines=9> */
[----:B-----5:R-:W-:-:S04]  /*2dbf0*/  IMAD R0, R5, R7, RZ ;  /* 0x0000000705007224 */ /* 0x020fc800078e02ff */
[C---:B------:R-:W-:Y:S02]  /*2dc00*/  IMAD R9, R4.reuse, R9, R0 ;  /* 0x0000000904097224 */ /* 0x040fe400078e0200 */
[----:B------:R-:W-:-:S04]  /*2dc10*/  IMAD.WIDE.U32 R2, R4, R7, R2 ;  /* 0x0000000704027225 */ /* 0x000fc800078e0002 */
[----:B------:R-:W-:Y:S01]  /*2dc20*/  IMAD.IADD R0, R3, 0x1, R9 ;  /* 0x0000000103007824 */ /* 0x000fe200078e0209 */
[----:B0-----:R-:W-:Y:S01]  /*2dc30*/  LEA R4, P0, R2, R28, 0x2 ;  /* 0x0000001c02047211 */ /* 0x001fe200078010ff */
[----:B------:R-:W-:-:S03]  /*2dc40*/  IMAD.MOV.U32 R3, RZ, RZ, -0x800000 ;  /* 0xff800000ff037424 */ /* 0x000fc600078e00ff */
[----:B-1----:R-:W-:-:S05]  /*2dc50*/  LEA.HI.X R5, R2, R29, R0, 0x2, P0 ;  /* 0x0000001d02057211 */ /* 0x002fca00000f1400 */
[----:B------:R0:W-:Y:S04]  /*2dc60*/  STG.E desc[UR60][R4.64], R3 ;  /* 0x0000000304007986 */ /* 0x0001e8000c10193c */
.L_x_1581:
[----:B------:R-:W-:Y:S05]  /*2dc70*/  BSYNC B1 ;  /* 0x0000000000017941 */ /* 0x000fea0003800000 */
.L_x_1580:
[----:B------:R-:W-:Y:S05]  /*2dc80*/  @P2 BRA `(.L_x_1574) ;  /* 0x0000000400d82947 */ /* 0x000fea0003800000 */
[----:B------:R-:W1:Y:S01]  /*2dc90*/  LDC R25, c[0x0][0xbe8] ;  /* 0x0002fa00ff197b82 */ /* 0x000e620000000800 */
[----:B------:R-:W-:Y:S01]  /*2dca0*/  ULDC.64 UR4, c[0x0][0xaa0] ;  /* 0x0002a80000047ab9 */ /* 0x000fe20000000a00 */
[----:B------:R-:W-:Y:S01]  /*2dcb0*/  ULDC.64 UR6, c[0x0][0xaf0] ;  /* 0x0002bc0000067ab9 */ /* 0x000fe20000000a00 */
[----:B------:R-:W-:Y:S02]  /*2dcc0*/  IMAD R0, R12, UR4, RZ ;  /* 0x000000040c007c24 */ /* 0x000fe4000f8e02ff */
[----:B0-----:R-:W-:-:S04]  /*2dcd0*/  IMAD.WIDE.U32 R2, R13, UR4, RZ ;  /* 0x000000040d027c25 */ /* 0x001fc8000f8e00ff */
[----:B------:R-:W-:Y:S01]  /*2dce0*/  IMAD R5, R13, UR5, R0 ;  /* 0x000000050d057c24 */ /* 0x000fe2000f8e0200 */
[----:B------:R-:W-:Y:S01]  /*2dcf0*/  ULDC.64 UR4, c[0x0][0xae8] ;  /* 0x0002ba0000047ab9 */ /* 0x000fe20000000a00 */
[----:B------:R-:W-:Y:S02]  /*2dd00*/  IMAD R0, R221, 0x20, R230 ;  /* 0x00000020dd007824 */ /* 0x000fe400078e02e6 */
[----:B------:R-:W-:Y:S02]  /*2dd10*/  IMAD.IADD R3, R3, 0x1, R5 ;  /* 0x0000000103037824 */ /* 0x000fe400078e0205 */
[----:B------:R-:W-:Y:S02]  /*2dd20*/  IMAD.IADD R9, R203, 0x1, R0 ;  /* 0x00000001cb097824 */ /* 0x000fe400078e0200 */
[----:B------:R-:W-:-:S04]  /*2dd30*/  IMAD.WIDE.U32 R2, R216, UR4, R2 ;  /* 0x00000004d8027c25 */ /* 0x000fc8000f8e0002 */
[----:B------:R-:W-:Y:S02]  /*2dd40*/  IMAD.MOV.U32 R5, RZ, RZ, R9 ;  /* 0x000000ffff057224 */ /* 0x000fe400078e0009 */
[----:B------:R-:W-:Y:S01]  /*2dd50*/  IMAD R3, R216, UR5, R3 ;  /* 0x00000005d8037c24 */ /* 0x000fe2000f8e0203 */
[----:B-1----:R-:W-:Y:S01]  /*2dd60*/  ISETP.NE.AND P0, PT, R25, 0x1, PT ;  /* 0x000000011900780c */ /* 0x002fe20003f05270 */
[----:B------:R-:W-:Y:S01]  /*2dd70*/  ULDC.64 UR4, c[0x0][0xae0] ;  /* 0x0002b80000047ab9 */ /* 0x000fe20000000a00 */
[----:B------:R-:W-:-:S11]  /*2dd80*/  IMAD.WIDE.U32 R2, R21, UR6, R2 ;  /* 0x0000000615027c25 */ /* 0x000fd6000f8e0002 */
[----:B------:R-:W0:Y:S08]  /*2dd90*/  @P0 LDC R4, c[0x0][0xbec] ;  /* 0x0002fb00ff040b82 */ /* 0x000e300000000800 */
[----:B------:R-:W1:Y:S01]  /*2dda0*/  @P0 LDC R7, c[0x0][0xbf0] ;  /* 0x0002fc00ff070b82 */ /* 0x000e620000000800 */
[----:B0-----:R-:W-:-:S04]  /*2ddb0*/  @P0 IMAD.HI.U32 R0, R9, R4, RZ ;  /* 0x0000000409000227 */ /* 0x001fc800078e00ff */
[----:B------:R-:W-:Y:S01]  /*2ddc0*/  IMAD R4, R14, UR6, RZ ;  /* 0x000000060e047c24 */ /* 0x000fe2000f8e02ff */
[----:B-1----:R-:W-:-:S03]  /*2ddd0*/  @P0 SHF.R.U32.HI R5, RZ, R7, R0 ;  /* 0x00000007ff050219 */ /* 0x002fc60000011600 */
        /* <DEDUP_REMOVED lines=20> */
[----:B------:R0:W1:Y:S04]  /*2df20*/  SHFL.IDX PT, R0, R3, RZ, 0x181f ;  /* 0x00181fff03007589 */ /* 0x00006800000e0000 */
[----:B------:R0:W3:Y:S02]  /*2df30*/  SHFL.IDX PT, R14, R2, RZ, 0x181f ;  /* 0x00181fff020e7589 */ /* 0x0000e400000e0000 */
.L_x_1857:
[----:B------:R-:W-:Y:S01]  /*2df40*/  IMAD R25, R20, R25, RZ ;  /* 0x0000001914197224 */ /* 0x000fe200078e02ff */
[----:B------:R-:W-:Y:S01]  /*2df50*/  BSSY B1, `(.L_x_1583) ;  /* 0x000000f000017945 */ /* 0x000fe20003800000 */
[----:B------:R-:W-:-:S05]  /*2df60*/  IMAD.IADD R6, R230, 0x1, R203 ;  /* 0x00000001e6067824 */ /* 0x000fca00078e02cb */
[----:B------:R-:W-:-:S13]  /*2df70*/  ISETP.GE.AND P0, PT, R6, R25, PT ;  /* 0x000000190600720c */ /* 0x000fda0003f06270 */
[----:B------:R-:W-:Y:S05]  /*2df80*/  @P0 BRA `(.L_x_1584) ;  /* 0x00000000002c0947 */ /* 0x000fea0003800000 */
[----:B------:R-:W-:Y:S01]  /*2df90*/  ULDC UR4, c[0x0][0xac8] ;  /* 0x0002b20000047ab9 */ /* 0x000fe20000000800 */
[----:B------:R-:W-:Y:S02]  /*2dfa0*/  SHF.R.S32.HI R8, RZ, 0x1f, R211 ;  /* 0x0000001fff087819 */ /* 0x000fe400000114d3 */
[----:B------:R-:W-:Y:S02]  /*2dfb0*/  ISETP.GE.AND P2, PT, R211, UR4, PT ;  /* 0x00000004d3007c0c */ /* 0x000fe4000bf46270 */
[----:B------:R-:W-:Y:S02]  /*2dfc0*/  ISETP.GE.AND P3, PT, R220, UR4, PT ;  /* 0x00000004dc007c0c */ /* 0x000fe4000bf66270 */
[----:B------:R-:W-:-:S09]  /*2dfd0*/  SHF.R.S32.HI R7, RZ, 0x1f, R220 ;  /* 0x0000001fff077819 */ /* 0x000fd200000114dc */
[CC--:B---3--:R-:W-:Y:S02]  /*2dfe0*/  @!P2 LEA R4, P0, R211.reuse, R14.reuse, 0x1 ;  /* 0x0000000ed304a211 */ /* 0x0c8fe400078008ff */
[C---:B------:R-:W-:Y:S02]  /*2dff0*/  @!P3 LEA R14, P1, R220.reuse, R14, 0x1 ;  /* 0x0000000edc0eb211 */ /* 0x040fe400078208ff */
[-C--:B-1----:R-:W-:Y:S02]  /*2e000*/  @!P2 LEA.HI.X R5, R211, R0.reuse, R8, 0x1, P0 ;  /* 0x00000000d305a211 */ /* 0x082fe400000f0c08 */
[----:B------:R-:W-:-:S03]  /*2e010*/  @!P3 LEA.HI.X R15, R220, R0, R7, 0x1, P1 ;  /* 0x00000000dc0fb211 */ /* 0x000fc600008f0c07 */
[----:B------:R4:W-:Y:S04]  /*2e020*/  @!P2 ST.E.128 desc[UR60][R4.64], RZ ;  /* 0x000000ff0400a985 */ /* 0x0009e8000c101d3c */
[----:B------:R4:W-:Y:S02]  /*2e030*/  @!P3 ST.E.128 desc[UR60][R14.64], RZ ;  /* 0x000000ff0e00b985 */ /* 0x0009e4000c101d3c */
.L_x_1584:
[----:B------:R-:W-:Y:S05]  /*2e040*/  BSYNC B1 ;  /* 0x0000000000017941 */ /* 0x000fea0003800000 */
.L_x_1583:
[----:B------:R-:W-:-:S03]  /*2e050*/  UMOV UR4, 0xffffffff ;  /* 0xffffffff00047882 */ /* 0x000fc60000000000 */
[----:B------:R-:W-:Y:S05]  /*2e060*/  BRA.DIV UR4, `(.L_x_1585) ;  /* 0x000000b2049c7947 */ /* 0x000fea000b800000 */
[----:B-1----:R1:W0:Y:S04]  /*2e070*/  SHFL.IDX PT, R0, R3, 0x1, 0x181f ;  /* 0x00381f0003007f89 */ /* 0x00222800000e0000 */
[----:B---34-:R1:W3:Y:S02]  /*2e080*/  SHFL.IDX PT, R14, R2, 0x1, 0x181f ;  /* 0x00381f00020e7f89 */ /* 0x0182e400000e0000 */
.L_x_1861:
        /* <DEDUP_REMOVED lines=11> */
[-C--:B0-----:R-:W-:Y:S02]  /*2e140*/  @!P2 LEA.HI.X R5, R211, R0.reuse, R8, 0x1, P0 ;  /* 0x00000000d305a211 */ /* 0x081fe400000f0c08 */
[----:B------:R-:W-:-:S03]  /*2e150*/  @!P3 LEA.HI.X R15, R220, R0, R7, 0x1, P1 ;  /* 0x00000000dc0fb211 */ /* 0x000fc600008f0c07 */
[----:B------:R4:W-:Y:S04]  /*2e160*/  @!P2 ST.E.128 desc[UR60][R4.64], RZ ;  /* 0x000000ff0400a985 */ /* 0x0009e8000c101d3c */
[----:B------:R4:W-:Y:S02]  /*2e170*/  @!P3 ST.E.128 desc[UR60][R14.64], RZ ;  /* 0x000000ff0e00b985 */ /* 0x0009e4000c101d3c */
.L_x_1587:
[----:B------:R-:W-:Y:S05]  /*2e180*/  BSYNC B1 ;  /* 0x0000000000017941 */ /* 0x000fea0003800000 */
.L_x_1586:
[----:B------:R-:W-:-:S03]  /*2e190*/  UMOV UR4, 0xffffffff ;  /* 0xffffffff00047882 */ /* 0x000fc60000000000 */
[----:B------:R-:W-:Y:S05]  /*2e1a0*/  BRA.DIV UR4, `(.L_x_1588) ;  /* 0x000000b204947947 */ /* 0x000fea000b800000 */
[----:B0-----:R0:W0:Y:S04]  /*2e1b0*/  SHFL.IDX PT, R0, R3, 0x2, 0x181f ;  /* 0x00581f0003007f89 */ /* 0x00102800000e0000 */
[----:B---34-:R3:W4:Y:S02]  /*2e1c0*/  SHFL.IDX PT, R14, R2, 0x2, 0x181f ;  /* 0x00581f00020e7f89 */ /* 0x01872400000e0000 */
.L_x_1865:
        /* <DEDUP_REMOVED lines=9> */
[CC--:B----4-:R-:W-:Y:S02]  /*2e260*/  @!P2 LEA R4, P0, R211.reuse, R14.reuse, 0x1 ;  /* 0x0000000ed304a211 */ /* 0x0d0fe400078008ff */
[C---:B------:R-:W-:Y:S02]  /*2e270*/  @!P3 LEA R14, P1, R220.reuse, R14, 0x1 ;  /* 0x0000000edc0eb211 */ /* 0x040fe400078208ff */
[-C--:B0-----:R-:W-:Y:S02]  /*2e280*/  @!P2 LEA.HI.X R5, R211, R0.reuse, R8, 0x1, P0 ;  /* 0x00000000d305a211 */ /* 0x081fe400000f0c08 */
[----:B------:R-:W-:-:S03]  /*2e290*/  @!P3 LEA.HI.X R15, R220, R0, R7, 0x1, P1 ;  /* 0x00000000dc0fb211 */ /* 0x000fc600008f0c07 */
[----:B------:R0:W-:Y:S04]  /*2e2a0*/  @!P2 ST.E.128 desc[UR60][R4.64], RZ ;  /* 0x000000ff0400a985 */ /* 0x0001e8000c101d3c */
[----:B------:R0:W-:Y:S02]  /*2e2b0*/  @!P3 ST.E.128 desc[UR60][R14.64], RZ ;  /* 0x000000ff0e00b985 */ /* 0x0001e4000c101d3c */
.L_x_1590:
[----:B------:R-:W-:Y:S05]  /*2e2c0*/  BSYNC B1 ;  /* 0x0000000000017941 */ /* 0x000fea0003800000 */
.L_x_1589:
[----:B------:R-:W-:-:S03]  /*2e2d0*/  UMOV UR4, 0xffffffff ;  /* 0xffffffff00047882 */ /* 0x000fc60000000000 */
[----:B------:R-:W-:Y:S05]  /*2e2e0*/  BRA.DIV UR4, `(.L_x_1591) ;  /* 0x000000b2048c7947 */ /* 0x000fea000b800000 */
[----:B0-----:R0:W0:Y:S04]  /*2e2f0*/  SHFL.IDX PT, R0, R3, 0x3, 0x181f ;  /* 0x00781f0003007f89 */ /* 0x00102800000e0000 */
[----:B----4-:R4:W0:Y:S02]  /*2e300*/  SHFL.IDX PT, R14, R2, 0x3, 0x181f ;  /* 0x00781f00020e7f89 */ /* 0x01082400000e0000 */
.L_x_1869:
[----:B-1-34-:R-:W-:-:S05]  /*2e310*/  VIADD R2, R6, 0x60 ;  /* 0x0000006006027836 */ /* 0x01afca0000000000 */
[----:B------:R-:W-:-:S13]  /*2e320*/  ISETP.GE.AND P0, PT, R2, R25, PT ;  /* 0x000000190200720c */ /* 0x000fda0003f06270 */
[----:B------:R-:W-:Y:S05]  /*2e330*/  @P0 BRA `(.L_x_1574) ;  /* 0x00000000002c0947 */ /* 0x000fea0003800000 */
[----:B------:R-:W-:Y:S01]  /*2e340*/  ULDC UR4, c[0x0][0xac8] ;  /* 0x0002b20000047ab9 */ /* 0x000fe20000000800 */
[----:B------:R-:W-:Y:S02]  /*2e350*/  SHF.R.S32.HI R5, RZ, 0x1f, R211 ;  /* 0x0000001fff057819 */ /* 0x000fe400000114d3 */
[----:B------:R-:W-:Y:S02]  /*2e360*/  ISETP.GE.AND P2, PT, R211, UR4, PT ;  /* 0x00000004d3007c0c */ /* 0x000fe4000bf46270 */
[----:B------:R-:W-:Y:S02]  /*2e370*/  ISETP.GE.AND P3, PT, R220, UR4, PT ;  /* 0x00000004dc007c0c */ /* 0x000fe4000bf66270 */
[----:B------:R-:W-:-:S09]  /*2e380*/  SHF.R.S32.HI R4, RZ, 0x1f, R220 ;  /* 0x0000001fff047819 */ /* 0x000fd200000114dc */
[CC--:B0-----:R-:W-:Y:S02]  /*2e390*/  @!P2 LEA R2, P0, R211.reuse, R14.reuse, 0x1 ;  /* 0x0000000ed302a211 */ /* 0x0c1fe400078008ff */
[C---:B------:R-:W-:Y:S02]  /*2e3a0*/  @!P3 LEA R14, P1, R220.reuse, R14, 0x1 ;  /* 0x0000000edc0eb211 */ /* 0x040fe400078208ff */
[-C--:B------:R-:W-:Y:S02]  /*2e3b0*/  @!P2 LEA.HI.X R3, R211, R0.reuse, R5, 0x1, P0 ;  /* 0x00000000d303a211 */ /* 0x080fe400000f0c05 */
[----:B------:R-:W-:-:S03]  /*2e3c0*/  @!P3 LEA.HI.X R15, R220, R0, R4, 0x1, P1 ;  /* 0x00000000dc0fb211 */ /* 0x000fc600008f0c04 */
[----:B------:R1:W-:Y:S04]  /*2e3d0*/  @!P2 ST.E.128 desc[UR60][R2.64], RZ ;  /* 0x000000ff0200a985 */ /* 0x0003e8000c101d3c */
[----:B------:R1:W-:Y:S02]  /*2e3e0*/  @!P3 ST.E.128 desc[UR60][R14.64], RZ ;  /* 0x000000ff0e00b985 */ /* 0x0003e4000c101d3c */
.L_x_1574:
[----:B------:R-:W-:Y:S05]  /*2e3f0*/  BSYNC B0 ;  /* 0x0000000000007941 */ /* 0x000fea0003800000 */
.L_x_1559:
[----:B------:R-:W-:Y:S02]  /*2e400*/  ULDC UR4, c[0x0][0xc3c] ;  /* 0x00030f0000047ab9 */ /* 0x000fe40000000800 */
[----:B--2---:R-:W-:-:S13]  /*2e410*/  ISETP.GE.AND P0, PT, R215, UR4, PT ;  /* 0x00000004d7007c0c */ /* 0x004fda000bf06270 */
[----:B------:R-:W-:Y:S05]  /*2e420*/  @!P0 BRA `(.L_x_1592) ;  /* 0xfffffd30000c8947 */ /* 0x000fea000383ffff */
[----:B------:R-:W-:Y:S05]  /*2e430*/  BRA `(.L_x_1316) ;  /* 0x0000008000407947 */ /* 0x000fea0003800000 */
.L_x_1314:
        /* <DEDUP_REMOVED lines=14> */
[----:B0-----:R3:W-:Y:S04]  /*2e520*/  STL.64 [R1], R4 ;  /* 0x0000000401007387 */ /* 0x0017e80000100a00 */
[----:B------:R3:W-:Y:S01]  /*2e530*/  STL.64 [R1+0x8], R6 ;  /* 0x0000080601007387 */ /* 0x0007e20000100a00 */
[----:B------:R-:W-:Y:S06]  /*2e540*/  BAR.ARV 0x4, 0x180 ;  /* 0x0106000000007b1d */ /* 0x000fec0000002000 */
[----:B------:R-:W-:Y:S05]  /*2e550*/  BRA `(.L_x_1594) ;  /* 0x0000000c00b47947 */ /* 0x000fea0003800000 */
.L_x_1593:
[----:B------:R-:W0:Y:S01]  /*2e560*/  S2R R0, SR_TID.X ;  /* 0x0000000000007919 */ /* 0x000e220000002100 */
[----:B------:R-:W-:Y:S01]  /*2e570*/  ULDC UR4, c[0x0][0xc3c] ;  /* 0x00030f0000047ab9 */ /* 0x000fe20000000800 */
[----:B------:R-:W1:Y:S01]  /*2e580*/  S2UR UR6, SR_CTAID.X ;  /* 0x00000000000679c3 */ /* 0x000e620000002500 */
[----:B------:R-:W-:Y:S01]  /*2e590*/  ULDC UR5, c[0x0][0xc38] ;  /* 0x00030e0000057ab9 */ /* 0x000fe20000000800 */
[----:B0-----:R-:W-:-:S04]  /*2e5a0*/  LOP3.LUT R0, R0, 0x1f, RZ, 0xc0, !PT ;  /* 0x0000001f00007812 */ /* 0x001fc800078ec0ff */
[----:B------:R-:W-:-:S04]  /*2e5b0*/  ISETP.NE.AND P0, PT, R0, 0x1f, PT ;  /* 0x0000001f0000780c */ /* 0x000fc80003f05270 */
[----:B------:R-:W-:-:S13]  /*2e5c0*/  ISETP.GE.OR P1, PT, R0, UR4, !P0 ;  /* 0x0000000400007c0c */ /* 0x000fda000c726670 */
[----:B------:R-:W0:Y:S08]  /*2e5d0*/  @!P1 LDC.64 R2, c[0x0][0xc80] ;  /* 0x00032000ff029b82 */ /* 0x000e300000000a00 */
[----:B------:R-:W2:Y:S01]  /*2e5e0*/  @!P1 LDC.64 R4, c[0x0][0xc78] ;  /* 0x00031e00ff049b82 */ /* 0x000ea20000000a00 */
[----:B0-----:R-:W-:-:S05]  /*2e5f0*/  @!P1 IMAD.WIDE.U32 R2, R0, 0x4, R2 ;  /* 0x0000000400029825 */ /* 0x001fca00078e0002 */
[----:B------:R2:W3:Y:S02]  /*2e600*/  @!P1 LDG.E R6, desc[UR60][R2.64] ;  /* 0x0000003c02069981 */ /* 0x0004e4000c1e1900 */
[----:B--2---:R-:W-:-:S04]  /*2e610*/  @!P1 IMAD.WIDE.U32 R2, R0, 0x4, R4 ;  /* 0x0000000400029825 */ /* 0x004fc800078e0004 */
[----:B------:R-:W-:-:S06]  /*2e620*/  IMAD.MOV.U32 R5, RZ, RZ, RZ ;  /* 0x000000ffff057224 */ /* 0x000fcc00078e00ff */
        /* <DEDUP_REMOVED lines=26> */
[----:B-1----:R-:W-:-:S13]  /*2e7d0*/  ISETP.GT.AND P6, PT, R7, UR6, PT ;  /* 0x0000000607007c0c */ /* 0x002fda000bfc4270 */
[----:B------:R-:W-:Y:S05]  /*2e7e0*/  @P6 BRA `(.L_x_1595) ;  /* 0x0000000000a86947 */ /* 0x000fea0003800000 */
[----:B------:R-:W-:Y:S01]  /*2e7f0*/  IMAD.MOV.U32 R7, RZ, RZ, R4 ;  /* 0x000000ffff077224 */ /* 0x000fe200078e0004 */
[----:B------:R-:W-:Y:S01]  /*2e800*/  UMOV UR4, URZ ;  /* 0x0000003f00047c82 */ /* 0x000fe20008000000 */
[----:B------:R-:W-:-:S05]  /*2e810*/  ULDC UR5, c[0x0][0xc38] ;  /* 0x00030e0000057ab9 */ /* 0x000fca0000000800 */
.L_x_1597:
[----:B------:R-:W0:Y:S01]  /*2e820*/  LDC R2, c[0x0][0xc3c] ;  /* 0x00030f00ff027b82 */ /* 0x000e220000000800 */
[----:B------:R-:W-:Y:S01]  /*2e830*/  ULDC UR7, c[0x0][0xc3c] ;  /* 0x00030f0000077ab9 */ /* 0x000fe20000000800 */
[----:B------:R-:W-:Y:S01]  /*2e840*/  UIADD3 UR4, UR4, 0x1f, URZ ;  /* 0x0000001f04047890 */ /* 0x000fe2000fffe03f */
[----:B------:R-:W-:-:S05]  /*2e850*/  IMAD.U32 R3, RZ, RZ, UR7 ;  /* 0x00000007ff037e24 */ /* 0x000fca000f8e00ff */
        /* <DEDUP_REMOVED lines=34> */
[----:B------:R-:W-:-:S07]  /*2ea80*/  IMAD.MOV.U32 R3, RZ, RZ, R2 ;  /* 0x000000ffff037224 */ /* 0x000fce00078e0002 */
.L_x_1595:
[----:B------:R-:W-:Y:S02]  /*2ea90*/  IMAD.IADD R9, R7, 0x1, -R4 ;  /* 0x0000000107097824 */ /* 0x000fe400078e0a04 */
[----:B------:R-:W-:Y:S02]  /*2eaa0*/  IMAD.MOV.U32 R8, RZ, RZ, RZ ;  /* 0x000000ffff087224 */ /* 0x000fe400078e00ff */
[----:B------:R-:W-:-:S05]  /*2eab0*/  IMAD R2, R3, UR5, R9 ;  /* 0x0000000503027c24 */ /* 0x000fca000f8e0209 */
[----:B------:R-:W-:-:S13]  /*2eac0*/  ISETP.GT.AND P0, PT, R2, UR6, PT ;  /* 0x0000000602007c0c */ /* 0x000fda000bf04270 */
[----:B------:R-:W-:-:S04]  /*2ead0*/  VOTE.ANY R2, PT, !P0 ;  /* 0x0000000000027806 */ /* 0x000fc800040e0100 */
[----:B------:R-:W0:Y:S01]  /*2eae0*/  POPC R10, R2 ;  /* 0x00000002000a7309 */ /* 0x000e220000000000 */
[----:B------:R-:W-:Y:S01]  /*2eaf0*/  ISETP.NE.AND P0, PT, R2, RZ, PT ;  /* 0x000000ff0200720c */ /* 0x000fe20003f05270 */
[----:B0-----:R0:W1:Y:S04]  /*2eb00*/  SHFL.IDX PT, R7, R5, R10, 0x1f ;  /* 0x00001f0a05077589 */ /* 0x00106800000e0000 */
[----:B------:R0:W2:Y:S08]  /*2eb10*/  SHFL.IDX PT, R4, R6, R10, 0x1f ;  /* 0x00001f0a06047589 */ /* 0x0000b000000e0000 */
[----:B------:R-:W-:Y:S05]  /*2eb20*/  @!P0 BRA `(.L_x_1598) ;  /* 0x0000000000088947 */ /* 0x000fea0003800000 */
[----:B------:R-:W-:-:S06]  /*2eb30*/  VIADD R8, R10, 0xffffffff ;  /* 0xffffffff0a087836 */ /* 0x000fcc0000000000 */
[----:B------:R3:W4:Y:S02]  /*2eb40*/  SHFL.IDX PT, R8, R3, R8, 0x1f ;  /* 0x00001f0803087589 */ /* 0x00072400000e0000 */
.L_x_1598:
[----:B----4-:R-:W-:Y:S01]  /*2eb50*/  IMAD R2, R8, UR5, R9 ;  /* 0x0000000508027c24 */ /* 0x010fe2000f8e0209 */
[----:B-1----:R-:W-:Y:S01]  /*2eb60*/  ISETP.NE.AND P0, PT, R7, 0x1, PT ;  /* 0x000000010700780c */ /* 0x002fe20003f05270 */
[----:B------:R-:W-:-:S03]  /*2eb70*/  VIADD R12, R10, UR4 ;  /* 0x000000040a0c7c36 */ /* 0x000fc60008000000 */
[----:B------:R1:W-:Y:S01]  /*2eb80*/  STL [R1], R2 ;  /* 0x0000000201007387 */ /* 0x0003e20000100800 */
[----:B0-----:R-:W-:-:S03]  /*2eb90*/  IADD3 R5, -R2, UR6, RZ ;  /* 0x0000000602057c10 */ /* 0x001fc6000fffe1ff */
[----:B------:R1:W-:Y:S05]  /*2eba0*/  STL [R1+0xc], R12 ;  /* 0x00000c0c01007387 */ /* 0x0003ea0000100800 */
[----:B------:R-:W-:Y:S05]  /*2ebb0*/  @!P0 BRA `(.L_x_1599) ;  /* 0x0000000000e08947 */ /* 0x000fea0003800000 */
[-C--:B--2---:R-:W-:Y:S02]  /*2ebc0*/  IABS R6, R4.reuse ;  /* 0x0000000400067213 */ /* 0x084fe40000000000 */
[----:B------:R-:W-:Y:S02]  /*2ebd0*/  IABS R8, R7 ;  /* 0x0000000700087213 */ /* 0x000fe40000000000 */
[----:B------:R-:W0:Y:S08]  /*2ebe0*/  I2F.RP R9, R6 ;  /* 0x0000000600097306 */ /* 0x000e300000209400 */
[----:B------:R-:W2:Y:S08]  /*2ebf0*/  I2F.RP R10, R8 ;  /* 0x00000008000a7306 */ /* 0x000eb00000209400 */
[----:B0-----:R-:W1:Y:S08]  /*2ec00*/  MUFU.RCP R9, R9 ;  /* 0x0000000900097308 */ /* 0x001e700000001000 */
[----:B--2---:R-:W-:Y:S01]  /*2ec10*/  MUFU.RCP R10, R10 ;  /* 0x0000000a000a7308 */ /* 0x004fe20000001000 */
[----:B-1----:R-:W-:Y:S01]  /*2ec20*/  VIADD R2, R9, 0xffffffe ;  /* 0x0ffffffe09027836 */ /* 0x002fe20000000000 */
[----:B------:R-:W-:-:S06]  /*2ec30*/  IABS R9, R4 ;  /* 0x0000000400097213 */ /* 0x000fcc0000000000 */
[----:B---3--:R0:W1:Y:S02]  /*2ec40*/  F2I.FTZ.U32.TRUNC.NTZ R3, R2 ;  /* 0x0000000200037305 */ /* 0x008064000021f000 */
[----:B0-----:R-:W-:Y:S02]  /*2ec50*/  IMAD.MOV.U32 R2, RZ, RZ, RZ ;  /* 0x000000ffff027224 */ /* 0x001fe400078e00ff */
[----:B-1----:R-:W-:-:S04]  /*2ec60*/  IMAD.MOV R11, RZ, RZ, -R3 ;  /* 0x000000ffff0b7224 */ /* 0x002fc800078e0a03 */
[----:B------:R-:W-:-:S04]  /*2ec70*/  IMAD R11, R11, R6, RZ ;  /* 0x000000060b0b7224 */ /* 0x000fc800078e02ff */
[----:B------:R-:W-:Y:S01]  /*2ec80*/  IMAD.HI.U32 R3, R3, R11, R2 ;  /* 0x0000000b03037227 */ /* 0x000fe200078e0002 */
[----:B------:R-:W-:-:S03]  /*2ec90*/  IABS R2, R5 ;  /* 0x0000000500027213 */ /* 0x000fc60000000000 */
[----:B------:R-:W-:Y:S02]  /*2eca0*/  IMAD.MOV R11, RZ, RZ, -R9 ;  /* 0x000000ffff0b7224 */ /* 0x000fe400078e0a09 */
[----:B------:R-:W-:-:S04]  /*2ecb0*/  IMAD.HI.U32 R9, R3, R2, RZ ;  /* 0x0000000203097227 */ /* 0x000fc800078e00ff */
[----:B------:R-:W-:Y:S02]  /*2ecc0*/  IMAD R11, R9, R11, R2 ;  /* 0x0000000b090b7224 */ /* 0x000fe400078e0202 */
[----:B------:R-:W-:Y:S02]  /*2ecd0*/  VIADD R3, R10, 0xffffffe ;  /* 0x0ffffffe0a037836 */ /* 0x000fe40000000000 */
[----:B------:R-:W-:Y:S01]  /*2ece0*/  IMAD.MOV.U32 R2, RZ, RZ, RZ ;  /* 0x000000ffff027224 */ /* 0x000fe200078e00ff */
[----:B------:R-:W-:-:S03]  /*2ecf0*/  ISETP.GT.U32.AND P1, PT, R6, R11, PT ;  /* 0x0000000b0600720c */ /* 0x000fc60003f24070 */
[----:B------:R-:W0:Y:S10]  /*2ed00*/  F2I.FTZ.U32.TRUNC.NTZ R3, R3 ;  /* 0x0000000300037305 */ /* 0x000e34000021f000 */
[----:B------:R-:W-:-:S02]  /*2ed10*/  @!P1 IMAD.IADD R11, R11, 0x1, -R6 ;  /* 0x000000010b0b9824 */ /* 0x000fc400078e0a06 */
[----:B------:R-:W-:Y:S01]  /*2ed20*/  @!P1 VIADD R9, R9, 0x1 ;  /* 0x0000000109099836 */ /* 0x000fe20000000000 */
[----:B------:R-:W-:Y:S02]  /*2ed30*/  ISETP.NE.AND P1, PT, R4, RZ, PT ;  /* 0x000000ff0400720c */ /* 0x000fe40003f25270 */
[----:B------:R-:W-:Y:S01]  /*2ed40*/  ISETP.GE.U32.AND P0, PT, R11, R6, PT ;  /* 0x000000060b00720c */ /* 0x000fe20003f06070 */
[----:B0-----:R-:W-:-:S04]  /*2ed50*/  IMAD.MOV R11, RZ, RZ, -R3 ;  /* 0x000000ffff0b7224 */ /* 0x001fc800078e0a03 */
[----:B------:R-:W-:-:S04]  /*2ed60*/  IMAD R11, R11, R8, RZ ;  /* 0x000000080b0b7224 */ /* 0x000fc800078e02ff */
        /* <DEDUP_REMOVED lines=8> */
[----:B------:R-:W-:-:S05]  /*2edf0*/  IABS R3, R9 ;  /* 0x0000000900037213 */ /* 0x000fca0000000000 */
        /* <DEDUP_REMOVED lines=20> */
.L_x_1599:
[----:B-1-3--:R-:W0:Y:S02]  /*2ef40*/  LDC.64 R2, c[0x0][0xc90] ;  /* 0x00032400ff027b82 */ /* 0x00ae240000000a00 */
[----:B0-----:R-:W-:-:S05]  /*2ef50*/  IMAD.WIDE R2, R12, 0x4, R2 ;  /* 0x000000040c027825 */ /* 0x001fca00078e0202 */
        /* <DEDUP_REMOVED lines=30> */
[----:B------:R-:W-:-:S04]  /*2f140*/  VIADDMNMX R7, R10, UR5, R7, PT ;  /* 0x000000050a077c46 */ /* 0x000fc8000b800107 */
        /* <DEDUP_REMOVED lines=28> */
.L_x_1600:
[----:B01----:R-:W-:-:S05]  /*2f310*/  LOP3.LUT R3, RZ, R2, RZ, 0x33, !PT ;  /* 0x00000002ff037212 */ /* 0x003fca00078e33ff */
[----:B------:R-:W-:-:S05]  /*2f320*/  IMAD.IADD R2, R4, 0x1, R3 ;  /* 0x0000000104027824 */ /* 0x000fca00078e0203 */
[----:B------:R1:W-:Y:S01]  /*2f330*/  STL [R1+0x4], R2 ;  /* 0x0000040201007387 */ /* 0x0003e20000100800 */
[----:B------:R-:W-:Y:S05]  /*2f340*/  BRA `(.L_x_1601) ;  /* 0x0000000000107947 */ /* 0x000fea0003800000 */
.L_x_1596:
[----:B------:R-:W-:Y:S01]  /*2f350*/  IMAD.U32 R2, RZ, RZ, UR6 ;  /* 0x00000006ff027e24 */ /* 0x000fe2000f8e00ff */
[----:B------:R0:W-:Y:S04]  /*2f360*/  STL [R1+0x4], RZ ;  /* 0x000004ff01007387 */ /* 0x0001e80000100800 */
[----:B------:R0:W-:Y:S04]  /*2f370*/  STL [R1+0x8], RZ ;  /* 0x000008ff01007387 */ /* 0x0001e80000100800 */
[----:B------:R0:W-:Y:S02]  /*2f380*/  STL [R1], R2 ;  /* 0x0000000201007387 */ /* 0x0001e40000100800 */
.L_x_1601:
[----:B------:R-:W2:Y:S04]  /*2f390*/  LDL R4, [R1] ;  /* 0x0000000001047983 */ /* 0x000ea80000100800 */
[----:B------:R-:W2:Y:S04]  /*2f3a0*/  LDL R5, [R1+0x4] ;  /* 0x0000040001057983 */ /* 0x000ea80000100800 */
[----:B------:R-:W2:Y:S04]  /*2f3b0*/  LDL R6, [R1+0x8] ;  /* 0x0000080001067983 */ /* 0x000ea80000100800 */
[----:B------:R-:W2:Y:S01]  /*2f3c0*/  LDL R7, [R1+0xc] ;  /* 0x00000c0001077983 */ /* 0x000ea20000100800 */
[----:B------:R-:W-:-:S13]  /*2f3d0*/  ISETP.NE.AND P0, PT, R0, RZ, PT ;  /* 0x000000ff0000720c */ /* 0x000fda0003f05270 */
[----:B------:R-:W3:Y:S01]  /*2f3e0*/  @!P0 S2R R3, SR_CgaCtaId ;  /* 0x0000000000038919 */ /* 0x000ee20000008800 */
[----:B------:R-:W-:-:S04]  /*2f3f0*/  @!P0 MOV R0, 0x400 ;  /* 0x0000040000008802 */ /* 0x000fc80000000f00 */
[----:B---3--:R-:W-:-:S05]  /*2f400*/  @!P0 LEA R0, R3, R0, 0x18 ;  /* 0x0000000003008211 */ /* 0x008fca00078ec0ff */
[----:B--2---:R2:W-:Y:S01]  /*2f410*/  @!P0 STS.128 [R0+0x298d0], R4 ;  /* 0x0298d00400008388 */ /* 0x0045e20000000c00 */
[----:B------:R-:W-:Y:S06]  /*2f420*/  BAR.ARV 0x5, 0x180 ;  /* 0x0146000000007b1d */ /* 0x000fec0000002000 */
.L_x_1594:
[----:B--2---:R-:W2:Y:S01]  /*2f430*/  LDL R0, [R1+0xc] ;  /* 0x00000c0001007983 */ /* 0x004ea20000100800 */
[----:B------:R-:W-:-:S03]  /*2f440*/  ULDC UR4, c[0x0][0xc3c] ;  /* 0x00030f0000047ab9 */ /* 0x000fc60000000800 */
[----:B------:R4:W-:Y:S01]  /*2f450*/  STL [R1+0x10], RZ ;  /* 0x000010ff01007387 */ /* 0x0009e20000100800 */
[----:B--2---:R-:W-:Y:S01]  /*2f460*/  ISETP.GE.AND P0, PT, R0, UR4, PT ;  /* 0x0000000400007c0c */ /* 0x004fe2000bf06270 */
[----:B------:R-:W-:-:S05]  /*2f470*/  IMAD.MOV.U32 R0, RZ, RZ, 0x1 ;  /* 0x00000001ff007424 */ /* 0x000fca00078e00ff */
[----:B------:R4:W-:Y:S04]  /*2f480*/  STL [R1+0x18], R0 ;  /* 0x0000180001007387 */ /* 0x0009e80000100800 */
[----:B------:R4:W-:Y:S03]  /*2f490*/  STL [R1+0x50], RZ ;  /* 0x000050ff01007387 */ /* 0x0009e60000100800 */
[----:B------:R-:W-:Y:S05]  /*2f4a0*/  @P0 BRA `(.L_x_1602) ;  /* 0x0000006c00200947 */ /* 0x000fea0003800000 */
[----:B------:R-:W2:Y:S01]  /*2f4b0*/  S2R R11, SR_TID.X ;  /* 0x00000000000b7919 */ /* 0x000ea20000002100 */
[----:B------:R-:W5:Y:S01]  /*2f4c0*/  S2UR UR5, SR_CgaCtaId ;  /* 0x00000000000579c3 */ /* 0x000f620000008800 */
[----:B------:R-:W-:Y:S01]  /*2f4d0*/  UMOV UR4, 0x400 ;  /* 0x0000040000047882 */ /* 0x000fe20000000000 */
[----:B------:R-:W-:Y:S01]  /*2f4e0*/  BSSY B7, `(.L_x_1602) ;  /* 0x00006c4000077945 */ /* 0x000fe20003800000 */
[----:B------:R-:W-:Y:S01]  /*2f4f0*/  ULDC.64 UR40, c[0x0][0x198] ;  /* 0x0000660000287ab9 */ /* 0x000fe20000000a00 */
[----:B------:R-:W-:Y:S02]  /*2f500*/  ULOP3.LUT UR37, UR36, 0x1, URZ, 0xfc, !UPT ;  /* 0x0000000124257892 */ /* 0x000fe4000f8efc3f */
[----:B------:R-:W-:Y:S01]  /*2f510*/  ULOP3.LUT UR39, UR36, 0x2, URZ, 0xfc, !UPT ;  /* 0x0000000224277892 */ /* 0x000fe2000f8efc3f */
[----:B------:R-:W-:Y:S01]  /*2f520*/  ULDC UR38, c[0x0][0xc] ;  /* 0x0000030000267ab9 */ /* 0x000fe20000000800 */
[----:B-----5:R-:W-:-:S06]  /*2f530*/  ULEA UR4, UR5, UR4, 0x18 ;  /* 0x0000000405047291 */ /* 0x020fcc000f8ec03f */
[----:B------:R-:W-:Y:S01]  /*2f540*/  IMAD.U32 R19, RZ, RZ, UR4 ;  /* 0x00000004ff137e24 */ /* 0x000fe2000f8e00ff */
[C---:B--2---:R-:W-:Y:S01]  /*2f550*/  LOP3.LUT R10, R11.reuse, 0x7f, RZ, 0xc0, !PT ;  /* 0x0000007f0b0a7812 */ /* 0x044fe200078ec0ff */
[C---:B---3--:R-:W-:Y:S01]  /*2f560*/  IMAD.SHL.U32 R4, R11.reuse, 0x80, RZ ;  /* 0x000000800b047824 */ /* 0x048fe200078e00ff */
[----:B------:R-:W-:Y:S01]  /*2f570*/  SHF.R.U32.HI R3, RZ, 0x1, R11 ;  /* 0x00000001ff037819 */ /* 0x000fe2000001160b */
[C---:B------:R-:W-:Y:S01]  /*2f580*/  IMAD.SHL.U32 R5, R11.reuse, 0x2, RZ ;  /* 0x000000020b057824 */ /* 0x040fe200078e00ff */
[C---:B------:R-:W-:Y:S01]  /*2f590*/  LOP3.LUT P0, RZ, R11.reuse, 0x4, RZ, 0xc0, !PT ;  /* 0x000000040bff7812 */ /* 0x040fe2000780c0ff */
[----:B----4-:R-:W-:Y:S01]  /*2f5a0*/  IMAD.SHL.U32 R0, R10, 0x10, RZ ;  /* 0x000000100a007824 */ /* 0x010fe200078e00ff */
[----:B------:R-:W-:Y:S01]  /*2f5b0*/  LOP3.LUT R6, R4, 0x380, RZ, 0xc0, !PT ;  /* 0x0000038004067812 */ /* 0x000fe200078ec0ff */
[C---:B01----:R-:W-:Y:S02]  /*2f5c0*/  IMAD.SHL.U32 R2, R11.reuse, 0x20, RZ ;  /* 0x000000200b027824 */ /* 0x043fe400078e00ff */
[C---:B------:R-:W-:Y:S01]  /*2f5d0*/  IMAD.SHL.U32 R8, R11.reuse, 0x4, RZ ;  /* 0x000000040b087824 */ /* 0x040fe200078e00ff */
[----:B------:R-:W-:Y:S01]  /*2f5e0*/  LOP3.LUT R6, R6, 0x30, R3, 0xf8, !PT ;  /* 0x0000003006067812 */ /* 0x000fe200078ef803 */
[----:B------:R-:W-:Y:S01]  /*2f5f0*/  IMAD.SHL.U32 R3, R11, 0x10, RZ ;  /* 0x000000100b037824 */ /* 0x000fe200078e00ff */
[----:B------:R-:W-:-:S04]  /*2f600*/  LOP3.LUT R7, R0, 0x600, RZ, 0xc0, !PT ;  /* 0x0000060000077812 */ /* 0x000fc800078ec0ff */
[----:B------:R-:W-:Y:S02]  /*2f610*/  LOP3.LUT R0, R3, 0x1b0, RZ, 0xc0, !PT ;  /* 0x000001b003007812 */ /* 0x000fe400078ec0ff */
[C---:B------:R-:W-:Y:S02]  /*2f620*/  LOP3.LUT R9, R7.reuse, 0x60, R2, 0xf8, !PT ;  /* 0x0000006007097812 */ /* 0x040fe400078ef802 */
        /* <DEDUP_REMOVED lines=18> */
[----:B------:R-:W-:Y:S02]  /*2f750*/  IMAD.MOV.U32 R0, RZ, RZ, 0x1 ;  /* 0x00000001ff007424 */ /* 0x000fe400078e00ff */
[----:B------:R-:W-:Y:S01]  /*2f760*/  IMAD.MOV.U32 R3, RZ, RZ, 0x1 ;  /* 0x00000001ff037424 */ /* 0x000fe200078e00ff */
[----:B------:R0:W-:Y:S04]  /*2f770*/  STL [R1+0x34], R2 ;  /* 0x0000340201007387 */ /* 0x0001e80000100800 */
[----:B------:R-:W-:Y:S04]  /*2f780*/  STL [R1+0x50], RZ ;  /* 0x000050ff01007387 */ /* 0x000fe80000100800 */
[----:B------:R1:W-:Y:S01]  /*2f790*/  STL [R1+0x1c], R0 ;  /* 0x00001c0001007387 */ /* 0x0003e20000100800 */
[----:B0-----:R-:W-:-:S03]  /*2f7a0*/  LOP3.LUT R2, R4, 0x40, RZ, 0xfc, !PT ;  /* 0x0000004004027812 */ /* 0x001fc600078efcff */
[----:B------:R0:W-:Y:S04]  /*2f7b0*/  STL [R1+0x14], RZ ;  /* 0x000014ff01007387 */ /* 0x0001e80000100800 */
[----:B------:R0:W-:Y:S01]  /*2f7c0*/  STL [R1+0x10], RZ ;  /* 0x000010ff01007387 */ /* 0x0001e20000100800 */
[----:B-1----:R-:W-:-:S03]  /*2f7d0*/  LOP3.LUT R0, R4, 0x80, RZ, 0xfc, !PT ;  /* 0x0000008004007812 */ /* 0x002fc600078efcff */
[----:B------:R0:W-:Y:S04]  /*2f7e0*/  STL [R1+0x18], R3 ;  /* 0x0000180301007387 */ /* 0x0001e80000100800 */
.L_x_1732:
[----:B------:R-:W2:Y:S01]  /*2f7f0*/  LDL R14, [R1+0xc] ;  /* 0x00000c00010e7983 */ /* 0x000ea20000100800 */
[----:B------:R-:W-:Y:S05]  /*2f800*/  YIELD ;  /* 0x0000000000007946 */ /* 0x000fea0003800000 */
[----:B------:R-:W-:Y:S01]  /*2f810*/  ULDC.64 UR4, c[0x0][0xa28] ;  /* 0x00028a0000047ab9 */ /* 0x000fe20000000a00 */
[----:B-1-3--:R-:W-:Y:S02]  /*2f820*/  CS2R R6, SRZ ;  /* 0x0000000000067805 */ /* 0x00afe4000001ff00 */
[----:B------:R-:W-:Y:S01]  /*2f830*/  ISETP.NE.U32.AND P0, PT, RZ, UR4, PT ;  /* 0x00000004ff007c0c */ /* 0x000fe2000bf05070 */
[----:B------:R-:W1:Y:S01]  /*2f840*/  LDC.64 R12, c[0x0][0xa00] ;  /* 0x00028000ff0c7b82 */ /* 0x000e620000000a00 */
[----:B------:R-:W-:Y:S01]  /*2f850*/  ULDC.64 UR6, c[0x0][0xa08] ;  /* 0x0002820000067ab9 */ /* 0x000fe20000000a00 */
[----:B------:R-:W-:Y:S01]  /*2f860*/  ULDC.64 UR8, c[0x0][0xa10] ;  /* 0x0002840000087ab9 */ /* 0x000fe20000000a00 */
[----:B------:R-:W-:Y:S01]  /*2f870*/  ISETP.NE.AND.EX P0, PT, RZ, UR5, PT, P0 ;  /* 0x00000005ff007c0c */ /* 0x000fe2000bf05300 */
[----:B------:R-:W-:-:S04]  /*2f880*/  ULDC.64 UR4, c[0x0][0xa18] ;  /* 0x0002860000047ab9 */ /* 0x000fc80000000a00 */
[----:B------:R-:W3:Y:S08]  /*2f890*/  LDC.64 R4, c[0x0][0xa08] ;  /* 0x00028200ff047b82 */ /* 0x000ef00000000a00 */
[----:B0-----:R-:W2:Y:S02]  /*2f8a0*/  @P0 LDC.64 R2, c[0x0][0xa28] ;  /* 0x00028a00ff020b82 */ /* 0x001ea40000000a00 */
[----:B--2---:R-:W-:-:S05]  /*2f8b0*/  @P0 IMAD.WIDE R2, R14, 0x4, R2 ;  /* 0x000000040e020825 */ /* 0x004fca00078e0202 */
[----:B------:R0:W5:Y:S01]  /*2f8c0*/  @P0 LDG.E R6, desc[UR60][R2.64] ;  /* 0x0000003c02060981 */ /* 0x000162000c1e1900 */
[----:B------:R-:W-:Y:S01]  /*2f8d0*/  ISETP.NE.U32.AND P0, PT, RZ, UR4, PT ;  /* 0x00000004ff007c0c */ /* 0x000fe2000bf05070 */
[----:B-1----:R-:W-:Y:S01]  /*2f8e0*/  IMAD.WIDE R12, R14, 0x4, R12 ;  /* 0x000000040e0c7825 */ /* 0x002fe200078e020c */
[----:B------:R-:W-:Y:S02]  /*2f8f0*/  ISETP.NE.U32.AND P2, PT, RZ, UR6, PT ;  /* 0x00000006ff007c0c */ /* 0x000fe4000bf45070 */
[----:B------:R-:W-:Y:S01]  /*2f900*/  ISETP.NE.AND.EX P0, PT, RZ, UR5, PT, P0 ;  /* 0x00000005ff007c0c */ /* 0x000fe2000bf05300 */
[----:B------:R-:W-:Y:S01]  /*2f910*/  ULDC.64 UR4, c[0x0][0xa00] ;  /* 0x0002800000047ab9 */ /* 0x000fe20000000a00 */
[----:B------:R-:W-:Y:S01]  /*2f920*/  ISETP.NE.U32.AND P4, PT, RZ, UR8, PT ;  /* 0x00000008ff007c0c */ /* 0x000fe2000bf85070 */
[----:B------:R-:W-:Y:S01]  /*2f930*/  IMAD.MOV.U32 R8, RZ, RZ, RZ ;  /* 0x000000ffff087224 */ /* 0x000fe200078e00ff */
[----:B------:R-:W-:Y:S01]  /*2f940*/  ISETP.NE.U32.AND P1, PT, RZ, UR4, PT ;  /* 0x00000004ff007c0c */ /* 0x000fe2000bf25070 */
[----:B0-----:R-:W0:Y:S01]  /*2f950*/  LDC.64 R2, c[0x0][0xa10] ;  /* 0x00028400ff027b82 */ /* 0x001e220000000a00 */
[----:B------:R-:W-:-:S02]  /*2f960*/  IMAD.MOV.U32 R0, RZ, RZ, RZ ;  /* 0x000000ffff007224 */ /* 0x000fc400078e00ff */
[----:B------:R-:W-:Y:S01]  /*2f970*/  ISETP.NE.AND.EX P3, PT, RZ, UR5, PT, P1 ;  /* 0x00000005ff007c0c */ /* 0x000fe2000bf65310 */
[----:B---3--:R-:W-:-:S04]  /*2f980*/  IMAD.WIDE R4, R14, 0x4, R4 ;  /* 0x000000040e047825 */ /* 0x008fc800078e0204 */
[----:B------:R-:W1:Y:S01]  /*2f990*/  @P0 LDC.64 R10, c[0x0][0xa18] ;  /* 0x00028600ff0a0b82 */ /* 0x000e620000000a00 */
[----:B------:R-:W-:Y:S01]  /*2f9a0*/  ULDC UR4, c[0x0][0x288] ;  /* 0x0000a20000047ab9 */ /* 0x000fe20000000800 */
[----:B------:R-:W-:Y:S02]  /*2f9b0*/  ISETP.NE.AND.EX P1, PT, RZ, UR7, PT, P2 ;  /* 0x00000007ff007c0c */ /* 0x000fe4000bf25320 */
[----:B------:R-:W-:-:S04]  /*2f9c0*/  ISETP.NE.AND.EX P2, PT, RZ, UR9, PT, P4 ;  /* 0x00000009ff007c0c */ /* 0x000fc8000bf45340 */
[----:B------:R-:W2:Y:S07]  /*2f9d0*/  @P3 LDG.E R7, desc[UR60][R12.64] ;  /* 0x0000003c0c073981 */ /* 0x000eae000c1e1900 */
[----:B------:R-:W5:Y:S01]  /*2f9e0*/  @P1 LDG.E R8, desc[UR60][R4.64] ;  /* 0x0000003c04081981 */ /* 0x000f62000c1e1900 */
[----:B0-----:R-:W-:-:S05]  /*2f9f0*/  IMAD.WIDE R2, R14, 0x4, R2 ;  /* 0x000000040e027825 */ /* 0x001fca00078e0202 */
[----:B------:R-:W5:Y:S01]  /*2fa00*/  @P2 LDG.E R0, desc[UR60][R2.64] ;  /* 0x0000003c02002981 */ /* 0x000f62000c1e1900 */
[----:B-1----:R-:W-:-:S03]  /*2fa10*/  @P0 IMAD.WIDE R10, R14, 0x4, R10 ;  /* 0x000000040e0a0825 */ /* 0x002fc600078e020a */
        /* <DEDUP_REMOVED lines=12> */
[----:B--2---:R0:W-:Y:S01]  /*2fae0*/  STL [R1+0x38], R7 ;  /* 0x0000380701007387 */ /* 0x0041e20000100800 */
[----:B------:R-:W-:Y:S02]  /*2faf0*/  IMAD.MOV.U32 R15, RZ, RZ, R7 ;  /* 0x000000ffff0f7224 */ /* 0x000fe400078e0007 */
[----:B0-----:R-:W-:Y:S01]  /*2fb00*/  IMAD.U32 R7, RZ, RZ, UR4 ;  /* 0x00000004ff077e24 */ /* 0x001fe2000f8e00ff */
[----:B------:R-:W-:Y:S06]  /*2fb10*/  @P0 BRA `(.L_x_1603) ;  /* 0x0000000000140947 */ /* 0x000fec0003800000 */
[----:B------:R-:W-:Y:S05]  /*2fb20*/  @!P3 BRA `(.L_x_1603) ;  /* 0x000000000010b947 */ /* 0x000fea0003800000 */
[----:B------:R-:W2:Y:S04]  /*2fb30*/  LDG.E R9, desc[UR60][R12.64] ;  /* 0x0000003c0c097981 */ /* 0x000ea8000c1e1900 */
[----:B------:R-:W2:Y:S02]  /*2fb40*/  LDG.E R12, desc[UR60][R12.64+0x4] ;  /* 0x0000043c0c0c7981 */ /* 0x000ea4000c1e1900 */
[----:B--2---:R-:W-:-:S05]  /*2fb50*/  IMAD.IADD R15, R12, 0x1, -R9 ;  /* 0x000000010c0f7824 */ /* 0x004fca00078e0a09 */
[----:B------:R0:W-:Y:S02]  /*2fb60*/  STL [R1+0x38], R15 ;  /* 0x0000380f01007387 */ /* 0x0001e40000100800 */
.L_x_1603:
[----:B------:R-:W2:Y:S01]  /*2fb70*/  LDL.LU R12, [R1+0x8] ;  /* 0x00000800010c7983 */ /* 0x000ea20000300800 */
[----:B-----5:R-:W-:Y:S01]  /*2fb80*/  IMAD.IADD R8, R8, 0x1, R6 ;  /* 0x0000000108087824 */ /* 0x020fe200078e0206 */
[----:B------:R-:W-:Y:S02]  /*2fb90*/  ULDC.64 UR4, c[0x0][0xa20] ;  /* 0x0002880000047ab9 */ /* 0x000fe40000000a00 */
[----:B------:R-:W-:Y:S02]  /*2fba0*/  ISETP.NE.U32.AND P0, PT, RZ, UR4, PT ;  /* 0x00000004ff007c0c */ /* 0x000fe4000bf05070 */
[----:B------:R1:W-:Y:S02]  /*2fbb0*/  STL [R1+0x24], R8 ;  /* 0x0000240801007387 */ /* 0x0003e40000100800 */
[----:B------:R-:W-:Y:S02]  /*2fbc0*/  ISETP.NE.AND.EX P0, PT, RZ, UR5, PT, P0 ;  /* 0x00000005ff007c0c */ /* 0x000fe4000bf05300 */
[----:B--2---:R-:W-:-:S02]  /*2fbd0*/  LOP3.LUT R11, R12, 0xff000000, RZ, 0xc0, !PT ;  /* 0xff0000000c0b7812 */ /* 0x004fc400078ec0ff */
[C---:B------:R-:W-:Y:S02]  /*2fbe0*/  LOP3.LUT R9, R12.reuse, 0xff0000, RZ, 0xc0, !PT ;  /* 0x00ff00000c097812 */ /* 0x040fe400078ec0ff */
[----:B------:R-:W-:Y:S02]  /*2fbf0*/  SHF.R.U32.HI R11, RZ, 0x8, R11 ;  /* 0x00000008ff0b7819 */ /* 0x000fe4000001160b */
[----:B------:R-:W-:Y:S02]  /*2fc00*/  LOP3.LUT R16, R12, 0xffff, RZ, 0xc0, !PT ;  /* 0x0000ffff0c107812 */ /* 0x000fe400078ec0ff */
[----:B------:R-:W-:-:S03]  /*2fc10*/  LEA.HI R11, R9, R11, RZ, 0x10 ;  /* 0x0000000b090b7211 */ /* 0x000fc600078f80ff */
[----:B-1----:R-:W-:Y:S05]  /*2fc20*/  @!P0 BRA `(.L_x_1604) ;  /* 0x0000000000108947 */ /* 0x002fea0003800000 */
[----:B------:R-:W1:Y:S02]  /*2fc30*/  LDC.64 R4, c[0x0][0xa20] ;  /* 0x00028800ff047b82 */ /* 0x000e640000000a00 */
[----:B-1----:R-:W-:-:S05]  /*2fc40*/  IMAD.WIDE R4, R14, 0x4, R4 ;  /* 0x000000040e047825 */ /* 0x002fca00078e0204 */
[----:B------:R1:W5:Y:S01]  /*2fc50*/  LDG.E R7, desc[UR60][R4.64] ;  /* 0x0000003c04077981 */ /* 0x000362000c1e1900 */
[----:B------:R-:W-:Y:S05]  /*2fc60*/  BRA `(.L_x_1605) ;  /* 0x0000000000107947 */ /* 0x000fea0003800000 */
.L_x_1604:
[----:B------:R-:W-:Y:S05]  /*2fc70*/  @!P1 BRA `(.L_x_1605) ;  /* 0x00000000000c9947 */ /* 0x000fea0003800000 */
[----:B------:R-:W2:Y:S04]  /*2fc80*/  LDG.E R7, desc[UR60][R4.64] ;  /* 0x0000003c04077981 */ /* 0x000ea8000c1e1900 */
[----:B------:R-:W2:Y:S02]  /*2fc90*/  LDG.E R4, desc[UR60][R4.64+0x4] ;  /* 0x0000043c04047981 */ /* 0x000ea4000c1e1900 */
[----:B--2---:R-:W-:-:S07]  /*2fca0*/  IMAD.IADD R7, R4, 0x1, -R7 ;  /* 0x0000000104077824 */ /* 0x004fce00078e0a07 */
.L_x_1605:
[----:B------:R-:W2:Y:S04]  /*2fcb0*/  LDL.LU R8, [R1+0x4] ;  /* 0x0000040001087983 */ /* 0x000ea80000300800 */
[----:B-1----:R-:W3:Y:S04]  /*2fcc0*/  @P2 LDG.E R4, desc[UR60][R2.64] ;  /* 0x0000003c02042981 */ /* 0x002ee8000c1e1900 */
[----:B------:R1:W3:Y:S01]  /*2fcd0*/  @P2 LDG.E R2, desc[UR60][R2.64+0x4] ;  /* 0x0000043c02022981 */ /* 0x0002e2000c1e1900 */
[----:B-----5:R-:W-:Y:S01]  /*2fce0*/  IMAD.IADD R9, R7, 0x1, -R6 ;  /* 0x0000000107097824 */ /* 0x020fe200078e0a06 */
[----:B-1----:R-:W1:Y:S02]  /*2fcf0*/  LDC R3, c[0x0][0x448] ;  /* 0x00011200ff037b82 */ /* 0x002e640000000800 */
[----:B-1----:R-:W-:-:S13]  /*2fd00*/  ISETP.NE.AND P1, PT, R3, 0x1, PT ;  /* 0x000000010300780c */ /* 0x002fda0003f25270 */
[----:B------:R-:W1:Y:S08]  /*2fd10*/  @P1 LDC R3, c[0x0][0x44c] ;  /* 0x00011300ff031b82 */ /* 0x000e700000000800 */
[----:B------:R-:W4:Y:S01]  /*2fd20*/  @P1 LDC R5, c[0x0][0x450] ;  /* 0x00011400ff051b82 */ /* 0x000f220000000800 */
[----:B--2---:R-:W-:-:S04]  /*2fd30*/  IMAD.SHL.U32 R12, R8, 0x80, RZ ;  /* 0x00000080080c7824 */ /* 0x004fc800078e00ff */
[----:B------:R-:W-:Y:S01]  /*2fd40*/  VIADD R6, R12, 0x7f ;  /* 0x0000007f0c067836 */ /* 0x000fe20000000000 */
[----:B------:R2:W-:Y:S01]  /*2fd50*/  STL [R1+0x30], R12 ;  /* 0x0000300c01007387 */ /* 0x0005e20000100800 */
[----:B---3--:R-:W-:Y:S02]  /*2fd60*/  @P2 IMAD.IADD R10, R2, 0x1, -R4 ;  /* 0x00000001020a2824 */ /* 0x008fe400078e0a04 */
[----:B-1----:R-:W-:-:S04]  /*2fd70*/  @P1 IMAD.HI.U32 R2, R6, R3, RZ ;  /* 0x0000000306021227 */ /* 0x002fc800078e00ff */
[----:B------:R-:W-:Y:S01]  /*2fd80*/  IMAD.IADD R7, R9, 0x1, R10 ;  /* 0x0000000109077824 */ /* 0x000fe200078e020a */
[----:B----4-:R-:W-:-:S03]  /*2fd90*/  @P1 SHF.R.U32.HI R6, RZ, R5, R2 ;  /* 0x00000005ff061219 */ /* 0x010fc60000011602 */
[C---:B------:R-:W-:Y:S01]  /*2fda0*/  VIADD R2, R7.reuse, 0x9f ;  /* 0x0000009f07027836 */ /* 0x040fe20000000000 */
[----:B------:R-:W-:-:S03]  /*2fdb0*/  IADD3 R18, R7, 0x1, -R15 ;  /* 0x0000000107127810 */ /* 0x000fc60007ffe80f */
[----:B------:R-:W-:-:S04]  /*2fdc0*/  IMAD.HI R2, R2, 0x66666667, RZ ;  /* 0x6666666702027827 */ /* 0x000fc800078e02ff */
[----:B------:R-:W-:Y:S01]  /*2fdd0*/  IMAD.IADD R6, R18, 0x1, R6 ;  /* 0x0000000112067824 */ /* 0x000fe200078e0206 */
[----:B------:R-:W-:-:S04]  /*2fde0*/  SHF.R.U32.HI R21, RZ, 0x1f, R2 ;  /* 0x0000001fff157819 */ /* 0x000fc80000011602 */
[----:B------:R-:W-:Y:S02]  /*2fdf0*/  LEA.HI.SX32 R21, R2, R21, 0x1a ;  /* 0x0000001502157211 */ /* 0x000fe400078fd2ff */
[----:B------:R-:W1:Y:S02]  /*2fe00*/  LDC.64 R2, c[0x0][0x9e0] ;  /* 0x00027800ff027b82 */ /* 0x000e640000000a00 */
[----:B-1----:R-:W-:Y:S01]  /*2fe10*/  ISETP.GE.AND P3, PT, R3, 0x1, PT ;  /* 0x000000010300780c */ /* 0x002fe20003f66270 */
[----:B------:R-:W-:-:S12]  /*2fe20*/  IMAD.IADD R8, R6, 0x1, R2 ;  /* 0x0000000106087824 */ /* 0x000fd800078e0202 */
[----:B--2---:R-:W-:Y:S05]  /*2fe30*/  @!P3 BRA `(.L_x_1606) ;  /* 0x000000000048b947 */ /* 0x004fea0003800000 */
[C---:B------:R-:W-:Y:S01]  /*2fe40*/  ISETP.GT.AND P0, PT, R6.reuse, RZ, PT ;  /* 0x000000ff0600720c */ /* 0x040fe20003f04270 */
[----:B------:R-:W-:Y:S01]  /*2fe50*/  BSSY B0, `(.L_x_1607) ;  /* 0x000000e000007945 */ /* 0x000fe20003800000 */
[----:B------:R-:W-:-:S11]  /*2fe60*/  VIADD R2, R6, 0xffffffff ;  /* 0xffffffff06027836 */ /* 0x000fd60000000000 */
        /* <DEDUP_REMOVED lines=8> */
.L_x_1608:
[----:B------:R-:W-:-:S13]  /*2fef0*/  ISETP.NE.AND P0, PT, R3, 0x1, PT ;  /* 0x000000010300780c */ /* 0x000fda0003f05270 */
[----:B------:R-:W1:Y:S02]  /*2ff00*/  @P0 LDC.64 R4, c[0x0][0x9e8] ;  /* 0x00027a00ff040b82 */ /* 0x000e640000000a00 */
[----:B-1----:R-:W-:-:S05]  /*2ff10*/  @P0 IMAD.HI.U32 R4, R2, R4, RZ ;  /* 0x0000000402040227 */ /* 0x002fca00078e00ff */
[----:B------:R-:W-:-:S07]  /*2ff20*/  @P0 SHF.R.U32.HI R2, RZ, R5, R4 ;  /* 0x00000005ff020219 */ /* 0x000fce0000011604 */
.L_x_1609:
[----:B------:R-:W-:Y:S05]  /*2ff30*/  BSYNC B0 ;  /* 0x0000000000007941 */ /* 0x000fea0003800000 */
.L_x_1607:
[----:B------:R-:W-:-:S05]  /*2ff40*/  IMAD R2, R2, R3, R3 ;  /* 0x0000000302027224 */ /* 0x000fca00078e0203 */
[----:B------:R-:W-:-:S07]  /*2ff50*/  VIMNMX R8, R8, R2, PT ;  /* 0x0000000208087248 */ /* 0x000fce0003fe0100 */
.L_x_1606:
[----:B------:R-:W1:Y:S01]  /*2ff60*/  @P1 LDC R4, c[0x0][0x44c] ;  /* 0x00011300ff041b82 */ /* 0x000e620000000800 */
[----:B------:R-:W-:Y:S01]  /*2ff70*/  VIADD R8, R8, 0x9f ;  /* 0x0000009f08087836 */ /* 0x000fe20000000000 */
[----:B------:R-:W-:Y:S01]  /*2ff80*/  ULDC UR4, c[0x0][0x9dc] ;  /* 0x0002770000047ab9 */ /* 0x000fe20000000800 */
[----:B------:R-:W-:Y:S02]  /*2ff90*/  IMAD.MOV.U32 R2, RZ, RZ, R12 ;  /* 0x000000ffff027224 */ /* 0x000fe400078e000c */
[----:B------:R-:W-:-:S03]  /*2ffa0*/  IMAD.HI R8, R8, 0x66666667, RZ ;  /* 0x6666666708087827 */ /* 0x000fc600078e02ff */
[----:B------:R-:W2:Y:S01]  /*2ffb0*/  @P1 LDC R5, c[0x0][0x450] ;  /* 0x00011400ff051b82 */ /* 0x000ea20000000800 */
[----:B------:R-:W-:Y:S02]  /*2ffc0*/  IMAD.IADD R20, R7, 0x1, -R15 ;  /* 0x0000000107147824 */ /* 0x000fe400078e0a0f */
[----:B-1----:R-:W-:-:S05]  /*2ffd0*/  @P1 IMAD.HI.U32 R4, R12, R4, RZ ;  /* 0x000000040c041227 */ /* 0x002fca00078e00ff */
[----:B--2---:R-:W-:Y:S02]  /*2ffe0*/  @P1 SHF.R.U32.HI R2, RZ, R5, R4 ;  /* 0x00000005ff021219 */ /* 0x004fe40000011604 */
[----:B------:R-:W-:-:S03]  /*2fff0*/  SHF.R.U32.HI R4, RZ, 0x1f, R8 ;  /* 0x0000001fff047819 */ /* 0x000fc60000011608 */
[----:B------:R-:W-:Y:S01]  /*30000*/  IMAD.IADD R2, R20, 0x1, R2 ;  /* 0x0000000114027824 */ /* 0x000fe200078e0202 */
[----:B------:R-:W-:-:S03]  /*30010*/  LEA.HI.SX32 R8, R8, R4, 0x1a ;  /* 0x0000000408087211 */ /* 0x000fc600078fd2ff */
[----:B------:R-:W-:Y:S01]  /*30020*/  VIADD R6, R2, -UR4 ;  /* 0x8000000402067c36 */ /* 0x000fe20008000000 */
[----:B------:R-:W-:Y:S01]  /*30030*/  VIMNMX R8, R21, R8, PT ;  /* 0x0000000815087248 */ /* 0x000fe20003fe0100 */
[----:B------:R-:W-:Y:S06]  /*30040*/  @!P3 BRA `(.L_x_1610) ;  /* 0x000000000044b947 */ /* 0x000fec0003800000 */
[----:B------:R-:W-:Y:S01]  /*30050*/  ISETP.GT.AND P0, PT, R2, -0x1, PT ;  /* 0xffffffff0200780c */ /* 0x000fe20003f04270 */
[----:B------:R-:W-:-:S12]  /*30060*/  BSSY B0, `(.L_x_1611) ;  /* 0x000000d000007945 */ /* 0x000fd80003800000 */
        /* <DEDUP_REMOVED lines=8> */
.L_x_1612:
[----:B------:R-:W-:-:S13]  /*300f0*/  ISETP.NE.AND P0, PT, R3, 0x1, PT ;  /* 0x000000010300780c */ /* 0x000fda0003f05270 */
[----:B------:R-:W1:Y:S02]  /*30100*/  @P0 LDC.64 R4, c[0x0][0x9e8] ;  /* 0x00027a00ff040b82 */ /* 0x000e640000000a00 */
[----:B-1----:R-:W-:-:S05]  /*30110*/  @P0 IMAD.HI.U32 R4, R2, R4, RZ ;  /* 0x0000000402040227 */ /* 0x002fca00078e00ff */
[----:B------:R-:W-:-:S07]  /*30120*/  @P0 SHF.R.U32.HI R2, RZ, R5, R4 ;  /* 0x00000005ff020219 */ /* 0x000fce0000011604 */
.L_x_1613:
[----:B------:R-:W-:Y:S05]  /*30130*/  BSYNC B0 ;  /* 0x0000000000007941 */ /* 0x000fea0003800000 */
.L_x_1611:
[----:B------:R-:W-:-:S05]  /*30140*/  IMAD R2, R2, R3, RZ ;  /* 0x0000000302027224 */ /* 0x000fca00078e02ff */
[----:B------:R-:W-:-:S07]  /*30150*/  VIMNMX R6, R6, R2, !PT ;  /* 0x0000000206067248 */ /* 0x000fce0007fe0100 */
.L_x_1610:
[----:B------:R-:W-:Y:S01]  /*30160*/  IMAD.HI R6, R6, 0x66666667, RZ ;  /* 0x6666666706067827 */ /* 0x000fe200078e02ff */
[----:B------:R-:W-:Y:S01]  /*30170*/  LOP3.LUT R13, R11, 0xff, RZ, 0xc0, !PT ;  /* 0x000000ff0b0d7812 */ /* 0x000fe200078ec0ff */
[----:B------:R-:W-:Y:S01]  /*30180*/  BSSY B0, `(.L_x_1614) ;  /* 0x0000027000007945 */ /* 0x000fe20003800000 */
[----:B------:R-:W-:Y:S01]  /*30190*/  SHF.R.U32.HI R4, RZ, 0x10, R11 ;  /* 0x00000010ff047819 */ /* 0x000fe2000001160b */
[----:B------:R-:W-:Y:S01]  /*301a0*/  IMAD.MOV.U32 R2, RZ, RZ, RZ ;  /* 0x000000ffff027224 */ /* 0x000fe200078e00ff */
[----:B------:R-:W-:Y:S01]  /*301b0*/  SHF.R.U32.HI R7, RZ, 0x1f, R6 ;  /* 0x0000001fff077819 */ /* 0x000fe20000011606 */
[----:B------:R1:W-:Y:S03]  /*301c0*/  STL [R1+0x4], R13 ;  /* 0x0000040d01007387 */ /* 0x0003e60000100800 */
[----:B------:R-:W-:-:S04]  /*301d0*/  LEA.HI.SX32 R7, R6, R7, 0x1a ;  /* 0x0000000706077211 */ /* 0x000fc800078fd2ff */
[----:B------:R-:W-:-:S04]  /*301e0*/  VIMNMX R7, RZ, R7, !PT ;  /* 0x00000007ff077248 */ /* 0x000fc80007fe0100 */
[----:B------:R-:W-:-:S13]  /*301f0*/  ISETP.GT.AND P0, PT, R8, R7, PT ;  /* 0x000000070800720c */ /* 0x000fda0003f04270 */
[----:B-1----:R-:W-:Y:S05]  /*30200*/  @!P0 BRA `(.L_x_1615) ;  /* 0x0000000000788947 */ /* 0x002fea0003800000 */
[----:B------:R-:W-:Y:S01]  /*30210*/  ISETP.NE.AND P0, PT, R4, RZ, PT ;  /* 0x000000ff0400720c */ /* 0x000fe20003f05270 */
[----:B------:R-:W-:-:S03]  /*30220*/  ULDC UR4, c[0x0][0x9f0] ;  /* 0x00027c0000047ab9 */ /* 0x000fc60000000800 */
[----:B------:R-:W-:-:S04]  /*30230*/  SEL R5, R4, UR4, P0 ;  /* 0x0000000404057c07 */ /* 0x000fc80008000000 */
[----:B------:R-:W-:Y:S02]  /*30240*/  IABS R6, R5 ;  /* 0x0000000500067213 */ /* 0x000fe40000000000 */
[----:B------:R-:W-:Y:S02]  /*30250*/  IADD3 R11, R5, -0x1, R8 ;  /* 0xffffffff050b7810 */ /* 0x000fe40007ffe008 */
[----:B------:R-:W1:Y:S03]  /*30260*/  I2F.RP R2, R6 ;  /* 0x0000000600027306 */ /* 0x000e660000209400 */
[----:B------:R-:W-:-:S05]  /*30270*/  IMAD.IADD R11, R11, 0x1, -R7 ;  /* 0x000000010b0b7824 */ /* 0x000fca00078e0a07 */
[----:B-1----:R-:W1:Y:S02]  /*30280*/  MUFU.RCP R2, R2 ;  /* 0x0000000200027308 */ /* 0x002e640000001000 */
[----:B-1----:R-:W-:-:S06]  /*30290*/  VIADD R2, R2, 0xffffffe ;  /* 0x0ffffffe02027836 */ /* 0x002fcc0000000000 */
[----:B------:R1:W2:Y:S02]  /*302a0*/  F2I.FTZ.U32.TRUNC.NTZ R3, R2 ;  /* 0x0000000200037305 */ /* 0x0002a4000021f000 */
[----:B-1----:R-:W-:-:S04]  /*302b0*/  LOP3.LUT R2, R11, R5, RZ, 0x3c, !PT ;  /* 0x000000050b027212 */ /* 0x002fc800078e3cff */
[----:B------:R-:W-:Y:S01]  /*302c0*/  ISETP.GE.AND P3, PT, R2, RZ, PT ;  /* 0x000000ff0200720c */ /* 0x000fe20003f66270 */
[----:B--2---:R-:W-:-:S04]  /*302d0*/  IMAD.MOV R2, RZ, RZ, -R3 ;  /* 0x000000ffff027224 */ /* 0x004fc800078e0a03 */
[----:B------:R-:W-:Y:S02]  /*302e0*/  IMAD R12, R2, R6, RZ ;  /* 0x00000006020c7224 */ /* 0x000fe400078e02ff */
[----:B------:R-:W-:-:S04]  /*302f0*/  IMAD.MOV.U32 R2, RZ, RZ, RZ ;  /* 0x000000ffff027224 */ /* 0x000fc800078e00ff */
[----:B------:R-:W-:Y:S01]  /*30300*/  IMAD.HI.U32 R12, R3, R12, R2 ;  /* 0x0000000c030c7227 */ /* 0x000fe200078e0002 */
[----:B------:R-:W-:Y:S02]  /*30310*/  IABS R2, R5 ;  /* 0x0000000500027213 */ /* 0x000fe40000000000 */
[----:B------:R-:W-:-:S03]  /*30320*/  IABS R3, R11 ;  /* 0x0000000b00037213 */ /* 0x000fc60000000000 */
[----:B------:R-:W-:-:S04]  /*30330*/  IMAD.MOV R2, RZ, RZ, -R2 ;  /* 0x000000ffff027224 */ /* 0x000fc800078e0a02 */
        /* <DEDUP_REMOVED lines=10> */
[----:B------:R-:W-:-:S07]  /*303e0*/  @!P1 LOP3.LUT R2, RZ, R5, RZ, 0x33, !PT ;  /* 0x00000005ff029212 */ /* 0x000fce00078e33ff */
.L_x_1615:
[----:B------:R-:W-:Y:S05]  /*303f0*/  BSYNC B0 ;  /* 0x0000000000007941 */ /* 0x000fea0003800000 */
.L_x_1614:
[-C--:B------:R-:W-:Y:S01]  /*30400*/  IMAD R7, R13, R2.reuse, R7 ;  /* 0x000000020d077224 */ /* 0x080fe200078e0207 */
[----:B------:R-:W-:Y:S04]  /*30410*/  BSSY B0, `(.L_x_1616) ;  /* 0x0000123000007945 */ /* 0x000fe80003800000 */
        /* <DEDUP_REMOVED lines=19> */
[----:B------:R-:W1:Y:S02]  /*30550*/  S2R R5, SR_TID.X ;  /* 0x0000000000057919 */ /* 0x000e640000002100 */
[----:B-1----:R-:W-:-:S04]  /*30560*/  SHF.R.U32.HI R5, RZ, 0x5, R5 ;  /* 0x00000005ff057819 */ /* 0x002fc80000011605 */
[----:B------:R-:W-:-:S05]  /*30570*/  LOP3.LUT R5, R5, 0x3, RZ, 0xc0, !PT ;  /* 0x0000000305057812 */ /* 0x000fca00078ec0ff */
[----:B------:R1:W2:Y:S02]  /*30580*/  SHFL.IDX PT, R14, R5, RZ, 0x1f ;  /* 0x00001fff050e7589 */ /* 0x0002a400000e0000 */
.L_x_1872:
[----:B--2---:R-:W-:Y:S02]  /*30590*/  ISETP.NE.AND P0, PT, R14, RZ, PT ;  /* 0x000000ff0e00720c */ /* 0x004fe40003f05270 */
[----:B------:R-:W-:-:S11]  /*305a0*/  PLOP3.LUT P6, PT, PT, PT, PT, 0x8, 0x0 ;  /* 0x000000000000781c */ /* 0x000fd60003fce170 */
[----:B------:R-:W-:Y:S05]  /*305b0*/  @P0 BRA `(.L_x_1619) ;  /* 0x00000000000c0947 */ /* 0x000fea0003800000 */
[----:B------:R-:W-:-:S03]  /*305c0*/  UMOV UR4, 0xffffffff ;  /* 0xffffffff00047882 */ /* 0x000fc60000000000 */
[----:B------:R-:W-:Y:S05]  /*305d0*/  BRA.DIV UR4, `(.L_x_1620) ;  /* 0x00000092044c7947 */ /* 0x000fea000b800000 */
[----:B------:R-:W-:-:S13]  /*305e0*/  ELECT P6, URZ, PT ;  /* 0x00000000003f782f */ /* 0x000fda00038c0000 */
.L_x_1619:
[----:B-1----:R-:W2:Y:S01]  /*305f0*/  LDL R5, [R1+0x50] ;  /* 0x0000500001057983 */ /* 0x002ea20000100800 */
[----:B------:R-:W-:Y:S01]  /*30600*/  BSSY B1, `(.L_x_1621) ;  /* 0x0000008000017945 */ /* 0x000fe20003800000 */
[----:B--2---:R-:W-:-:S05]  /*30610*/  VIADD R5, R5, 0x1 ;  /* 0x0000000105057836 */ /* 0x004fca0000000000 */
[----:B------:R-:W-:-:S04]  /*30620*/  LEA.HI R6, R5, R5, RZ, 0x1 ;  /* 0x0000000505067211 */ /* 0x000fc800078f08ff */
[----:B------:R-:W-:-:S05]  /*30630*/  LOP3.LUT R6, R6, 0xfffffffe, RZ, 0xc0, !PT ;  /* 0xfffffffe06067812 */ /* 0x000fca00078ec0ff */
[----:B------:R-:W-:-:S05]  /*30640*/  IMAD.IADD R5, R5, 0x1, -R6 ;  /* 0x0000000105057824 */ /* 0x000fca00078e0a06 */
[----:B------:R-:W-:-:S04]  /*30650*/  SHF.L.U32 R5, R5, 0x1f, RZ ;  /* 0x0000001f05057819 */ /* 0x000fc800000006ff */
[----:B------:R-:W1:Y:S02]  /*30660*/  SYNCS.PHASECHK.TRANS64.TRYWAIT P0, [R19+URZ+0x29820], R5 ;  /* 0x02982005130075a7 */ /* 0x000e64000800017f */
[----:B-1----:R-:W-:Y:S05]  /*30670*/  @!P0 BRA `(.L_x_1622) ;  /* 0x0000009000448947 */ /* 0x002fea0003800000 */
.L_x_1875:
[----:B------:R-:W-:Y:S05]  /*30680*/  BSYNC B1 ;  /* 0x0000000000017941 */ /* 0x000fea0003800000 */
.L_x_1621:
[----:B------:R-:W-:Y:S04]  /*30690*/  BSSY B1, `(.L_x_1623) ;  /* 0x0000070000017945 */ /* 0x000fe80003800000 */
[----:B------:R-:W-:Y:S05]  /*306a0*/  @!P6 BRA `(.L_x_1624) ;  /* 0x0000000400b8e947 */ /* 0x000fea0003800000 */
[----:B------:R-:W2:Y:S04]  /*306b0*/  LDL R8, [R1+0x14] ;  /* 0x0000140001087983 */ /* 0x000ea80000100800 */
[----:B------:R-:W3:Y:S01]  /*306c0*/  LDL R7, [R1+0x1c] ;  /* 0x00001c0001077983 */ /* 0x000ee20000100800 */
[----:B------:R-:W4:Y:S01]  /*306d0*/  S2R R6, SR_TID.X ;  /* 0x0000000000067919 */ /* 0x000f220000002100 */
[----:B------:R-:W-:Y:S01]  /*306e0*/  BSSY B2, `(.L_x_1625) ;  /* 0x0000007000027945 */ /* 0x000fe20003800000 */
[----:B----4-:R-:W-:-:S04]  /*306f0*/  LOP3.LUT R6, R6, 0x7f, RZ, 0xc0, !PT ;  /* 0x0000007f06067812 */ /* 0x010fc800078ec0ff */
[----:B------:R-:W-:Y:S01]  /*30700*/  ISETP.NE.AND P1, PT, R6, RZ, PT ;  /* 0x000000ff0600720c */ /* 0x000fe20003f25270 */
[----:B--2---:R-:W-:Y:S01]  /*30710*/  IMAD R8, R8, 0x8, R19 ;  /* 0x0000000808087824 */ /* 0x004fe200078e0213 */
[----:B---3--:R-:W-:-:S04]  /*30720*/  SHF.L.U32 R11, R7, 0x1f, RZ ;  /* 0x0000001f070b7819 */ /* 0x008fc800000006ff */
[----:B------:R-:W2:Y:S02]  /*30730*/  SYNCS.PHASECHK.TRANS64.TRYWAIT P0, [R8+URZ+0x298a0], R11 ;  /* 0x0298a00b080075a7 */ /* 0x000ea4000800017f */
[----:B--2---:R-:W-:Y:S05]  /*30740*/  @!P0 BRA `(.L_x_1626) ;  /* 0x0000009000248947 */ /* 0x004fea0003800000 */
.L_x_1876:
[----:B------:R-:W-:Y:S05]  /*30750*/  BSYNC B2 ;  /* 0x0000000000027941 */ /* 0x000fea0003800000 */
.L_x_1625:
[----:B------:R-:W-:Y:S04]  /*30760*/  BSSY B2, `(.L_x_1627) ;  /* 0x0000009000027945 */ /* 0x000fe80003800000 */
[----:B------:R-:W-:Y:S05]  /*30770*/  @P1 BRA `(.L_x_1628) ;  /* 0x00000000001c1947 */ /* 0x000fea0003800000 */
[----:B-1----:R-:W1:Y:S02]  /*30780*/  S2R R5, SR_TID.X ;  /* 0x0000000000057919 */ /* 0x002e640000002100 */
[----:B-1----:R-:W-:Y:S01]  /*30790*/  LOP3.LUT R6, R5, 0x1f, RZ, 0xc0, !PT ;  /* 0x0000001f05067812 */ /* 0x002fe200078ec0ff */
[----:B------:R-:W-:-:S03]  /*307a0*/  IMAD.MOV.U32 R5, RZ, RZ, 0x7800 ;  /* 0x00007800ff057424 */ /* 0x000fc600078e00ff */
[----:B------:R-:W-:Y:S01]  /*307b0*/  ISETP.NE.AND P0, PT, R6, RZ, PT ;  /* 0x000000ff0600720c */ /* 0x000fe20003f05270 */
[----:B------:R3:W-:-:S12]  /*307c0*/  SYNCS.ARRIVE.TRANS64 RZ, [R8+URZ+0x29890], R5 ;  /* 0x0298900508ff79a7 */ /* 0x0007d8000800003f */
[----:B---3--:R-:W-:Y:S05]  /*307d0*/  @!P0 BRA `(.L_x_1628) ;  /* 0x0000000000048947 */ /* 0x008fea0003800000 */
[----:B------:R-:W-:Y:S01]  /*307e0*/  BPT.TRAP 0x1 ;  /* 0x000000040000795c */ /* 0x000fe20000300000 */
.L_x_1628:
[----:B------:R-:W-:Y:S05]  /*307f0*/  BSYNC B2 ;  /* 0x0000000000027941 */ /* 0x000fea0003800000 */
.L_x_1627:
[----:B-1----:R-:W3:Y:S01]  /*30800*/  LDL R5, [R1+0x14] ;  /* 0x0000140001057983 */ /* 0x002ee20000100800 */
        /* <DEDUP_REMOVED lines=10> */
[----:B------:R-:W-:Y:S02]  /*308b0*/  VIADD R5, R8, 0x29890 ;  /* 0x0002989008057836 */ /* 0x000fe40000000000 */
[----:B------:R-:W-:-:S07]  /*308c0*/  VIADD R7, R10, 0x1a400 ;  /* 0x0001a4000a077836 */ /* 0x000fce0000000000 */
.L_x_1629:
        /* <DEDUP_REMOVED lines=15> */
.L_x_1630:
        /* <DEDUP_REMOVED lines=15> */
.L_x_1631:
        /* <DEDUP_REMOVED lines=13> */
.L_x_1877:
[----:B------:R-:W-:Y:S05]  /*30b80*/  BSYNC B2 ;  /* 0x0000000000027941 */ /* 0x000fea0003800000 */
.L_x_1632:
[----:B------:R-:W-:Y:S01]  /*30b90*/  BSSY B2, `(.L_x_1634) ;  /* 0x000000b000027945 */ /* 0x000fe20003800000 */
[----:B------:R-:W-:Y:S02]  /*30ba0*/  IMAD.MOV.U32 R10, RZ, RZ, 0x0 ;  /* 0x00000000ff0a7424 */ /* 0x000fe400078e00ff */
[----:B-12---:R-:W-:Y:S01]  /*30bb0*/  IMAD.MOV.U32 R11, RZ, RZ, 0x12f00000 ;  /* 0x12f00000ff0b7424 */ /* 0x006fe200078e00ff */
[----:B------:R-:W-:Y:S06]  /*30bc0*/  @P1 BRA `(.L_x_1635) ;  /* 0x00000000001c1947 */ /* 0x000fec0003800000 */
[----:B------:R-:W1:Y:S02]  /*30bd0*/  S2R R5, SR_TID.X ;  /* 0x0000000000057919 */ /* 0x000e640000002100 */
[----:B-1----:R-:W-:Y:S01]  /*30be0*/  LOP3.LUT R7, R5, 0x1f, RZ, 0xc0, !PT ;  /* 0x0000001f05077812 */ /* 0x002fe200078ec0ff */
[----:B------:R-:W-:-:S03]  /*30bf0*/  IMAD.MOV.U32 R5, RZ, RZ, 0x5000 ;  /* 0x00005000ff057424 */ /* 0x000fc600078e00ff */
[----:B------:R-:W-:Y:S01]  /*30c00*/  ISETP.NE.AND P0, PT, R7, RZ, PT ;  /* 0x000000ff0700720c */ /* 0x000fe20003f05270 */
[----:B------:R1:W-:-:S12]  /*30c10*/  SYNCS.ARRIVE.TRANS64 RZ, [R8+URZ+0x298b0], R5 ;  /* 0x0298b00508ff79a7 */ /* 0x0003d8000800003f */
[----:B-1----:R-:W-:Y:S05]  /*30c20*/  @!P0 BRA `(.L_x_1635) ;  /* 0x0000000000048947 */ /* 0x002fea0003800000 */
[----:B------:R-:W-:Y:S01]  /*30c30*/  BPT.TRAP 0x1 ;  /* 0x000000040000795c */ /* 0x000fe20000300000 */
.L_x_1635:
[----:B------:R-:W-:Y:S05]  /*30c40*/  BSYNC B2 ;  /* 0x0000000000027941 */ /* 0x000fea0003800000 */
.L_x_1634:
        /* <DEDUP_REMOVED lines=10> */
.L_x_1636:
        /* <DEDUP_REMOVED lines=10> */
.L_x_1624:
[----:B------:R-:W-:Y:S05]  /*30d90*/  BSYNC B1 ;  /* 0x0000000000017941 */ /* 0x000fea0003800000 */
.L_x_1623:
[----:B------:R-:W1:Y:S04]  /*30da0*/  LDL.LU R10, [R1+0x14] ;  /* 0x00001400010a7983 */ /* 0x000e680000300800 */
[----:B------:R-:W2:Y:S01]  /*30db0*/  LDL.LU R7, [R1+0x1c] ;  /* 0x00001c0001077983 */ /* 0x000ea20000300800 */
[----:B------:R-:W-:Y:S01]  /*30dc0*/  PLOP3.LUT P0, PT, PT, PT, PT, 0x8, 0x0 ;  /* 0x000000000000781c */ /* 0x000fe20003f0e170 */
[----:B-1----:R-:W-:Y:S02]  /*30dd0*/  VIADD R5, R10, 0x1 ;  /* 0x000000010a057836 */ /* 0x002fe40000000000 */
[----:B------:R-:W-:-:S03]  /*30de0*/  VIADD R10, R9, 0xfffffffe ;  /* 0xfffffffe090a7836 */ /* 0x000fc60000000000 */
[C---:B------:R-:W-:Y:S02]  /*30df0*/  ISETP.NE.AND P1, PT, R5.reuse, 0x2, PT ;  /* 0x000000020500780c */ /* 0x040fe40003f25270 */
[----:B------:R-:W-:Y:S02]  /*30e00*/  ISETP.GE.AND P2, PT, R10, R3, PT ;  /* 0x000000030a00720c */ /* 0x000fe40003f46270 */
[----:B------:R-:W-:Y:S02]  /*30e10*/  SEL R6, RZ, 0x1, P1 ;  /* 0x00000001ff067807 */ /* 0x000fe40000800000 */
[----:B------:R-:W-:Y:S02]  /*30e20*/  SEL R5, R5, RZ, P1 ;  /* 0x000000ff05057207 */ /* 0x000fe40000800000 */
[----:B--2---:R-:W-:-:S03]  /*30e30*/  LOP3.LUT R7, R7, R6, RZ, 0x3c, !PT ;  /* 0x0000000607077212 */ /* 0x004fc600078e3cff */
[----:B------:R1:W-:Y:S04]  /*30e40*/  STL [R1+0x14], R5 ;  /* 0x0000140501007387 */ /* 0x0003e80000100800 */
[----:B------:R1:W-:Y:S01]  /*30e50*/  STL [R1+0x1c], R7 ;  /* 0x00001c0701007387 */ /* 0x0003e20000100800 */
[----:B------:R-:W-:Y:S05]  /*30e60*/  @!P2 BRA `(.L_x_1617) ;  /* 0x0000000400f4a947 */ /* 0x000fea0003800000 */
.L_x_1651:
[----:B------:R-:W-:Y:S05]  /*30e70*/  YIELD ;  /* 0x0000000000007946 */ /* 0x000fea0003800000 */
[----:B------:R-:W-:Y:S04]  /*30e80*/  BSSY B1, `(.L_x_1637) ;  /* 0x000006f000017945 */ /* 0x000fe80003800000 */
[----:B--2---:R-:W-:Y:S05]  /*30e90*/  @!P6 BRA `(.L_x_1638) ;  /* 0x0000000400b4e947 */ /* 0x004fea0003800000 */
[----:B-1----:R-:W2:Y:S04]  /*30ea0*/  LDL R7, [R1+0x14] ;  /* 0x0000140001077983 */ /* 0x002ea80000100800 */
        /* <DEDUP_REMOVED lines=9> */
.L_x_1878:
[----:B------:R-:W-:Y:S05]  /*30f40*/  BSYNC B2 ;  /* 0x0000000000027941 */ /* 0x000fea0003800000 */
.L_x_1639:
[----:B------:R-:W-:Y:S04]  /*30f50*/  BSSY B2, `(.L_x_1641) ;  /* 0x0000009000027945 */ /* 0x000fe80003800000 */
        /* <DEDUP_REMOVED lines=8> */
.L_x_1642:
[----:B------:R-:W-:Y:S05]  /*30fe0*/  BSYNC B2 ;  /* 0x0000000000027941 */ /* 0x000fea0003800000 */
.L_x_1641:
        /* <DEDUP_REMOVED lines=9> */
[----:B--2---:R-:W-:Y:S02]  /*31080*/  IMAD R7, R5, 0x7800, R19 ;  /* 0x0000780005077824 */ /* 0x004fe400078e0213 */
[----:B------:R-:W-:-:S02]  /*31090*/  VIADD R5, R9, 0x29890 ;  /* 0x0002989009057836 */ /* 0x000fc40000000000 */
[----:B------:R-:W-:-:S08]  /*310a0*/  VIADD R11, R7, 0x1a400 ;  /* 0x0001a400070b7836 */ /* 0x000fd00000000000 */
.L_x_1643:
        /* <DEDUP_REMOVED lines=10> */
[----:B------:R-:W-:Y:S01]  /*31150*/  PLOP3.LUT P1, PT, PT, PT, PT, 0x80, 0x0 ;  /* 0x000000000000781c */ /* 0x000fe20003f2f070 */
[----:B------:R-:W-:Y:S01]  /*31160*/  VIADD R11, R7, 0x1cc00 ;  /* 0x0001cc00070b7836 */ /* 0x000fe20000000000 */
[----:B------:R-:W-:Y:S01]  /*31170*/  UMOV UR6, 0x0 ;  /* 0x0000000000067882 */ /* 0x000fe20000000000 */
[----:B------:R-:W-:Y:S01]  /*31180*/  UMOV UR7, 0x12f00000 ;  /* 0x12f0000000077882 */ /* 0x000fe20000000000 */
[----:B------:R-:W-:-:S09]  /*31190*/  UMOV UR10, 0x40 ;  /* 0x00000040000a7882 */ /* 0x000fd20000000000 */
.L_x_1644:
        /* <DEDUP_REMOVED lines=15> */
.L_x_1645:
        /* <DEDUP_REMOVED lines=10> */
[----:B------:R-:W2:Y:S01]  /*31330*/  SYNCS.PHASECHK.TRANS64.TRYWAIT P1, [R9+URZ+0x298c0], R8 ;  /* 0x0298c008090075a7 */ /* 0x000ea2000802017f */
[----:B------:R-:W-:Y:S04]  /*31340*/  BSSY B2, `(.L_x_1646) ;  /* 0x0000002000027945 */ /* 0x000fe80003800000 */
[----:B--2---:R-:W-:Y:S05]  /*31350*/  @!P1 BRA `(.L_x_1647) ;  /* 0x00000084005c9947 */ /* 0x004fea0003800000 */
.L_x_1879:
[----:B------:R-:W-:Y:S05]  /*31360*/  BSYNC B2 ;  /* 0x0000000000027941 */ /* 0x000fea0003800000 */
.L_x_1646:
[----:B------:R-:W-:Y:S01]  /*31370*/  BSSY B2, `(.L_x_1648) ;  /* 0x000000b000027945 */ /* 0x000fe20003800000 */
[----:B------:R-:W-:Y:S02]  /*31380*/  IMAD.MOV.U32 R14, RZ, RZ, 0x0 ;  /* 0x00000000ff0e7424 */ /* 0x000fe400078e00ff */
[----:B0-----:R-:W-:Y:S01]  /*31390*/  IMAD.MOV.U32 R15, RZ, RZ, 0x12f00000 ;  /* 0x12f00000ff0f7424 */ /* 0x001fe200078e00ff */
        /* <DEDUP_REMOVED lines=8> */
.L_x_1649:
[----:B------:R-:W-:Y:S05]  /*31420*/  BSYNC B2 ;  /* 0x0000000000027941 */ /* 0x000fea0003800000 */
.L_x_1648:
[----:B------:R-:W3:Y:S01]  /*31430*/  LDL R5, [R1+0x14] ;  /* 0x0000140001057983 */ /* 0x000ee20000100800 */
[----:B------:R-:W-:Y:S01]  /*31440*/  R2UR UR10, R12 ;  /* 0x000000000c0a72ca */ /* 0x000fe200000e0000 */
[----:B------:R-:W-:Y:S01]  /*31450*/  UIADD3 UR4, UP0, UR40, 0x670, URZ ;  /* 0x0000067028047890 */ /* 0x000fe2000ff1e03f */
[----:B------:R-:W-:Y:S01]  /*31460*/  R2UR UR6, R14 ;  /* 0x000000000e0672ca */ /* 0x000fe200000e0000 */
[----:B-12---:R-:W-:Y:S01]  /*31470*/  VIADD R9, R9, 0x298b0 ;  /* 0x000298b009097836 */ /* 0x006fe20000000000 */
[----:B------:R-:W-:Y:S01]  /*31480*/  R2UR UR7, R15 ;  /* 0x000000000f0772ca */ /* 0x000fe200000e0000 */
[----:B------:R-:W-:Y:S01]  /*31490*/  UIADD3.X UR5, URZ, UR41, URZ, UP0, !UPT ;  /* 0x000000293f057290 */ /* 0x000fe200087fe43f */
[----:B------:R-:W-:Y:S01]  /*314a0*/  PLOP3.LUT P1, PT, PT, PT, PT, 0x80, 0x0 ;  /* 0x000000000000781c */ /* 0x000fe20003f2f070 */
[----:B---3--:R-:W-:-:S04]  /*314b0*/  IMAD R5, R5, 0x5000, R19 ;  /* 0x0000500005057824 */ /* 0x008fc800078e0213 */
[----:B------:R-:W-:-:S08]  /*314c0*/  VIADD R5, R5, 0xa400 ;  /* 0x0000a40005057836 */ /* 0x000fd00000000000 */
.L_x_1650:
        /* <DEDUP_REMOVED lines=10> */
.L_x_1638:
[----:B------:R-:W-:Y:S05]  /*31570*/  BSYNC B1 ;  /* 0x0000000000017941 */ /* 0x000fea0003800000 */
.L_x_1637:
[----:B------:R-:W2:Y:S04]  /*31580*/  LDL.LU R8, [R1+0x14] ;  /* 0x0000140001087983 */ /* 0x000ea80000300800 */
[----:B-1----:R-:W3:Y:S01]  /*31590*/  LDL.LU R7, [R1+0x1c] ;  /* 0x00001c0001077983 */ /* 0x002ee20000300800 */
[C---:B------:R-:W-:Y:S01]  /*315a0*/  ISETP.GT.AND P2, PT, R10.reuse, R3, PT ;  /* 0x000000030a00720c */ /* 0x040fe20003f44270 */
[----:B------:R-:W-:Y:S02]  /*315b0*/  VIADD R10, R10, 0xffffffff ;  /* 0xffffffff0a0a7836 */ /* 0x000fe40000000000 */
        /* <DEDUP_REMOVED lines=8> */
.L_x_1617:
[----:B------:R-:W-:Y:S05]  /*31640*/  BSYNC B0 ;  /* 0x0000000000007941 */ /* 0x000fea0003800000 */
.L_x_1616:
[----:B------:R-:W3:Y:S01]  /*31650*/  LDL R8, [R1+0x30] ;  /* 0x0000300001087983 */ /* 0x000ee20000100800 */
[----:B------:R-:W4:Y:S01]  /*31660*/  LDC R0, c[0x0][0x448] ;  /* 0x00011200ff007b82 */ /* 0x000f220000000800 */
[----:B------:R-:W-:Y:S07]  /*31670*/  @!P0 WARPSYNC.ALL ;  /* 0x0000000000008948 */ /* 0x000fee0003800000 */
[----:B------:R-:W-:Y:S01]  /*31680*/  @!P0 BAR.SYNC.DEFER_BLOCKING 0xc, 0x180 ;  /* 0x0306000000008b1d */ /* 0x000fe20000010000 */
[----:B----4-:R-:W-:-:S13]  /*31690*/  ISETP.NE.AND P1, PT, R0, 0x1, PT ;  /* 0x000000010000780c */ /* 0x010fda0003f25270 */
[----:B------:R-:W4:Y:S08]  /*316a0*/  @P1 LDC R2, c[0x0][0x44c] ;  /* 0x00011300ff021b82 */ /* 0x000f300000000800 */
[----:B------:R-:W5:Y:S01]  /*316b0*/  @P1 LDC R3, c[0x0][0x450] ;  /* 0x00011400ff031b82 */ /* 0x000f620000000800 */
[----:B---3--:R-:W-:-:S04]  /*316c0*/  VIADD R0, R8, 0x7f ;  /* 0x0000007f08007836 */ /* 0x008fc80000000000 */
[----:B----4-:R-:W-:-:S05]  /*316d0*/  @P1 IMAD.HI.U32 R2, R0, R2, RZ ;  /* 0x0000000200021227 */ /* 0x010fca00078e00ff */
[----:B-----5:R-:W-:Y:S02]  /*316e0*/  @P1 SHF.R.U32.HI R0, RZ, R3, R2 ;  /* 0x00000003ff001219 */ /* 0x020fe40000011602 */
[----:B------:R-:W3:Y:S03]  /*316f0*/  LDC.64 R2, c[0x0][0x9e0] ;  /* 0x00027800ff027b82 */ /* 0x000ee60000000a00 */
[----:B------:R-:W-:Y:S01]  /*31700*/  IMAD.IADD R0, R18, 0x1, R0 ;  /* 0x0000000112007824 */ /* 0x000fe200078e0200 */
[----:B---3--:R-:W-:-:S03]  /*31710*/  ISETP.GE.AND P2, PT, R3, 0x1, PT ;  /* 0x000000010300780c */ /* 0x008fc60003f46270 */
[----:B-12---:R-:W-:-:S10]  /*31720*/  IMAD.IADD R5, R0, 0x1, R2 ;  /* 0x0000000100057824 */ /* 0x006fd400078e0202 */
[----:B------:R-:W-:Y:S05]  /*31730*/  @!P2 BRA `(.L_x_1652) ;  /* 0x000000000048a947 */ /* 0x000fea0003800000 */
        /* <DEDUP_REMOVED lines=11> */
.L_x_1654:
[----:B------:R-:W-:-:S13]  /*317f0*/  ISETP.NE.AND P0, PT, R3, 0x1, PT ;  /* 0x000000010300780c */ /* 0x000fda0003f05270 */
[----:B------:R-:W1:Y:S02]  /*31800*/  @P0 LDC.64 R6, c[0x0][0x9e8] ;  /* 0x00027a00ff060b82 */ /* 0x000e640000000a00 */
[----:B-1----:R-:W-:-:S05]  /*31810*/  @P0 IMAD.HI.U32 R6, R2, R6, RZ ;  /* 0x0000000602060227 */ /* 0x002fca00078e00ff */
[----:B------:R-:W-:-:S07]  /*31820*/  @P0 SHF.R.U32.HI R2, RZ, R7, R6 ;  /* 0x00000007ff020219 */ /* 0x000fce0000011606 */
.L_x_1655:
[----:B------:R-:W-:Y:S05]  /*31830*/  BSYNC B0 ;  /* 0x0000000000007941 */ /* 0x000fea0003800000 */
.L_x_1653:
[----:B------:R-:W-:-:S05]  /*31840*/  IMAD R2, R2, R3, R3 ;  /* 0x0000000302027224 */ /* 0x000fca00078e0203 */
[----:B------:R-:W-:-:S07]  /*31850*/  VIMNMX R5, R5, R2, PT ;  /* 0x0000000205057248 */ /* 0x000fce0003fe0100 */
.L_x_1652:
[----:B------:R-:W1:Y:S01]  /*31860*/  @P1 LDC R2, c[0x0][0x44c] ;  /* 0x00011300ff021b82 */ /* 0x000e620000000800 */
[----:B------:R-:W-:Y:S01]  /*31870*/  VIADD R5, R5, 0x9f ;  /* 0x0000009f05057836 */ /* 0x000fe20000000000 */
[----:B------:R-:W-:-:S03]  /*31880*/  ULDC UR4, c[0x0][0x9dc] ;  /* 0x0002770000047ab9 */ /* 0x000fc60000000800 */
[----:B------:R-:W-:-:S03]  /*31890*/  IMAD.HI R5, R5, 0x66666667, RZ ;  /* 0x6666666705057827 */ /* 0x000fc600078e02ff */
[----:B------:R-:W2:Y:S02]  /*318a0*/  @P1 LDC R6, c[0x0][0x450] ;  /* 0x00011400ff061b82 */ /* 0x000ea40000000800 */
[----:B------:R-:W-:-:S04]  /*318b0*/  SHF.R.U32.HI R0, RZ, 0x1f, R5 ;  /* 0x0000001fff007819 */ /* 0x000fc80000011605 */
[----:B------:R-:W-:Y:S01]  /*318c0*/  LEA.HI.SX32 R5, R5, R0, 0x1a ;  /* 0x0000000005057211 */ /* 0x000fe200078fd2ff */
[----:B------:R-:W-:-:S03]  /*318d0*/  IMAD.MOV.U32 R0, RZ, RZ, R8 ;  /* 0x000000ffff007224 */ /* 0x000fc600078e0008 */
[----:B------:R-:W-:Y:S01]  /*318e0*/  VIMNMX R5, R21, R5, PT ;  /* 0x0000000515057248 */ /* 0x000fe20003fe0100 */
[----:B-1----:R-:W-:-:S05]  /*318f0*/  @P1 IMAD.HI.U32 R2, R8, R2, RZ ;  /* 0x0000000208021227 */ /* 0x002fca00078e00ff */
[----:B--2---:R-:W-:-:S05]  /*31900*/  @P1 SHF.R.U32.HI R0, RZ, R6, R2 ;  /* 0x00000006ff001219 */ /* 0x004fca0000011602 */
        /* <DEDUP_REMOVED lines=13> */
.L_x_1658:
[----:B------:R-:W-:-:S13]  /*319e0*/  ISETP.NE.AND P0, PT, R3, 0x1, PT ;  /* 0x000000010300780c */ /* 0x000fda0003f05270 */
[----:B------:R-:W1:Y:S02]  /*319f0*/  @P0 LDC.64 R6, c[0x0][0x9e8] ;  /* 0x00027a00ff060b82 */ /* 0x000e640000000a00 */
[----:B-1----:R-:W-:-:S05]  /*31a00*/  @P0 IMAD.HI.U32 R6, R0, R6, RZ ;  /* 0x0000000600060227 */ /* 0x002fca00078e00ff */
[----:B------:R-:W-:-:S07]  /*31a10*/  @P0 SHF.R.U32.HI R0, RZ, R7, R6 ;  /* 0x00000007ff000219 */ /* 0x000fce0000011606 */
.L_x_1659:
[----:B------:R-:W-:Y:S05]  /*31a20*/  BSYNC B0 ;  /* 0x0000000000007941 */ /* 0x000fea0003800000 */
.L_x_1657:
[----:B------:R-:W-:-:S05]  /*31a30*/  IMAD R0, R0, R3, RZ ;  /* 0x0000000300007224 */ /* 0x000fca00078e02ff */
[----:B------:R-:W-:-:S07]  /*31a40*/  VIMNMX R2, R2, R0, !PT ;  /* 0x0000000002027248 */ /* 0x000fce0007fe0100 */
.L_x_1656:
[----:B------:R-:W-:Y:S01]  /*31a50*/  ISETP.NE.AND P1, PT, R4, RZ, PT ;  /* 0x000000ff0400720c */ /* 0x000fe20003f25270 */
[----:B------:R-:W-:Y:S01]  /*31a60*/  IMAD.HI R2, R2, 0x66666667, RZ ;  /* 0x6666666702027827 */ /* 0x000fe200078e02ff */
[----:B------:R-:W-:Y:S04]  /*31a70*/  BSSY B0, `(.L_x_1660) ;  /* 0x0000023000007945 */ /* 0x000fe80003800000 */
[----:B------:R-:W-:-:S04]  /*31a80*/  SHF.R.U32.HI R0, RZ, 0x1f, R2 ;  /* 0x0000001fff007819 */ /* 0x000fc80000011602 */
[----:B------:R-:W-:Y:S01]  /*31a90*/  LEA.HI.SX32 R0, R2, R0, 0x1a ;  /* 0x0000000002007211 */ /* 0x000fe200078fd2ff */
[----:B------:R-:W-:Y:S02]  /*31aa0*/  IMAD.MOV.U32 R2, RZ, RZ, RZ ;  /* 0x000000ffff027224 */ /* 0x000fe400078e00ff */
[----:B------:R-:W1:Y:S01]  /*31ab0*/  @!P1 LDC R4, c[0x0][0x9f0] ;  /* 0x00027c00ff049b82 */ /* 0x000e620000000800 */
[----:B------:R-:W-:-:S04]  /*31ac0*/  VIMNMX R0, RZ, R0, !PT ;  /* 0x00000000ff007248 */ /* 0x000fc80007fe0100 */
[----:B------:R-:W-:-:S13]  /*31ad0*/  ISETP.GT.AND P0, PT, R5, R0, PT ;  /* 0x000000000500720c */ /* 0x000fda0003f04270 */
[----:B------:R-:W-:Y:S05]  /*31ae0*/  @!P0 BRA `(.L_x_1661) ;  /* 0x00000000006c8947 */ /* 0x000fea0003800000 */
[----:B-1----:R-:W-:-:S04]  /*31af0*/  IABS R6, R4 ;  /* 0x0000000400067213 */ /* 0x002fc80000000000 */
[----:B------:R-:W1:Y:S08]  /*31b00*/  I2F.RP R2, R6 ;  /* 0x0000000600027306 */ /* 0x000e700000209400 */
[----:B-1----:R-:W1:Y:S02]  /*31b10*/  MUFU.RCP R2, R2 ;  /* 0x0000000200027308 */ /* 0x002e640000001000 */
[----:B-1----:R-:W-:-:S06]  /*31b20*/  VIADD R2, R2, 0xffffffe ;  /* 0x0ffffffe02027836 */ /* 0x002fcc0000000000 */
[----:B------:R-:W1:Y:S02]  /*31b30*/  F2I.FTZ.U32.TRUNC.NTZ R3, R2 ;  /* 0x0000000200037305 */ /* 0x000e64000021f000 */
[----:B-1----:R-:W-:-:S04]  /*31b40*/  IMAD.MOV R2, RZ, RZ, -R3 ;  /* 0x000000ffff027224 */ /* 0x002fc800078e0a03 */
[----:B------:R-:W-:Y:S02]  /*31b50*/  IMAD R7, R2, R6, RZ ;  /* 0x0000000602077224 */ /* 0x000fe400078e02ff */
[----:B------:R-:W-:-:S04]  /*31b60*/  IMAD.MOV.U32 R2, RZ, RZ, RZ ;  /* 0x000000ffff027224 */ /* 0x000fc800078e00ff */
[----:B------:R-:W-:Y:S01]  /*31b70*/  IMAD.HI.U32 R9, R3, R7, R2 ;  /* 0x0000000703097227 */ /* 0x000fe200078e0002 */
[----:B------:R-:W-:Y:S02]  /*31b80*/  IADD3 R7, R4, -0x1, R5 ;  /* 0xffffffff04077810 */ /* 0x000fe40007ffe005 */
[----:B------:R-:W-:-:S03]  /*31b90*/  IABS R2, R4 ;  /* 0x0000000400027213 */ /* 0x000fc60000000000 */
[----:B------:R-:W-:Y:S02]  /*31ba0*/  IMAD.IADD R7, R7, 0x1, -R0 ;  /* 0x0000000107077824 */ /* 0x000fe400078e0a00 */
[----:B------:R-:W-:-:S03]  /*31bb0*/  IMAD.MOV R2, RZ, RZ, -R2 ;  /* 0x000000ffff027224 */ /* 0x000fc600078e0a02 */
[----:B------:R-:W-:Y:S01]  /*31bc0*/  IABS R3, R7 ;  /* 0x0000000700037213 */ /* 0x000fe20000000000 */
[----:B------:R-:W-:Y:S01]  /*31bd0*/  IMAD.MOV.U32 R8, RZ, RZ, R2 ;  /* 0x000000ffff087224 */ /* 0x000fe200078e0002 */
        /* <DEDUP_REMOVED lines=12> */
.L_x_1661:
[----:B------:R-:W-:Y:S05]  /*31ca0*/  BSYNC B0 ;  /* 0x0000000000007941 */ /* 0x000fea0003800000 */
.L_x_1660:
[----:B------:R-:W2:Y:S02]  /*31cb0*/  LDL.LU R3, [R1+0x4] ;  /* 0x0000040001037983 */ /* 0x000ea40000300800 */
[----:B--2---:R-:W-:-:S05]  /*31cc0*/  IMAD R0, R3, R2, R0 ;  /* 0x0000000203007224 */ /* 0x004fca00078e0200 */
        /* <DEDUP_REMOVED lines=11> */
[----:B-1----:R-:W1:Y:S01]  /*31d80*/  LDC.64 R4, c[0x0][0xc60] ;  /* 0x00031800ff047b82 */ /* 0x002e620000000a00 */
[----:B------:R-:W2:Y:S02]  /*31d90*/  FLO.U32 R0, UR4 ;  /* 0x0000000400007d00 */ /* 0x000ea400080e0000 */
[----:B--2---:R-:W-:-:S06]  /*31da0*/  ISETP.EQ.U32.AND P0, PT, R0, R2, PT ;  /* 0x000000020000720c */ /* 0x004fcc0003f02070 */
[----:B------:R-:W1:Y:S07]  /*31db0*/  POPC R2, UR4 ;  /* 0x0000000400027d09 */ /* 0x000e6e0008000000 */
[----:B-1----:R-:W2:Y:S04]  /*31dc0*/  @P0 ATOMG.E.ADD.STRONG.GPU PT, R2, desc[UR60][R4.64], R2 ;  /* 0x00000002040209a8 */ /* 0x002ea800081ee1fc */
[----:B--2---:R1:W2:Y:S02]  /*31dd0*/  SHFL.IDX PT, R2, R2, R0, 0x1f ;  /* 0x00001f0002027589 */ /* 0x0042a400000e0000 */
[----:B-1----:R-:W1:Y:S02]  /*31de0*/  S2R R0, SR_LTMASK ;  /* 0x0000000000007919 */ /* 0x002e640000003900 */
[----:B-1----:R-:W-:-:S06]  /*31df0*/  LOP3.LUT R0, R0, UR4, RZ, 0xc0, !PT ;  /* 0x0000000400007c12 */ /* 0x002fcc000f8ec0ff */
[----:B------:R-:W2:Y:S02]  /*31e00*/  POPC R0, R0 ;  /* 0x0000000000007309 */ /* 0x000ea40000000000 */
[----:B--2---:R-:W-:-:S05]  /*31e10*/  IADD3 R0, R2, UR38, R0 ;  /* 0x0000002602007c10 */ /* 0x004fca000fffe000 */
[----:B------:R2:W-:Y:S01]  /*31e20*/  STL [R1], R0 ;  /* 0x0000000001007387 */ /* 0x0005e20000100800 */
[----:B------:R-:W-:Y:S05]  /*31e30*/  BRA `(.L_x_1663) ;  /* 0x0000003000387947 */ /* 0x000fea0003800000 */
.L_x_1662:
        /* <DEDUP_REMOVED lines=8> */
[----:B-1----:R-:W-:Y:S02]  /*31ec0*/  IMAD.U32 R4, RZ, RZ, UR6 ;  /* 0x00000006ff047e24 */ /* 0x002fe4000f8e00ff */
        /* <DEDUP_REMOVED lines=11> */
.L_x_1665:
[----:B------:R-:W-:Y:S05]  /*31f80*/  BSYNC B6 ;  /* 0x0000000000067941 */ /* 0x000fea0003800000 */
.L_x_1664:
        /* <DEDUP_REMOVED lines=22> */
.L_x_1667:
[----:B------:R-:W-:Y:S05]  /*320f0*/  BSYNC B6 ;  /* 0x0000000000067941 */ /* 0x000fea0003800000 */
.L_x_1666:
        /* <DEDUP_REMOVED lines=20> */
.L_x_1669:
[----:B------:R-:W-:Y:S05]  /*32240*/  BSYNC B6 ;  /* 0x0000000000067941 */ /* 0x000fea0003800000 */
.L_x_1668:
[----:B------:R-:W-:Y:S01]  /*32250*/  LOP3.LUT P6, RZ, R17, 0x1, RZ, 0xc0, !PT ;  /* 0x0000000111ff7812 */ /* 0x000fe200078cc0ff */
[----:B------:R-:W-:-:S12]  /*32260*/  BSSY B6, `(.L_x_1670) ;  /* 0x0000012000067945 */ /* 0x000fd80003800000 */
        /* <DEDUP_REMOVED lines=17> */
.L_x_1671:
[----:B------:R-:W-:Y:S05]  /*32380*/  BSYNC B6 ;  /* 0x0000000000067941 */ /* 0x000fea0003800000 */
.L_x_1670:
[----:B------:R-:W2:Y:S01]  /*32390*/  LDL R18, [R1+0xc] ;  /* 0x00000c0001127983 */ /* 0x000ea20000100800 */
[----:B------:R-:W-:Y:S02]  /*323a0*/  ULDC.64 UR4, c[0x0][0x9f8] ;  /* 0x00027e0000047ab9 */ /* 0x000fe40000000a00 */
[----:B------:R-:W-:-:S04]  /*323b0*/  ISETP.NE.U32.AND P0, PT, RZ, UR4, PT ;  /* 0x00000004ff007c0c */ /* 0x000fc8000bf05070 */
[----:B------:R-:W-:Y:S01]  /*323c0*/  ISETP.NE.AND.EX P0, PT, RZ, UR5, PT, P0 ;  /* 0x00000005ff007c0c */ /* 0x000fe2000bf05300 */
[----:B------:R-:W-:-:S12]  /*323d0*/  ULDC.64 UR4, c[0x0][0xa08] ;  /* 0x0002820000047ab9 */ /* 0x000fd80000000a00 */
[----:B------:R-:W3:Y:S01]  /*323e0*/  @P0 LDC.64 R2, c[0x0][0x9f8] ;  /* 0x00027e00ff020b82 */ /* 0x000ee20000000a00 */
[----:B--2---:R-:W-:Y:S02]  /*323f0*/  IMAD.MOV.U32 R8, RZ, RZ, R18 ;  /* 0x000000ffff087224 */ /* 0x004fe400078e0012 */
[----:B---3--:R-:W-:-:S05]  /*32400*/  @P0 IMAD.WIDE R2, R18, 0x4, R2 ;  /* 0x0000000412020825 */ /* 0x008fca00078e0202 */
[----:B------:R2:W3:Y:S02]  /*32410*/  @P0 LDG.E R8, desc[UR60][R2.64] ;  /* 0x0000003c02080981 */ /* 0x0004e4000c1e1900 */
[----:B--2---:R-:W2:Y:S02]  /*32420*/  LDC.64 R2, c[0x0][0x418] ;  /* 0x00010600ff027b82 */ /* 0x004ea40000000a00 */
[----:B--2---:R-:W-:Y:S01]  /*32430*/  LOP3.LUT P0, RZ, R2, UR4, RZ, 0xfc, !PT ;  /* 0x0000000402ff7c12 */ /* 0x004fe2000f80fcff */
[----:B------:R-:W-:-:S03]  /*32440*/  UMOV UR4, 0xffffffff ;  /* 0xffffffff00047882 */ /* 0x000fc60000000000 */
[----:B------:R-:W-:Y:S02]  /*32450*/  LOP3.LUT P0, RZ, R3, UR5, RZ, 0xfc, P0 ;  /* 0x0000000503ff7c12 */ /* 0x000fe4000800fcff */
[----:B---3--:R-:W-:Y:S01]  /*32460*/  SHF.R.S32.HI R9, RZ, 0x1f, R8 ;  /* 0x0000001fff097819 */ /* 0x008fe20000011408 */
[----:B------:R2:W-:Y:S01]  /*32470*/  STL [R1+0x4], R8 ;  /* 0x0000040801007387 */ /* 0x0005e20000100800 */
[----:B------:R-:W-:-:S03]  /*32480*/  SEL R18, R8, RZ, !P0 ;  /* 0x000000ff08127207 */ /* 0x000fc60004000000 */
[----:B------:R2:W-:Y:S01]  /*32490*/  STL [R1+0x20], R9 ;  /* 0x0000200901007387 */ /* 0x0005e20000100800 */
[----:B------:R-:W-:Y:S05]  /*324a0*/  BRA.DIV UR4, `(.L_x_1672) ;  /* 0x00000076041c7947 */ /* 0x000fea000b800000 */
[----:B------:R-:W3:Y:S02]  /*324b0*/  S2R R0, SR_TID.X ;  /* 0x0000000000007919 */ /* 0x000ee40000002100 */
[----:B---3--:R-:W-:-:S04]  /*324c0*/  SHF.R.U32.HI R0, RZ, 0x5, R0 ;  /* 0x00000005ff007819 */ /* 0x008fc80000011600 */
[----:B------:R-:W-:-:S05]  /*324d0*/  LOP3.LUT R0, R0, 0x3, RZ, 0xc0, !PT ;  /* 0x0000000300007812 */ /* 0x000fca00078ec0ff */
[----:B------:R3:W4:Y:S02]  /*324e0*/  SHFL.IDX PT, R14, R0, RZ, 0x1f ;  /* 0x00001fff000e7589 */ /* 0x00072400000e0000 */
.L_x_1882:
[----:B----4-:R-:W-:Y:S02]  /*324f0*/  ISETP.NE.AND P0, PT, R14, RZ, PT ;  /* 0x000000ff0e00720c */ /* 0x010fe40003f05270 */
[----:B------:R-:W-:Y:S02]  /*32500*/  PLOP3.LUT P1, PT, PT, PT, PT, 0x8, 0x0 ;  /* 0x000000000000781c */ /* 0x000fe40003f2e170 */
[----:B------:R-:W-:-:S11]  /*32510*/  LOP3.LUT R17, R17, 0xfffffffe, RZ, 0xc0, !PT ;  /* 0xfffffffe11117812 */ /* 0x000fd600078ec0ff */
[----:B------:R-:W-:Y:S01]  /*32520*/  @P1 LOP3.LUT R17, R17, 0x1, RZ, 0xfc, !PT ;  /* 0x0000000111111812 */ /* 0x000fe200078efcff */
[----:B------:R-:W-:Y:S06]  /*32530*/  @P0 BRA `(.L_x_1673) ;  /* 0x0000000400900947 */ /* 0x000fec0003800000 */
[----:B------:R-:W-:-:S03]  /*32540*/  UMOV UR4, 0xffffffff ;  /* 0xffffffff00047882 */ /* 0x000fc60000000000 */
[----:B------:R-:W-:Y:S05]  /*32550*/  BRA.DIV UR4, `(.L_x_1674) ;  /* 0x0000007604247947 */ /* 0x000fea000b800000 */
[----:B------:R-:W-:-:S13]  /*32560*/  ELECT P6, URZ, PT ;  /* 0x00000000003f782f */ /* 0x000fda00038c0000 */
.L_x_1885:
[----:B------:R-:W-:Y:S05]  /*32570*/  @!P6 BRA `(.L_x_1673) ;  /* 0x000000040080e947 */ /* 0x000fea0003800000 */
[----:B---3--:R-:W3:Y:S01]  /*32580*/  LDL R0, [R1+0x40] ;  /* 0x0000400001007983 */ /* 0x008ee20000100800 */
[----:B------:R-:W-:-:S04]  /*32590*/  ISETP.NE.U32.AND P0, PT, R2, RZ, PT ;  /* 0x000000ff0200720c */ /* 0x000fc80003f05070 */
[----:B------:R-:W-:Y:S01]  /*325a0*/  ISETP.NE.AND.EX P0, PT, R3, RZ, PT, P0 ;  /* 0x000000ff0300720c */ /* 0x000fe20003f05300 */
[----:B---3--:R-:W-:-:S12]  /*325b0*/  VIADD R0, R0, 0xffffffff ;  /* 0xffffffff00007836 */ /* 0x008fd80000000000 */
[----:B------:R-:W-:Y:S05]  /*325c0*/  @!P0 BRA `(.L_x_1675) ;  /* 0x0000000000448947 */ /* 0x000fea0003800000 */
[----:B------:R-:W3:Y:S01]  /*325d0*/  LDC R7, c[0x0][0x43c] ;  /* 0x00010f00ff077b82 */ /* 0x000ee20000000800 */
[----:B------:R-:W-:Y:S01]  /*325e0*/  ULDC.64 UR4, c[0x0][0x428] ;  /* 0x00010a0000047ab9 */ /* 0x000fe20000000a00 */
[----:B---3--:R-:W-:-:S13]  /*325f0*/  ISETP.NE.AND P0, PT, R7, 0x1, PT ;  /* 0x000000010700780c */ /* 0x008fda0003f05270 */
        /* <DEDUP_REMOVED lines=14> */
.L_x_1675:
[----:B---3--:R-:W3:Y:S04]  /*326e0*/  LDL R2, [R1+0x10] ;  /* 0x0000100001027983 */ /* 0x008ee80000100800 */
[----:B------:R-:W4:Y:S01]  /*326f0*/  LDL R3, [R1+0x18] ;  /* 0x0000180001037983 */ /* 0x000f220000100800 */
[----:B--2---:R-:W2:Y:S02]  /*32700*/  S2R R8, SR_TID.X ;  /* 0x0000000000087919 */ /* 0x004ea40000002100 */
[----:B--2---:R-:W-:-:S04]  /*32710*/  LOP3.LUT R8, R8, 0x7f, RZ, 0xc0, !PT ;  /* 0x0000007f08087812 */ /* 0x004fc800078ec0ff */
[----:B------:R-:W-:Y:S01]  /*32720*/  ISETP.NE.AND P1, PT, R8, RZ, PT ;  /* 0x000000ff0800720c */ /* 0x000fe20003f25270 */
[----:B---3--:R-:W-:Y:S01]  /*32730*/  IMAD R2, R2, 0x8, R19 ;  /* 0x0000000802027824 */ /* 0x008fe200078e0213 */
[----:B----4-:R-:W-:-:S04]  /*32740*/  SHF.L.U32 R3, R3, 0x1f, RZ ;  /* 0x0000001f03037819 */ /* 0x010fc800000006ff */
[----:B------:R-:W2:Y:S02]  /*32750*/  SYNCS.PHASECHK.TRANS64.TRYWAIT P0, [R2+URZ+0x29880], R3 ;  /* 0x02988003020075a7 */ /* 0x000ea4000800017f */
[----:B--2---:R-:W-:Y:S05]  /*32760*/  @!P0 BRA `(.L_x_1676) ;  /* 0x0000007000c08947 */ /* 0x004fea0003800000 */
.L_x_1886:
        /* <DEDUP_REMOVED lines=8> */
.L_x_1677:
[----:B-1----:R-:W3:Y:S04]  /*327f0*/  LDL R4, [R1+0x10] ;  /* 0x0000100001047983 */ /* 0x002ee80000100800 */
[----:B------:R-:W4:Y:S01]  /*32800*/  LDL R5, [R1+0x24] ;  /* 0x0000240001057983 */ /* 0x000f220000100800 */
[----:B------:R-:W-:Y:S01]  /*32810*/  R2UR UR9, R2 ;  /* 0x00000000020972ca */ /* 0x000fe200000e0000 */
[----:B------:R-:W-:Y:S01]  /*32820*/  UIADD3 UR4, UP0, UR40, 0x470, URZ ;  /* 0x0000047028047890 */ /* 0x000fe2000ff1e03f */
[----:B------:R-:W-:Y:S01]  /*32830*/  R2UR UR12, R16 ;  /* 0x00000000100c72ca */ /* 0x000fe200000e0000 */
[----:B------:R-:W-:Y:S01]  /*32840*/  UMOV UR6, 0x0 ;  /* 0x0000000000067882 */ /* 0x000fe20000000000 */
[----:B-----5:R-:W-:Y:S01]  /*32850*/  R2UR UR13, R18 ;  /* 0x00000000120d72ca */ /* 0x020fe200000e0000 */
[----:B------:R-:W-:Y:S01]  /*32860*/  UIADD3.X UR5, URZ, UR41, URZ, UP0, !UPT ;  /* 0x000000293f057290 */ /* 0x000fe200087fe43f */
[----:B------:R-:W-:Y:S01]  /*32870*/  UMOV UR7, 0x14f00000 ;  /* 0x14f0000000077882 */ /* 0x000fe20000000000 */
[----:B------:R-:W-:-:S06]  /*32880*/  UMOV UR10, URZ ;  /* 0x0000003f000a7c82 */ /* 0x000fcc0008000000 */
[----:B------:R-:W-:Y:S01]  /*32890*/  UIADD3 UR9, UR9, 0x29870, URZ ;  /* 0x0002987009097890 */ /* 0x000fe2000fffe03f */
[----:B---3--:R-:W-:Y:S02]  /*328a0*/  IMAD R4, R4, 0x5000, R19 ;  /* 0x0000500004047824 */ /* 0x008fe400078e0213 */
[----:B----4-:R-:W-:-:S03]  /*328b0*/  IMAD R0, R0, 0xa0, R5 ;  /* 0x000000a000007824 */ /* 0x010fc600078e0205 */
[----:B------:R-:W-:Y:S02]  /*328c0*/  R2UR UR8, R4 ;  /* 0x00000000040872ca */ /* 0x000fe400000e0000 */
[----:B------:R-:W-:-:S11]  /*328d0*/  R2UR UR11, R0 ;  /* 0x00000000000b72ca */ /* 0x000fd600000e0000 */
[----:B------:R-:W-:-:S09]  /*328e0*/  UIADD3 UR8, UR8, 0xa400, URZ ;  /* 0x0000a40008087890 */ /* 0x000fd2000fffe03f */
[----:B------:R1:W-:Y:S01]  /*328f0*/  UTMALDG.4D [UR8], [UR4], desc[UR6] ;  /* 0x00000608040075b4 */ /* 0x0003e20008019000 */
[----:B------:R-:W3:Y:S02]  /*32900*/  SYNCS.PHASECHK.TRANS64.TRYWAIT P0, [R2+URZ+0x29840], R3 ;  /* 0x02984003020075a7 */ /* 0x000ee4000800017f */
[----:B-1-3--:R-:W-:Y:S05]  /*32910*/  @!P0 BRA `(.L_x_1678) ;  /* 0x0000007000688947 */ /* 0x00afea0003800000 */
.L_x_1887:
[----:B------:R-:W-:Y:S05]  /*32920*/  @P1 BRA `(.L_x_1679) ;  /* 0x00000000001c1947 */ /* 0x000fea0003800000 */
[----:B------:R-:W3:Y:S01]  /*32930*/  S2R R4, SR_TID.X ;  /* 0x0000000000047919 */ /* 0x000ee20000002100 */
[----:B-12---:R-:W-:-:S04]  /*32940*/  IMAD.MOV.U32 R3, RZ, RZ, 0x7800 ;  /* 0x00007800ff037424 */ /* 0x006fc800078e00ff */
[----:B------:R4:W-:Y:S01]  /*32950*/  SYNCS.ARRIVE.TRANS64 RZ, [R2+URZ+0x29830], R3 ;  /* 0x0298300302ff79a7 */ /* 0x0009e2000800003f */
[----:B---3--:R-:W-:-:S04]  /*32960*/  LOP3.LUT R4, R4, 0x1f, RZ, 0xc0, !PT ;  /* 0x0000001f04047812 */ /* 0x008fc800078ec0ff */
[----:B------:R-:W-:-:S13]  /*32970*/  ISETP.NE.AND P0, PT, R4, RZ, PT ;  /* 0x000000ff0400720c */ /* 0x000fda0003f05270 */
[----:B----4-:R-:W-:Y:S05]  /*32980*/  @!P0 BRA `(.L_x_1679) ;  /* 0x0000000000048947 */ /* 0x010fea0003800000 */
[----:B------:R-:W-:Y:S01]  /*32990*/  BPT.TRAP 0x1 ;  /* 0x000000040000795c */ /* 0x000fe20000300000 */
.L_x_1679:
[----:B-12---:R-:W2:Y:S01]  /*329a0*/  LDL R3, [R1+0x10] ;  /* 0x0000100001037983 */ /* 0x006ea20000100800 */
        /* <DEDUP_REMOVED lines=8> */
[----:B------:R-:W-:Y:S01]  /*32a30*/  UMOV UR7, 0x14f00000 ;  /* 0x14f0000000077882 */ /* 0x000fe20000000000 */
[----:B------:R-:W-:Y:S01]  /*32a40*/  UMOV UR17, 0x40 ;  /* 0x0000004000117882 */ /* 0x000fe20000000000 */
[----:B------:R-:W-:-:S02]  /*32a50*/  PLOP3.LUT P0, PT, PT, PT, PT, 0x80, 0x0 ;  /* 0x000000000000781c */ /* 0x000fc40003f0f070 */
[----:B------:R-:W-:-:S03]  /*32a60*/  LOP3.LUT R17, R17, 0xfffffffe, RZ, 0xc0, !PT ;  /* 0xfffffffe11117812 */ /* 0x000fc600078ec0ff */
[----:B------:R-:W-:-:S08]  /*32a70*/  UIADD3 UR9, UR9, 0x29830, URZ ;  /* 0x0002983009097890 */ /* 0x000fd0000fffe03f */
[----:B------:R-:W-:Y:S01]  /*32a80*/  @P0 LOP3.LUT R17, R17, 0x1, RZ, 0xfc, !PT ;  /* 0x0000000111110812 */ /* 0x000fe200078efcff */
[----:B--2---:R-:W-:-:S05]  /*32a90*/  IMAD R0, R3, 0x7800, R19 ;  /* 0x0000780003007824 */ /* 0x004fca00078e0213 */
[----:B------:R-:W-:-:S13]  /*32aa0*/  R2UR UR8, R0 ;  /* 0x00000000000872ca */ /* 0x000fda00000e0000 */
[----:B------:R-:W-:Y:S02]  /*32ab0*/  UIADD3 UR14, UR8, 0x1a400, URZ ;  /* 0x0001a400080e7890 */ /* 0x000fe4000fffe03f */
[----:B------:R-:W-:Y:S02]  /*32ac0*/  UIADD3 UR15, UR8, 0x1cc00, URZ ;  /* 0x0001cc00080f7890 */ /* 0x000fe4000fffe03f */
[----:B------:R-:W-:-:S03]  /*32ad0*/  UIADD3 UR16, UR8, 0x1f400, URZ ;  /* 0x0001f40008107890 */ /* 0x000fc6000fffe03f */
[----:B------:R-:W-:Y:S01]  /*32ae0*/  UMOV UR8, UR14 ;  /* 0x0000000e00087c82 */ /* 0x000fe20008000000 */
[----:B------:R-:W-:Y:S01]  /*32af0*/  UMOV UR14, 0x80 ;  /* 0x00000080000e7882 */ /* 0x000fe20000000000 */
[----:B------:R1:W-:Y:S02]  /*32b00*/  UTMALDG.4D [UR8], [UR4], desc[UR6] ;  /* 0x00000608040075b4 */ /* 0x0003e40008019000 */
[----:B-1----:R-:W-:Y:S01]  /*32b10*/  UMOV UR8, UR15 ;  /* 0x0000000f00087c82 */ /* 0x002fe20008000000 */
[----:B------:R-:W-:Y:S02]  /*32b20*/  UMOV UR10, UR17 ;  /* 0x00000011000a7c82 */ /* 0x000fe40008000000 */
[----:B------:R1:W-:Y:S02]  /*32b30*/  UTMALDG.4D [UR8], [UR4], desc[UR6] ;  /* 0x00000608040075b4 */ /* 0x0003e40008019000 */
[----:B-1----:R-:W-:Y:S01]  /*32b40*/  UMOV UR8, UR16 ;  /* 0x0000001000087c82 */ /* 0x002fe20008000000 */
[----:B------:R-:W-:-:S02]  /*32b50*/  UMOV UR10, UR14 ;  /* 0x0000000e000a7c82 */ /* 0x000fc40008000000 */
[----:B------:R4:W-:Y:S02]  /*32b60*/  UTMALDG.4D [UR8], [UR4], desc[UR6] ;  /* 0x00000608040075b4 */ /* 0x0009e40008019000 */
[----:B----4-:R-:W-:Y:S01]  /*32b70*/  NOP ;  /* 0x0000000000007918 */ /* 0x010fe20000000000 */
.L_x_1673:
[----:B------:R-:W3:Y:S01]  /*32b80*/  LDL.LU R3, [R1+0x3c] ;  /* 0x00003c0001037983 */ /* 0x000ee20000300800 */
[----:B------:R-:W-:Y:S05]  /*32b90*/  WARPSYNC.ALL ;  /* 0x0000000000007948 */ /* 0x000fea0003800000 */
[----:B------:R-:W-:Y:S01]  /*32ba0*/  ULDC.64 UR4, c[0x0][0x298] ;  /* 0x0000a60000047ab9 */ /* 0x000fe20000000a00 */
[----:B------:R-:W-:Y:S01]  /*32bb0*/  BSSY B6, `(.L_x_1680) ;  /* 0x000001c000067945 */ /* 0x000fe20003800000 */
[----:B------:R-:W-:Y:S01]  /*32bc0*/  BAR.SYNC.DEFER_BLOCKING 0x8, 0x180 ;  /* 0x0206000000007b1d */ /* 0x000fe20000010000 */
[----:B---3--:R-:W-:Y:S01]  /*32bd0*/  SHF.R.S32.HI R0, RZ, 0x1f, R3 ;  /* 0x0000001fff007819 */ /* 0x008fe20000011403 */
[----:B-1----:R-:W-:-:S04]  /*32be0*/  IMAD.WIDE.U32 R4, R3, UR4, RZ ;  /* 0x0000000403047c25 */ /* 0x002fc8000f8e00ff */
[----:B------:R-:W-:Y:S01]  /*32bf0*/  IMAD R2, R0, UR4, RZ ;  /* 0x0000000400027c24 */ /* 0x000fe2000f8e02ff */
[----:B------:R1:W-:Y:S01]  /*32c00*/  STL.64 [R1+0x48], R4 ;  /* 0x0000480401007387 */ /* 0x0003e20000100a00 */
[----:B------:R-:W-:Y:S02]  /*32c10*/  VIADD R0, R19, 0x14400 ;  /* 0x0001440013007836 */ /* 0x000fe40000000000 */
[----:B------:R-:W-:-:S03]  /*32c20*/  IMAD R2, R3, UR5, R2 ;  /* 0x0000000503027c24 */ /* 0x000fc6000f8e0202 */
[----:B------:R-:W-:Y:S01]  /*32c30*/  LOP3.LUT P0, RZ, R0, 0x1bf, RZ, 0xc0, !PT ;  /* 0x000001bf00ff7812 */ /* 0x000fe2000780c0ff */
[----:B------:R-:W-:-:S05]  /*32c40*/  IMAD.IADD R0, R5, 0x1, R2 ;  /* 0x0000000105007824 */ /* 0x000fca00078e0202 */
[----:B------:R1:W-:Y:S07]  /*32c50*/  STL [R1+0x3c], R0 ;  /* 0x00003c0001007387 */ /* 0x0003ee0000100800 */
        /* <DEDUP_REMOVED lines=16> */
[----:B01----:R-:W-:Y:S05]  /*32d60*/  CALL.ABS.NOINC R2 ;  /* 0x0000000002007343 */ /* 0x003fea0003c00000 */
.L_x_1681:
[----:B------:R-:W-:Y:S05]  /*32d70*/  BSYNC B6 ;  /* 0x0000000000067941 */ /* 0x000fea0003800000 */
.L_x_1680:
[----:B-1----:R-:W3:Y:S01]  /*32d80*/  LDL.LU R0, [R1+0x3c] ;  /* 0x00003c0001007983 */ /* 0x002ee20000300800 */
[----:B------:R-:W-:Y:S01]  /*32d90*/  ULDC.64 UR6, c[0x0][0xa00] ;  /* 0x0002800000067ab9 */ /* 0x000fe20000000a00 */
[----:B------:R-:W1:Y:S01]  /*32da0*/  LDC R7, c[0x0][0x448] ;  /* 0x00011200ff077b82 */ /* 0x000e620000000800 */
[----:B------:R-:W-:Y:S01]  /*32db0*/  ULDC.64 UR4, c[0x0][0x2d8] ;  /* 0x0000b60000047ab9 */ /* 0x000fe20000000a00 */
[----:B------:R-:W3:Y:S04]  /*32dc0*/  LDL.LU.64 R2, [R1+0x48] ;  /* 0x0000480001027983 */ /* 0x000ee80000300a00 */
[----:B------:R-:W4:Y:S04]  /*32dd0*/  LDL R6, [R1+0xc] ;  /* 0x00000c0001067983 */ /* 0x000f280000100800 */
[----:B------:R-:W2:Y:S01]  /*32de0*/  LDL R12, [R1+0x30] ;  /* 0x00003000010c7983 */ /* 0x000ea20000100800 */
[----:B------:R-:W-:-:S04]  /*32df0*/  ISETP.NE.U32.AND P0, PT, RZ, UR6, PT ;  /* 0x00000006ff007c0c */ /* 0x000fc8000bf05070 */
[----:B------:R-:W-:Y:S01]  /*32e00*/  ISETP.NE.AND.EX P0, PT, RZ, UR7, PT, P0 ;  /* 0x00000007ff007c0c */ /* 0x000fe2000bf05300 */
[----:B------:R-:W0:Y:S01]  /*32e10*/  S2R R5, SR_TID.X ;  /* 0x0000000000057919 */ /* 0x000e220000002100 */
[----:B------:R-:W-:Y:S01]  /*32e20*/  ULDC.64 UR6, c[0x0][0x280] ;  /* 0x0000a00000067ab9 */ /* 0x000fe20000000a00 */
[----:B------:R-:W1:Y:S01]  /*32e30*/  S2R R10, SR_TID.X ;  /* 0x00000000000a7919 */ /* 0x000e620000002100 */
[----:B0-----:R-:W-:-:S04]  /*32e40*/  LOP3.LUT R5, R5, 0x7f, RZ, 0xc0, !PT ;  /* 0x0000007f05057812 */ /* 0x001fc800078ec0ff */
[----:B------:R-:W-:Y:S01]  /*32e50*/  SHF.R.U32.HI R5, RZ, 0x2, R5 ;  /* 0x00000002ff057819 */ /* 0x000fe20000011605 */
[----:B-1----:R-:W-:-:S05]  /*32e60*/  IMAD.SHL.U32 R10, R10, 0x10, RZ ;  /* 0x000000100a0a7824 */ /* 0x002fca00078e00ff */
[----:B------:R-:W-:-:S04]  /*32e70*/  LOP3.LUT R10, R10, 0x30, RZ, 0xc0, !PT ;  /* 0x000000300a0a7812 */ /* 0x000fc800078ec0ff */
[C---:B------:R-:W-:Y:S02]  /*32e80*/  LOP3.LUT R11, R10.reuse, 0x40, RZ, 0xfc, !PT ;  /* 0x000000400a0b7812 */ /* 0x040fe400078efcff */
[----:B------:R-:W-:Y:S01]  /*32e90*/  LOP3.LUT R10, R10, 0x80, RZ, 0xfc, !PT ;  /* 0x000000800a0a7812 */ /* 0x000fe200078efcff */
[----:B---3--:R-:W-:Y:S01]  /*32ea0*/  IMAD.MOV.U32 R3, RZ, RZ, R0 ;  /* 0x000000ffff037224 */ /* 0x008fe200078e0000 */
[----:B----4-:R-:W-:-:S04]  /*32eb0*/  SHF.R.S32.HI R0, RZ, 0x1f, R6 ;  /* 0x0000001fff007819 */ /* 0x010fc80000011406 */
[----:B------:R-:W-:Y:S02]  /*32ec0*/  SEL R4, R0, RZ, !P0 ;  /* 0x000000ff00047207 */ /* 0x000fe40004000000 */
[----:B------:R-:W-:Y:S02]  /*32ed0*/  SEL R0, R6, RZ, !P0 ;  /* 0x000000ff06007207 */ /* 0x000fe40004000000 */
[----:B------:R-:W2:Y:S01]  /*32ee0*/  S2R R6, SR_TID.X ;  /* 0x0000000000067919 */ /* 0x000ea20000002100 */
[----:B------:R-:W-:Y:S01]  /*32ef0*/  ISETP.NE.AND P0, PT, R7, 0x1, PT ;  /* 0x000000010700780c */ /* 0x000fe20003f05270 */
[----:B------:R-:W-:-:S04]  /*32f00*/  IMAD.WIDE.U32 R2, R16, UR4, R2 ;  /* 0x0000000410027c25 */ /* 0x000fc8000f8e0002 */
[----:B------:R-:W-:Y:S01]  /*32f10*/  IMAD R3, R16, UR5, R3 ;  /* 0x0000000510037c24 */ /* 0x000fe2000f8e0203 */
[----:B------:R-:W-:Y:S02]  /*32f20*/  ULDC.64 UR4, c[0x0][0x2e0] ;  /* 0x0000b80000047ab9 */ /* 0x000fe40000000a00 */
[----:B------:R-:W-:Y:S02]  /*32f30*/  IMAD R4, R4, UR4, RZ ;  /* 0x0000000404047c24 */ /* 0x000fe4000f8e02ff */
[----:B--2---:R-:W-:-:S03]  /*32f40*/  IMAD.SHL.U32 R8, R6, 0x20, RZ ;  /* 0x0000002006087824 */ /* 0x004fc600078e00ff */
[----:B------:R-:W0:Y:S02]  /*32f50*/  @P0 LDC R6, c[0x0][0x450] ;  /* 0x00011400ff060b82 */ /* 0x000e240000000800 */
[----:B------:R-:W-:-:S06]  /*32f60*/  LOP3.LUT R8, R5, 0x60, R8, 0xf8, !PT ;  /* 0x0000006005087812 */ /* 0x000fcc00078ef808 */
[----:B------:R-:W1:Y:S01]  /*32f70*/  @P0 LDC R5, c[0x0][0x44c] ;  /* 0x00011300ff050b82 */ /* 0x000e620000000800 */
[----:B------:R-:W-:-:S04]  /*32f80*/  IMAD.WIDE.U32 R2, R0, UR4, R2 ;  /* 0x0000000400027c25 */ /* 0x000fc8000f8e0002 */
[----:B------:R-:W-:Y:S01]  /*32f90*/  IMAD R0, R0, UR5, R4 ;  /* 0x0000000500007c24 */ /* 0x000fe2000f8e0204 */
[----:B------:R-:W-:Y:S01]  /*32fa0*/  ULDC.64 UR4, c[0x0][0x2d0] ;  /* 0x0000b40000047ab9 */ /* 0x000fe20000000a00 */
[----:B------:R-:W-:Y:S02]  /*32fb0*/  IMAD.IADD R4, R8, 0x1, R12 ;  /* 0x0000000108047824 */ /* 0x000fe400078e020c */
[----:B------:R-:W-:Y:S02]  /*32fc0*/  IMAD.IADD R3, R3, 0x1, R0 ;  /* 0x0000000103037824 */ /* 0x000fe400078e0200 */
[----:B------:R-:W-:Y:S01]  /*32fd0*/  IMAD.MOV.U32 R0, RZ, RZ, R4 ;  /* 0x000000ffff007224 */ /* 0x000fe200078e0004 */
[----:B------:R-:W2:Y:S01]  /*32fe0*/  S2R R8, SR_TID.X ;  /* 0x0000000000087919 */ /* 0x000ea20000002100 */
[----:B-1----:R-:W-:-:S05]  /*32ff0*/  @P0 IMAD.HI.U32 R5, R4, R5, RZ ;  /* 0x0000000504050227 */ /* 0x002fca00078e00ff */
[----:B0-----:R-:W-:-:S05]  /*33000*/  @P0 SHF.R.U32.HI R0, RZ, R6, R5 ;  /* 0x00000006ff000219 */ /* 0x001fca0000011605 */
        /* <DEDUP_REMOVED lines=11> */
[----:B------:R-:W-:Y:S01]  /*330c0*/  ULDC UR4, c[0x0][0x2b8] ;  /* 0x0000ae0000047ab9 */ /* 0x000fe20000000800 */
[----:B--2---:R-:W-:Y:S01]  /*330d0*/  IMAD.SHL.U32 R9, R8, 0x10, RZ ;  /* 0x0000001008097824 */ /* 0x004fe200078e00ff */
[----:B------:R-:W-:Y:S02]  /*330e0*/  ISETP.GE.AND P2, PT, R10, UR4, PT ;  /* 0x000000040a007c0c */ /* 0x000fe4000bf46270 */
[----:B------:R-:W-:Y:S02]  /*330f0*/  LOP3.LUT R10, R8, 0x7f, RZ, 0xc0, !PT ;  /* 0x0000007f080a7812 */ /* 0x000fe400078ec0ff */
[----:B------:R0:W5:Y:S01]  /*33100*/  LDL R8, [R1+0x34] ;  /* 0x0000340001087983 */ /* 0x0001620000100800 */
[----:B------:R-:W-:Y:S01]  /*33110*/  LOP3.LUT R9, R9, 0x30, RZ, 0xc0, !PT ;  /* 0x0000003009097812 */ /* 0x000fe200078ec0ff */
[----:B------:R-:W-:Y:S01]  /*33120*/  IMAD R0, R4, UR5, R0 ;  /* 0x0000000504007c24 */ /* 0x000fe2000f8e0200 */
[----:B------:R-:W-:-:S02]  /*33130*/  IADD3 R4, P3, R2, UR6, RZ ;  /* 0x0000000602047c10 */ /* 0x000fc4000ff7e0ff */
[----:B------:R-:W-:Y:S02]  /*33140*/  ISETP.GE.AND P0, PT, R9, UR4, PT ;  /* 0x0000000409007c0c */ /* 0x000fe4000bf06270 */
[----:B------:R-:W-:Y:S01]  /*33150*/  ISETP.GE.AND P1, PT, R11, UR4, PT ;  /* 0x000000040b007c0c */ /* 0x000fe2000bf26270 */
[----:B------:R-:W-:Y:S01]  /*33160*/  UMOV UR4, 0xffffffff ;  /* 0xffffffff00047882 */ /* 0x000fe20000000000 */
[----:B------:R-:W-:Y:S02]  /*33170*/  IADD3.X R3, R3, UR7, R0, P3, !PT ;  /* 0x0000000703037c10 */ /* 0x000fe40009ffe400 */
[----:B------:R-:W-:Y:S01]  /*33180*/  SHF.R.U32.HI R10, RZ, 0x2, R10 ;  /* 0x00000002ff0a7819 */ /* 0x000fe2000001160a */
[----:B0-----:R-:W-:Y:S08]  /*33190*/  BRA.DIV UR4, `(.L_x_1682) ;  /* 0x0000006a045c7947 */ /* 0x001ff0000b800000 */
[----:B------:R-:W2:Y:S04]  /*331a0*/  LDL.LU R6, [R1+0x38] ;  /* 0x0000380001067983 */ /* 0x000ea80000300800 */
[----:B------:R-:W3:Y:S01]  /*331b0*/  LDL.LU R11, [R1+0x30] ;  /* 0x00003000010b7983 */ /* 0x000ee20000300800 */
[----:B--2---:R-:W-:-:S03]  /*331c0*/  IMAD R2, R6, R7, RZ ;  /* 0x0000000706027224 */ /* 0x004fc600078e02ff */
[----:B------:R-:W0:Y:S01]  /*331d0*/  SHFL.IDX PT, R7, R4, RZ, 0x1c1f ;  /* 0x001c1fff04077589 */ /* 0x000e2200000e0000 */
[----:B---3--:R-:W-:-:S03]  /*331e0*/  IMAD.IADD R0, R10, 0x1, R11 ;  /* 0x000000010a007824 */ /* 0x008fc600078e020b */
[----:B------:R-:W1:Y:S01]  /*331f0*/  SHFL.IDX PT, R6, R3, RZ, 0x1c1f ;  /* 0x001c1fff03067589 */ /* 0x000e6200000e0000 */
[C---:B------:R-:W-:Y:S01]  /*33200*/  VIADD R5, R0.reuse, 0x20 ;  /* 0x0000002000057836 */ /* 0x040fe20000000000 */
        /* <DEDUP_REMOVED lines=13> */
[----:B0-----:R-:W-:-:S04]  /*332e0*/  @!P3 IMAD.X R6, RZ, RZ, R6, P4 ;  /* 0x000000ffff06b224 */ /* 0x001fc800020e0606 */
        /* <DEDUP_REMOVED lines=10> */
[----:B0-----:R-:W-:-:S04]  /*33390*/  @!P3 IMAD.X R6, RZ, RZ, R6, P4 ;  /* 0x000000ffff06b224 */ /* 0x001fc800020e0606 */
[----:B------:R-:W-:Y:S02]  /*333a0*/  @!P3 IMAD.MOV.U32 R7, RZ, RZ, R6 ;  /* 0x000000ffff07b224 */ /* 0x000fe400078e0006 */
[----:B------:R-:W-:Y:S02]  /*333b0*/  @!P3 IMAD.MOV.U32 R6, RZ, RZ, R5 ;  /* 0x000000ffff06b224 */ /* 0x000fe400078e0005 */
[----:B------:R1:W2:Y:S04]  /*333c0*/  SHFL.IDX PT, R5, R3, 0x3, 0x1c1f ;  /* 0x007c1f0003057f89 */ /* 0x0002a800000e0000 */
[----:B------:R1:W-:Y:S04]  /*333d0*/  @!P3 LDGSTS.E.BYPASS.LTC128B.128 [R8+0x15400], desc[UR60][R6.64], !P0 ;  /* 0x154000000608bfae */ /* 0x0003e8000c101d7c */
[----:B------:R1:W-:Y:S04]  /*333e0*/  @!P3 LDGSTS.E.BYPASS.LTC128B.128 [R8+0x17400], desc[UR60][R6.64+0x40], !P1 ;  /* 0x174000400608bfae */ /* 0x0003e8000c901d7c */
[----:B------:R1:W-:Y:S04]  /*333f0*/  @!P3 LDGSTS.E.BYPASS.LTC128B.128 [R8+0x19400], desc[UR60][R6.64+0x80], !P2 ;  /* 0x194000800608bfae */ /* 0x0003e8000d101d7c */
[----:B------:R1:W3:Y:S02]  /*33400*/  SHFL.IDX PT, R3, R4, 0x3, 0x1c1f ;  /* 0x007c1f0004037f89 */ /* 0x0002e400000e0000 */
.L_x_1896:
        /* <DEDUP_REMOVED lines=12> */
.L_x_1684:
[----:B------:R-:W-:Y:S05]  /*334d0*/  BSYNC B0 ;  /* 0x0000000000007941 */ /* 0x000fea0003800000 */
.L_x_1683:
[----:B------:R-:W-:Y:S01]  /*334e0*/  NOP ;  /* 0x0000000000007918 */ /* 0x000fe20000000000 */
[----:B------:R-:W-:-:S13]  /*334f0*/  PLOP3.LUT P0, PT, PT, PT, PT, 0x80, 0x0 ;  /* 0x000000000000781c */ /* 0x000fda0003f0f070 */
.L_x_1685:
        /* <DEDUP_REMOVED lines=16> */
[----:B------:R-:W5:Y:S03]  /*33600*/  SYNCS.PHASECHK.TRANS64.TRYWAIT P0, [R19+URZ+0x29820], R0 ;  /* 0x02982000130075a7 */ /* 0x000f66000800017f */
[----:B----45:R-:W-:Y:S05]  /*33610*/  @!P0 BRA `(.L_x_1687) ;  /* 0x0000006800a48947 */ /* 0x030fea0003800000 */
.L_x_1897:
[----:B------:R-:W-:Y:S05]  /*33620*/  BSYNC B0 ;  /* 0x0000000000007941 */ /* 0x000fea0003800000 */
.L_x_1686:
[----:B------:R-:W5:Y:S04]  /*33630*/  LDL.LU R2, [R1+0x40] ;  /* 0x0000400001027983 */ /* 0x000f680000300800 */
[----:B-1-3--:R-:W3:Y:S01]  /*33640*/  LDL R3, [R1+0x8] ;  /* 0x0000080001037983 */ /* 0x00aee20000100800 */
[----:B-----5:R-:W-:-:S05]  /*33650*/  VIADD R2, R2, 0xfffffffe ;  /* 0xfffffffe02027836 */ /* 0x020fca0000000000 */
[----:B---3--:R-:W-:-:S13]  /*33660*/  ISETP.GE.AND P0, PT, R2, R3, PT ;  /* 0x000000030200720c */ /* 0x008fda0003f06270 */
[----:B------:R-:W-:Y:S05]  /*33670*/  @!P0 BRA `(.L_x_1688) ;  /* 0x00000010000c8947 */ /* 0x000fea0003800000 */
[----:B----4-:R1:W5:Y:S04]  /*33680*/  LDL.LU R0, [R1+0x10] ;  /* 0x0000100001007983 */ /* 0x0103680000300800 */
[----:B------:R1:W5:Y:S02]  /*33690*/  LDL.LU R3, [R1+0x18] ;  /* 0x0000180001037983 */ /* 0x0003640000300800 */
.L_x_1710:
[----:B--2--5:R-:W-:Y:S01]  /*336a0*/  VIADD R5, R0, 0x1 ;  /* 0x0000000100057836 */ /* 0x024fe20000000000 */
[----:B------:R-:W-:Y:S01]  /*336b0*/  LOP3.LUT P1, RZ, R17, 0x1, RZ, 0xc0, !PT ;  /* 0x0000000111ff7812 */ /* 0x000fe2000782c0ff */
[----:B------:R-:W-:Y:S05]  /*336c0*/  YIELD ;  /* 0x0000000000007946 */ /* 0x000fea0003800000 */
[----:B------:R-:W-:Y:S01]  /*336d0*/  ISETP.NE.AND P0, PT, R5, 0x2, PT ;  /* 0x000000020500780c */ /* 0x000fe20003f05270 */
[----:B------:R-:W-:Y:S03]  /*336e0*/  BSSY B0, `(.L_x_1689) ;  /* 0x000008b000007945 */ /* 0x000fe60003800000 */
[----:B------:R-:W-:-:S02]  /*336f0*/  SEL R4, RZ, 0x1, P0 ;  /* 0x00000001ff047807 */ /* 0x000fc40000000000 */
[----:B------:R-:W-:Y:S02]  /*33700*/  SEL R10, R5, RZ, P0 ;  /* 0x000000ff050a7207 */ /* 0x000fe40000000000 */
[----:B------:R-:W-:-:S05]  /*33710*/  LOP3.LUT R9, R3, R4, RZ, 0x3c, !PT ;  /* 0x0000000403097212 */ /* 0x000fca00078e3cff */
[----:B------:R2:W-:Y:S04]  /*33720*/  STL [R1+0x18], R9 ;  /* 0x0000180901007387 */ /* 0x0005e80000100800 */
[----:B------:R2:W-:Y:S01]  /*33730*/  STL [R1+0x10], R10 ;  /* 0x0000100a01007387 */ /* 0x0005e20000100800 */
[----:B------:R-:W-:Y:S05]  /*33740*/  @!P1 BRA `(.L_x_1690) ;  /* 0x0000000800109947 */ /* 0x000fea0003800000 */
[----:B------:R-:W-:Y:S01]  /*33750*/  ULDC.64 UR4, c[0x0][0x418] ;  /* 0x0001060000047ab9 */ /* 0x000fe20000000a00 */
[----:B0-----:R-:W-:Y:S01]  /*33760*/  IMAD.MOV.U32 R8, RZ, RZ, R2 ;  /* 0x000000ffff087224 */ /* 0x001fe200078e0002 */
[----:B------:R-:W-:-:S04]  /*33770*/  ISETP.NE.U32.AND P0, PT, RZ, UR4, PT ;  /* 0x00000004ff007c0c */ /* 0x000fc8000bf05070 */
[----:B------:R-:W-:-:S13]  /*33780*/  ISETP.NE.AND.EX P0, PT, RZ, UR5, PT, P0 ;  /* 0x00000005ff007c0c */ /* 0x000fda000bf05300 */
[----:B------:R-:W-:Y:S05]  /*33790*/  @!P0 BRA `(.L_x_1691) ;  /* 0x00000000004c8947 */ /* 0x000fea0003800000 */
[----:B------:R-:W3:Y:S01]  /*337a0*/  LDL R12, [R1+0x20] ;  /* 0x00002000010c7983 */ /* 0x000ee20000100800 */
[----:B------:R-:W0:Y:S01]  /*337b0*/  LDC R7, c[0x0][0x43c] ;  /* 0x00010f00ff077b82 */ /* 0x000e220000000800 */
[----:B------:R-:W-:Y:S02]  /*337c0*/  ULDC.64 UR6, c[0x0][0x428] ;  /* 0x00010a0000067ab9 */ /* 0x000fe40000000a00 */
[----:B------:R-:W4:Y:S01]  /*337d0*/  LDL R11, [R1+0x4] ;  /* 0x00000400010b7983 */ /* 0x000f220000100800 */
        /* <DEDUP_REMOVED lines=8> */
[----:B---3--:R-:W-:-:S04]  /*33860*/  IMAD R6, R12, UR6, RZ ;  /* 0x000000060c067c24 */ /* 0x008fc8000f8e02ff */
[C---:B----4-:R-:W-:Y:S02]  /*33870*/  IMAD R6, R11.reuse, UR7, R6 ;  /* 0x000000070b067c24 */ /* 0x050fe4000f8e0206 */
[----:B------:R-:W-:-:S04]  /*33880*/  IMAD.WIDE.U32 R4, R11, UR6, R4 ;  /* 0x000000060b047c25 */ /* 0x000fc8000f8e0004 */
[----:B------:R-:W-:Y:S01]  /*33890*/  IMAD.IADD R5, R6, 0x1, R5 ;  /* 0x0000000106057824 */ /* 0x000fe200078e0205 */
[----:B------:R-:W-:-:S04]  /*338a0*/  LEA R6, P0, R4, UR4, 0x2 ;  /* 0x0000000404067c11 */ /* 0x000fc8000f8010ff */
[----:B------:R-:W-:-:S05]  /*338b0*/  LEA.HI.X R7, R4, UR5, R5, 0x2, P0 ;  /* 0x0000000504077c11 */ /* 0x000fca00080f1405 */
[----:B------:R0:W5:Y:S04]  /*338c0*/  LDG.E R18, desc[UR60][R6.64] ;  /* 0x0000003c06127981 */ /* 0x000168000c1e1900 */
.L_x_1691:
[----:B------:R-:W0:Y:S01]  /*338d0*/  S2R R4, SR_TID.X ;  /* 0x0000000000047919 */ /* 0x000e220000002100 */
[----:B------:R-:W-:Y:S01]  /*338e0*/  IMAD R5, R10, 0x8, R19 ;  /* 0x000000080a057824 */ /* 0x000fe200078e0213 */
[----:B------:R-:W-:Y:S01]  /*338f0*/  BSSY B1, `(.L_x_1692) ;  /* 0x0000006000017945 */ /* 0x000fe20003800000 */
[----:B0-----:R-:W-:Y:S02]  /*33900*/  LOP3.LUT R6, R4, 0x7f, RZ, 0xc0, !PT ;  /* 0x0000007f04067812 */ /* 0x001fe400078ec0ff */
[----:B------:R-:W-:Y:S02]  /*33910*/  SHF.L.U32 R4, R9, 0x1f, RZ ;  /* 0x0000001f09047819 */ /* 0x000fe400000006ff */
[----:B------:R-:W-:Y:S02]  /*33920*/  ISETP.NE.AND P1, PT, R6, RZ, PT ;  /* 0x000000ff0600720c */ /* 0x000fe40003f25270 */
[----:B------:R-:W0:Y:S02]  /*33930*/  SYNCS.PHASECHK.TRANS64.TRYWAIT P0, [R5+URZ+0x29880], R4 ;  /* 0x02988004050075a7 */ /* 0x000e24000800017f */
[----:B0-----:R-:W-:Y:S09]  /*33940*/  @!P0 BRA `(.L_x_1693) ;  /* 0x0000006400ec8947 */ /* 0x001ff20003800000 */
.L_x_1898:
[----:B------:R-:W-:Y:S05]  /*33950*/  BSYNC B1 ;  /* 0x0000000000017941 */ /* 0x000fea0003800000 */
.L_x_1692:
        /* <DEDUP_REMOVED lines=9> */
.L_x_1695:
[----:B------:R-:W-:Y:S05]  /*339f0*/  BSYNC B1 ;  /* 0x0000000000017941 */ /* 0x000fea0003800000 */
.L_x_1694:
[----:B------:R-:W3:Y:S04]  /*33a00*/  LDL R7, [R1+0x10] ;  /* 0x0000100001077983 */ /* 0x000ee80000100800 */
[----:B------:R-:W4:Y:S01]  /*33a10*/  LDL R6, [R1+0x24] ;  /* 0x0000240001067983 */ /* 0x000f220000100800 */
[----:B--2---:R-:W-:Y:S01]  /*33a20*/  IMAD.MOV.U32 R10, RZ, RZ, RZ ;  /* 0x000000ffff0a7224 */ /* 0x004fe200078e00ff */
[----:B------:R-:W-:Y:S01]  /*33a30*/  UIADD3 UR4, UP0, UR40, 0x470, URZ ;  /* 0x0000047028047890 */ /* 0x000fe2000ff1e03f */
[----:B------:R-:W-:Y:S01]  /*33a40*/  PLOP3.LUT P0, PT, PT, PT, PT, 0x80, 0x0 ;  /* 0x000000000000781c */ /* 0x000fe20003f0f070 */
[----:B------:R-:W-:Y:S01]  /*33a50*/  UMOV UR6, 0x0 ;  /* 0x0000000000067882 */ /* 0x000fe20000000000 */
[----:B------:R-:W-:Y:S01]  /*33a60*/  UMOV UR7, 0x14f00000 ;  /* 0x14f0000000077882 */ /* 0x000fe20000000000 */
[----:B------:R-:W-:Y:S01]  /*33a70*/  R2UR UR10, R10 ;  /* 0x000000000a0a72ca */ /* 0x000fe200000e0000 */
[----:B------:R-:W-:Y:S01]  /*33a80*/  UIADD3.X UR5, URZ, UR41, URZ, UP0, !UPT ;  /* 0x000000293f057290 */ /* 0x000fe200087fe43f */
[----:B---3--:R-:W-:-:S02]  /*33a90*/  IMAD R7, R7, 0x5000, R19 ;  /* 0x0000500007077824 */ /* 0x008fc400078e0213 */
[----:B----4-:R-:W-:Y:S02]  /*33aa0*/  IMAD R6, R8, 0xa0, R6 ;  /* 0x000000a008067824 */ /* 0x010fe400078e0206 */
[----:B------:R-:W-:Y:S02]  /*33ab0*/  VIADD R7, R7, 0xa400 ;  /* 0x0000a40007077836 */ /* 0x000fe40000000000 */
[----:B------:R-:W-:-:S07]  /*33ac0*/  VIADD R8, R5, 0x29870 ;  /* 0x0002987005087836 */ /* 0x000fce0000000000 */
.L_x_1696:
        /* <DEDUP_REMOVED lines=13> */
.L_x_1899:
[----:B------:R-:W-:Y:S05]  /*33ba0*/  BSYNC B1 ;  /* 0x0000000000017941 */ /* 0x000fea0003800000 */
.L_x_1697:
[----:B------:R-:W-:Y:S01]  /*33bb0*/  BSSY B1, `(.L_x_1699) ;  /* 0x000000b000017945 */ /* 0x000fe20003800000 */
[----:B------:R-:W-:Y:S02]  /*33bc0*/  IMAD.MOV.U32 R8, RZ, RZ, 0x0 ;  /* 0x00000000ff087424 */ /* 0x000fe400078e00ff */
[----:B------:R-:W-:Y:S01]  /*33bd0*/  IMAD.MOV.U32 R9, RZ, RZ, 0x14f00000 ;  /* 0x14f00000ff097424 */ /* 0x000fe200078e00ff */
[----:B------:R-:W-:Y:S06]  /*33be0*/  @P1 BRA `(.L_x_1700) ;  /* 0x00000000001c1947 */ /* 0x000fec0003800000 */
[----:B------:R-:W3:Y:S01]  /*33bf0*/  S2R R7, SR_TID.X ;  /* 0x0000000000077919 */ /* 0x000ee20000002100 */
[----:B0-2---:R-:W-:-:S04]  /*33c00*/  IMAD.MOV.U32 R4, RZ, RZ, 0x7800 ;  /* 0x00007800ff047424 */ /* 0x005fc800078e00ff */
[----:B------:R4:W-:Y:S01]  /*33c10*/  SYNCS.ARRIVE.TRANS64 RZ, [R5+URZ+0x29830], R4 ;  /* 0x0298300405ff79a7 */ /* 0x0009e2000800003f */
[----:B---3--:R-:W-:-:S04]  /*33c20*/  LOP3.LUT R7, R7, 0x1f, RZ, 0xc0, !PT ;  /* 0x0000001f07077812 */ /* 0x008fc800078ec0ff */
[----:B------:R-:W-:-:S13]  /*33c30*/  ISETP.NE.AND P0, PT, R7, RZ, PT ;  /* 0x000000ff0700720c */ /* 0x000fda0003f05270 */
[----:B----4-:R-:W-:Y:S05]  /*33c40*/  @!P0 BRA `(.L_x_1700) ;  /* 0x0000000000048947 */ /* 0x010fea0003800000 */
[----:B------:R-:W-:Y:S01]  /*33c50*/  BPT.TRAP 0x1 ;  /* 0x000000040000795c */ /* 0x000fe20000300000 */
.L_x_1700:
[----:B------:R-:W-:Y:S05]  /*33c60*/  BSYNC B1 ;  /* 0x0000000000017941 */ /* 0x000fea0003800000 */
.L_x_1699:
[----:B0-2---:R-:W2:Y:S01]  /*33c70*/  LDL R4, [R1+0x10] ;  /* 0x0000100001047983 */ /* 0x005ea20000100800 */
        /* <DEDUP_REMOVED lines=9> */
.L_x_1701:
        /* <DEDUP_REMOVED lines=15> */
.L_x_1702:
        /* <DEDUP_REMOVED lines=15> */
.L_x_1703:
        /* <DEDUP_REMOVED lines=10> */
.L_x_1690:
[----:B------:R-:W-:Y:S05]  /*33f90*/  BSYNC B0 ;  /* 0x0000000000007941 */ /* 0x000fea0003800000 */
.L_x_1689:
[----:B------:R-:W-:-:S06]  /*33fa0*/  UISETP.NE.AND UP0, UPT, UR37, 0x3, UPT ;  /* 0x000000032500788c */ /* 0x000fcc000bf05270 */
[----:B------:R-:W-:-:S13]  /*33fb0*/  PLOP3.LUT P0, PT, PT, PT, UP0, 0x80, 0x0 ;  /* 0x000000000000781c */ /* 0x000fda0003f0f008 */
[----:B------:R-:W-:Y:S05]  /*33fc0*/  @!P0 BRA `(.L_x_1704) ;  /* 0x0000000000048947 */ /* 0x000fea0003800000 */
[----:B------:R-:W-:Y:S01]  /*33fd0*/  BPT.TRAP 0x1 ;  /* 0x000000040000795c */ /* 0x000fe20000300000 */
.L_x_1704:
[----:B------:R-:W-:Y:S01]  /*33fe0*/  IMAD.U32 R4, RZ, RZ, UR39 ;  /* 0x00000027ff047e24 */ /* 0x000fe2000f8e00ff */
[----:B------:R-:W-:Y:S01]  /*33ff0*/  BSSY B0, `(.L_x_1705) ;  /* 0x0000007000007945 */ /* 0x000fe20003800000 */
[----:B------:R-:W-:-:S03]  /*34000*/  IMAD R20, R0, 0x8, R19 ;  /* 0x0000000800147824 */ /* 0x000fc600078e0213 */
[----:B------:R-:W-:Y:S02]  /*34010*/  ISETP.NE.AND P1, PT, R4, 0x3, PT ;  /* 0x000000030400780c */ /* 0x000fe40003f25270 */
[----:B------:R-:W-:-:S04]  /*34020*/  LOP3.LUT R4, R3, 0x1, RZ, 0x3c, !PT ;  /* 0x0000000103047812 */ /* 0x000fc800078e3cff */
[----:B------:R-:W-:-:S04]  /*34030*/  SHF.L.U32 R4, R4, 0x1f, RZ ;  /* 0x0000001f04047819 */ /* 0x000fc800000006ff */
[----:B------:R-:W3:Y:S02]  /*34040*/  SYNCS.PHASECHK.TRANS64.TRYWAIT P0, [R20+URZ+0x29870], R4 ;  /* 0x02987004140075a7 */ /* 0x000ee4000800017f */
[----:B---3--:R-:W-:Y:S05]  /*34050*/  @!P0 BRA `(.L_x_1706) ;  /* 0x0000006000508947 */ /* 0x008fea0003800000 */
.L_x_1900:
[----:B------:R-:W-:Y:S05]  /*34060*/  BSYNC B0 ;  /* 0x0000000000007941 */ /* 0x000fea0003800000 */
.L_x_1705:
[----:B------:R-:W-:Y:S05]  /*34070*/  @!P1 BRA `(.L_x_1707) ;  /* 0x0000000000049947 */ /* 0x000fea0003800000 */
[----:B------:R-:W-:Y:S01]  /*34080*/  BPT.TRAP 0x1 ;  /* 0x000000040000795c */ /* 0x000fe20000300000 */
.L_x_1707:
[----:B------:R-:W-:Y:S01]  /*34090*/  SHF.L.U32 R3, R3, 0x1f, RZ ;  /* 0x0000001f03037819 */ /* 0x000fe200000006ff */
[----:B------:R-:W-:-:S03]  /*340a0*/  IMAD R12, R0, 0x5000, RZ ;  /* 0x00005000000c7824 */ /* 0x000fc600078e02ff */
[----:B------:R-:W4:Y:S02]  /*340b0*/  SYNCS.PHASECHK.TRANS64.TRYWAIT P0, [R20+URZ+0x29860], R3 ;  /* 0x02986003140075a7 */ /* 0x000f24000800017f */
[----:B----4-:R-:W-:Y:S05]  /*340c0*/  @!P0 BRA `(.L_x_1708) ;  /* 0x0000006000488947 */ /* 0x010fea0003800000 */
.L_x_1901:
[----:B------:R-:W5:Y:S04]  /*340d0*/  LDL R0, [R1+0x2c] ;  /* 0x00002c0001007983 */ /* 0x000f680000100800 */
[----:B------:R-:W3:Y:S01]  /*340e0*/  LDL R13, [R1+0x28] ;  /* 0x00002800010d7983 */ /* 0x000ee20000100800 */
[----:B------:R-:W-:Y:S05]  /*340f0*/  WARPSYNC.ALL ;  /* 0x0000000000007948 */ /* 0x000fea0003800000 */
[----:B--2---:R-:W2:Y:S01]  /*34100*/  S2R R9, SR_TID.X ;  /* 0x0000000000097919 */ /* 0x004ea20000002100 */
[----:B------:R-:W-:Y:S01]  /*34110*/  IMAD.MOV.U32 R14, RZ, RZ, 0x40 ;  /* 0x00000040ff0e7424 */ /* 0x000fe200078e00ff */
[----:B--2---:R-:W-:-:S04]  /*34120*/  LOP3.LUT P0, RZ, R9, 0x4, RZ, 0xc0, !PT ;  /* 0x0000000409ff7812 */ /* 0x004fc8000780c0ff */
[----:B------:R-:W-:Y:S02]  /*34130*/  SEL R14, R14, 0xffffffc0, !P0 ;  /* 0xffffffc00e0e7807 */ /* 0x000fe40004000000 */
[C---:B-----5:R-:W-:Y:S02]  /*34140*/  LOP3.LUT R0, R12.reuse, R0, RZ, 0xfc, !PT ;  /* 0x000000000c007212 */ /* 0x060fe400078efcff */
[----:B---3--:R-:W-:-:S03]  /*34150*/  LOP3.LUT R21, R12, R13, RZ, 0xfc, !PT ;  /* 0x0000000d0c157212 */ /* 0x008fc600078efcff */
[----:B------:R-:W-:-:S04]  /*34160*/  IMAD.IADD R0, R19, 0x1, R0 ;  /* 0x0000000113007824 */ /* 0x000fc800078e0200 */
[----:B----4-:R-:W-:Y:S01]  /*34170*/  IMAD.IADD R3, R14, 0x1, R0 ;  /* 0x000000010e037824 */ /* 0x010fe200078e0200 */
[----:B0-----:R-:W0:Y:S01]  /*34180*/  LDSM.16.MT88.4 R4, [R0+0xa400] ;  /* 0x00a400000004783b */ /* 0x001e220000004200 */
        /* <DEDUP_REMOVED lines=68> */
.L_x_1709:
[----:B------:R-:W3:Y:S01]  /*345d0*/  S2R R0, SR_TID.X ;  /* 0x0000000000007919 */ /* 0x000ee20000002100 */
[----:B0-----:R0:W-:Y:S01]  /*345e0*/  SYNCS.ARRIVE.TRANS64.A1T0 RZ, [R20+URZ+0x29850], RZ ;  /* 0x029850ff14ff79a7 */ /* 0x0011e2000810003f */
[----:B---3--:R-:W-:Y:S02]  /*345f0*/  LOP3.LUT R3, R0, 0x7f, RZ, 0xc0, !PT ;  /* 0x0000007f00037812 */ /* 0x008fe400078ec0ff */
[----:B------:R-:W3:Y:S01]  /*34600*/  LDL R0, [R1+0x8] ;  /* 0x0000080001007983 */ /* 0x000ee20000100800 */
[----:B------:R-:W-:Y:S01]  /*34610*/  BAR.SYNC.DEFER_BLOCKING 0x2, 0x80 ;  /* 0x0082000000007b1d */ /* 0x000fe20000010000 */
[----:B------:R-:W-:-:S05]  /*34620*/  ISETP.NE.AND P0, PT, R3, RZ, PT ;  /* 0x000000ff0300720c */ /* 0x000fca0003f05270 */
[----:B------:R4:W5:Y:S08]  /*34630*/  LDL R3, [R1+0x18] ;  /* 0x0000180001037983 */ /* 0x0009700000100800 */
[----:B0-----:R-:W-:-:S05]  /*34640*/  @!P0 VIADD R20, R20, 0x29880 ;  /* 0x0002988014148836 */ /* 0x001fca0000000000 */
[----:B------:R-:W-:-:S04]  /*34650*/  @!P0 PRMT R20, RZ, 0x654, R20 ;  /* 0x00000654ff148816 */ /* 0x000fc80000000014 */
[----:B------:R4:W-:Y:S01]  /*34660*/  @!P0 SYNCS.ARRIVE.TRANS64.RED.A1T0 RZ, [R20+URZ], RZ ;  /* 0x000000ff14ff89a7 */ /* 0x0009e2000810043f */
[C---:B---3--:R-:W-:Y:S01]  /*34670*/  ISETP.GT.AND P0, PT, R2.reuse, R0, PT ;  /* 0x000000000200720c */ /* 0x048fe20003f04270 */
[----:B------:R-:W-:Y:S01]  /*34680*/  VIADD R2, R2, 0xffffffff ;  /* 0xffffffff02027836 */ /* 0x000fe20000000000 */
[----:B------:R4:W5:Y:S11]  /*34690*/  LDL R0, [R1+0x10] ;  /* 0x0000100001007983 */ /* 0x0009760000100800 */
[----:B----4-:R-:W-:Y:S05]  /*346a0*/  @P0 BRA `(.L_x_1710) ;  /* 0xffffffec00fc0947 */ /* 0x010fea000383ffff */
.L_x_1688:
        /* <DEDUP_REMOVED lines=8> */
[----:B----45:R-:W3:Y:S02]  /*34730*/  FLO.U32 R0, UR4 ;  /* 0x0000000400007d00 */ /* 0x030ee400080e0000 */
        /* <DEDUP_REMOVED lines=9> */
.L_x_1712:
[----:B------:R-:W-:Y:S05]  /*347d0*/  BSYNC B0 ;  /* 0x0000000000007941 */ /* 0x000fea0003800000 */
.L_x_1711:
[----:B------:R-:W-:-:S06]  /*347e0*/  UISETP.NE.AND UP0, UPT, UR37, 0x3, UPT ;  /* 0x000000032500788c */ /* 0x000fcc000bf05270 */
[----:B------:R-:W-:-:S13]  /*347f0*/  PLOP3.LUT P1, PT, PT, PT, UP0, 0x80, 0x0 ;  /* 0x000000000000781c */ /* 0x000fda0003f2f008 */
[----:B------:R-:W-:Y:S05]  /*34800*/  @!P1 BRA `(.L_x_1713) ;  /* 0x0000000000049947 */ /* 0x000fea0003800000 */
[----:B------:R-:W-:Y:S01]  /*34810*/  BPT.TRAP 0x1 ;  /* 0x000000040000795c */ /* 0x000fe20000300000 */
.L_x_1713:
[----:B-----5:R-:W2:Y:S04]  /*34820*/  LDL R3, [R1+0x18] ;  /* 0x0000180001037983 */ /* 0x020ea80000100800 */
[----:B------:R-:W2:Y:S01]  /*34830*/  LDL R2, [R1+0x10] ;  /* 0x0000100001027983 */ /* 0x000ea20000100800 */
[----:B---34-:R-:W-:Y:S01]  /*34840*/  IMAD.U32 R0, RZ, RZ, UR39 ;  /* 0x00000027ff007e24 */ /* 0x018fe2000f8e00ff */
[----:B------:R-:W-:Y:S04]  /*34850*/  BSSY B0, `(.L_x_1714) ;  /* 0x0000007000007945 */ /* 0x000fe80003800000 */
[----:B------:R-:W-:-:S02]  /*34860*/  ISETP.NE.AND P2, PT, R0, 0x3, PT ;  /* 0x000000030000780c */ /* 0x000fc40003f45270 */
[----:B--2---:R-:W-:-:S04]  /*34870*/  LOP3.LUT R0, R3, 0x1, RZ, 0x3c, !PT ;  /* 0x0000000103007812 */ /* 0x004fc800078e3cff */
[----:B------:R-:W-:Y:S01]  /*34880*/  SHF.L.U32 R0, R0, 0x1f, RZ ;  /* 0x0000001f00007819 */ /* 0x000fe200000006ff */
[----:B------:R-:W-:-:S04]  /*34890*/  IMAD R16, R2, 0x8, R19 ;  /* 0x0000000802107824 */ /* 0x000fc800078e0213 */
[----:B------:R-:W2:Y:S02]  /*348a0*/  SYNCS.PHASECHK.TRANS64.TRYWAIT P1, [R16+URZ+0x29870], R0 ;  /* 0x02987000100075a7 */ /* 0x000ea4000802017f */
[----:B--2---:R-:W-:Y:S05]  /*348b0*/  @!P1 BRA `(.L_x_1715) ;  /* 0x0000005800609947 */ /* 0x004fea0003800000 */
.L_x_1902:
[----:B------:R-:W-:Y:S05]  /*348c0*/  BSYNC B0 ;  /* 0x0000000000007941 */ /* 0x000fea0003800000 */
.L_x_1714:
[----:B------:R-:W-:Y:S05]  /*348d0*/  @!P2 BRA `(.L_x_1716) ;  /* 0x000000000004a947 */ /* 0x000fea0003800000 */
[----:B------:R-:W-:Y:S01]  /*348e0*/  BPT.TRAP 0x1 ;  /* 0x000000040000795c */ /* 0x000fe20000300000 */
.L_x_1716:
[----:B--2---:R-:W2:Y:S02]  /*348f0*/  LDL R0, [R1+0x18] ;  /* 0x0000180001007983 */ /* 0x004ea40000100800 */
[----:B--2---:R-:W-:-:S04]  /*34900*/  SHF.L.U32 R0, R0, 0x1f, RZ ;  /* 0x0000001f00007819 */ /* 0x004fc800000006ff */
[----:B------:R-:W2:Y:S02]  /*34910*/  SYNCS.PHASECHK.TRANS64.TRYWAIT P1, [R16+URZ+0x29860], R0 ;  /* 0x02986000100075a7 */ /* 0x000ea4000802017f */
[----:B--2---:R-:W-:Y:S05]  /*34920*/  @!P1 BRA `(.L_x_1717) ;  /* 0x0000005800589947 */ /* 0x004fea0003800000 */
.L_x_1903:
[----:B------:R-:W2:Y:S04]  /*34930*/  LDL R18, [R1+0x10] ;  /* 0x0000100001127983 */ /* 0x000ea80000100800 */
[----:B------:R-:W3:Y:S04]  /*34940*/  LDL R2, [R1+0x2c] ;  /* 0x00002c0001027983 */ /* 0x000ee80000100800 */
[----:B------:R-:W4:Y:S01]  /*34950*/  LDL R12, [R1+0x28] ;  /* 0x00002800010c7983 */ /* 0x000f220000100800 */
[----:B------:R-:W5:Y:S01]  /*34960*/  S2R R3, SR_TID.X ;  /* 0x0000000000037919 */ /* 0x000f620000002100 */
[----:B------:R-:W-:Y:S05]  /*34970*/  WARPSYNC.ALL ;  /* 0x0000000000007948 */ /* 0x000fea0003800000 */
[----:B-----5:R-:W-:Y:S01]  /*34980*/  LOP3.LUT P1, RZ, R3, 0x4, RZ, 0xc0, !PT ;  /* 0x0000000403ff7812 */ /* 0x020fe2000782c0ff */
[----:B------:R-:W-:-:S05]  /*34990*/  IMAD.MOV.U32 R3, RZ, RZ, 0x40 ;  /* 0x00000040ff037424 */ /* 0x000fca00078e00ff */
[----:B------:R-:W-:Y:S01]  /*349a0*/  SEL R3, R3, 0xffffffc0, !P1 ;  /* 0xffffffc003037807 */ /* 0x000fe20004800000 */
[----:B--2---:R-:W-:-:S05]  /*349b0*/  IMAD R0, R18, 0x5000, RZ ;  /* 0x0000500012007824 */ /* 0x004fca00078e02ff */
[----:B---3--:R-:W-:-:S05]  /*349c0*/  LOP3.LUT R2, R0, R2, RZ, 0xfc, !PT ;  /* 0x0000000200027212 */ /* 0x008fca00078efcff */
[----:B------:R-:W-:-:S05]  /*349d0*/  IMAD.IADD R2, R19, 0x1, R2 ;  /* 0x0000000113027824 */ /* 0x000fca00078e0202 */
[----:B0-----:R-:W0:Y:S01]  /*349e0*/  LDSM.16.MT88.4 R4, [R2+0xa400] ;  /* 0x00a400000204783b */ /* 0x001e220000004200 */
[----:B------:R-:W-:Y:S01]  /*349f0*/  IMAD.IADD R3, R3, 0x1, R2 ;  /* 0x0000000103037824 */ /* 0x000fe200078e0202 */
[----:B----4-:R-:W-:Y:S02]  /*34a00*/  LOP3.LUT R0, R0, R12, RZ, 0xfc, !PT ;  /* 0x0000000c00007212 */ /* 0x010fe400078efcff */
[C-C-:B0-----:R-:W-:Y:S02]  /*34a10*/  PRMT R8, R4.reuse, 0x6420, R5.reuse ;  /* 0x0000642004087816 */ /* 0x141fe40000000005 */
[----:B------:R-:W-:Y:S02]  /*34a20*/  PRMT R9, R4, 0x7531, R5 ;  /* 0x0000753104097816 */ /* 0x000fe40000000005 */
[C-C-:B------:R-:W-:Y:S02]  /*34a30*/  PRMT R10, R6.reuse, 0x6420, R7.reuse ;  /* 0x00006420060a7816 */ /* 0x140fe40000000007 */
[----:B------:R-:W-:-:S02]  /*34a40*/  PRMT R11, R6, 0x7531, R7 ;  /* 0x00007531060b7816 */ /* 0x000fc40000000007 */
[----:B------:R-:W0:Y:S01]  /*34a50*/  LDSM.16.MT88.4 R4, [R3+0xa400] ;  /* 0x00a400000304783b */ /* 0x000e220000004200 */
[----:B------:R-:W-:-:S05]  /*34a60*/  IMAD.IADD R0, R19, 0x1, R0 ;  /* 0x0000000113007824 */ /* 0x000fca00078e0200 */
[----:B------:R0:W-:Y:S02]  /*34a70*/  STSM.16.M88.4 [R0+0x400], R8 ;  /* 0x0004000800007844 */ /* 0x0001e40000000200 */
[C-C-:B0-----:R-:W-:Y:S02]  /*34a80*/  PRMT R8, R4.reuse, 0x6420, R5.reuse ;  /* 0x0000642004087816 */ /* 0x141fe40000000005 */
        /* <DEDUP_REMOVED lines=60> */
.L_x_1718:
[----:B------:R-:W3:Y:S01]  /*34e50*/  LDL.LU R3, [R1+0x18] ;  /* 0x0000180001037983 */ /* 0x000ee20000300800 */
[----:B0-----:R0:W-:Y:S01]  /*34e60*/  SYNCS.ARRIVE.TRANS64.A1T0 RZ, [R16+URZ+0x29850], RZ ;  /* 0x029850ff10ff79a7 */ /* 0x0011e2000810003f */
[----:B--2---:R-:W-:Y:S02]  /*34e70*/  VIADD R0, R18, 0x1 ;  /* 0x0000000112007836 */ /* 0x004fe40000000000 */
[----:B0-----:R-:W-:-:S05]  /*34e80*/  @!P0 VIADD R16, R16, 0x29880 ;  /* 0x0002988010108836 */ /* 0x001fca0000000000 */
[----:B------:R-:W-:Y:S01]  /*34e90*/  @!P0 PRMT R16, RZ, 0x654, R16 ;  /* 0x00000654ff108816 */ /* 0x000fe20000000010 */
[----:B------:R-:W-:Y:S06]  /*34ea0*/  BAR.SYNC.DEFER_BLOCKING 0x2, 0x80 ;  /* 0x0082000000007b1d */ /* 0x000fec0000010000 */
[----:B------:R4:W-:Y:S01]  /*34eb0*/  @!P0 SYNCS.ARRIVE.TRANS64.RED.A1T0 RZ, [R16+URZ], RZ ;  /* 0x000000ff10ff89a7 */ /* 0x0009e2000810043f */
[----:B------:R-:W-:-:S04]  /*34ec0*/  ISETP.NE.AND P0, PT, R0, 0x2, PT ;  /* 0x000000020000780c */ /* 0x000fc80003f05270 */
[----:B------:R-:W-:Y:S02]  /*34ed0*/  SEL R2, RZ, 0x1, P0 ;  /* 0x00000001ff027807 */ /* 0x000fe40000000000 */
[----:B------:R-:W-:-:S05]  /*34ee0*/  SEL R0, R0, RZ, P0 ;  /* 0x000000ff00007207 */ /* 0x000fca0000000000 */
[----:B------:R4:W-:Y:S01]  /*34ef0*/  STL [R1+0x10], R0 ;  /* 0x0000100001007387 */ /* 0x0009e20000100800 */
[----:B---3--:R-:W-:-:S05]  /*34f00*/  LOP3.LUT R3, R3, R2, RZ, 0x3c, !PT ;  /* 0x0000000203037212 */ /* 0x008fca00078e3cff */
[----:B------:R4:W-:Y:S02]  /*34f10*/  STL [R1+0x18], R3 ;  /* 0x0000180301007387 */ /* 0x0009e40000100800 */
.L_x_1663:
[----:B------:R-:W-:-:S13]  /*34f20*/  LOP3.LUT P0, RZ, R17, 0x2, RZ, 0xc0, !PT ;  /* 0x0000000211ff7812 */ /* 0x000fda000780c0ff */
[----:B------:R-:W-:Y:S05]  /*34f30*/  @!P0 BRA `(.L_x_1719) ;  /* 0x00000000002c8947 */ /* 0x000fea0003800000 */
[----:B------:R-:W-:Y:S05]  /*34f40*/  WARPSYNC.ALL ;  /* 0x0000000000007948 */ /* 0x000fea0003800000 */
[----:B------:R-:W3:Y:S08]  /*34f50*/  S2UR UR5, SR_CgaCtaId ;  /* 0x00000000000579c3 */ /* 0x000ef00000008800 */
[----:B------:R-:W-:Y:S06]  /*34f60*/  BAR.SYNC.DEFER_BLOCKING 0x5, 0x180 ;  /* 0x0146000000007b1d */ /* 0x000fec0000010000 */
[----:B------:R-:W-:-:S02]  /*34f70*/  UMOV UR4, 0x400 ;  /* 0x0000040000047882 */ /* 0x000fc40000000000 */
[----:B---3--:R-:W-:-:S06]  /*34f80*/  ULEA UR4, UR5, UR4, 0x18 ;  /* 0x0000000405047291 */ /* 0x008fcc000f8ec03f */
[----:B------:R-:W-:-:S05]  /*34f90*/  IMAD.U32 R19, RZ, RZ, UR4 ;  /* 0x00000004ff137e24 */ /* 0x000fca000f8e00ff */
[----:B-1----:R-:W1:Y:S04]  /*34fa0*/  LDS.128 R4, [R19+0x298d0] ;  /* 0x0298d00013047984 */ /* 0x002e680000000c00 */
[----:B-1----:R3:W-:Y:S04]  /*34fb0*/  STL.64 [R1], R4 ;  /* 0x0000000401007387 */ /* 0x0027e80000100a00 */
[----:B------:R3:W-:Y:S01]  /*34fc0*/  STL.64 [R1+0x8], R6 ;  /* 0x0000080601007387 */ /* 0x0007e20000100a00 */
[----:B------:R-:W-:Y:S06]  /*34fd0*/  BAR.ARV 0x4, 0x180 ;  /* 0x0106000000007b1d */ /* 0x000fec0000002000 */
[----:B------:R-:W-:Y:S05]  /*34fe0*/  BRA `(.L_x_1720) ;  /* 0x00000010003c7947 */ /* 0x000fea0003800000 */
.L_x_1719:
[----:B--2-4-:R-:W2:Y:S01]  /*34ff0*/  S2R R0, SR_TID.X ;  /* 0x0000000000007919 */ /* 0x014ea20000002100 */
[----:B------:R-:W-:Y:S01]  /*35000*/  UMOV UR4, 0xffffffff ;  /* 0xffffffff00047882 */ /* 0x000fe20000000000 */
[----:B--2---:R-:W-:-:S04]  /*35010*/  LOP3.LUT R16, R0, 0x1f, RZ, 0xc0, !PT ;  /* 0x0000001f00107812 */ /* 0x004fc800078ec0ff */
        /* <DEDUP_REMOVED lines=8> */
[----:B------:R-:W2:Y:S08]  /*350a0*/  @!P1 LDC.64 R2, c[0x0][0xc80] ;  /* 0x00032000ff029b82 */ /* 0x000eb00000000a00 */
[----:B------:R-:W3:Y:S01]  /*350b0*/  @!P1 LDC.64 R6, c[0x0][0xc78] ;  /* 0x00031e00ff069b82 */ /* 0x000ee20000000a00 */
[----:B--2---:R-:W-:-:S05]  /*350c0*/  @!P1 IMAD.WIDE R2, R0, 0x4, R2 ;  /* 0x0000000400029825 */ /* 0x004fca00078e0202 */
[----:B------:R3:W2:Y:S02]  /*350d0*/  @!P1 LDG.E R8, desc[UR60][R2.64] ;  /* 0x0000003c02089981 */ /* 0x0006a4000c1e1900 */
[----:B---3--:R-:W-:-:S06]  /*350e0*/  @!P1 IMAD.WIDE R2, R0, 0x4, R6 ;  /* 0x0000000400029825 */ /* 0x008fcc00078e0206 */
[----:B------:R-:W3:Y:S01]  /*350f0*/  @!P1 LDG.E R2, desc[UR60][R2.64] ;  /* 0x0000003c02029981 */ /* 0x000ee2000c1e1900 */
[----:B-1----:R-:W-:Y:S01]  /*35100*/  IMAD.MOV.U32 R4, RZ, RZ, RZ ;  /* 0x000000ffff047224 */ /* 0x002fe200078e00ff */
[C---:B------:R-:W-:Y:S01]  /*35110*/  ISETP.GE.U32.AND P2, PT, R16.reuse, 0x2, PT ;  /* 0x000000021000780c */ /* 0x040fe20003f46070 */
[----:B------:R-:W-:Y:S01]  /*35120*/  IMAD.MOV.U32 R6, RZ, RZ, RZ ;  /* 0x000000ffff067224 */ /* 0x000fe200078e00ff */
[C---:B------:R-:W-:Y:S01]  /*35130*/  ISETP.GE.U32.AND P3, PT, R16.reuse, 0x4, PT ;  /* 0x000000041000780c */ /* 0x040fe20003f66070 */
[----:B------:R-:W-:Y:S01]  /*35140*/  SHFL.IDX PT, R5, R10, RZ, 0x1f ;  /* 0x00001fff0a057589 */ /* 0x000fe200000e0000 */
[C---:B------:R-:W-:Y:S02]  /*35150*/  ISETP.GE.U32.AND P4, PT, R16.reuse, 0x8, PT ;  /* 0x000000081000780c */ /* 0x040fe40003f86070 */
[----:B------:R-:W-:Y:S01]  /*35160*/  ISETP.GE.U32.AND P5, PT, R16, 0x10, PT ;  /* 0x000000101000780c */ /* 0x000fe20003fa6070 */
[----:B------:R-:W-:Y:S01]  /*35170*/  SHFL.IDX PT, R0, R10, 0x1, 0x1f ;  /* 0x00201f000a007f89 */ /* 0x000fe200000e0000 */
[----:B--2---:R-:W-:-:S02]  /*35180*/  @!P1 IMAD.MOV.U32 R4, RZ, RZ, R8 ;  /* 0x000000ffff049224 */ /* 0x004fc400078e0008 */
[----:B------:R-:W-:Y:S02]  /*35190*/  IMAD.MOV.U32 R8, RZ, RZ, RZ ;  /* 0x000000ffff087224 */ /* 0x000fe400078e00ff */
[----:B---3--:R-:W-:Y:S01]  /*351a0*/  @!P1 IMAD.MOV.U32 R6, RZ, RZ, R2 ;  /* 0x000000ffff069224 */ /* 0x008fe200078e0002 */
[----:B------:R-:W-:-:S03]  /*351b0*/  ISETP.NE.AND P1, PT, R16, RZ, PT ;  /* 0x000000ff1000720c */ /* 0x000fc60003f25270 */
[----:B------:R-:W-:-:S05]  /*351c0*/  IMAD R2, R6, R4, RZ ;  /* 0x0000000406027224 */ /* 0x000fca00078e02ff */
        /* <DEDUP_REMOVED lines=15> */
[----:B------:R1:W2:Y:S02]  /*352c0*/  SHFL.IDX PT, R9, R3, 0x1f, 0x1f ;  /* 0x03e01f0003097f89 */ /* 0x0002a400000e0000 */
.L_x_1913:
[----:B------:R-:W-:Y:S01]  /*352d0*/  ULDC UR4, c[0x0][0xc38] ;  /* 0x00030e0000047ab9 */ /* 0x000fe20000000800 */
[----:B------:R-:W-:Y:S02]  /*352e0*/  IMAD.MOV.U32 R7, RZ, RZ, R3 ;  /* 0x000000ffff077224 */ /* 0x000fe400078e0003 */
[----:B------:R-:W-:-:S04]  /*352f0*/  IMAD.U32 R2, RZ, RZ, UR4 ;  /* 0x00000004ff027e24 */ /* 0x000fc8000f8e00ff */
[----:B--2---:R-:W-:-:S04]  /*35300*/  IMAD R9, R9, R2, RZ ;  /* 0x0000000209097224 */ /* 0x004fc800078e02ff */
[----:B------:R-:W-:-:S05]  /*35310*/  IMAD.IADD R0, R0, 0x1, R9 ;  /* 0x0000000100007824 */ /* 0x000fca00078e0209 */
[----:B------:R-:W-:-:S13]  /*35320*/  ISETP.GT.AND P6, PT, R0, R5, PT ;  /* 0x000000050000720c */ /* 0x000fda0003fc4270 */
[----:B------:R-:W-:Y:S05]  /*35330*/  @P6 BRA `(.L_x_1722) ;  /* 0x0000000000ac6947 */ /* 0x000fea0003800000 */
.L_x_1725:
[----:B-1----:R-:W2:Y:S01]  /*35340*/  LDL.LU R3, [R1+0xc] ;  /* 0x00000c0001037983 */ /* 0x002ea20000300800 */
[----:B------:R-:W1:Y:S01]  /*35350*/  LDC R2, c[0x0][0xc3c] ;  /* 0x00030f00ff027b82 */ /* 0x000e620000000800 */
[----:B--2---:R-:W-:-:S05]  /*35360*/  VIADD R3, R3, 0x1f ;  /* 0x0000001f03037836 */ /* 0x004fca0000000000 */
[----:B-1----:R-:W-:-:S13]  /*35370*/  ISETP.GE.AND P6, PT, R3, R2, PT ;  /* 0x000000020300720c */ /* 0x002fda0003fc6270 */
[----:B------:R-:W-:Y:S05]  /*35380*/  @P6 BRA `(.L_x_1723) ;  /* 0x0000000800ec6947 */ /* 0x000fea0003800000 */
[----:B------:R-:W1:Y:S01]  /*35390*/  S2R R4, SR_TID.X ;  /* 0x0000000000047919 */ /* 0x000e620000002100 */
[----:B------:R2:W-:Y:S01]  /*353a0*/  STL [R1+0xc], R3 ;  /* 0x00000c0301007387 */ /* 0x0005e20000100800 */
[----:B-1----:R-:W-:-:S05]  /*353b0*/  LOP3.LUT R4, R4, 0x1f, RZ, 0xc0, !PT ;  /* 0x0000001f04047812 */ /* 0x002fca00078ec0ff */
[----:B------:R-:W-:Y:S02]  /*353c0*/  IMAD.IADD R6, R3, 0x1, R4 ;  /* 0x0000000103067824 */ /* 0x000fe400078e0204 */
[----:B------:R-:W-:-:S03]  /*353d0*/  IMAD.MOV.U32 R4, RZ, RZ, RZ ;  /* 0x000000ffff047224 */ /* 0x000fc600078e00ff */
[----:B------:R-:W-:-:S13]  /*353e0*/  ISETP.GE.OR P6, PT, R6, R2, !P0 ;  /* 0x000000020600720c */ /* 0x000fda00047c6670 */
[----:B--2---:R-:W1:Y:S02]  /*353f0*/  @!P6 LDC.64 R2, c[0x0][0xc80] ;  /* 0x00032000ff02eb82 */ /* 0x004e640000000a00 */
[----:B-1----:R-:W-:-:S05]  /*35400*/  @!P6 IMAD.WIDE R2, R6, 0x4, R2 ;  /* 0x000000040602e825 */ /* 0x002fca00078e0202 */
[----:B------:R1:W2:Y:S02]  /*35410*/  @!P6 LDG.E R4, desc[UR60][R2.64] ;  /* 0x0000003c0204e981 */ /* 0x0002a4000c1e1900 */
[----:B-1----:R-:W1:Y:S02]  /*35420*/  @!P6 LDC.64 R2, c[0x0][0xc78] ;  /* 0x00031e00ff02eb82 */ /* 0x002e640000000a00 */
[----:B-1----:R-:W-:-:S04]  /*35430*/  @!P6 IMAD.WIDE R2, R6, 0x4, R2 ;  /* 0x000000040602e825 */ /* 0x002fc800078e0202 */
[----:B------:R-:W-:-:S06]  /*35440*/  IMAD.MOV.U32 R6, RZ, RZ, RZ ;  /* 0x000000ffff067224 */ /* 0x000fcc00078e00ff */
[----:B------:R-:W2:Y:S01]  /*35450*/  @!P6 LDG.E R6, desc[UR60][R2.64] ;  /* 0x0000003c0206e981 */ /* 0x000ea2000c1e1900 */
[----:B------:R-:W-:Y:S01]  /*35460*/  UMOV UR4, 0xffffffff ;  /* 0xffffffff00047882 */ /* 0x000fe20000000000 */
[----:B--2---:R-:W-:Y:S02]  /*35470*/  IMAD R2, R6, R4, RZ ;  /* 0x0000000406027224 */ /* 0x004fe400078e02ff */
[----:B------:R-:W-:Y:S05]  /*35480*/  BRA.DIV UR4, `(.L_x_1724) ;  /* 0x0000005204f47947 */ /* 0x000fea000b800000 */
        /* <DEDUP_REMOVED lines=16> */
.L_x_1921:
[----:B------:R-:W-:Y:S02]  /*35590*/  ULDC UR4, c[0x0][0xc38] ;  /* 0x00030e0000047ab9 */ /* 0x000fe40000000800 */
[----:B------:R-:W-:-:S04]  /*355a0*/  IMAD.U32 R2, RZ, RZ, UR4 ;  /* 0x00000004ff027e24 */ /* 0x000fc8000f8e00ff */
[----:B--2---:R-:W-:-:S04]  /*355b0*/  IMAD R9, R9, R2, RZ ;  /* 0x0000000209097224 */ /* 0x004fc800078e02ff */
[----:B------:R-:W-:-:S05]  /*355c0*/  IMAD.IADD R0, R9, 0x1, R0 ;  /* 0x0000000109007824 */ /* 0x000fca00078e0200 */
[----:B------:R-:W-:-:S13]  /*355d0*/  ISETP.GT.AND P6, PT, R0, R5, PT ;  /* 0x000000050000720c */ /* 0x000fda0003fc4270 */
[----:B------:R-:W-:Y:S05]  /*355e0*/  @!P6 BRA `(.L_x_1725) ;  /* 0xfffffffc0054e947 */ /* 0x000fea000383ffff */
.L_x_1722:
[----:B------:R-:W-:Y:S01]  /*355f0*/  IMAD.IADD R9, R0, 0x1, -R9 ;  /* 0x0000000100097824 */ /* 0x000fe200078e0a09 */
[----:B------:R-:W-:-:S03]  /*35600*/  UMOV UR4, 0xffffffff ;  /* 0xffffffff00047882 */ /* 0x000fc60000000000 */
[----:B------:R-:W-:-:S05]  /*35610*/  IMAD R0, R7, R2, R9 ;  /* 0x0000000207007224 */ /* 0x000fca00078e0209 */
[----:B------:R-:W-:Y:S01]  /*35620*/  ISETP.GT.AND P6, PT, R0, R5, PT ;  /* 0x000000050000720c */ /* 0x000fe20003fc4270 */
[----:B------:R-:W-:-:S12]  /*35630*/  BRA.DIV UR4, `(.L_x_1726) ;  /* 0x0000005604607947 */ /* 0x000fd8000b800000 */
[----:B------:R-:W2:Y:S01]  /*35640*/  LDL.LU R10, [R1+0xc] ;  /* 0x00000c00010a7983 */ /* 0x000ea20000300800 */
[----:B-1----:R-:W-:-:S04]  /*35650*/  VOTE.ANY R3, PT, !P6 ;  /* 0x0000000000037806 */ /* 0x002fc800070e0100 */
[----:B------:R-:W1:Y:S02]  /*35660*/  POPC R0, R3 ;  /* 0x0000000300007309 */ /* 0x000e640000000000 */
[----:B-1----:R1:W3:Y:S04]  /*35670*/  SHFL.IDX PT, R4, R4, R0, 0x1f ;  /* 0x00001f0004047589 */ /* 0x0022e800000e0000 */
[----:B------:R1:W4:Y:S01]  /*35680*/  SHFL.IDX PT, R6, R6, R0, 0x1f ;  /* 0x00001f0006067589 */ /* 0x00032200000e0000 */
[----:B--2---:R-:W-:-:S05]  /*35690*/  IMAD.IADD R10, R0, 0x1, R10 ;  /* 0x00000001000a7824 */ /* 0x004fca00078e020a */
[----:B---34-:R1:W-:Y:S02]  /*356a0*/  STL [R1+0xc], R10 ;  /* 0x00000c0a01007387 */ /* 0x0183e40000100800 */
.L_x_1926:
[----:B------:R-:W-:-:S13]  /*356b0*/  ISETP.NE.AND P0, PT, R3, RZ, PT ;  /* 0x000000ff0300720c */ /* 0x000fda0003f05270 */
[----:B------:R-:W-:Y:S05]  /*356c0*/  @!P0 BRA `(.L_x_1727) ;  /* 0x0000000000148947 */ /* 0x000fea0003800000 */
[----:B------:R-:W-:Y:S01]  /*356d0*/  UMOV UR4, 0xffffffff ;  /* 0xffffffff00047882 */ /* 0x000fe20000000000 */
[----:B-1----:R-:W-:Y:S02]  /*356e0*/  VIADD R0, R0, 0xffffffff ;  /* 0xffffffff00007836 */ /* 0x002fe40000000000 */
[----:B------:R-:W-:Y:S05]  /*356f0*/  BRA.DIV UR4, `(.L_x_1728) ;  /* 0x0000005604987947 */ /* 0x000fea000b800000 */
[----:B------:R1:W3:Y:S02]  /*35700*/  SHFL.IDX PT, R0, R7, R0, 0x1f ;  /* 0x00001f0007007589 */ /* 0x0002e400000e0000 */
.L_x_1929:
[----:B---3--:R-:W-:-:S07]  /*35710*/  IMAD.MOV.U32 R8, RZ, RZ, R0 ;  /* 0x000000ffff087224 */ /* 0x008fce00078e0000 */
.L_x_1727:
[----:B------:R-:W-:Y:S01]  /*35720*/  ISETP.NE.AND P0, PT, R6, 0x1, PT ;  /* 0x000000010600780c */ /* 0x000fe20003f05270 */
[----:B-1----:R-:W-:-:S05]  /*35730*/  IMAD R0, R8, R2, R9 ;  /* 0x0000000208007224 */ /* 0x002fca00078e0209 */
[----:B------:R1:W-:Y:S02]  /*35740*/  STL [R1], R0 ;  /* 0x0000000001007387 */ /* 0x0003e40000100800 */
[----:B-1----:R-:W-:-:S05]  /*35750*/  IMAD.IADD R0, R5, 0x1, -R0 ;  /* 0x0000000105007824 */ /* 0x002fca00078e0a00 */
[----:B------:R-:W-:Y:S05]  /*35760*/  @!P0 BRA `(.L_x_1729) ;  /* 0x0000000000e48947 */ /* 0x000fea0003800000 */
[----:B------:R-:W-:-:S04]  /*35770*/  IABS R5, R4 ;  /* 0x0000000400057213 */ /* 0x000fc80000000000 */
        /* <DEDUP_REMOVED lines=19> */
[----:B------:R-:W1:Y:S07]  /*358b0*/  I2F.RP R2, R5 ;  /* 0x0000000500027306 */ /* 0x000e6e0000209400 */
[----:B------:R-:W-:Y:S01]  /*358c0*/  @P0 VIADD R8, R8, 0x1 ;  /* 0x0000000108080836 */ /* 0x000fe20000000000 */
[----:B-1----:R-:W1:Y:S02]  /*358d0*/  MUFU.RCP R2, R2 ;  /* 0x0000000200027308 */ /* 0x002e640000001000 */
[----:B-1----:R-:W-:-:S06]  /*358e0*/  VIADD R2, R2, 0xffffffe ;  /* 0x0ffffffe02027836 */ /* 0x002fcc0000000000 */
[----:B------:R-:W1:Y:S02]  /*358f0*/  F2I.FTZ.U32.TRUNC.NTZ R3, R2 ;  /* 0x0000000200037305 */ /* 0x000e64000021f000 */
[----:B-1----:R-:W-:-:S04]  /*35900*/  IMAD.MOV R2, RZ, RZ, -R3 ;  /* 0x000000ffff027224 */ /* 0x002fc800078e0a03 */
        /* <DEDUP_REMOVED lines=25> */
[----:B------:R-:W-:-:S04]  /*35aa0*/  IMAD.MOV R2, RZ, RZ, -R7 ;  /* 0x000000ffff027224 */ /* 0x000fc800078e0a07 */
[C---:B------:R-:W-:Y:S02]  /*35ab0*/  IMAD R2, R6.reuse, R2, R3 ;  /* 0x0000000206027224 */ /* 0x040fe400078e0203 */
[----:B------:R-:W-:-:S04]  /*35ac0*/  IMAD R6, R6, 0x1000000, R7 ;  /* 0x0100000006067824 */ /* 0x000fc800078e0207 */
[----:B------:R-:W-:-:S05]  /*35ad0*/  IMAD R2, R2, 0x10000, R6 ;  /* 0x0001000002027824 */ /* 0x000fca00078e0206 */
[----:B------:R3:W-:Y:S01]  /*35ae0*/  STL [R1+0x8], R2 ;  /* 0x0000080201007387 */ /* 0x0007e20000100800 */
[----:B------:R-:W-:Y:S05]  /*35af0*/  BRA `(.L_x_1730) ;  /* 0x0000000400007947 */ /* 0x000fea0003800000 */
.L_x_1729:
[----:B------:R-:W3:Y:S01]  /*35b00*/  LDL R3, [R1+0xc] ;  /* 0x00000c0001037983 */ /* 0x000ee20000100800 */
[----:B------:R-:W3:Y:S02]  /*35b10*/  LDC.64 R6, c[0x0][0xc90] ;  /* 0x00032400ff067b82 */ /* 0x000ee40000000a00 */
[----:B---3--:R-:W-:-:S05]  /*35b20*/  IMAD.WIDE R6, R3, 0x4, R6 ;  /* 0x0000000403067825 */ /* 0x008fca00078e0206 */
[----:B------:R-:W3:Y:S02]  /*35b30*/  LDG.E R3, desc[UR60][R6.64] ;  /* 0x0000003c06037981 */ /* 0x000ee4000c1e1900 */
[----:B---3--:R-:W-:-:S05]  /*35b40*/  IMAD R5, R4, R3, RZ ;  /* 0x0000000304057224 */ /* 0x008fca00078e02ff */
        /* <DEDUP_REMOVED lines=21> */
[----:B------:R-:W-:-:S04]  /*35ca0*/  @P0 VIADD R7, R7, 0x1 ;  /* 0x0000000107070836 */ /* 0x000fc80000000000 */
[----:B------:R-:W-:-:S04]  /*35cb0*/  IMAD.MOV.U32 R6, RZ, RZ, R7 ;  /* 0x000000ffff067224 */ /* 0x000fc800078e0007 */
        /* <DEDUP_REMOVED lines=8> */
[----:B------:R-:W1:Y:S08]  /*35d40*/  I2F.RP R2, R9 ;  /* 0x0000000900027306 */ /* 0x000e700000209400 */
[----:B-1----:R-:W1:Y:S02]  /*35d50*/  MUFU.RCP R2, R2 ;  /* 0x0000000200027308 */ /* 0x002e640000001000 */
[----:B-1----:R-:W-:-:S06]  /*35d60*/  VIADD R2, R2, 0xffffffe ;  /* 0x0ffffffe02027836 */ /* 0x002fcc0000000000 */
[----:B------:R1:W3:Y:S02]  /*35d70*/  F2I.FTZ.U32.TRUNC.NTZ R3, R2 ;  /* 0x0000000200037305 */ /* 0x0002e4000021f000 */
[----:B-1----:R-:W-:Y:S02]  /*35d80*/  IMAD.MOV.U32 R2, RZ, RZ, RZ ;  /* 0x000000ffff027224 */ /* 0x002fe400078e00ff */
[----:B---3--:R-:W-:-:S04]  /*35d90*/  IMAD.MOV R0, RZ, RZ, -R3 ;  /* 0x000000ffff007224 */ /* 0x008fc800078e0a03 */
        /* <DEDUP_REMOVED lines=15> */
[----:B------:R-:W-:-:S04]  /*35e90*/  @P0 VIADD R2, R2, 0x1 ;  /* 0x0000000102020836 */ /* 0x000fc80000000000 */
[----:B------:R-:W-:-:S04]  /*35ea0*/  IMAD.MOV.U32 R0, RZ, RZ, R2 ;  /* 0x000000ffff007224 */ /* 0x000fc800078e0002 */
[----:B------:R-:W-:Y:S01]  /*35eb0*/  @!P2 IMAD.MOV R0, RZ, RZ, -R0 ;  /* 0x000000ffff00a224 */ /* 0x000fe200078e0a00 */
[----:B------:R-:W-:Y:S01]  /*35ec0*/  @!P1 LOP3.LUT R0, RZ, R8, RZ, 0x33, !PT ;  /* 0x00000008ff009212 */ /* 0x000fe200078e33ff */
[----:B------:R-:W-:-:S04]  /*35ed0*/  IMAD.MOV R8, RZ, RZ, -R8 ;  /* 0x000000ffff087224 */ /* 0x000fc800078e0a08 */
[----:B------:R-:W-:-:S05]  /*35ee0*/  IMAD R2, R0, R8, R6 ;  /* 0x0000000800027224 */ /* 0x000fca00078e0206 */
[----:B------:R1:W-:Y:S02]  /*35ef0*/  STL [R1+0x8], R2 ;  /* 0x0000080201007387 */ /* 0x0003e40000100800 */
.L_x_1730:
[----:B------:R-:W-:-:S05]  /*35f00*/  LOP3.LUT R0, RZ, R0, RZ, 0x33, !PT ;  /* 0x00000000ff007212 */ /* 0x000fca00078e33ff */
[----:B------:R-:W-:-:S05]  /*35f10*/  IMAD.IADD R0, R4, 0x1, R0 ;  /* 0x0000000104007824 */ /* 0x000fca00078e0200 */
[----:B------:R4:W-:Y:S01]  /*35f20*/  STL [R1+0x4], R0 ;  /* 0x0000040001007387 */ /* 0x0009e20000100800 */
[----:B------:R-:W-:Y:S05]  /*35f30*/  BRA `(.L_x_1731) ;  /* 0x0000000000287947 */ /* 0x000fea0003800000 */
.L_x_1723:
        /* <DEDUP_REMOVED lines=10> */
.L_x_1731:
[----:B-1-3--:R-:W3:Y:S04]  /*35fe0*/  LDL R2, [R1+0xc] ;  /* 0x00000c0001027983 */ /* 0x00aee80000100800 */
[----:B------:R-:W5:Y:S04]  /*35ff0*/  LDL R3, [R1+0x8] ;  /* 0x0000080001037983 */ /* 0x000f680000100800 */
[----:B------:R-:W2:Y:S04]  /*36000*/  LDL R4, [R1] ;  /* 0x0000000001047983 */ /* 0x000ea80000100800 */
[----:B------:R-:W2:Y:S01]  /*36010*/  LDL R5, [R1+0x4] ;  /* 0x0000040001057983 */ /* 0x000ea20000100800 */
[----:B----4-:R-:W1:Y:S01]  /*36020*/  S2R R0, SR_TID.X ;  /* 0x0000000000007919 */ /* 0x010e620000002100 */
[----:B------:R-:W-:Y:S05]  /*36030*/  WARPSYNC.ALL ;  /* 0x0000000000007948 */ /* 0x000fea0003800000 */
[----:B-1----:R-:W-:Y:S01]  /*36040*/  LOP3.LUT R0, R0, 0x1f, RZ, 0xc0, !PT ;  /* 0x0000001f00007812 */ /* 0x002fe200078ec0ff */
[----:B------:R-:W-:Y:S03]  /*36050*/  BAR.SYNC.DEFER_BLOCKING 0x4, 0x180 ;  /* 0x0106000000007b1d */ /* 0x000fe60000010000 */
[----:B------:R-:W-:-:S13]  /*36060*/  ISETP.NE.AND P0, PT, R0, RZ, PT ;  /* 0x000000ff0000720c */ /* 0x000fda0003f05270 */
[----:B------:R-:W1:Y:S01]  /*36070*/  @!P0 S2R R0, SR_CgaCtaId ;  /* 0x0000000000008919 */ /* 0x000e620000008800 */
[----:B---3--:R-:W-:Y:S01]  /*36080*/  IMAD.MOV.U32 R7, RZ, RZ, R2 ;  /* 0x000000ffff077224 */ /* 0x008fe200078e0002 */
[----:B------:R-:W-:Y:S01]  /*36090*/  @!P0 MOV R2, 0x400 ;  /* 0x0000040000028802 */ /* 0x000fe20000000f00 */
[----:B-----5:R-:W-:-:S03]  /*360a0*/  IMAD.MOV.U32 R6, RZ, RZ, R3 ;  /* 0x000000ffff067224 */ /* 0x020fc600078e0003 */
[----:B-1----:R-:W-:-:S05]  /*360b0*/  @!P0 LEA R19, R0, R2, 0x18 ;  /* 0x0000000200138211 */ /* 0x002fca00078ec0ff */
[----:B--2---:R1:W-:Y:S01]  /*360c0*/  @!P0 STS.128 [R19+0x298d0], R4 ;  /* 0x0298d00413008388 */ /* 0x0043e20000000c00 */
[----:B------:R-:W-:Y:S06]  /*360d0*/  BAR.ARV 0x5, 0x180 ;  /* 0x0146000000007b1d */ /* 0x000fec0000002000 */
.L_x_1720:
[----:B--2-4-:R-:W2:Y:S01]  /*360e0*/  LDL R0, [R1+0xc] ;  /* 0x00000c0001007983 */ /* 0x014ea20000100800 */
[----:B------:R-:W-:Y:S02]  /*360f0*/  ULDC UR4, c[0x0][0xc3c] ;  /* 0x00030f0000047ab9 */ /* 0x000fe40000000800 */
[----:B--2---:R-:W-:-:S13]  /*36100*/  ISETP.GE.AND P0, PT, R0, UR4, PT ;  /* 0x0000000400007c0c */ /* 0x004fda000bf06270 */
[----:B------:R-:W-:Y:S05]  /*36110*/  @!P0 BRA `(.L_x_1732) ;  /* 0xffffff9400b48947 */ /* 0x000fea000383ffff */
[----:B------:R-:W-:Y:S05]  /*36120*/  BSYNC B7 ;  /* 0x0000000000077941 */ /* 0x000fea0003800000 */
.L_x_1602:
[----:B----4-:R-:W2:Y:S01]  /*36130*/  LDL.LU R0, [R1+0x50] ;  /* 0x0000500001007983 */ /* 0x010ea20000300800 */
[----:B------:R-:W-:Y:S01]  /*36140*/  BSSY B0, `(.L_x_1733) ;  /* 0x000000b000007945 */ /* 0x000fe20003800000 */
[----:B-1-3--:R-:W1:Y:S01]  /*36150*/  S2R R5, SR_CgaCtaId ;  /* 0x0000000000057919 */ /* 0x00ae620000008800 */
[----:B--2---:R-:W-:-:S05]  /*36160*/  VIADD R0, R0, 0x1 ;  /* 0x0000000100007836 */ /* 0x004fca0000000000 */
        /* <DEDUP_REMOVED lines=8> */
.L_x_1930:
[----:B------:R-:W-:Y:S05]  /*361f0*/  BSYNC B0 ;  /* 0x0000000000007941 */ /* 0x000fea0003800000 */
.L_x_1733:
[----:B------:R-:W-:-:S03]  /*36200*/  UMOV UR4, 0xffffffff ;  /* 0xffffffff00047882 */ /* 0x000fc60000000000 */
[----:B------:R-:W-:Y:S05]  /*36210*/  BRA.DIV UR4, `(.L_x_1735) ;  /* 0x0000004e04107947 */ /* 0x000fea000b800000 */
[----:B------:R-:W1:Y:S02]  /*36220*/  S2R R2, SR_TID.X ;  /* 0x0000000000027919 */ /* 0x000e640000002100 */
[----:B-1----:R-:W-:-:S04]  /*36230*/  SHF.R.U32.HI R2, RZ, 0x5, R2 ;  /* 0x00000005ff027819 */ /* 0x002fc80000011602 */
[----:B------:R-:W-:-:S05]  /*36240*/  LOP3.LUT R2, R2, 0x3, RZ, 0xc0, !PT ;  /* 0x0000000302027812 */ /* 0x000fca00078ec0ff */
[----:B------:R1:W2:Y:S02]  /*36250*/  SHFL.IDX PT, R14, R2, RZ, 0x1f ;  /* 0x00001fff020e7589 */ /* 0x0002a400000e0000 */
.L_x_1933:
[----:B--2---:R-:W-:-:S13]  /*36260*/  ISETP.NE.AND P0, PT, R14, RZ, PT ;  /* 0x000000ff0e00720c */ /* 0x004fda0003f05270 */
[----:B------:R-:W-:Y:S05]  /*36270*/  @P0 BRA `(.L_x_1316) ;  /* 0x0000000000b00947 */ /* 0x000fea0003800000 */
[----:B------:R-:W-:-:S03]  /*36280*/  UMOV UR4, 0xffffffff ;  /* 0xffffffff00047882 */ /* 0x000fc60000000000 */
[----:B------:R-:W-:Y:S05]  /*36290*/  BRA.DIV UR4, `(.L_x_1736) ;  /* 0x0000004e04247947 */ /* 0x000fea000b800000 */
[----:B------:R-:W-:-:S13]  /*362a0*/  ELECT P6, URZ, PT ;  /* 0x00000000003f782f */ /* 0x000fda00038c0000 */
.L_x_1936:
[----:B------:R-:W-:Y:S05]  /*362b0*/  @!P6 BRA `(.L_x_1316) ;  /* 0x0000000000a0e947 */ /* 0x000fea0003800000 */
[----:B------:R-:W-:-:S06]  /*362c0*/  ULOP3.LUT UR4, UR36, 0x2, URZ, 0xfc, !UPT ;  /* 0x0000000224047892 */ /* 0x000fcc000f8efc3f */
[----:B-1----:R-:W-:-:S05]  /*362d0*/  IMAD.U32 R2, RZ, RZ, UR4 ;  /* 0x00000004ff027e24 */ /* 0x002fca000f8e00ff */
[----:B------:R-:W-:-:S13]  /*362e0*/  ISETP.NE.AND P0, PT, R2, 0x3, PT ;  /* 0x000000030200780c */ /* 0x000fda0003f05270 */
[----:B------:R-:W-:Y:S05]  /*362f0*/  @!P0 BRA `(.L_x_1737) ;  /* 0x0000000000048947 */ /* 0x000fea0003800000 */
[----:B------:R-:W-:Y:S01]  /*36300*/  BPT.TRAP 0x1 ;  /* 0x000000040000795c */ /* 0x000fe20000300000 */
.L_x_1737:
[----:B0-----:R-:W2:Y:S04]  /*36310*/  LDL R3, [R1+0x10] ;  /* 0x0000100001037983 */ /* 0x001ea80000100800 */
[----:B------:R-:W3:Y:S01]  /*36320*/  LDL.LU R7, [R1+0x18] ;  /* 0x0000180001077983 */ /* 0x000ee20000300800 */
[----:B------:R-:W-:-:S04]  /*36330*/  VIADD R2, R0, 0x29840 ;  /* 0x0002984000027836 */ /* 0x000fc80000000000 */
[C---:B--2---:R-:W-:Y:S02]  /*36340*/  IMAD R6, R3.reuse, 0x8, R2 ;  /* 0x0000000803067824 */ /* 0x044fe400078e0202 */
[----:B------:R-:W-:Y:S01]  /*36350*/  VIADD R3, R3, 0x1 ;  /* 0x0000000103037836 */ /* 0x000fe20000000000 */
[----:B---3--:R-:W-:-:S04]  /*36360*/  SHF.L.U32 R5, R7, 0x1f, RZ ;  /* 0x0000001f07057819 */ /* 0x008fc800000006ff */
[C---:B------:R-:W-:Y:S01]  /*36370*/  ISETP.NE.AND P2, PT, R3.reuse, 0x2, PT ;  /* 0x000000020300780c */ /* 0x040fe20003f45270 */
[----:B------:R-:W0:Y:S03]  /*36380*/  SYNCS.PHASECHK.TRANS64.TRYWAIT P1, [R6+URZ], R5 ;  /* 0x00000005060075a7 */ /* 0x000e26000802017f */
[----:B------:R-:W-:Y:S02]  /*36390*/  SEL R4, RZ, 0x1, P2 ;  /* 0x00000001ff047807 */ /* 0x000fe40001000000 */
[----:B------:R-:W-:Y:S02]  /*363a0*/  SEL R3, R3, RZ, P2 ;  /* 0x000000ff03037207 */ /* 0x000fe40001000000 */
[----:B------:R-:W-:-:S03]  /*363b0*/  LOP3.LUT R4, R7, R4, RZ, 0x3c, !PT ;  /* 0x0000000407047212 */ /* 0x000fc600078e3cff */
[----:B------:R-:W-:Y:S01]  /*363c0*/  IMAD R7, R3, 0x8, R2 ;  /* 0x0000000803077824 */ /* 0x000fe200078e0202 */
[----:B------:R-:W-:Y:S01]  /*363d0*/  SHF.L.U32 R2, R4, 0x1f, RZ ;  /* 0x0000001f04027819 */ /* 0x000fe200000006ff */
[----:B0-----:R-:W-:Y:S06]  /*363e0*/  @!P1 BRA `(.L_x_1738) ;  /* 0x0000004800f09947 */ /* 0x001fec0003800000 */
.L_x_1937:
[----:B------:R-:W1:Y:S02]  /*363f0*/  SYNCS.PHASECHK.TRANS64.TRYWAIT P1, [R7+URZ], R2 ;  /* 0x00000002070075a7 */ /* 0x000e64000802017f */
[----:B-1----:R-:W-:Y:S05]  /*36400*/  @!P1 BRA `(.L_x_1739) ;  /* 0x0000004800fc9947 */ /* 0x002fea0003800000 */
.L_x_1938:
[----:B------:R-:W-:Y:S05]  /*36410*/  @!P0 BRA `(.L_x_1740) ;  /* 0x0000000000048947 */ /* 0x000fea0003800000 */
[----:B------:R-:W-:Y:S01]  /*36420*/  BPT.TRAP 0x1 ;  /* 0x000000040000795c */ /* 0x000fe20000300000 */
.L_x_1740:
[----:B------:R-:W2:Y:S02]  /*36430*/  LDL.LU R4, [R1+0x10] ;  /* 0x0000100001047983 */ /* 0x000ea40000300800 */
[----:B--2---:R-:W-:-:S04]  /*36440*/  IMAD R4, R4, 0x8, R0 ;  /* 0x0000000804047824 */ /* 0x004fc800078e0200 */
[----:B------:R-:W2:Y:S02]  /*36450*/  SYNCS.PHASECHK.TRANS64.TRYWAIT P1, [R4+URZ+0x29860], R5 ;  /* 0x02986005040075a7 */ /* 0x000ea4000802017f */
[----:B--2---:R-:W-:Y:S05]  /*36460*/  @!P1 BRA `(.L_x_1741) ;  /* 0x0000004800f89947 */ /* 0x004fea0003800000 */
.L_x_1939:
[----:B------:R-:W-:Y:S05]  /*36470*/  @!P0 BRA `(.L_x_1742) ;  /* 0x0000000000048947 */ /* 0x000fea0003800000 */
[----:B------:R-:W-:Y:S01]  /*36480*/  BPT.TRAP 0x1 ;  /* 0x000000040000795c */ /* 0x000fe20000300000 */
.L_x_1742:
[----:B------:R-:W-:-:S04]  /*36490*/  IMAD R3, R3, 0x8, R0 ;  /* 0x0000000803037824 */ /* 0x000fc800078e0200 */
[----:B------:R-:W3:Y:S02]  /*364a0*/  SYNCS.PHASECHK.TRANS64.TRYWAIT P1, [R3+URZ+0x29860], R2 ;  /* 0x02986002030075a7 */ /* 0x000ee4000802017f */
[----:B---3--:R-:W-:Y:S05]  /*364b0*/  @!P1 BRA `(.L_x_1743) ;  /* 0x0000004800f89947 */ /* 0x008fea0003800000 */
.L_x_1940:
[----:B------:R-:W-:Y:S05]  /*364c0*/  @!P0 BRA `(.L_x_1744) ;  /* 0x0000000000048947 */ /* 0x000fea0003800000 */
[----:B------:R-:W-:Y:S01]  /*364d0*/  BPT.TRAP 0x1 ;  /* 0x000000040000795c */ /* 0x000fe20000300000 */
.L_x_1744:
[----:B------:R-:W4:Y:S02]  /*364e0*/  SYNCS.PHASECHK.TRANS64.TRYWAIT P0, [R4+URZ+0x29880], R5 ;  /* 0x02988005040075a7 */ /* 0x000f24000800017f */
[----:B----4-:R-:W-:Y:S05]  /*364f0*/  @!P0 BRA `(.L_x_1745) ;  /* 0x0000004800fc8947 */ /* 0x010fea0003800000 */
.L_x_1746:
[----:B------:R0:W0:Y:S02]  /*36500*/  SYNCS.PHASECHK.TRANS64.TRYWAIT P0, [R3+URZ+0x29880], R2 ;  /* 0x02988002030075a7 */ /* 0x000024000800017f */
[----:B0-----:R-:W-:Y:S05]  /*36510*/  @!P0 NANOSLEEP.SYNCS 0x989680 ;  /* 0x009896800000895d */ /* 0x001fea0003900000 */
[----:B------:R-:W0:Y:S02]  /*36520*/  @!P0 SYNCS.PHASECHK.TRANS64 P0, [R3+URZ+0x29880], R2 ;  /* 0x02988002030085a7 */ /* 0x000e24000800007f */
[----:B0-----:R-:W-:Y:S05]  /*36530*/  @!P0 BRA `(.L_x_1746) ;  /* 0xfffffffc00f08947 */ /* 0x001fea000383ffff */
.L_x_1316:
[----:B------:R-:W-:Y:S05]  /*36540*/  BSYNC B8 ;  /* 0x0000000000087941 */ /* 0x000fea0003800000 */
.L_x_1313:
[----:B------:R-:W-:Y:S05]  /*36550*/  EXIT ;  /* 0x000000000000794d */ /* 0x000fea0003800000 */
.L_x_1344:
[----:B--2---:R2:W3:Y:S02]  /*36560*/  SYNCS.PHASECHK.TRANS64.TRYWAIT P5, [R97+URZ+0x29890], R98 ;  /* 0x02989062610075a7 */ /* 0x0044e400080a017f */
[----:B---3--:R-:W-:Y:S05]  /*36570*/  @!P5 NANOSLEEP.SYNCS 0x989680 ;  /* 0x009896800000d95d */ /* 0x008fea0003900000 */
[----:B------:R-:W3:Y:S02]  /*36580*/  @!P5 SYNCS.PHASECHK.TRANS64 P5, [R97+URZ+0x29890], R98 ;  /* 0x029890626100d5a7 */ /* 0x000ee400080a007f */
[----:B---3--:R-:W-:Y:S05]  /*36590*/  @!P5 BRA `(.L_x_1344) ;  /* 0xfffffffc00f0d947 */ /* 0x008fea000383ffff */
[----:B------:R-:W-:Y:S05]  /*365a0*/  BRA `(.L_x_1747) ;  /* 0xfffffcd400507947 */ /* 0x000fea000383ffff */
.L_x_1398:
[----:B--2---:R2:W4:Y:S02]  /*365b0*/  SYNCS.PHASECHK.TRANS64.TRYWAIT P5, [R97+URZ+0x29890], R98 ;  /* 0x02989062610075a7 */ /* 0x00452400080a017f */
[----:B----4-:R-:W-:Y:S05]  /*365c0*/  @!P5 NANOSLEEP.SYNCS 0x989680 ;  /* 0x009896800000d95d */ /* 0x010fea0003900000 */
[----:B------:R-:W4:Y:S02]  /*365d0*/  @!P5 SYNCS.PHASECHK.TRANS64 P5, [R97+URZ+0x29890], R98 ;  /* 0x029890626100d5a7 */ /* 0x000f2400080a007f */
[----:B----4-:R-:W-:Y:S05]  /*365e0*/  @!P5 BRA `(.L_x_1398) ;  /* 0xfffffffc00f0d947 */ /* 0x010fea000383ffff */
[----:B------:R-:W-:Y:S05]  /*365f0*/  BRA `(.L_x_1748) ;  /* 0xfffffd3000907947 */ /* 0x000fea000383ffff */
.L_x_1423:
[----:B0-----:R0:W1:Y:S02]  /*36600*/  SYNCS.PHASECHK.TRANS64.TRYWAIT P2, [R97+URZ+0x29890], R98 ;  /* 0x02989062610075a7 */ /* 0x001064000804017f */
[----:B-1----:R-:W-:Y:S05]  /*36610*/  @!P2 NANOSLEEP.SYNCS 0x989680 ;  /* 0x009896800000a95d */ /* 0x002fea0003900000 */
[----:B------:R-:W1:Y:S02]  /*36620*/  @!P2 SYNCS.PHASECHK.TRANS64 P2, [R97+URZ+0x29890], R98 ;  /* 0x029890626100a5a7 */ /* 0x000e64000804007f */
[----:B-1----:R-:W-:Y:S05]  /*36630*/  @!P2 BRA `(.L_x_1423) ;  /* 0xfffffffc00f0a947 */ /* 0x002fea000383ffff */
[----:B------:R-:W-:Y:S05]  /*36640*/  BRA `(.L_x_1749) ;  /* 0xfffffd90003c7947 */ /* 0x000fea000383ffff */
.L_x_1429:
[----:B-1----:R1:W2:Y:S02]  /*36650*/  SYNCS.PHASECHK.TRANS64.TRYWAIT P1, [R97+URZ+0x298b0], R98 ;  /* 0x0298b062610075a7 */ /* 0x0022a4000802017f */
[----:B--2---:R-:W-:Y:S05]  /*36660*/  @!P1 NANOSLEEP.SYNCS 0x989680 ;  /* 0x009896800000995d */ /* 0x004fea0003900000 */
[----:B------:R-:W2:Y:S02]  /*36670*/  @!P1 SYNCS.PHASECHK.TRANS64 P1, [R97+URZ+0x298b0], R98 ;  /* 0x0298b062610095a7 */ /* 0x000ea4000802007f */
[----:B--2---:R-:W-:Y:S05]  /*36680*/  @!P1 BRA `(.L_x_1429) ;  /* 0xfffffffc00f09947 */ /* 0x004fea000383ffff */
[----:B------:R-:W-:Y:S05]  /*36690*/  BRA `(.L_x_1750) ;  /* 0xfffffd94003c7947 */ /* 0x000fea000383ffff */
.L_x_1447:
[----:B------:R-:W0:Y:S01]  /*366a0*/  S2R R4, SR_TID.X ;  /* 0x0000000000047919 */ /* 0x000e220000002100 */
[----:B------:R-:W-:Y:S01]  /*366b0*/  BSSY B0, `(.L_x_1751) ;  /* 0x000000d000007945 */ /* 0x000fe20003800000 */
[----:B------:R-:W-:Y:S02]  /*366c0*/  IMAD.MOV.U32 R12, RZ, RZ, RZ ;  /* 0x000000ffff0c7224 */ /* 0x000fe400078e00ff */
[----:B------:R-:W-:Y:S02]  /*366d0*/  IMAD.MOV.U32 R11, RZ, RZ, 0x1f ;  /* 0x0000001fff0b7424 */ /* 0x000fe400078e00ff */
[----:B------:R-:W-:Y:S02]  /*366e0*/  IMAD.MOV.U32 R15, RZ, RZ, -0x1 ;  /* 0xffffffffff0f7424 */ /* 0x000fe400078e00ff */
[C---:B0-----:R-:W-:Y:S02]  /*366f0*/  VIADD R5, R4.reuse, 0xffffff80 ;  /* 0xffffff8004057836 */ /* 0x041fe40000000000 */
[----:B------:R-:W-:-:S05]  /*36700*/  VIADD R4, R4, 0xffffff80 ;  /* 0xffffff8004047836 */ /* 0x000fca0000000000 */
[----:B------:R-:W-:-:S04]  /*36710*/  SHF.R.S32.HI R4, RZ, 0x1f, R4 ;  /* 0x0000001fff047819 */ /* 0x000fc80000011404 */
[----:B------:R-:W-:-:S04]  /*36720*/  LEA.HI R4, R4, R5, RZ, 0x7 ;  /* 0x0000000504047211 */ /* 0x000fc800078f38ff */
[----:B------:R-:W-:-:S05]  /*36730*/  SHF.R.S32.HI R4, RZ, 0x7, R4 ;  /* 0x00000007ff047819 */ /* 0x000fca0000011404 */
[----:B------:R-:W-:-:S07]  /*36740*/  IMAD.MOV.U32 R13, RZ, RZ, R4 ;  /* 0x000000ffff0d7224 */ /* 0x000fce00078e0004 */
[----:B----45:R-:W-:Y:S05]  /*36750*/  WARPSYNC.COLLECTIVE R15, `(.L_x_1752) ;  /* 0x000000000f087348 */ /* 0x030fea0003c00000 */
[----:B------:R0:W1:Y:S02]  /*36760*/  SHFL.IDX P6, R14, R13, R12, R11 ;  /* 0x0000000c0d0e7389 */ /* 0x00006400000c000b */
[----:B01--45:R-:W-:Y:S01]  /*36770*/  ENDCOLLECTIVE ;  /* 0x000000000000791b */ /* 0x033fe20003800000 */
.L_x_1752:
[----:B------:R-:W-:Y:S05]  /*36780*/  BSYNC B0 ;  /* 0x0000000000007941 */ /* 0x000fea0003800000 */
.L_x_1751:
[----:B------:R-:W-:Y:S01]  /*36790*/  IMAD.MOV.U32 R196, RZ, RZ, R14 ;  /* 0x000000ffffc47224 */ /* 0x000fe200078e000e */
[----:B------:R-:W-:Y:S06]  /*367a0*/  BRA `(.L_x_1753) ;  /* 0xfffffda400407947 */ /* 0x000fec000383ffff */
.L_x_1457:
[----:B------:R-:W-:Y:S01]  /*367b0*/  BSSY B1, `(.L_x_1754) ;  /* 0x0000007000017945 */ /* 0x000fe20003800000 */
[----:B------:R-:W-:Y:S02]  /*367c0*/  IMAD.MOV.U32 R12, RZ, RZ, RZ ;  /* 0x000000ffff0c7224 */ /* 0x000fe400078e00ff */
[----:B------:R-:W-:Y:S02]  /*367d0*/  IMAD.MOV.U32 R11, RZ, RZ, 0x1e1f ;  /* 0x00001e1fff0b7424 */ /* 0x000fe400078e00ff */
[----:B------:R-:W-:-:S07]  /*367e0*/  IMAD.MOV.U32 R15, RZ, RZ, -0x1 ;  /* 0xffffffffff0f7424 */ /* 0x000fce00078e00ff */
[----:B----4-:R-:W-:Y:S05]  /*367f0*/  WARPSYNC.COLLECTIVE R15, `(.L_x_1755) ;  /* 0x000000000f087348 */ /* 0x010fea0003c00000 */
[----:B------:R0:W1:Y:S02]  /*36800*/  SHFL.IDX P6, R14, R13, R12, R11 ;  /* 0x0000000c0d0e7389 */ /* 0x00006400000c000b */
[----:B01--4-:R-:W-:Y:S01]  /*36810*/  ENDCOLLECTIVE ;  /* 0x000000000000791b */ /* 0x013fe20003800000 */
.L_x_1755:
[----:B------:R-:W-:Y:S05]  /*36820*/  BSYNC B1 ;  /* 0x0000000000017941 */ /* 0x000fea0003800000 */
.L_x_1754:
[----:B------:R-:W-:Y:S02]  /*36830*/  IMAD.MOV.U32 R13, RZ, RZ, R3 ;  /* 0x000000ffff0d7224 */ /* 0x000fe400078e0003 */
[----:B------:R-:W-:Y:S02]  /*36840*/  IMAD.MOV.U32 R12, RZ, RZ, RZ ;  /* 0x000000ffff0c7224 */ /* 0x000fe400078e00ff */
[----:B------:R-:W-:Y:S02]  /*36850*/  IMAD.MOV.U32 R11, RZ, RZ, 0x1e1f ;  /* 0x00001e1fff0b7424 */ /* 0x000fe400078e00ff */
[----:B------:R-:W-:Y:S02]  /*36860*/  IMAD.MOV.U32 R15, RZ, RZ, -0x1 ;  /* 0xffffffffff0f7424 */ /* 0x000fe400078e00ff */
[----:B------:R-:W-:-:S07]  /*36870*/  IMAD.MOV.U32 R0, RZ, RZ, R14 ;  /* 0x000000ffff007224 */ /* 0x000fce00078e000e */
[----:B------:R-:W-:Y:S05]  /*36880*/  WARPSYNC.COLLECTIVE R15, `(.L_x_1756) ;  /* 0x000000000f087348 */ /* 0x000fea0003c00000 */
[----:B------:R0:W1:Y:S02]  /*36890*/  SHFL.IDX P6, R14, R13, R12, R11 ;  /* 0x0000000c0d0e7389 */ /* 0x00006400000c000b */
[----:B01----:R-:W-:Y:S01]  /*368a0*/  ENDCOLLECTIVE ;  /* 0x000000000000791b */ /* 0x003fe20003800000 */
.L_x_1756:
[----:B------:R-:W-:Y:S02]  /*368b0*/  IMAD.MOV.U32 R13, RZ, RZ, R4 ;  /* 0x000000ffff0d7224 */ /* 0x000fe400078e0004 */
[----:B------:R-:W-:-:S07]  /*368c0*/  IMAD.MOV.U32 R3, RZ, RZ, R14 ;  /* 0x000000ffff037224 */ /* 0x000fce00078e000e */
[----:B------:R-:W-:Y:S05]  /*368d0*/  WARPSYNC.COLLECTIVE R15, `(.L_x_1757) ;  /* 0x000000000f087348 */ /* 0x000fea0003c00000 */
[----:B------:R0:W1:Y:S02]  /*368e0*/  SHFL.IDX P6, R14, R13, R12, R11 ;  /* 0x0000000c0d0e7389 */ /* 0x00006400000c000b */
[----:B01----:R-:W-:Y:S01]  /*368f0*/  ENDCOLLECTIVE ;  /* 0x000000000000791b */ /* 0x003fe20003800000 */
.L_x_1757:
[----:B------:R-:W-:Y:S02]  /*36900*/  IMAD.MOV.U32 R13, RZ, RZ, R5 ;  /* 0x000000ffff0d7224 */ /* 0x000fe400078e0005 */
[----:B------:R-:W-:-:S07]  /*36910*/  IMAD.MOV.U32 R4, RZ, RZ, R14 ;  /* 0x000000ffff047224 */ /* 0x000fce00078e000e */
[----:B------:R-:W-:Y:S05]  /*36920*/  WARPSYNC.COLLECTIVE R15, `(.L_x_1758) ;  /* 0x000000000f087348 */ /* 0x000fea0003c00000 */
[----:B------:R0:W1:Y:S02]  /*36930*/  SHFL.IDX P6, R14, R13, R12, R11 ;  /* 0x0000000c0d0e7389 */ /* 0x00006400000c000b */
[----:B01----:R-:W-:Y:S01]  /*36940*/  ENDCOLLECTIVE ;  /* 0x000000000000791b */ /* 0x003fe20003800000 */
.L_x_1758:
[----:B------:R-:W-:Y:S05]  /*36950*/  BRA `(.L_x_1759) ;  /* 0xfffffda800907947 */ /* 0x000fea000383ffff */
.L_x_1461:
[----:B--2---:R2:W0:Y:S02]  /*36960*/  SYNCS.PHASECHK.TRANS64.TRYWAIT P0, [R16+URZ+0x29800], R5 ;  /* 0x02980005100075a7 */ /* 0x004424000800017f */
[----:B0-----:R-:W-:Y:S05]  /*36970*/  @!P0 NANOSLEEP.SYNCS 0x989680 ;  /* 0x009896800000895d */ /* 0x001fea0003900000 */
[----:B------:R-:W0:Y:S02]  /*36980*/  @!P0 SYNCS.PHASECHK.TRANS64 P0, [R16+URZ+0x29800], R5 ;  /* 0x02980005100085a7 */ /* 0x000e24000800007f */
[----:B0-----:R-:W-:Y:S05]  /*36990*/  @!P0 BRA `(.L_x_1461) ;  /* 0xfffffffc00f08947 */ /* 0x001fea000383ffff */
[----:B------:R-:W-:Y:S05]  /*369a0*/  BRA `(.L_x_1760) ;  /* 0xfffffdac00dc7947 */ /* 0x000fea000383ffff */
.L_x_1473:
[----:B------:R-:W-:Y:S01]  /*369b0*/  BSSY B1, `(.L_x_1761) ;  /* 0x0000007000017945 */ /* 0x000fe20003800000 */
[----:B------:R-:W-:Y:S02]  /*369c0*/  IMAD.MOV.U32 R12, RZ, RZ, RZ ;  /* 0x000000ffff0c7224 */ /* 0x000fe400078e00ff */
[----:B------:R-:W-:Y:S02]  /*369d0*/  IMAD.MOV.U32 R11, RZ, RZ, 0x1e1f ;  /* 0x00001e1fff0b7424 */ /* 0x000fe400078e00ff */
[----:B------:R-:W-:-:S07]  /*369e0*/  IMAD.MOV.U32 R15, RZ, RZ, -0x1 ;  /* 0xffffffffff0f7424 */ /* 0x000fce00078e00ff */
[----:B----4-:R-:W-:Y:S05]  /*369f0*/  WARPSYNC.COLLECTIVE R15, `(.L_x_1762) ;  /* 0x000000000f087348 */ /* 0x010fea0003c00000 */
[----:B------:R0:W1:Y:S02]  /*36a00*/  SHFL.IDX P6, R14, R13, R12, R11 ;  /* 0x0000000c0d0e7389 */ /* 0x00006400000c000b */
[----:B01--4-:R-:W-:Y:S01]  /*36a10*/  ENDCOLLECTIVE ;  /* 0x000000000000791b */ /* 0x013fe20003800000 */
.L_x_1762:
[----:B------:R-:W-:Y:S05]  /*36a20*/  BSYNC B1 ;  /* 0x0000000000017941 */ /* 0x000fea0003800000 */
.L_x_1761:
        /* <DEDUP_REMOVED lines=8> */
.L_x_1763:
[----:B------:R-:W-:Y:S02]  /*36ab0*/  IMAD.MOV.U32 R13, RZ, RZ, R20 ;  /* 0x000000ffff0d7224 */ /* 0x000fe400078e0014 */
[----:B------:R-:W-:-:S07]  /*36ac0*/  IMAD.MOV.U32 R3, RZ, RZ, R14 ;  /* 0x000000ffff037224 */ /* 0x000fce00078e000e */
[----:B------:R-:W-:Y:S05]  /*36ad0*/  WARPSYNC.COLLECTIVE R15, `(.L_x_1764) ;  /* 0x000000000f087348 */ /* 0x000fea0003c00000 */
[----:B------:R0:W1:Y:S02]  /*36ae0*/  SHFL.IDX P6, R14, R13, R12, R11 ;  /* 0x0000000c0d0e7389 */ /* 0x00006400000c000b */
[----:B01----:R-:W-:Y:S01]  /*36af0*/  ENDCOLLECTIVE ;  /* 0x000000000000791b */ /* 0x003fe20003800000 */
.L_x_1764:
[----:B------:R-:W-:Y:S02]  /*36b00*/  IMAD.MOV.U32 R13, RZ, RZ, R21 ;  /* 0x000000ffff0d7224 */ /* 0x000fe400078e0015 */
[----:B------:R-:W-:-:S07]  /*36b10*/  IMAD.MOV.U32 R20, RZ, RZ, R14 ;  /* 0x000000ffff147224 */ /* 0x000fce00078e000e */
[----:B------:R-:W-:Y:S05]  /*36b20*/  WARPSYNC.COLLECTIVE R15, `(.L_x_1765) ;  /* 0x000000000f087348 */ /* 0x000fea0003c00000 */
[----:B------:R0:W1:Y:S02]  /*36b30*/  SHFL.IDX P6, R14, R13, R12, R11 ;  /* 0x0000000c0d0e7389 */ /* 0x00006400000c000b */
[----:B01----:R-:W-:Y:S01]  /*36b40*/  ENDCOLLECTIVE ;  /* 0x000000000000791b */ /* 0x003fe20003800000 */
.L_x_1765:
[----:B------:R-:W-:Y:S01]  /*36b50*/  IMAD.MOV.U32 R21, RZ, RZ, R14 ;  /* 0x000000ffff157224 */ /* 0x000fe200078e000e */
[----:B------:R-:W-:Y:S06]  /*36b60*/  BRA `(.L_x_1766) ;  /* 0xfffffddc00987947 */ /* 0x000fec000383ffff */
.L_x_1477:
[----:B--2---:R2:W0:Y:S02]  /*36b70*/  SYNCS.PHASECHK.TRANS64.TRYWAIT P0, [R16+URZ+0x29800], R21 ;  /* 0x02980015100075a7 */ /* 0x004424000800017f */
[----:B0-----:R-:W-:Y:S05]  /*36b80*/  @!P0 NANOSLEEP.SYNCS 0x989680 ;  /* 0x009896800000895d */ /* 0x001fea0003900000 */
[----:B------:R-:W0:Y:S02]  /*36b90*/  @!P0 SYNCS.PHASECHK.TRANS64 P0, [R16+URZ+0x29800], R21 ;  /* 0x02980015100085a7 */ /* 0x000e24000800007f */
[----:B0-----:R-:W-:Y:S05]  /*36ba0*/  @!P0 BRA `(.L_x_1477) ;  /* 0xfffffffc00f08947 */ /* 0x001fea000383ffff */
[----:B------:R-:W-:Y:S05]  /*36bb0*/  BRA `(.L_x_1767) ;  /* 0xfffffde000947947 */ /* 0x000fea000383ffff */
.L_x_1485:
[----:B-1----:R1:W2:Y:S02]  /*36bc0*/  SYNCS.PHASECHK.TRANS64.TRYWAIT P1, [R7+URZ+0x29830], R0 ;  /* 0x02983000070075a7 */ /* 0x0022a4000802017f */
[----:B--2---:R-:W-:Y:S05]  /*36bd0*/  @!P1 NANOSLEEP.SYNCS 0x989680 ;  /* 0x009896800000995d */ /* 0x004fea0003900000 */
[----:B------:R-:W2:Y:S02]  /*36be0*/  @!P1 SYNCS.PHASECHK.TRANS64 P1, [R7+URZ+0x29830], R0 ;  /* 0x02983000070095a7 */ /* 0x000ea4000802007f */
[----:B--2---:R-:W-:Y:S05]  /*36bf0*/  @!P1 BRA `(.L_x_1485) ;  /* 0xfffffffc00f09947 */ /* 0x004fea000383ffff */
[----:B------:R-:W-:Y:S05]  /*36c00*/  BRA `(.L_x_1484) ;  /* 0xfffffe1000d47947 */ /* 0x000fea000383ffff */
.L_x_1503:
[----:B-1----:R1:W2:Y:S02]  /*36c10*/  SYNCS.PHASECHK.TRANS64.TRYWAIT P2, [R12+URZ+0x29830], R7 ;  /* 0x029830070c0075a7 */ /* 0x0022a4000804017f */
[----:B--2---:R-:W-:Y:S05]  /*36c20*/  @!P2 NANOSLEEP.SYNCS 0x989680 ;  /* 0x009896800000a95d */ /* 0x004fea0003900000 */
[----:B------:R-:W2:Y:S02]  /*36c30*/  @!P2 SYNCS.PHASECHK.TRANS64 P2, [R12+URZ+0x29830], R7 ;  /* 0x029830070c00a5a7 */ /* 0x000ea4000804007f */
[----:B--2---:R-:W-:Y:S05]  /*36c40*/  @!P2 BRA `(.L_x_1503) ;  /* 0xfffffffc00f0a947 */ /* 0x004fea000383ffff */
[----:B------:R-:W-:Y:S05]  /*36c50*/  BRA `(.L_x_1502) ;  /* 0xfffffe5c00447947 */ /* 0x000fea000383ffff */
.L_x_1507:
[----:B-1----:R1:W2:Y:S02]  /*36c60*/  SYNCS.PHASECHK.TRANS64.TRYWAIT P1, [R12+URZ+0x29850], R7 ;  /* 0x029850070c0075a7 */ /* 0x0022a4000802017f */
[----:B--2---:R-:W-:Y:S05]  /*36c70*/  @!P1 NANOSLEEP.SYNCS 0x989680 ;  /* 0x009896800000995d */ /* 0x004fea0003900000 */
[----:B------:R-:W2:Y:S02]  /*36c80*/  @!P1 SYNCS.PHASECHK.TRANS64 P1, [R12+URZ+0x29850], R7 ;  /* 0x029850070c0095a7 */ /* 0x000ea4000802007f */
[----:B--2---:R-:W-:Y:S05]  /*36c90*/  @!P1 BRA `(.L_x_1507) ;  /* 0xfffffffc00f09947 */ /* 0x004fea000383ffff */
[----:B------:R-:W-:Y:S05]  /*36ca0*/  BRA `(.L_x_1504) ;  /* 0xfffffe6c00787947 */ /* 0x000fea000383ffff */
.L_x_1527:
[----:B-1----:R1:W2:Y:S02]  /*36cb0*/  SYNCS.PHASECHK.TRANS64.TRYWAIT P2, [R3+URZ+0x29830], R0 ;  /* 0x02983000030075a7 */ /* 0x0022a4000804017f */
[----:B--2---:R-:W-:Y:S05]  /*36cc0*/  @!P2 NANOSLEEP.SYNCS 0x989680 ;  /* 0x009896800000a95d */ /* 0x004fea0003900000 */
[----:B------:R-:W2:Y:S02]  /*36cd0*/  @!P2 SYNCS.PHASECHK.TRANS64 P2, [R3+URZ+0x29830], R0 ;  /* 0x029830000300a5a7 */ /* 0x000ea4000804007f */
[----:B--2---:R-:W-:Y:S05]  /*36ce0*/  @!P2 BRA `(.L_x_1527) ;  /* 0xfffffffc00f0a947 */ /* 0x004fea000383ffff */
[----:B------:R-:W-:Y:S05]  /*36cf0*/  BRA `(.L_x_1526) ;  /* 0xfffffeac007c7947 */ /* 0x000fea000383ffff */
.L_x_1531:
[----:B-1----:R1:W2:Y:S02]  /*36d00*/  SYNCS.PHASECHK.TRANS64.TRYWAIT P1, [R3+URZ+0x29850], R0 ;  /* 0x02985000030075a7 */ /* 0x0022a4000802017f */
[----:B--2---:R-:W-:Y:S05]  /*36d10*/  @!P1 NANOSLEEP.SYNCS 0x989680 ;  /* 0x009896800000995d */ /* 0x004fea0003900000 */
[----:B------:R-:W2:Y:S02]  /*36d20*/  @!P1 SYNCS.PHASECHK.TRANS64 P1, [R3+URZ+0x29850], R0 ;  /* 0x02985000030095a7 */ /* 0x000ea4000802007f */
[----:B--2---:R-:W-:Y:S05]  /*36d30*/  @!P1 BRA `(.L_x_1531) ;  /* 0xfffffffc00f09947 */ /* 0x004fea000383ffff */
[----:B------:R-:W-:Y:S05]  /*36d40*/  BRA `(.L_x_1528) ;  /* 0xfffffebc00bc7947 */ /* 0x000fea000383ffff */
.L_x_1539:
[----:B-1----:R1:W2:Y:S02]  /*36d50*/  SYNCS.PHASECHK.TRANS64.TRYWAIT P2, [R3+URZ+0x29830], R0 ;  /* 0x02983000030075a7 */ /* 0x0022a4000804017f */
[----:B--2---:R-:W-:Y:S05]  /*36d60*/  @!P2 NANOSLEEP.SYNCS 0x989680 ;  /* 0x009896800000a95d */ /* 0x004fea0003900000 */
[----:B------:R-:W2:Y:S02]  /*36d70*/  @!P2 SYNCS.PHASECHK.TRANS64 P2, [R3+URZ+0x29830], R0 ;  /* 0x029830000300a5a7 */ /* 0x000ea4000804007f */
[----:B--2---:R-:W-:Y:S05]  /*36d80*/  @!P2 BRA `(.L_x_1539) ;  /* 0xfffffffc00f0a947 */ /* 0x004fea000383ffff */
[----:B------:R-:W-:Y:S05]  /*36d90*/  BRA `(.L_x_1538) ;  /* 0xfffffedc00f07947 */ /* 0x000fea000383ffff */
.L_x_1543:
[----:B-1----:R1:W2:Y:S02]  /*36da0*/  SYNCS.PHASECHK.TRANS64.TRYWAIT P1, [R3+URZ+0x29850], R0 ;  /* 0x02985000030075a7 */ /* 0x0022a4000802017f */
[----:B--2---:R-:W-:Y:S05]  /*36db0*/  @!P1 NANOSLEEP.SYNCS 0x989680 ;  /* 0x009896800000995d */ /* 0x004fea0003900000 */
[----:B------:R-:W2:Y:S02]  /*36dc0*/  @!P1 SYNCS.PHASECHK.TRANS64 P1, [R3+URZ+0x29850], R0 ;  /* 0x02985000030095a7 */ /* 0x000ea4000802007f */
[----:B--2---:R-:W-:Y:S05]  /*36dd0*/  @!P1 BRA `(.L_x_1543) ;  /* 0xfffffffc00f09947 */ /* 0x004fea000383ffff */
[----:B------:R-:W-:Y:S05]  /*36de0*/  BRA `(.L_x_1540) ;  /* 0xfffffef000307947 */ /* 0x000fea000383ffff */
.L_x_1557:
[----:B-1----:R1:W2:Y:S02]  /*36df0*/  SYNCS.PHASECHK.TRANS64.TRYWAIT P0, [R15+URZ+0x29850], R4 ;  /* 0x029850040f0075a7 */ /* 0x0022a4000800017f */
[----:B--2---:R-:W-:Y:S05]  /*36e00*/  @!P0 NANOSLEEP.SYNCS 0x989680 ;  /* 0x009896800000895d */ /* 0x004fea0003900000 */
[----:B------:R-:W2:Y:S02]  /*36e10*/  @!P0 SYNCS.PHASECHK.TRANS64 P0, [R15+URZ+0x29850], R4 ;  /* 0x029850040f0085a7 */ /* 0x000ea4000800007f */
[----:B--2---:R-:W-:Y:S05]  /*36e20*/  @!P0 BRA `(.L_x_1557) ;  /* 0xfffffffc00f08947 */ /* 0x004fea000383ffff */
[----:B------:R-:W-:Y:S05]  /*36e30*/  BRA `(.L_x_1556) ;  /* 0xffffff2c00607947 */ /* 0x000fea000383ffff */
.L_x_1561:
[----:B------:R-:W-:Y:S01]  /*36e40*/  SEL R104, R44, R69, P0 ;  /* 0x000000452c687207 */ /* 0x000fe20000000000 */
[----:B------:R-:W-:Y:S01]  /*36e50*/  IMAD.MOV.U32 R11, RZ, RZ, 0x1c1f ;  /* 0x00001c1fff0b7424 */ /* 0x000fe200078e00ff */
[----:B------:R-:W-:Y:S01]  /*36e60*/  SEL R46, R69, R44, P0 ;  /* 0x0000002c452e7207 */ /* 0x000fe20000000000 */
[----:B------:R-:W-:Y:S01]  /*36e70*/  IMAD.MOV.U32 R15, RZ, RZ, -0x1 ;  /* 0xffffffffff0f7424 */ /* 0x000fe200078e00ff */
[----:B------:R-:W-:Y:S02]  /*36e80*/  SEL R100, R56, R57, P0 ;  /* 0x0000003938647207 */ /* 0x000fe40000000000 */
[----:B------:R-:W-:Y:S02]  /*36e90*/  SEL R38, R57, R56, P0 ;  /* 0x0000003839267207 */ /* 0x000fe40000000000 */
[----:B------:R-:W-:Y:S02]  /*36ea0*/  SEL R106, R72, R73, P0 ;  /* 0x00000049486a7207 */ /* 0x000fe40000000000 */
[----:B------:R-:W-:-:S02]  /*36eb0*/  SEL R44, R73, R72, P0 ;  /* 0x00000048492c7207 */ /* 0x000fc40000000000 */
[----:B------:R-:W-:Y:S02]  /*36ec0*/  SEL R72, R12, R55, P0 ;  /* 0x000000370c487207 */ /* 0x000fe40000000000 */
[----:B------:R-:W-:Y:S01]  /*36ed0*/  SEL R56, R55, R12, P0 ;  /* 0x0000000c37387207 */ /* 0x000fe20000000000 */
[----:B-----5:R-:W-:Y:S01]  /*36ee0*/  IMAD.MOV.U32 R12, RZ, RZ, R7 ;  /* 0x000000ffff0c7224 */ /* 0x020fe200078e0007 */
[----:B------:R-:W-:Y:S02]  /*36ef0*/  LOP3.LUT R5, R7, 0x2, RZ, 0x3c, !PT ;  /* 0x0000000207057812 */ /* 0x000fe400078e3cff */
[----:B------:R-:W-:-:S07]  /*36f00*/  SEL R138, R105, R90, P0 ;  /* 0x0000005a698a7207 */ /* 0x000fce0000000000 */
[----:B-12---:R-:W-:Y:S05]  /*36f10*/  WARPSYNC.COLLECTIVE R15, `(.L_x_1768) ;  /* 0x000000000f087348 */ /* 0x006fea0003c00000 */
[----:B------:R0:W3:Y:S02]  /*36f20*/  SHFL.IDX P6, R14, R13, R12, R11 ;  /* 0x0000000c0d0e7389 */ /* 0x0000e400000c000b */
[----:B0123--:R-:W-:Y:S01]  /*36f30*/  ENDCOLLECTIVE ;  /* 0x000000000000791b */ /* 0x00ffe20003800000 */
.L_x_1768:
        /* <DEDUP_REMOVED lines=18> */
.L_x_1769:
        /* <DEDUP_REMOVED lines=8> */
[----:B------:R-:W-:Y:S01]  /*370e0*/  SEL R128, R41, R108, P0 ;  /* 0x0000006c29807207 */ /* 0x000fe20000000000 */
[----:B------:R-:W-:Y:S01]  /*370f0*/  IMAD.MOV.U32 R12, RZ, RZ, R5 ;  /* 0x000000ffff0c7224 */ /* 0x000fe200078e0005 */
        /* <DEDUP_REMOVED lines=9> */
.L_x_1770:
        /* <DEDUP_REMOVED lines=18> */
.L_x_1771:
        /* <DEDUP_REMOVED lines=19> */
.L_x_1772:
[----:B------:R-:W-:Y:S01]  /*373e0*/  SEL R21, R2, R21, P0 ;  /* 0x0000001502157207 */ /* 0x000fe20000000000 */
[----:B------:R-:W-:Y:S02]  /*373f0*/  IMAD.MOV.U32 R13, RZ, RZ, R136 ;  /* 0x000000ffff0d7224 */ /* 0x000fe400078e0088 */
[----:B------:R-:W-:-:S07]  /*37400*/  IMAD.MOV.U32 R25, RZ, RZ, R14 ;  /* 0x000000ffff197224 */ /* 0x000fce00078e000e */
[----:B------:R-:W-:Y:S05]  /*37410*/  WARPSYNC.COLLECTIVE R15, `(.L_x_1773) ;  /* 0x000000000f087348 */ /* 0x000fea0003c00000 */
[----:B------:R0:W1:Y:S02]  /*37420*/  SHFL.IDX P6, R14, R13, R12, R11 ;  /* 0x0000000c0d0e7389 */ /* 0x00006400000c000b */
[----:B01----:R-:W-:Y:S01]  /*37430*/  ENDCOLLECTIVE ;  /* 0x000000000000791b */ /* 0x003fe20003800000 */
.L_x_1773:
[----:B------:R-:W-:Y:S02]  /*37440*/  IMAD.MOV.U32 R13, RZ, RZ, R90 ;  /* 0x000000ffff0d7224 */ /* 0x000fe400078e005a */
[----:B------:R-:W-:Y:S02]  /*37450*/  IMAD.MOV.U32 R12, RZ, RZ, R5 ;  /* 0x000000ffff0c7224 */ /* 0x000fe400078e0005 */
[----:B------:R-:W-:-:S07]  /*37460*/  IMAD.MOV.U32 R27, RZ, RZ, R14 ;  /* 0x000000ffff1b7224 */ /* 0x000fce00078e000e */
[----:B------:R-:W-:Y:S05]  /*37470*/  WARPSYNC.COLLECTIVE R15, `(.L_x_1774) ;  /* 0x000000000f087348 */ /* 0x000fea0003c00000 */
[----:B------:R0:W1:Y:S02]  /*37480*/  SHFL.IDX P6, R14, R13, R12, R11 ;  /* 0x0000000c0d0e7389 */ /* 0x00006400000c000b */
[----:B01----:R-:W-:Y:S01]  /*37490*/  ENDCOLLECTIVE ;  /* 0x000000000000791b */ /* 0x003fe20003800000 */
.L_x_1774:
[----:B------:R-:W-:Y:S02]  /*374a0*/  IMAD.MOV.U32 R13, RZ, RZ, R80 ;  /* 0x000000ffff0d7224 */ /* 0x000fe400078e0050 */
[----:B------:R-:W-:-:S07]  /*374b0*/  IMAD.MOV.U32 R90, RZ, RZ, R14 ;  /* 0x000000ffff5a7224 */ /* 0x000fce00078e000e */
[----:B------:R-:W-:Y:S05]  /*374c0*/  WARPSYNC.COLLECTIVE R15, `(.L_x_1775) ;  /* 0x000000000f087348 */ /* 0x000fea0003c00000 */
[----:B------:R0:W1:Y:S02]  /*374d0*/  SHFL.IDX P6, R14, R13, R12, R11 ;  /* 0x0000000c0d0e7389 */ /* 0x00006400000c000b */
[----:B01----:R-:W-:Y:S01]  /*374e0*/  ENDCOLLECTIVE ;  /* 0x000000000000791b */ /* 0x003fe20003800000 */
.L_x_1775:
[----:B------:R-:W-:Y:S02]  /*374f0*/  SEL R121, R25, R90, P0 ;  /* 0x0000005a19797207 */ /* 0x000fe40000000000 */
[----:B------:R-:W-:Y:S01]  /*37500*/  SEL R91, R90, R25, P0 ;  /* 0x000000195a5b7207 */ /* 0x000fe20000000000 */
[----:B------:R-:W-:Y:S02]  /*37510*/  IMAD.MOV.U32 R13, RZ, RZ, R134 ;  /* 0x000000ffff0d7224 */ /* 0x000fe400078e0086 */
[----:B------:R-:W-:Y:S02]  /*37520*/  IMAD.MOV.U32 R12, RZ, RZ, R7 ;  /* 0x000000ffff0c7224 */ /* 0x000fe400078e0007 */
[----:B------:R-:W-:-:S07]  /*37530*/  IMAD.MOV.U32 R80, RZ, RZ, R14 ;  /* 0x000000ffff507224 */ /* 0x000fce00078e000e */
[----:B------:R-:W-:Y:S05]  /*37540*/  WARPSYNC.COLLECTIVE R15, `(.L_x_1776) ;  /* 0x000000000f087348 */ /* 0x000fea0003c00000 */
[----:B------:R0:W1:Y:S02]  /*37550*/  SHFL.IDX P6, R14, R13, R12, R11 ;  /* 0x0000000c0d0e7389 */ /* 0x00006400000c000b */
[----:B01----:R-:W-:Y:S01]  /*37560*/  ENDCOLLECTIVE ;  /* 0x000000000000791b */ /* 0x003fe20003800000 */
.L_x_1776:
[----:B------:R-:W-:Y:S01]  /*37570*/  IMAD.MOV.U32 R13, RZ, RZ, R120 ;  /* 0x000000ffff0d7224 */ /* 0x000fe200078e0078 */
[----:B------:R-:W-:Y:S02]  /*37580*/  SEL R120, R27, R80, P0 ;  /* 0x000000501b787207 */ /* 0x000fe40000000000 */
[----:B------:R-:W-:Y:S01]  /*37590*/  SEL R80, R80, R27, P0 ;  /* 0x0000001b50507207 */ /* 0x000fe20000000000 */
[----:B------:R-:W-:-:S07]  /*375a0*/  IMAD.MOV.U32 R37, RZ, RZ, R14 ;  /* 0x000000ffff257224 */ /* 0x000fce00078e000e */
[----:B------:R-:W-:Y:S05]  /*375b0*/  WARPSYNC.COLLECTIVE R15, `(.L_x_1777) ;  /* 0x000000000f087348 */ /* 0x000fea0003c00000 */
[----:B------:R0:W1:Y:S02]  /*375c0*/  SHFL.IDX P6, R14, R13, R12, R11 ;  /* 0x0000000c0d0e7389 */ /* 0x00006400000c000b */
[----:B01----:R-:W-:Y:S01]  /*375d0*/  ENDCOLLECTIVE ;  /* 0x000000000000791b */ /* 0x003fe20003800000 */
.L_x_1777:
[----:B------:R-:W-:Y:S02]  /*375e0*/  IMAD.MOV.U32 R13, RZ, RZ, R92 ;  /* 0x000000ffff0d7224 */ /* 0x000fe400078e005c */
[----:B------:R-:W-:Y:S02]  /*375f0*/  IMAD.MOV.U32 R12, RZ, RZ, R5 ;  /* 0x000000ffff0c7224 */ /* 0x000fe400078e0005 */
[----:B------:R-:W-:-:S07]  /*37600*/  IMAD.MOV.U32 R29, RZ, RZ, R14 ;  /* 0x000000ffff1d7224 */ /* 0x000fce00078e000e */
[----:B------:R-:W-:Y:S05]  /*37610*/  WARPSYNC.COLLECTIVE R15, `(.L_x_1778) ;  /* 0x000000000f087348 */ /* 0x000fea0003c00000 */
[----:B------:R0:W1:Y:S02]  /*37620*/  SHFL.IDX P6, R14, R13, R12, R11 ;  /* 0x0000000c0d0e7389 */ /* 0x00006400000c000b */
[----:B01----:R-:W-:Y:S01]  /*37630*/  ENDCOLLECTIVE ;  /* 0x000000000000791b */ /* 0x003fe20003800000 */
.L_x_1778:
[----:B------:R-:W-:Y:S02]  /*37640*/  IMAD.MOV.U32 R13, RZ, RZ, R94 ;  /* 0x000000ffff0d7224 */ /* 0x000fe400078e005e */
[----:B------:R-:W-:-:S07]  /*37650*/  IMAD.MOV.U32 R92, RZ, RZ, R14 ;  /* 0x000000ffff5c7224 */ /* 0x000fce00078e000e */
[----:B------:R-:W-:Y:S05]  /*37660*/  WARPSYNC.COLLECTIVE R15, `(.L_x_1779) ;  /* 0x000000000f087348 */ /* 0x000fea0003c00000 */
[----:B------:R0:W1:Y:S02]  /*37670*/  SHFL.IDX P6, R14, R13, R12, R11 ;  /* 0x0000000c0d0e7389 */ /* 0x00006400000c000b */
[----:B01----:R-:W-:Y:S01]  /*37680*/  ENDCOLLECTIVE ;  /* 0x000000000000791b */ /* 0x003fe20003800000 */
.L_x_1779:
[----:B------:R-:W-:Y:S02]  /*37690*/  SEL R93, R37, R92, P0 ;  /* 0x0000005c255d7207 */ /* 0x000fe40000000000 */
[----:B------:R-:W-:Y:S01]  /*376a0*/  SEL R37, R92, R37, P0 ;  /* 0x000000255c257207 */ /* 0x000fe20000000000 */
[----:B------:R-:W-:Y:S01]  /*376b0*/  IMAD.MOV.U32 R13, RZ, RZ, R118 ;  /* 0x000000ffff0d7224 */ /* 0x000fe200078e0076 */
[----:B------:R-:W-:Y:S01]  /*376c0*/  SEL R118, R86, R9, P0 ;  /* 0x0000000956767207 */ /* 0x000fe20000000000 */
[----:B------:R-:W-:Y:S01]  /*376d0*/  IMAD.MOV.U32 R12, RZ, RZ, R7 ;  /* 0x000000ffff0c7224 */ /* 0x000fe200078e0007 */
[----:B------:R-:W-:Y:S01]  /*376e0*/  SEL R86, R9, R86, P0 ;  /* 0x0000005609567207 */ /* 0x000fe20000000000 */
[----:B------:R-:W-:-:S07]  /*376f0*/  IMAD.MOV.U32 R94, RZ, RZ, R14 ;  /* 0x000000ffff5e7224 */ /* 0x000fce00078e000e */
[----:B------:R-:W-:Y:S05]  /*37700*/  WARPSYNC.COLLECTIVE R15, `(.L_x_1780) ;  /* 0x000000000f087348 */ /* 0x000fea0003c00000 */
[----:B------:R0:W1:Y:S02]  /*37710*/  SHFL.IDX P6, R14, R13, R12, R11 ;  /* 0x0000000c0d0e7389 */ /* 0x00006400000c000b */
[----:B01----:R-:W-:Y:S01]  /*37720*/  ENDCOLLECTIVE ;  /* 0x000000000000791b */ /* 0x003fe20003800000 */
.L_x_1780:
[----:B------:R-:W-:Y:S01]  /*37730*/  SEL R0, R29, R94, P0 ;  /* 0x0000005e1d007207 */ /* 0x000fe20000000000 */
[----:B------:R-:W-:Y:S02]  /*37740*/  IMAD.MOV.U32 R13, RZ, RZ, R98 ;  /* 0x000000ffff0d7224 */ /* 0x000fe400078e0062 */
[----:B------:R-:W-:-:S07]  /*37750*/  IMAD.MOV.U32 R41, RZ, RZ, R14 ;  /* 0x000000ffff297224 */ /* 0x000fce00078e000e */
[----:B------:R-:W-:Y:S05]  /*37760*/  WARPSYNC.COLLECTIVE R15, `(.L_x_1781) ;  /* 0x000000000f087348 */ /* 0x000fea0003c00000 */
[----:B------:R0:W1:Y:S02]  /*37770*/  SHFL.IDX P6, R14, R13, R12, R11 ;  /* 0x0000000c0d0e7389 */ /* 0x00006400000c000b */
[----:B01----:R-:W-:Y:S01]  /*37780*/  ENDCOLLECTIVE ;  /* 0x000000000000791b */ /* 0x003fe20003800000 */
.L_x_1781:
[----:B------:R-:W-:Y:S02]  /*37790*/  IMAD.MOV.U32 R13, RZ, RZ, R96 ;  /* 0x000000ffff0d7224 */ /* 0x000fe400078e0060 */
[----:B------:R-:W-:Y:S02]  /*377a0*/  IMAD.MOV.U32 R12, RZ, RZ, R5 ;  /* 0x000000ffff0c7224 */ /* 0x000fe400078e0005 */
[----:B------:R-:W-:-:S07]  /*377b0*/  IMAD.MOV.U32 R31, RZ, RZ, R14 ;  /* 0x000000ffff1f7224 */ /* 0x000fce00078e000e */
[----:B------:R-:W-:Y:S05]  /*377c0*/  WARPSYNC.COLLECTIVE R15, `(.L_x_1782) ;  /* 0x000000000f087348 */ /* 0x000fea0003c00000 */
[----:B------:R0:W1:Y:S02]  /*377d0*/  SHFL.IDX P6, R14, R13, R12, R11 ;  /* 0x0000000c0d0e7389 */ /* 0x00006400000c000b */
[----:B01----:R-:W-:Y:S01]  /*377e0*/  ENDCOLLECTIVE ;  /* 0x000000000000791b */ /* 0x003fe20003800000 */
.L_x_1782:
[----:B------:R-:W-:Y:S01]  /*377f0*/  IMAD.MOV.U32 R13, RZ, RZ, R36 ;  /* 0x000000ffff0d7224 */ /* 0x000fe200078e0024 */
[----:B------:R-:W-:Y:S01]  /*37800*/  SEL R36, R94, R29, P0 ;  /* 0x0000001d5e247207 */ /* 0x000fe20000000000 */
[----:B------:R-:W-:-:S07]  /*37810*/  IMAD.MOV.U32 R96, RZ, RZ, R14 ;  /* 0x000000ffff607224 */ /* 0x000fce00078e000e */
[----:B------:R-:W-:Y:S05]  /*37820*/  WARPSYNC.COLLECTIVE R15, `(.L_x_1783) ;  /* 0x000000000f087348 */ /* 0x000fea0003c00000 */
[----:B------:R0:W1:Y:S02]  /*37830*/  SHFL.IDX P6, R14, R13, R12, R11 ;  /* 0x0000000c0d0e7389 */ /* 0x00006400000c000b */
[----:B01----:R-:W-:Y:S01]  /*37840*/  ENDCOLLECTIVE ;  /* 0x000000000000791b */ /* 0x003fe20003800000 */
.L_x_1783:
        /* <DEDUP_REMOVED lines=8> */
.L_x_1784:
[----:B------:R-:W-:Y:S02]  /*378d0*/  IMAD.MOV.U32 R13, RZ, RZ, R100 ;  /* 0x000000ffff0d7224 */ /* 0x000fe400078e0064 */
[----:B------:R-:W-:-:S07]  /*378e0*/  IMAD.MOV.U32 R45, RZ, RZ, R14 ;  /* 0x000000ffff2d7224 */ /* 0x000fce00078e000e */
[----:B------:R-:W-:Y:S05]  /*378f0*/  WARPSYNC.COLLECTIVE R15, `(.L_x_1785) ;  /* 0x000000000f087348 */ /* 0x000fea0003c00000 */
[----:B------:R0:W1:Y:S02]  /*37900*/  SHFL.IDX P6, R14, R13, R12, R11 ;  /* 0x0000000c0d0e7389 */ /* 0x00006400000c000b */
[----:B01----:R-:W-:Y:S01]  /*37910*/  ENDCOLLECTIVE ;  /* 0x000000000000791b */ /* 0x003fe20003800000 */
.L_x_1785:
[----:B------:R-:W-:Y:S02]  /*37920*/  IMAD.MOV.U32 R13, RZ, RZ, R82 ;  /* 0x000000ffff0d7224 */ /* 0x000fe400078e0052 */
[----:B------:R-:W-:Y:S02]  /*37930*/  IMAD.MOV.U32 R12, RZ, RZ, R5 ;  /* 0x000000ffff0c7224 */ /* 0x000fe400078e0005 */
[----:B------:R-:W-:-:S07]  /*37940*/  IMAD.MOV.U32 R33, RZ, RZ, R14 ;  /* 0x000000ffff217224 */ /* 0x000fce00078e000e */
[----:B------:R-:W-:Y:S05]  /*37950*/  WARPSYNC.COLLECTIVE R15, `(.L_x_1786) ;  /* 0x000000000f087348 */ /* 0x000fea0003c00000 */
[----:B------:R0:W1:Y:S02]  /*37960*/  SHFL.IDX P6, R14, R13, R12, R11 ;  /* 0x0000000c0d0e7389 */ /* 0x00006400000c000b */
[----:B01----:R-:W-:Y:S01]  /*37970*/  ENDCOLLECTIVE ;  /* 0x000000000000791b */ /* 0x003fe20003800000 */
.L_x_1786:
[----:B------:R-:W-:Y:S01]  /*37980*/  IMAD.MOV.U32 R13, RZ, RZ, R38 ;  /* 0x000000ffff0d7224 */ /* 0x000fe200078e0026 */
[----:B------:R-:W-:Y:S01]  /*37990*/  SEL R38, R31, R98, P0 ;  /* 0x000000621f267207 */ /* 0x000fe20000000000 */
[----:B------:R-:W-:-:S07]  /*379a0*/  IMAD.MOV.U32 R82, RZ, RZ, R14 ;  /* 0x000000ffff527224 */ /* 0x000fce00078e000e */
[----:B------:R-:W-:Y:S05]  /*379b0*/  WARPSYNC.COLLECTIVE R15, `(.L_x_1787) ;  /* 0x000000000f087348 */ /* 0x000fea0003c00000 */
[----:B------:R0:W1:Y:S02]  /*379c0*/  SHFL.IDX P6, R14, R13, R12, R11 ;  /* 0x0000000c0d0e7389 */ /* 0x00006400000c000b */
[----:B01----:R-:W-:Y:S01]  /*379d0*/  ENDCOLLECTIVE ;  /* 0x000000000000791b */ /* 0x003fe20003800000 */
.L_x_1787:
        /* <DEDUP_REMOVED lines=8> */
.L_x_1788:
[----:B------:R-:W-:Y:S02]  /*37a60*/  IMAD.MOV.U32 R13, RZ, RZ, R102 ;  /* 0x000000ffff0d7224 */ /* 0x000fe400078e0066 */
[----:B------:R-:W-:-:S07]  /*37a70*/  IMAD.MOV.U32 R49, RZ, RZ, R14 ;  /* 0x000000ffff317224 */ /* 0x000fce00078e000e */
[----:B------:R-:W-:Y:S05]  /*37a80*/  WARPSYNC.COLLECTIVE R15, `(.L_x_1789) ;  /* 0x000000000f087348 */ /* 0x000fea0003c00000 */
[----:B------:R0:W1:Y:S02]  /*37a90*/  SHFL.IDX P6, R14, R13, R12, R11 ;  /* 0x0000000c0d0e7389 */ /* 0x00006400000c000b */
[----:B01----:R-:W-:Y:S01]  /*37aa0*/  ENDCOLLECTIVE ;  /* 0x000000000000791b */ /* 0x003fe20003800000 */
.L_x_1789:
[----:B------:R-:W-:Y:S02]  /*37ab0*/  IMAD.MOV.U32 R13, RZ, RZ, R46 ;  /* 0x000000ffff0d7224 */ /* 0x000fe400078e002e */
[----:B------:R-:W-:Y:S02]  /*37ac0*/  IMAD.MOV.U32 R12, RZ, RZ, R5 ;  /* 0x000000ffff0c7224 */ /* 0x000fe400078e0005 */
[----:B------:R-:W-:-:S07]  /*37ad0*/  IMAD.MOV.U32 R35, RZ, RZ, R14 ;  /* 0x000000ffff237224 */ /* 0x000fce00078e000e */
[----:B------:R-:W-:Y:S05]  /*37ae0*/  WARPSYNC.COLLECTIVE R15, `(.L_x_1790) ;  /* 0x000000000f087348 */ /* 0x000fea0003c00000 */
[----:B------:R0:W1:Y:S02]  /*37af0*/  SHFL.IDX P6, R14, R13, R12, R11 ;  /* 0x0000000c0d0e7389 */ /* 0x00006400000c000b */
[----:B01----:R-:W-:Y:S01]  /*37b00*/  ENDCOLLECTIVE ;  /* 0x000000000000791b */ /* 0x003fe20003800000 */
.L_x_1790:
[----:B------:R-:W-:Y:S01]  /*37b10*/  IMAD.MOV.U32 R13, RZ, RZ, R40 ;  /* 0x000000ffff0d7224 */ /* 0x000fe200078e0028 */
[----:B------:R-:W-:Y:S01]  /*37b20*/  SEL R40, R98, R31, P0 ;  /* 0x0000001f62287207 */ /* 0x000fe20000000000 */
[----:B------:R-:W-:-:S07]  /*37b30*/  IMAD.MOV.U32 R102, RZ, RZ, R14 ;  /* 0x000000ffff667224 */ /* 0x000fce00078e000e */
[----:B------:R-:W-:Y:S05]  /*37b40*/  WARPSYNC.COLLECTIVE R15, `(.L_x_1791) ;  /* 0x000000000f087348 */ /* 0x000fea0003c00000 */
[----:B------:R0:W1:Y:S02]  /*37b50*/  SHFL.IDX P6, R14, R13, R12, R11 ;  /* 0x0000000c0d0e7389 */ /* 0x00006400000c000b */
[----:B01----:R-:W-:Y:S01]  /*37b60*/  ENDCOLLECTIVE ;  /* 0x000000000000791b */ /* 0x003fe20003800000 */
.L_x_1791:
        /* <DEDUP_REMOVED lines=8> */
.L_x_1792:
[----:B------:R-:W-:Y:S02]  /*37bf0*/  SEL R46, R35, R104, P0 ;  /* 0x00000068232e7207 */ /* 0x000fe40000000000 */
[----:B------:R-:W-:Y:S01]  /*37c00*/  SEL R2, R104, R35, P0 ;  /* 0x0000002368027207 */ /* 0x000fe20000000000 */
[----:B------:R-:W-:Y:S02]  /*37c10*/  IMAD.MOV.U32 R13, RZ, RZ, R106 ;  /* 0x000000ffff0d7224 */ /* 0x000fe400078e006a */
[----:B------:R-:W-:-:S07]  /*37c20*/  IMAD.MOV.U32 R53, RZ, RZ, R14 ;  /* 0x000000ffff357224 */ /* 0x000fce00078e000e */
[----:B------:R-:W-:Y:S05]  /*37c30*/  WARPSYNC.COLLECTIVE R15, `(.L_x_1793) ;  /* 0x000000000f087348 */ /* 0x000fea0003c00000 */
[----:B------:R0:W1:Y:S02]  /*37c40*/  SHFL.IDX P6, R14, R13, R12, R11 ;  /* 0x0000000c0d0e7389 */ /* 0x00006400000c000b */
[----:B01----:R-:W-:Y:S01]  /*37c50*/  ENDCOLLECTIVE ;  /* 0x000000000000791b */ /* 0x003fe20003800000 */
.L_x_1793:
[----:B------:R-:W-:Y:S02]  /*37c60*/  IMAD.MOV.U32 R13, RZ, RZ, R84 ;  /* 0x000000ffff0d7224 */ /* 0x000fe400078e0054 */
[----:B------:R-:W-:Y:S02]  /*37c70*/  IMAD.MOV.U32 R12, RZ, RZ, R5 ;  /* 0x000000ffff0c7224 */ /* 0x000fe400078e0005 */
[----:B------:R-:W-:-:S07]  /*37c80*/  IMAD.MOV.U32 R55, RZ, RZ, R14 ;  /* 0x000000ffff377224 */ /* 0x000fce00078e000e */
[----:B------:R-:W-:Y:S05]  /*37c90*/  WARPSYNC.COLLECTIVE R15, `(.L_x_1794) ;  /* 0x000000000f087348 */ /* 0x000fea0003c00000 */
[----:B------:R0:W1:Y:S02]  /*37ca0*/  SHFL.IDX P6, R14, R13, R12, R11 ;  /* 0x0000000c0d0e7389 */ /* 0x00006400000c000b */
[----:B01----:R-:W-:Y:S01]  /*37cb0*/  ENDCOLLECTIVE ;  /* 0x000000000000791b */ /* 0x003fe20003800000 */
.L_x_1794:
[----:B------:R-:W-:Y:S01]  /*37cc0*/  IMAD.MOV.U32 R13, RZ, RZ, R44 ;  /* 0x000000ffff0d7224 */ /* 0x000fe200078e002c */
[----:B------:R-:W-:Y:S01]  /*37cd0*/  SEL R44, R100, R33, P0 ;  /* 0x00000021642c7207 */ /* 0x000fe20000000000 */
[----:B------:R-:W-:-:S07]  /*37ce0*/  IMAD.MOV.U32 R84, RZ, RZ, R14 ;  /* 0x000000ffff547224 */ /* 0x000fce00078e000e */
[----:B------:R-:W-:Y:S05]  /*37cf0*/  WARPSYNC.COLLECTIVE R15, `(.L_x_1795) ;  /* 0x000000000f087348 */ /* 0x000fea0003c00000 */
[----:B------:R0:W1:Y:S02]  /*37d00*/  SHFL.IDX P6, R14, R13, R12, R11 ;  /* 0x0000000c0d0e7389 */ /* 0x00006400000c000b */
[----:B01----:R-:W-:Y:S01]  /*37d10*/  ENDCOLLECTIVE ;  /* 0x000000000000791b */ /* 0x003fe20003800000 */
.L_x_1795:
        /* <DEDUP_REMOVED lines=8> */
.L_x_1796:
[----:B------:R-:W-:Y:S02]  /*37da0*/  IMAD.MOV.U32 R13, RZ, RZ, R110 ;  /* 0x000000ffff0d7224 */ /* 0x000fe400078e006e */
[----:B------:R-:W-:-:S07]  /*37db0*/  IMAD.MOV.U32 R57, RZ, RZ, R14 ;  /* 0x000000ffff397224 */ /* 0x000fce00078e000e */
[----:B------:R-:W-:Y:S05]  /*37dc0*/  WARPSYNC.COLLECTIVE R15, `(.L_x_1797) ;  /* 0x000000000f087348 */ /* 0x000fea0003c00000 */
[----:B------:R0:W1:Y:S02]  /*37dd0*/  SHFL.IDX P6, R14, R13, R12, R11 ;  /* 0x0000000c0d0e7389 */ /* 0x00006400000c000b */
[----:B01----:R-:W-:Y:S01]  /*37de0*/  ENDCOLLECTIVE ;  /* 0x000000000000791b */ /* 0x003fe20003800000 */
.L_x_1797:
[----:B------:R-:W-:Y:S02]  /*37df0*/  IMAD.MOV.U32 R13, RZ, RZ, R108 ;  /* 0x000000ffff0d7224 */ /* 0x000fe400078e006c */
[----:B------:R-:W-:Y:S02]  /*37e00*/  IMAD.MOV.U32 R12, RZ, RZ, R5 ;  /* 0x000000ffff0c7224 */ /* 0x000fe400078e0005 */
[----:B------:R-:W-:-:S07]  /*37e10*/  IMAD.MOV.U32 R61, RZ, RZ, R14 ;  /* 0x000000ffff3d7224 */ /* 0x000fce00078e000e */
[----:B------:R-:W-:Y:S05]  /*37e20*/  WARPSYNC.COLLECTIVE R15, `(.L_x_1798) ;  /* 0x000000000f087348 */ /* 0x000fea0003c00000 */
[----:B------:R0:W1:Y:S02]  /*37e30*/  SHFL.IDX P6, R14, R13, R12, R11 ;  /* 0x0000000c0d0e7389 */ /* 0x00006400000c000b */
[----:B01----:R-:W-:Y:S01]  /*37e40*/  ENDCOLLECTIVE ;  /* 0x000000000000791b */ /* 0x003fe20003800000 */
.L_x_1798:
[----:B------:R-:W-:Y:S01]  /*37e50*/  IMAD.MOV.U32 R13, RZ, RZ, R50 ;  /* 0x000000ffff0d7224 */ /* 0x000fe200078e0032 */
[----:B------:R-:W-:Y:S02]  /*37e60*/  SEL R50, R55, R106, P0 ;  /* 0x0000006a37327207 */ /* 0x000fe40000000000 */
[----:B------:R-:W-:Y:S01]  /*37e70*/  SEL R106, R106, R55, P0 ;  /* 0x000000376a6a7207 */ /* 0x000fe20000000000 */
[----:B------:R-:W-:-:S07]  /*37e80*/  IMAD.MOV.U32 R108, RZ, RZ, R14 ;  /* 0x000000ffff6c7224 */ /* 0x000fce00078e000e */
[----:B------:R-:W-:Y:S05]  /*37e90*/  WARPSYNC.COLLECTIVE R15, `(.L_x_1799) ;  /* 0x000000000f087348 */ /* 0x000fea0003c00000 */
[----:B------:R0:W1:Y:S02]  /*37ea0*/  SHFL.IDX P6, R14, R13, R12, R11 ;  /* 0x0000000c0d0e7389 */ /* 0x00006400000c000b */
[----:B01----:R-:W-:Y:S01]  /*37eb0*/  ENDCOLLECTIVE ;  /* 0x000000000000791b */ /* 0x003fe20003800000 */
.L_x_1799:
        /* <DEDUP_REMOVED lines=8> */
.L_x_1800:
[----:B------:R-:W-:Y:S02]  /*37f40*/  SEL R82, R61, R110, P0 ;  /* 0x0000006e3d527207 */ /* 0x000fe40000000000 */
[----:B------:R-:W-:Y:S01]  /*37f50*/  SEL R104, R110, R61, P0 ;  /* 0x0000003d6e687207 */ /* 0x000fe20000000000 */
[----:B------:R-:W-:Y:S02]  /*37f60*/  IMAD.MOV.U32 R13, RZ, RZ, R114 ;  /* 0x000000ffff0d7224 */ /* 0x000fe400078e0072 */
[----:B------:R-:W-:-:S07]  /*37f70*/  IMAD.MOV.U32 R63, RZ, RZ, R14 ;  /* 0x000000ffff3f7224 */ /* 0x000fce00078e000e */
[----:B------:R-:W-:Y:S05]  /*37f80*/  WARPSYNC.COLLECTIVE R15, `(.L_x_1801) ;  /* 0x000000000f087348 */ /* 0x000fea0003c00000 */
[----:B------:R0:W1:Y:S02]  /*37f90*/  SHFL.IDX P6, R14, R13, R12, R11 ;  /* 0x0000000c0d0e7389 */ /* 0x00006400000c000b */
[----:B01----:R-:W-:Y:S01]  /*37fa0*/  ENDCOLLECTIVE ;  /* 0x000000000000791b */ /* 0x003fe20003800000 */
.L_x_1801:
[----:B------:R-:W-:Y:S02]  /*37fb0*/  IMAD.MOV.U32 R13, RZ, RZ, R112 ;  /* 0x000000ffff0d7224 */ /* 0x000fe400078e0070 */
[----:B------:R-:W-:Y:S02]  /*37fc0*/  IMAD.MOV.U32 R12, RZ, RZ, R5 ;  /* 0x000000ffff0c7224 */ /* 0x000fe400078e0005 */
[----:B------:R-:W-:-:S07]  /*37fd0*/  IMAD.MOV.U32 R65, RZ, RZ, R14 ;  /* 0x000000ffff417224 */ /* 0x000fce00078e000e */
[----:B------:R-:W-:Y:S05]  /*37fe0*/  WARPSYNC.COLLECTIVE R15, `(.L_x_1802) ;  /* 0x000000000f087348 */ /* 0x000fea0003c00000 */
[----:B------:R0:W1:Y:S02]  /*37ff0*/  SHFL.IDX P6, R14, R13, R12, R11 ;  /* 0x0000000c0d0e7389 */ /* 0x00006400000c000b */
[----:B01----:R-:W-:Y:S01]  /*38000*/  ENDCOLLECTIVE ;  /* 0x000000000000791b */ /* 0x003fe20003800000 */
.L_x_1802:
[----:B------:R-:W-:Y:S01]  /*38010*/  IMAD.MOV.U32 R13, RZ, RZ, R42 ;  /* 0x000000ffff0d7224 */ /* 0x000fe200078e002a */
[----:B------:R-:W-:Y:S01]  /*38020*/  SEL R42, R33, R100, P0 ;  /* 0x00000064212a7207 */ /* 0x000fe20000000000 */
[----:B------:R-:W-:-:S07]  /*38030*/  IMAD.MOV.U32 R112, RZ, RZ, R14 ;  /* 0x000000ffff707224 */ /* 0x000fce00078e000e */
[----:B------:R-:W-:Y:S05]  /*38040*/  WARPSYNC.COLLECTIVE R15, `(.L_x_1803) ;  /* 0x000000000f087348 */ /* 0x000fea0003c00000 */
[----:B------:R0:W1:Y:S02]  /*38050*/  SHFL.IDX P6, R14, R13, R12, R11 ;  /* 0x0000000c0d0e7389 */ /* 0x00006400000c000b */
[----:B01----:R-:W-:Y:S01]  /*38060*/  ENDCOLLECTIVE ;  /* 0x000000000000791b */ /* 0x003fe20003800000 */
.L_x_1803:
        /* <DEDUP_REMOVED lines=8> */
.L_x_1804:
[----:B------:R-:W-:Y:S02]  /*380f0*/  IMAD.MOV.U32 R13, RZ, RZ, R122 ;  /* 0x000000ffff0d7224 */ /* 0x000fe400078e007a */
[----:B------:R-:W-:-:S07]  /*38100*/  IMAD.MOV.U32 R67, RZ, RZ, R14 ;  /* 0x000000ffff437224 */ /* 0x000fce00078e000e */
[----:B------:R-:W-:Y:S05]  /*38110*/  WARPSYNC.COLLECTIVE R15, `(.L_x_1805) ;  /* 0x000000000f087348 */ /* 0x000fea0003c00000 */
[----:B------:R0:W1:Y:S02]  /*38120*/  SHFL.IDX P6, R14, R13, R12, R11 ;  /* 0x0000000c0d0e7389 */ /* 0x00006400000c000b */
[----:B01----:R-:W-:Y:S01]  /*38130*/  ENDCOLLECTIVE ;  /* 0x000000000000791b */ /* 0x003fe20003800000 */
.L_x_1805:
[----:B------:R-:W-:Y:S02]  /*38140*/  IMAD.MOV.U32 R13, RZ, RZ, R116 ;  /* 0x000000ffff0d7224 */ /* 0x000fe400078e0074 */
[----:B------:R-:W-:Y:S02]  /*38150*/  IMAD.MOV.U32 R12, RZ, RZ, R5 ;  /* 0x000000ffff0c7224 */ /* 0x000fe400078e0005 */
[----:B------:R-:W-:-:S07]  /*38160*/  IMAD.MOV.U32 R69, RZ, RZ, R14 ;  /* 0x000000ffff457224 */ /* 0x000fce00078e000e */
[----:B------:R-:W-:Y:S05]  /*38170*/  WARPSYNC.COLLECTIVE R15, `(.L_x_1806) ;  /* 0x000000000f087348 */ /* 0x000fea0003c00000 */
[----:B------:R0:W1:Y:S02]  /*38180*/  SHFL.IDX P6, R14, R13, R12, R11 ;  /* 0x0000000c0d0e7389 */ /* 0x00006400000c000b */
[----:B01----:R-:W-:Y:S01]  /*38190*/  ENDCOLLECTIVE ;  /* 0x000000000000791b */ /* 0x003fe20003800000 */
.L_x_1806:
[----:B------:R-:W-:Y:S02]  /*381a0*/  IMAD.MOV.U32 R13, RZ, RZ, R70 ;  /* 0x000000ffff0d7224 */ /* 0x000fe400078e0046 */
[----:B------:R-:W-:-:S07]  /*381b0*/  IMAD.MOV.U32 R116, RZ, RZ, R14 ;  /* 0x000000ffff747224 */ /* 0x000fce00078e000e */
[----:B------:R-:W-:Y:S05]  /*381c0*/  WARPSYNC.COLLECTIVE R15, `(.L_x_1807) ;  /* 0x000000000f087348 */ /* 0x000fea0003c00000 */
[----:B------:R0:W1:Y:S02]  /*381d0*/  SHFL.IDX P6, R14, R13, R12, R11 ;  /* 0x0000000c0d0e7389 */ /* 0x00006400000c000b */
[----:B01----:R-:W-:Y:S01]  /*381e0*/  ENDCOLLECTIVE ;  /* 0x000000000000791b */ /* 0x003fe20003800000 */
.L_x_1807:
        /* <DEDUP_REMOVED lines=8> */
.L_x_1808:
[----:B------:R-:W-:Y:S02]  /*38270*/  IMAD.MOV.U32 R13, RZ, RZ, R76 ;  /* 0x000000ffff0d7224 */ /* 0x000fe400078e004c */
[----:B------:R-:W-:-:S07]  /*38280*/  IMAD.MOV.U32 R78, RZ, RZ, R14 ;  /* 0x000000ffff4e7224 */ /* 0x000fce00078e000e */
[----:B------:R-:W-:Y:S05]  /*38290*/  WARPSYNC.COLLECTIVE R15, `(.L_x_1809) ;  /* 0x000000000f087348 */ /* 0x000fea0003c00000 */
[----:B------:R0:W1:Y:S02]  /*382a0*/  SHFL.IDX P6, R14, R13, R12, R11 ;  /* 0x0000000c0d0e7389 */ /* 0x00006400000c000b */
[----:B01----:R-:W-:Y:S01]  /*382b0*/  ENDCOLLECTIVE ;  /* 0x000000000000791b */ /* 0x003fe20003800000 */
.L_x_1809:
[----:B------:R-:W-:Y:S01]  /*382c0*/  IMAD.MOV.U32 R13, RZ, RZ, R20 ;  /* 0x000000ffff0d7224 */ /* 0x000fe200078e0014 */
[----:B------:R-:W-:Y:S01]  /*382d0*/  SEL R20, R65, R114, P0 ;  /* 0x0000007241147207 */ /* 0x000fe20000000000 */
[----:B------:R-:W-:Y:S02]  /*382e0*/  IMAD.MOV.U32 R12, RZ, RZ, R5 ;  /* 0x000000ffff0c7224 */ /* 0x000fe400078e0005 */
[----:B------:R-:W-:-:S07]  /*382f0*/  IMAD.MOV.U32 R76, RZ, RZ, R14 ;  /* 0x000000ffff4c7224 */ /* 0x000fce00078e000e */
[----:B------:R-:W-:Y:S05]  /*38300*/  WARPSYNC.COLLECTIVE R15, `(.L_x_1810) ;  /* 0x000000000f087348 */ /* 0x000fea0003c00000 */
[----:B------:R0:W1:Y:S02]  /*38310*/  SHFL.IDX P6, R14, R13, R12, R11 ;  /* 0x0000000c0d0e7389 */ /* 0x00006400000c000b */
[----:B01----:R-:W-:Y:S01]  /*38320*/  ENDCOLLECTIVE ;  /* 0x000000000000791b */ /* 0x003fe20003800000 */
.L_x_1810:
[----:B------:R-:W-:Y:S01]  /*38330*/  IMAD.MOV.U32 R13, RZ, RZ, R48 ;  /* 0x000000ffff0d7224 */ /* 0x000fe200078e0030 */
[----:B------:R-:W-:Y:S01]  /*38340*/  SEL R48, R114, R65, P0 ;  /* 0x0000004172307207 */ /* 0x000fe20000000000 */
[----:B------:R-:W-:-:S07]  /*38350*/  IMAD.MOV.U32 R71, RZ, RZ, R14 ;  /* 0x000000ffff477224 */ /* 0x000fce00078e000e */
[----:B------:R-:W-:Y:S05]  /*38360*/  WARPSYNC.COLLECTIVE R15, `(.L_x_1811) ;  /* 0x000000000f087348 */ /* 0x000fea0003c00000 */
[----:B------:R0:W1:Y:S02]  /*38370*/  SHFL.IDX P6, R14, R13, R12, R11 ;  /* 0x0000000c0d0e7389 */ /* 0x00006400000c000b */
[----:B01----:R-:W-:Y:S01]  /*38380*/  ENDCOLLECTIVE ;  /* 0x000000000000791b */ /* 0x003fe20003800000 */
.L_x_1811:
        /* <DEDUP_REMOVED lines=8> */
.L_x_1812:
[----:B------:R-:W-:Y:S02]  /*38410*/  IMAD.MOV.U32 R13, RZ, RZ, R72 ;  /* 0x000000ffff0d7224 */ /* 0x000fe400078e0048 */
[----:B------:R-:W-:-:S07]  /*38420*/  IMAD.MOV.U32 R74, RZ, RZ, R14 ;  /* 0x000000ffff4a7224 */ /* 0x000fce00078e000e */
[----:B------:R-:W-:Y:S05]  /*38430*/  WARPSYNC.COLLECTIVE R15, `(.L_x_1813) ;  /* 0x000000000f087348 */ /* 0x000fea0003c00000 */
[----:B------:R0:W1:Y:S02]  /*38440*/  SHFL.IDX P6, R14, R13, R12, R11 ;  /* 0x0000000c0d0e7389 */ /* 0x00006400000c000b */
[----:B01----:R-:W-:Y:S01]  /*38450*/  ENDCOLLECTIVE ;  /* 0x000000000000791b */ /* 0x003fe20003800000 */
.L_x_1813:
[----:B------:R-:W-:Y:S02]  /*38460*/  IMAD.MOV.U32 R13, RZ, RZ, R60 ;  /* 0x000000ffff0d7224 */ /* 0x000fe400078e003c */
[----:B------:R-:W-:Y:S02]  /*38470*/  IMAD.MOV.U32 R12, RZ, RZ, R5 ;  /* 0x000000ffff0c7224 */ /* 0x000fe400078e0005 */
[----:B------:R-:W-:-:S07]  /*38480*/  IMAD.MOV.U32 R72, RZ, RZ, R14 ;  /* 0x000000ffff487224 */ /* 0x000fce00078e000e */
[----:B------:R-:W-:Y:S05]  /*38490*/  WARPSYNC.COLLECTIVE R15, `(.L_x_1814) ;  /* 0x000000000f087348 */ /* 0x000fea0003c00000 */
[----:B------:R0:W1:Y:S02]  /*384a0*/  SHFL.IDX P6, R14, R13, R12, R11 ;  /* 0x0000000c0d0e7389 */ /* 0x00006400000c000b */
[----:B01----:R-:W-:Y:S01]  /*384b0*/  ENDCOLLECTIVE ;  /* 0x000000000000791b */ /* 0x003fe20003800000 */
.L_x_1814:
[----:B------:R-:W-:Y:S01]  /*384c0*/  IMAD.MOV.U32 R13, RZ, RZ, R56 ;  /* 0x000000ffff0d7224 */ /* 0x000fe200078e0038 */
[----:B------:R-:W-:Y:S01]  /*384d0*/  SEL R56, R70, R69, P0 ;  /* 0x0000004546387207 */ /* 0x000fe20000000000 */
[----:B------:R-:W-:-:S07]  /*384e0*/  IMAD.MOV.U32 R75, RZ, RZ, R14 ;  /* 0x000000ffff4b7224 */ /* 0x000fce00078e000e */
[----:B------:R-:W-:Y:S05]  /*384f0*/  WARPSYNC.COLLECTIVE R15, `(.L_x_1815) ;  /* 0x000000000f087348 */ /* 0x000fea0003c00000 */
[----:B------:R0:W1:Y:S02]  /*38500*/  SHFL.IDX P6, R14, R13, R12, R11 ;  /* 0x0000000c0d0e7389 */ /* 0x00006400000c000b */
[----:B01----:R-:W-:Y:S01]  /*38510*/  ENDCOLLECTIVE ;  /* 0x000000000000791b */ /* 0x003fe20003800000 */
.L_x_1815:
        /* <DEDUP_REMOVED lines=8> */
.L_x_1816:
[----:B------:R-:W-:Y:S01]  /*385a0*/  IMAD.MOV.U32 R13, RZ, RZ, R66 ;  /* 0x000000ffff0d7224 */ /* 0x000fe200078e0042 */
[----:B------:R-:W-:Y:S01]  /*385b0*/  SEL R66, R77, R72, P0 ;  /* 0x000000484d427207 */ /* 0x000fe20000000000 */
[----:B------:R-:W-:-:S07]  /*385c0*/  IMAD.MOV.U32 R68, RZ, RZ, R14 ;  /* 0x000000ffff447224 */ /* 0x000fce00078e000e */
[----:B------:R-:W-:Y:S05]  /*385d0*/  WARPSYNC.COLLECTIVE R15, `(.L_x_1817) ;  /* 0x000000000f087348 */ /* 0x000fea0003c00000 */
[----:B------:R0:W1:Y:S02]  /*385e0*/  SHFL.IDX P6, R14, R13, R12, R11 ;  /* 0x0000000c0d0e7389 */ /* 0x00006400000c000b */
[----:B01----:R-:W-:Y:S01]  /*385f0*/  ENDCOLLECTIVE ;  /* 0x000000000000791b */ /* 0x003fe20003800000 */
.L_x_1817:
[----:B------:R-:W-:Y:S01]  /*38600*/  IMAD.MOV.U32 R13, RZ, RZ, R54 ;  /* 0x000000ffff0d7224 */ /* 0x000fe200078e0036 */
[----:B------:R-:W-:Y:S01]  /*38610*/  SEL R54, R69, R70, P0 ;  /* 0x0000004645367207 */ /* 0x000fe20000000000 */
[----:B------:R-:W-:Y:S02]  /*38620*/  IMAD.MOV.U32 R12, RZ, RZ, R5 ;  /* 0x000000ffff0c7224 */ /* 0x000fe400078e0005 */
[----:B------:R-:W-:-:S07]  /*38630*/  IMAD.MOV.U32 R79, RZ, RZ, R14 ;  /* 0x000000ffff4f7224 */ /* 0x000fce00078e000e */
[----:B------:R-:W-:Y:S05]  /*38640*/  WARPSYNC.COLLECTIVE R15, `(.L_x_1818) ;  /* 0x000000000f087348 */ /* 0x000fea0003c00000 */
[----:B------:R0:W1:Y:S02]  /*38650*/  SHFL.IDX P6, R14, R13, R12, R11 ;  /* 0x0000000c0d0e7389 */ /* 0x00006400000c000b */
[----:B01----:R-:W-:Y:S01]  /*38660*/  ENDCOLLECTIVE ;  /* 0x000000000000791b */ /* 0x003fe20003800000 */
.L_x_1818:
[----:B------:R-:W-:Y:S01]  /*38670*/  IMAD.MOV.U32 R13, RZ, RZ, R52 ;  /* 0x000000ffff0d7224 */ /* 0x000fe200078e0034 */
[----:B------:R-:W-:Y:S01]  /*38680*/  SEL R52, R76, R73, P0 ;  /* 0x000000494c347207 */ /* 0x000fe20000000000 */
[----:B------:R-:W-:-:S07]  /*38690*/  IMAD.MOV.U32 R111, RZ, RZ, R14 ;  /* 0x000000ffff6f7224 */ /* 0x000fce00078e000e */
[----:B------:R-:W-:Y:S05]  /*386a0*/  WARPSYNC.COLLECTIVE R15, `(.L_x_1819) ;  /* 0x000000000f087348 */ /* 0x000fea0003c00000 */
[----:B------:R0:W1:Y:S02]  /*386b0*/  SHFL.IDX P6, R14, R13, R12, R11 ;  /* 0x0000000c0d0e7389 */ /* 0x00006400000c000b */
[----:B01----:R-:W-:Y:S01]  /*386c0*/  ENDCOLLECTIVE ;  /* 0x000000000000791b */ /* 0x003fe20003800000 */
.L_x_1819:
[----:B------:R-:W-:Y:S01]  /*386d0*/  SEL R75, R111, R68, P0 ;  /* 0x000000446f4b7207 */ /* 0x000fe20000000000 */
[----:B------:R-:W-:Y:S01]  /*386e0*/  IMAD.MOV.U32 R13, RZ, RZ, R64 ;  /* 0x000000ffff0d7224 */ /* 0x000fe200078e0040 */
[----:B------:R-:W-:Y:S01]  /*386f0*/  SEL R64, R72, R77, P0 ;  /* 0x0000004d48407207 */ /* 0x000fe20000000000 */
[----:B------:R-:W-:Y:S02]  /*38700*/  IMAD.MOV.U32 R12, RZ, RZ, R7 ;  /* 0x000000ffff0c7224 */ /* 0x000fe400078e0007 */
[----:B------:R-:W-:-:S07]  /*38710*/  IMAD.MOV.U32 R122, RZ, RZ, R14 ;  /* 0x000000ffff7a7224 */ /* 0x000fce00078e000e */
[----:B------:R-:W-:Y:S05]  /*38720*/  WARPSYNC.COLLECTIVE R15, `(.L_x_1820) ;  /* 0x000000000f087348 */ /* 0x000fea0003c00000 */
[----:B------:R0:W1:Y:S02]  /*38730*/  SHFL.IDX P6, R14, R13, R12, R11 ;  /* 0x0000000c0d0e7389 */ /* 0x00006400000c000b */
[----:B01----:R-:W-:Y:S01]  /*38740*/  ENDCOLLECTIVE ;  /* 0x000000000000791b */ /* 0x003fe20003800000 */
.L_x_1820:
[----:B------:R-:W-:Y:S02]  /*38750*/  SEL R60, R79, R122, P0 ;  /* 0x0000007a4f3c7207 */ /* 0x000fe40000000000 */
[----:B------:R-:W-:Y:S01]  /*38760*/  SEL R72, R122, R79, P0 ;  /* 0x0000004f7a487207 */ /* 0x000fe20000000000 */
[----:B------:R-:W-:Y:S01]  /*38770*/  IMAD.MOV.U32 R13, RZ, RZ, R62 ;  /* 0x000000ffff0d7224 */ /* 0x000fe200078e003e */
[----:B------:R-:W-:Y:S02]  /*38780*/  SEL R62, R73, R76, P0 ;  /* 0x0000004c493e7207 */ /* 0x000fe40000000000 */
[----:B------:R-:W-:Y:S01]  /*38790*/  SEL R73, R68, R111, P0 ;  /* 0x0000006f44497207 */ /* 0x000fe20000000000 */
[----:B------:R-:W-:Y:S02]  /*387a0*/  IMAD.MOV.U32 R111, RZ, RZ, RZ ;  /* 0x000000ffff6f7224 */ /* 0x000fe400078e00ff */
[----:B------:R-:W-:-:S07]  /*387b0*/  IMAD.MOV.U32 R113, RZ, RZ, R14 ;  /* 0x000000ffff717224 */ /* 0x000fce00078e000e */
[----:B------:R-:W-:Y:S05]  /*387c0*/  WARPSYNC.COLLECTIVE R15, `(.L_x_1821) ;  /* 0x000000000f087348 */ /* 0x000fea0003c00000 */
[----:B------:R0:W1:Y:S02]  /*387d0*/  SHFL.IDX P6, R14, R13, R12, R11 ;  /* 0x0000000c0d0e7389 */ /* 0x00006400000c000b */
[----:B01----:R-:W-:Y:S01]  /*387e0*/  ENDCOLLECTIVE ;  /* 0x000000000000791b */ /* 0x003fe20003800000 */
.L_x_1821:
[----:B------:R-:W-:Y:S02]  /*387f0*/  IMAD.MOV.U32 R13, RZ, RZ, R30 ;  /* 0x000000ffff0d7224 */ /* 0x000fe400078e001e */
[----:B------:R-:W-:Y:S02]  /*38800*/  IMAD.MOV.U32 R12, RZ, RZ, R5 ;  /* 0x000000ffff0c7224 */ /* 0x000fe400078e0005 */
[----:B------:R-:W-:-:S07]  /*38810*/  IMAD.MOV.U32 R115, RZ, RZ, R14 ;  /* 0x000000ffff737224 */ /* 0x000fce00078e000e */
[----:B------:R-:W-:Y:S05]  /*38820*/  WARPSYNC.COLLECTIVE R15, `(.L_x_1822) ;  /* 0x000000000f087348 */ /* 0x000fea0003c00000 */
[----:B------:R0:W1:Y:S02]  /*38830*/  SHFL.IDX P6, R14, R13, R12, R11 ;  /* 0x0000000c0d0e7389 */ /* 0x00006400000c000b */
[----:B01----:R-:W-:Y:S01]  /*38840*/  ENDCOLLECTIVE ;  /* 0x000000000000791b */ /* 0x003fe20003800000 */
.L_x_1822:
[----:B------:R-:W-:Y:S02]  /*38850*/  IMAD.MOV.U32 R13, RZ, RZ, R28 ;  /* 0x000000ffff0d7224 */ /* 0x000fe400078e001c */
[----:B------:R-:W-:-:S07]  /*38860*/  IMAD.MOV.U32 R30, RZ, RZ, R14 ;  /* 0x000000ffff1e7224 */ /* 0x000fce00078e000e */
[----:B------:R-:W-:Y:S05]  /*38870*/  WARPSYNC.COLLECTIVE R15, `(.L_x_1823) ;  /* 0x000000000f087348 */ /* 0x000fea0003c00000 */
[----:B------:R0:W1:Y:S02]  /*38880*/  SHFL.IDX P6, R14, R13, R12, R11 ;  /* 0x0000000c0d0e7389 */ /* 0x00006400000c000b */
[----:B01----:R-:W-:Y:S01]  /*38890*/  ENDCOLLECTIVE ;  /* 0x000000000000791b */ /* 0x003fe20003800000 */
.L_x_1823:
        /* <DEDUP_REMOVED lines=8> */
.L_x_1824:
[----:B------:R-:W-:Y:S02]  /*38920*/  SEL R76, R115, R28, P0 ;  /* 0x0000001c734c7207 */ /* 0x000fe40000000000 */
[----:B------:R-:W-:Y:S01]  /*38930*/  SEL R112, R28, R115, P0 ;  /* 0x000000731c707207 */ /* 0x000fe20000000000 */
[----:B------:R-:W-:Y:S02]  /*38940*/  IMAD.MOV.U32 R13, RZ, RZ, R32 ;  /* 0x000000ffff0d7224 */ /* 0x000fe400078e0020 */
[----:B------:R-:W-:-:S07]  /*38950*/  IMAD.MOV.U32 R34, RZ, RZ, R14 ;  /* 0x000000ffff227224 */ /* 0x000fce00078e000e */
[----:B------:R-:W-:Y:S05]  /*38960*/  WARPSYNC.COLLECTIVE R15, `(.L_x_1825) ;  /* 0x000000000f087348 */ /* 0x000fea0003c00000 */
[----:B------:R0:W1:Y:S02]  /*38970*/  SHFL.IDX P6, R14, R13, R12, R11 ;  /* 0x0000000c0d0e7389 */ /* 0x00006400000c000b */
[----:B01----:R-:W-:Y:S01]  /*38980*/  ENDCOLLECTIVE ;  /* 0x000000000000791b */ /* 0x003fe20003800000 */
.L_x_1825:
[----:B------:R-:W-:Y:S02]  /*38990*/  IMAD.MOV.U32 R13, RZ, RZ, R26 ;  /* 0x000000ffff0d7224 */ /* 0x000fe400078e001a */
[----:B------:R-:W-:Y:S02]  /*389a0*/  IMAD.MOV.U32 R12, RZ, RZ, R5 ;  /* 0x000000ffff0c7224 */ /* 0x000fe400078e0005 */
[----:B------:R-:W-:-:S07]  /*389b0*/  IMAD.MOV.U32 R32, RZ, RZ, R14 ;  /* 0x000000ffff207224 */ /* 0x000fce00078e000e */
[----:B------:R-:W-:Y:S05]  /*389c0*/  WARPSYNC.COLLECTIVE R15, `(.L_x_1826) ;  /* 0x000000000f087348 */ /* 0x000fea0003c00000 */
[----:B------:R0:W1:Y:S02]  /*389d0*/  SHFL.IDX P6, R14, R13, R12, R11 ;  /* 0x0000000c0d0e7389 */ /* 0x00006400000c000b */
[----:B01----:R-:W-:Y:S01]  /*389e0*/  ENDCOLLECTIVE ;  /* 0x000000000000791b */ /* 0x003fe20003800000 */
.L_x_1826:
[----:B------:R-:W-:Y:S02]  /*389f0*/  IMAD.MOV.U32 R13, RZ, RZ, R24 ;  /* 0x000000ffff0d7224 */ /* 0x000fe400078e0018 */
[----:B------:R-:W-:-:S07]  /*38a00*/  IMAD.MOV.U32 R117, RZ, RZ, R14 ;  /* 0x000000ffff757224 */ /* 0x000fce00078e000e */
[----:B------:R-:W-:Y:S05]  /*38a10*/  WARPSYNC.COLLECTIVE R15, `(.L_x_1827) ;  /* 0x000000000f087348 */ /* 0x000fea0003c00000 */
[----:B------:R0:W1:Y:S02]  /*38a20*/  SHFL.IDX P6, R14, R13, R12, R11 ;  /* 0x0000000c0d0e7389 */ /* 0x00006400000c000b */
[----:B01----:R-:W-:Y:S01]  /*38a30*/  ENDCOLLECTIVE ;  /* 0x000000000000791b */ /* 0x003fe20003800000 */
.L_x_1827:
        /* <DEDUP_REMOVED lines=8> */
.L_x_1828:
[----:B------:R-:W-:Y:S02]  /*38ac0*/  SEL R114, R32, R119, P0 ;  /* 0x0000007720727207 */ /* 0x000fe40000000000 */
[----:B------:R-:W-:Y:S01]  /*38ad0*/  SEL R74, R119, R32, P0 ;  /* 0x00000020774a7207 */ /* 0x000fe20000000000 */
[----:B------:R-:W-:Y:S02]  /*38ae0*/  IMAD.MOV.U32 R13, RZ, RZ, R4 ;  /* 0x000000ffff0d7224 */ /* 0x000fe400078e0004 */
[----:B------:R-:W-:-:S07]  /*38af0*/  IMAD.MOV.U32 R10, RZ, RZ, R14 ;  /* 0x000000ffff0a7224 */ /* 0x000fce00078e000e */
[----:B------:R-:W-:Y:S05]  /*38b00*/  WARPSYNC.COLLECTIVE R15, `(.L_x_1829) ;  /* 0x000000000f087348 */ /* 0x000fea0003c00000 */
[----:B------:R0:W1:Y:S02]  /*38b10*/  SHFL.IDX P6, R14, R13, R12, R11 ;  /* 0x0000000c0d0e7389 */ /* 0x00006400000c000b */
[----:B01----:R-:W-:Y:S01]  /*38b20*/  ENDCOLLECTIVE ;  /* 0x000000000000791b */ /* 0x003fe20003800000 */
.L_x_1829:
[----:B------:R-:W-:Y:S02]  /*38b30*/  IMAD.MOV.U32 R13, RZ, RZ, R8 ;  /* 0x000000ffff0d7224 */ /* 0x000fe400078e0008 */
[----:B------:R-:W-:Y:S02]  /*38b40*/  IMAD.MOV.U32 R12, RZ, RZ, R5 ;  /* 0x000000ffff0c7224 */ /* 0x000fe400078e0005 */
[----:B------:R-:W-:-:S07]  /*38b50*/  IMAD.MOV.U32 R4, RZ, RZ, R14 ;  /* 0x000000ffff047224 */ /* 0x000fce00078e000e */
[----:B------:R-:W-:Y:S05]  /*38b60*/  WARPSYNC.COLLECTIVE R15, `(.L_x_1830) ;  /* 0x000000000f087348 */ /* 0x000fea0003c00000 */
[----:B------:R0:W1:Y:S02]  /*38b70*/  SHFL.IDX P6, R14, R13, R12, R11 ;  /* 0x0000000c0d0e7389 */ /* 0x00006400000c000b */
[----:B01----:R-:W-:Y:S01]  /*38b80*/  ENDCOLLECTIVE ;  /* 0x000000000000791b */ /* 0x003fe20003800000 */
.L_x_1830:
[----:B------:R-:W-:Y:S02]  /*38b90*/  IMAD.MOV.U32 R13, RZ, RZ, R6 ;  /* 0x000000ffff0d7224 */ /* 0x000fe400078e0006 */
[----:B------:R-:W-:-:S07]  /*38ba0*/  IMAD.MOV.U32 R7, RZ, RZ, R14 ;  /* 0x000000ffff077224 */ /* 0x000fce00078e000e */
[----:B------:R-:W-:Y:S05]  /*38bb0*/  WARPSYNC.COLLECTIVE R15, `(.L_x_1831) ;  /* 0x000000000f087348 */ /* 0x000fea0003c00000 */
[----:B------:R0:W1:Y:S02]  /*38bc0*/  SHFL.IDX P6, R14, R13, R12, R11 ;  /* 0x0000000c0d0e7389 */ /* 0x00006400000c000b */
[----:B01----:R-:W-:Y:S01]  /*38bd0*/  ENDCOLLECTIVE ;  /* 0x000000000000791b */ /* 0x003fe20003800000 */
.L_x_1831:
[----:B------:R-:W-:Y:S05]  /*38be0*/  BRA `(.L_x_1832) ;  /* 0xffffff2800947947 */ /* 0x000fea000383ffff */
.L_x_1564:
[----:B------:R-:W-:Y:S02]  /*38bf0*/  IMAD.MOV.U32 R13, RZ, RZ, R3 ;  /* 0x000000ffff0d7224 */ /* 0x000fe400078e0003 */
[----:B------:R-:W-:Y:S02]  /*38c00*/  IMAD.MOV.U32 R12, RZ, RZ, RZ ;  /* 0x000000ffff0c7224 */ /* 0x000fe400078e00ff */
[----:B------:R-:W-:Y:S02]  /*38c10*/  IMAD.MOV.U32 R11, RZ, RZ, 0x181f ;  /* 0x0000181fff0b7424 */ /* 0x000fe400078e00ff */
[----:B------:R-:W-:-:S07]  /*38c20*/  IMAD.MOV.U32 R15, RZ, RZ, -0x1 ;  /* 0xffffffffff0f7424 */ /* 0x000fce00078e00ff */
[----:B-----5:R-:W-:Y:S05]  /*38c30*/  WARPSYNC.COLLECTIVE R15, `(.L_x_1833) ;  /* 0x000000000f087348 */ /* 0x020fea0003c00000 */
[----:B------:R0:W1:Y:S02]  /*38c40*/  SHFL.IDX P6, R14, R13, R12, R11 ;  /* 0x0000000c0d0e7389 */ /* 0x00006400000c000b */
[----:B01---5:R-:W-:Y:S01]  /*38c50*/  ENDCOLLECTIVE ;  /* 0x000000000000791b */ /* 0x023fe20003800000 */
.L_x_1833:
[----:B------:R-:W-:Y:S02]  /*38c60*/  IMAD.MOV.U32 R13, RZ, RZ, R2 ;  /* 0x000000ffff0d7224 */ /* 0x000fe400078e0002 */
[----:B------:R-:W-:-:S07]  /*38c70*/  IMAD.MOV.U32 R0, RZ, RZ, R14 ;  /* 0x000000ffff007224 */ /* 0x000fce00078e000e */
[----:B------:R-:W-:Y:S05]  /*38c80*/  WARPSYNC.COLLECTIVE R15, `(.L_x_1834) ;  /* 0x000000000f087348 */ /* 0x000fea0003c00000 */
[----:B------:R0:W1:Y:S02]  /*38c90*/  SHFL.IDX P6, R14, R13, R12, R11 ;  /* 0x0000000c0d0e7389 */ /* 0x00006400000c000b */
[----:B01----:R-:W-:Y:S01]  /*38ca0*/  ENDCOLLECTIVE ;  /* 0x000000000000791b */ /* 0x003fe20003800000 */
.L_x_1834:
[----:B------:R-:W-:Y:S05]  /*38cb0*/  BRA `(.L_x_1835) ;  /* 0xffffff3400f07947 */ /* 0x000fea000383ffff */
.L_x_1567:
        /* <DEDUP_REMOVED lines=8> */
.L_x_1837:
[----:B------:R-:W-:Y:S05]  /*38d40*/  BSYNC B1 ;  /* 0x0000000000017941 */ /* 0x000fea0003800000 */
.L_x_1836:
[----:B------:R-:W-:Y:S02]  /*38d50*/  IMAD.MOV.U32 R13, RZ, RZ, R2 ;  /* 0x000000ffff0d7224 */ /* 0x000fe400078e0002 */
[----:B------:R-:W-:Y:S02]  /*38d60*/  IMAD.MOV.U32 R12, RZ, RZ, 0x1 ;  /* 0x00000001ff0c7424 */ /* 0x000fe400078e00ff */
[----:B------:R-:W-:Y:S02]  /*38d70*/  IMAD.MOV.U32 R11, RZ, RZ, 0x181f ;  /* 0x0000181fff0b7424 */ /* 0x000fe400078e00ff */
[----:B------:R-:W-:Y:S02]  /*38d80*/  IMAD.MOV.U32 R15, RZ, RZ, -0x1 ;  /* 0xffffffffff0f7424 */ /* 0x000fe400078e00ff */
[----:B------:R-:W-:-:S07]  /*38d90*/  IMAD.MOV.U32 R0, RZ, RZ, R14 ;  /* 0x000000ffff007224 */ /* 0x000fce00078e000e */
[----:B------:R-:W-:Y:S05]  /*38da0*/  WARPSYNC.COLLECTIVE R15, `(.L_x_1838) ;  /* 0x000000000f087348 */ /* 0x000fea0003c00000 */
[----:B------:R0:W1:Y:S02]  /*38db0*/  SHFL.IDX P6, R14, R13, R12, R11 ;  /* 0x0000000c0d0e7389 */ /* 0x00006400000c000b */
[----:B01----:R-:W-:Y:S01]  /*38dc0*/  ENDCOLLECTIVE ;  /* 0x000000000000791b */ /* 0x003fe20003800000 */
.L_x_1838:
[----:B------:R-:W-:Y:S05]  /*38dd0*/  BRA `(.L_x_1839) ;  /* 0xffffff3400f87947 */ /* 0x000fea000383ffff */
.L_x_1570:
[----:B------:R-:W-:Y:S01]  /*38de0*/  BSSY B1, `(.L_x_1840) ;  /* 0x0000008000017945 */ /* 0x000fe20003800000 */
[----:B------:R-:W-:Y:S02]  /*38df0*/  IMAD.MOV.U32 R13, RZ, RZ, R3 ;  /* 0x000000ffff0d7224 */ /* 0x000fe400078e0003 */
[----:B------:R-:W-:Y:S02]  /*38e00*/  IMAD.MOV.U32 R12, RZ, RZ, 0x2 ;  /* 0x00000002ff0c7424 */ /* 0x000fe400078e00ff */
[----:B------:R-:W-:Y:S02]  /*38e10*/  IMAD.MOV.U32 R11, RZ, RZ, 0x181f ;  /* 0x0000181fff0b7424 */ /* 0x000fe400078e00ff */
[----:B---3--:R-:W-:-:S07]  /*38e20*/  IMAD.MOV.U32 R15, RZ, RZ, -0x1 ;  /* 0xffffffffff0f7424 */ /* 0x008fce00078e00ff */
[----:B012-4-:R-:W-:Y:S05]  /*38e30*/  WARPSYNC.COLLECTIVE R15, `(.L_x_1841) ;  /* 0x000000000f087348 */ /* 0x017fea0003c00000 */
[----:B--2---:R2:W3:Y:S02]  /*38e40*/  SHFL.IDX P6, R14, R13, R12, R11 ;  /* 0x0000000c0d0e7389 */ /* 0x0044e400000c000b */
[----:B01234-:R-:W-:Y:S01]  /*38e50*/  ENDCOLLECTIVE ;  /* 0x000000000000791b */ /* 0x01ffe20003800000 */
.L_x_1841:
[----:B------:R-:W-:Y:S05]  /*38e60*/  BSYNC B1 ;  /* 0x0000000000017941 */ /* 0x000fea0003800000 */
.L_x_1840:
        /* <DEDUP_REMOVED lines=8> */
.L_x_1842:
[----:B------:R-:W-:Y:S05]  /*38ef0*/  BRA `(.L_x_1843) ;  /* 0xffffff3800007947 */ /* 0x000fea000383ffff */
.L_x_1573:
        /* <DEDUP_REMOVED lines=8> */
.L_x_1845:
[----:B------:R-:W-:Y:S05]  /*38f80*/  BSYNC B1 ;  /* 0x0000000000017941 */ /* 0x000fea0003800000 */
.L_x_1844:
        /* <DEDUP_REMOVED lines=8> */
.L_x_1846:
[----:B------:R-:W-:Y:S05]  /*39010*/  BRA `(.L_x_1847) ;  /* 0xffffff3800087947 */ /* 0x000fea000383ffff */
.L_x_1575:
[----:B------:R-:W-:Y:S02]  /*39020*/  IMAD.MOV.U32 R13, RZ, RZ, R24 ;  /* 0x000000ffff0d7224 */ /* 0x000fe400078e0018 */
[----:B------:R-:W-:Y:S02]  /*39030*/  IMAD.MOV.U32 R12, RZ, RZ, RZ ;  /* 0x000000ffff0c7224 */ /* 0x000fe400078e00ff */
[----:B------:R-:W-:Y:S02]  /*39040*/  IMAD.MOV.U32 R11, RZ, RZ, 0x1c1f ;  /* 0x00001c1fff0b7424 */ /* 0x000fe400078e00ff */
[----:B------:R-:W-:-:S07]  /*39050*/  IMAD.MOV.U32 R15, RZ, RZ, -0x1 ;  /* 0xffffffffff0f7424 */ /* 0x000fce00078e00ff */
[----:B------:R-:W-:Y:S05]  /*39060*/  WARPSYNC.COLLECTIVE R15, `(.L_x_1848) ;  /* 0x000000000f087348 */ /* 0x000fea0003c00000 */
[----:B------:R0:W1:Y:S02]  /*39070*/  SHFL.IDX P6, R14, R13, R12, R11 ;  /* 0x0000000c0d0e7389 */ /* 0x00006400000c000b */
[----:B01----:R-:W-:Y:S01]  /*39080*/  ENDCOLLECTIVE ;  /* 0x000000000000791b */ /* 0x003fe20003800000 */
.L_x_1848:
[----:B------:R-:W-:Y:S02]  /*39090*/  IMAD.MOV.U32 R13, RZ, RZ, R4 ;  /* 0x000000ffff0d7224 */ /* 0x000fe400078e0004 */
[----:B------:R-:W-:-:S07]  /*390a0*/  IMAD.MOV.U32 R5, RZ, RZ, R14 ;  /* 0x000000ffff057224 */ /* 0x000fce00078e000e */
[----:B------:R-:W-:Y:S05]  /*390b0*/  WARPSYNC.COLLECTIVE R15, `(.L_x_1849) ;  /* 0x000000000f087348 */ /* 0x000fea0003c00000 */
[----:B------:R0:W1:Y:S02]  /*390c0*/  SHFL.IDX P6, R14, R13, R12, R11 ;  /* 0x0000000c0d0e7389 */ /* 0x00006400000c000b */
[----:B01----:R-:W-:Y:S01]  /*390d0*/  ENDCOLLECTIVE ;  /* 0x000000000000791b */ /* 0x003fe20003800000 */
.L_x_1849:
[----:B------:R-:W-:Y:S05]  /*390e0*/  BRA `(.L_x_1850) ;  /* 0xffffff3c00347947 */ /* 0x000fea000383ffff */
.L_x_1578:
[----:B------:R-:W-:Y:S01]  /*390f0*/  BSSY B1, `(.L_x_1851) ;  /* 0x0000008000017945 */ /* 0x000fe20003800000 */
[----:B---3--:R-:W-:Y:S02]  /*39100*/  IMAD.MOV.U32 R13, RZ, RZ, R24 ;  /* 0x000000ffff0d7224 */ /* 0x008fe400078e0018 */
[----:B------:R-:W-:Y:S02]  /*39110*/  IMAD.MOV.U32 R12, RZ, RZ, 0x1 ;  /* 0x00000001ff0c7424 */ /* 0x000fe400078e00ff */
[----:B------:R-:W-:Y:S02]  /*39120*/  IMAD.MOV.U32 R11, RZ, RZ, 0x1c1f ;  /* 0x00001c1fff0b7424 */ /* 0x000fe400078e00ff */
[----:B------:R-:W-:-:S07]  /*39130*/  IMAD.MOV.U32 R15, RZ, RZ, -0x1 ;  /* 0xffffffffff0f7424 */ /* 0x000fce00078e00ff */
[----:B012---:R-:W-:Y:S05]  /*39140*/  WARPSYNC.COLLECTIVE R15, `(.L_x_1852) ;  /* 0x000000000f087348 */ /* 0x007fea0003c00000 */
[----:B--2---:R2:W3:Y:S02]  /*39150*/  SHFL.IDX P6, R14, R13, R12, R11 ;  /* 0x0000000c0d0e7389 */ /* 0x0044e400000c000b */
[----:B0123--:R-:W-:Y:S01]  /*39160*/  ENDCOLLECTIVE ;  /* 0x000000000000791b */ /* 0x00ffe20003800000 */
.L_x_1852:
[----:B------:R-:W-:Y:S05]  /*39170*/  BSYNC B1 ;  /* 0x0000000000017941 */ /* 0x000fea0003800000 */
.L_x_1851:
        /* <DEDUP_REMOVED lines=8> */
.L_x_1853:
[----:B------:R-:W-:Y:S05]  /*39200*/  BRA `(.L_x_1854) ;  /* 0xffffff4000347947 */ /* 0x000fea000383ffff */
.L_x_1582:
[----:B------:R-:W-:Y:S02]  /*39210*/  IMAD.MOV.U32 R13, RZ, RZ, R3 ;  /* 0x000000ffff0d7224 */ /* 0x000fe400078e0003 */
[----:B------:R-:W-:Y:S02]  /*39220*/  IMAD.MOV.U32 R12, RZ, RZ, RZ ;  /* 0x000000ffff0c7224 */ /* 0x000fe400078e00ff */
[----:B------:R-:W-:Y:S02]  /*39230*/  IMAD.MOV.U32 R11, RZ, RZ, 0x181f ;  /* 0x0000181fff0b7424 */ /* 0x000fe400078e00ff */
[----:B------:R-:W-:-:S07]  /*39240*/  IMAD.MOV.U32 R15, RZ, RZ, -0x1 ;  /* 0xffffffffff0f7424 */ /* 0x000fce00078e00ff */
[----:B--2---:R-:W-:Y:S05]  /*39250*/  WARPSYNC.COLLECTIVE R15, `(.L_x_1855) ;  /* 0x000000000f087348 */ /* 0x004fea0003c00000 */
[----:B------:R0:W1:Y:S02]  /*39260*/  SHFL.IDX P6, R14, R13, R12, R11 ;  /* 0x0000000c0d0e7389 */ /* 0x00006400000c000b */
[----:B012---:R-:W-:Y:S01]  /*39270*/  ENDCOLLECTIVE ;  /* 0x000000000000791b */ /* 0x007fe20003800000 */
.L_x_1855:
[----:B------:R-:W-:Y:S02]  /*39280*/  IMAD.MOV.U32 R13, RZ, RZ, R2 ;  /* 0x000000ffff0d7224 */ /* 0x000fe400078e0002 */
[----:B------:R-:W-:-:S07]  /*39290*/  IMAD.MOV.U32 R0, RZ, RZ, R14 ;  /* 0x000000ffff007224 */ /* 0x000fce00078e000e */
[----:B------:R-:W-:Y:S05]  /*392a0*/  WARPSYNC.COLLECTIVE R15, `(.L_x_1856) ;  /* 0x000000000f087348 */ /* 0x000fea0003c00000 */
[----:B------:R0:W1:Y:S02]  /*392b0*/  SHFL.IDX P6, R14, R13, R12, R11 ;  /* 0x0000000c0d0e7389 */ /* 0x00006400000c000b */
[----:B01----:R-:W-:Y:S01]  /*392c0*/  ENDCOLLECTIVE ;  /* 0x000000000000791b */ /* 0x003fe20003800000 */
.L_x_1856:
[----:B------:R-:W-:Y:S05]  /*392d0*/  BRA `(.L_x_1857) ;  /* 0xffffff4c00187947 */ /* 0x000fea000383ffff */
.L_x_1585:
[----:B------:R-:W-:Y:S01]  /*392e0*/  BSSY B1, `(.L_x_1858) ;  /* 0x0000008000017945 */ /* 0x000fe20003800000 */
[----:B------:R-:W-:Y:S02]  /*392f0*/  IMAD.MOV.U32 R13, RZ, RZ, R3 ;  /* 0x000000ffff0d7224 */ /* 0x000fe400078e0003 */
[----:B------:R-:W-:Y:S02]  /*39300*/  IMAD.MOV.U32 R12, RZ, RZ, 0x1 ;  /* 0x00000001ff0c7424 */ /* 0x000fe400078e00ff */
[----:B------:R-:W-:Y:S02]  /*39310*/  IMAD.MOV.U32 R11, RZ, RZ, 0x181f ;  /* 0x0000181fff0b7424 */ /* 0x000fe400078e00ff */
[----:B----4-:R-:W-:-:S07]  /*39320*/  IMAD.MOV.U32 R15, RZ, RZ, -0x1 ;  /* 0xffffffffff0f7424 */ /* 0x010fce00078e00ff */
[----:B0123--:R-:W-:Y:S05]  /*39330*/  WARPSYNC.COLLECTIVE R15, `(.L_x_1859) ;  /* 0x000000000f087348 */ /* 0x00ffea0003c00000 */
[----:B---3--:R3:W4:Y:S02]  /*39340*/  SHFL.IDX P6, R14, R13, R12, R11 ;  /* 0x0000000c0d0e7389 */ /* 0x00872400000c000b */
[----:B01234-:R-:W-:Y:S01]  /*39350*/  ENDCOLLECTIVE ;  /* 0x000000000000791b */ /* 0x01ffe20003800000 */
.L_x_1859:
[----:B------:R-:W-:Y:S05]  /*39360*/  BSYNC B1 ;  /* 0x0000000000017941 */ /* 0x000fea0003800000 */
.L_x_1858:
        /* <DEDUP_REMOVED lines=8> */
.L_x_1860:
[----:B------:R-:W-:Y:S05]  /*393f0*/  BRA `(.L_x_1861) ;  /* 0xffffff4c00247947 */ /* 0x000fea000383ffff */
.L_x_1588:
        /* <DEDUP_REMOVED lines=8> */
.L_x_1863:
[----:B------:R-:W-:Y:S05]  /*39480*/  BSYNC B1 ;  /* 0x0000000000017941 */ /* 0x000fea0003800000 */
.L_x_1862:
        /* <DEDUP_REMOVED lines=8> */
.L_x_1864:
[----:B------:R-:W-:Y:S05]  /*39510*/  BRA `(.L_x_1865) ;  /* 0xffffff4c002c7947 */ /* 0x000fea000383ffff */
.L_x_1591:
[----:B------:R-:W-:Y:S01]  /*39520*/  BSSY B1, `(.L_x_1866) ;  /* 0x0000008000017945 */ /* 0x000fe20003800000 */
[----:B------:R-:W-:Y:S02]  /*39530*/  IMAD.MOV.U32 R13, RZ, RZ, R3 ;  /* 0x000000ffff0d7224 */ /* 0x000fe400078e0003 */
[----:B------:R-:W-:Y:S02]  /*39540*/  IMAD.MOV.U32 R12, RZ, RZ, 0x3 ;  /* 0x00000003ff0c7424 */ /* 0x000fe400078e00ff */
[----:B------:R-:W-:Y:S02]  /*39550*/  IMAD.MOV.U32 R11, RZ, RZ, 0x181f ;  /* 0x0000181fff0b7424 */ /* 0x000fe400078e00ff */
[----:B0-----:R-:W-:-:S07]  /*39560*/  IMAD.MOV.U32 R15, RZ, RZ, -0x1 ;  /* 0xffffffffff0f7424 */ /* 0x001fce00078e00ff */
[----:B-1234-:R-:W-:Y:S05]  /*39570*/  WARPSYNC.COLLECTIVE R15, `(.L_x_1867) ;  /* 0x000000000f087348 */ /* 0x01efea0003c00000 */
[----:B----4-:R0:W4:Y:S02]  /*39580*/  SHFL.IDX P6, R14, R13, R12, R11 ;  /* 0x0000000c0d0e7389 */ /* 0x01012400000c000b */
[----:B01234-:R-:W-:Y:S01]  /*39590*/  ENDCOLLECTIVE ;  /* 0x000000000000791b */ /* 0x01ffe20003800000 */
.L_x_1867:
[----:B------:R-:W-:Y:S05]  /*395a0*/  BSYNC B1 ;  /* 0x0000000000017941 */ /* 0x000fea0003800000 */
.L_x_1866:
        /* <DEDUP_REMOVED lines=8> */
.L_x_1868:
[----:B------:R-:W-:Y:S05]  /*39630*/  BRA `(.L_x_1869) ;  /* 0xffffff4c00347947 */ /* 0x000fea000383ffff */
.L_x_1618:
[----:B------:R-:W1:Y:S01]  /*39640*/  S2R R11, SR_TID.X ;  /* 0x00000000000b7919 */ /* 0x000e620000002100 */
[----:B------:R-:W-:Y:S01]  /*39650*/  BSSY B1, `(.L_x_1870) ;  /* 0x000000a000017945 */ /* 0x000fe20003800000 */
[----:B------:R-:W-:Y:S02]  /*39660*/  IMAD.MOV.U32 R12, RZ, RZ, RZ ;  /* 0x000000ffff0c7224 */ /* 0x000fe400078e00ff */
[----:B0-----:R-:W-:Y:S01]  /*39670*/  IMAD.MOV.U32 R15, RZ, RZ, -0x1 ;  /* 0xffffffffff0f7424 */ /* 0x001fe200078e00ff */
[----:B-1----:R-:W-:-:S04]  /*39680*/  SHF.R.U32.HI R11, RZ, 0x5, R11 ;  /* 0x00000005ff0b7819 */ /* 0x002fc8000001160b */
[----:B------:R-:W-:-:S05]  /*39690*/  LOP3.LUT R11, R11, 0x3, RZ, 0xc0, !PT ;  /* 0x000000030b0b7812 */ /* 0x000fca00078ec0ff */
[----:B------:R-:W-:Y:S02]  /*396a0*/  IMAD.MOV.U32 R13, RZ, RZ, R11 ;  /* 0x000000ffff0d7224 */ /* 0x000fe400078e000b */
[----:B------:R-:W-:-:S07]  /*396b0*/  IMAD.MOV.U32 R11, RZ, RZ, 0x1f ;  /* 0x0000001fff0b7424 */ /* 0x000fce00078e00ff */
[----:B------:R-:W-:Y:S05]  /*396c0*/  WARPSYNC.COLLECTIVE R15, `(.L_x_1871) ;  /* 0x000000000f087348 */ /* 0x000fea0003c00000 */
[----:B------:R0:W1:Y:S02]  /*396d0*/  SHFL.IDX P6, R14, R13, R12, R11 ;  /* 0x0000000c0d0e7389 */ /* 0x00006400000c000b */
[----:B01----:R-:W-:Y:S01]  /*396e0*/  ENDCOLLECTIVE ;  /* 0x000000000000791b */ /* 0x003fe20003800000 */
.L_x_1871:
[----:B------:R-:W-:Y:S05]  /*396f0*/  BSYNC B1 ;  /* 0x0000000000017941 */ /* 0x000fea0003800000 */
.L_x_1870:
[----:B------:R-:W-:Y:S05]  /*39700*/  BRA `(.L_x_1872) ;  /* 0xffffff6c00a07947 */ /* 0x000fea000383ffff */
.L_x_1620:
[----:B------:R-:W-:Y:S01]  /*39710*/  BSSY B1, `(.L_x_1873) ;  /* 0x0000006000017945 */ /* 0x000fe20003800000 */
[----:B0-----:R-:W-:-:S07]  /*39720*/  IMAD.MOV.U32 R15, RZ, RZ, -0x1 ;  /* 0xffffffffff0f7424 */ /* 0x001fce00078e00ff */
[----:B-1----:R-:W-:Y:S05]  /*39730*/  WARPSYNC.COLLECTIVE R15, `(.L_x_1874) ;  /* 0x000000000f0c7348 */ /* 0x002fea0003c00000 */
[----:B------:R-:W-:Y:S02]  /*39740*/  ELECT P6, UR62, PT ;  /* 0x00000000003e782f */ /* 0x000fe400038c0000 */
[----:B------:R-:W-:Y:S01]  /*39750*/  MOV R14, UR62 ;  /* 0x0000003e000e7c02 */ /* 0x000fe20008000f00 */
[----:B-1----:R-:W-:Y:S10]  /*39760*/  ENDCOLLECTIVE ;  /* 0x000000000000791b */ /* 0x002ff40003800000 */
.L_x_1874:
[----:B------:R-:W-:Y:S05]  /*39770*/  BSYNC B1 ;  /* 0x0000000000017941 */ /* 0x000fea0003800000 */
.L_x_1873:
[----:B------:R-:W-:Y:S05]  /*39780*/  BRA `(.L_x_1619) ;  /* 0xffffff6c00987947 */ /* 0x000fea000383ffff */
.L_x_1622:
[----:B-1----:R1:W2:Y:S02]  /*39790*/  SYNCS.PHASECHK.TRANS64.TRYWAIT P0, [R19+URZ+0x29820], R5 ;  /* 0x02982005130075a7 */ /* 0x0022a4000800017f */
[----:B--2---:R-:W-:Y:S05]  /*397a0*/  @!P0 NANOSLEEP.SYNCS 0x989680 ;  /* 0x009896800000895d */ /* 0x004fea0003900000 */
[----:B------:R-:W2:Y:S02]  /*397b0*/  @!P0 SYNCS.PHASECHK.TRANS64 P0, [R19+URZ+0x29820], R5 ;  /* 0x02982005130085a7 */ /* 0x000ea4000800007f */
[----:B--2---:R-:W-:Y:S05]  /*397c0*/  @!P0 BRA `(.L_x_1622) ;  /* 0xfffffffc00f08947 */ /* 0x004fea000383ffff */
[----:B------:R-:W-:Y:S05]  /*397d0*/  BRA `(.L_x_1875) ;  /* 0xffffff6c00a87947 */ /* 0x000fea000383ffff */
.L_x_1626:
[----:B--2---:R2:W3:Y:S02]  /*397e0*/  SYNCS.PHASECHK.TRANS64.TRYWAIT P0, [R8+URZ+0x298a0], R11 ;  /* 0x0298a00b080075a7 */ /* 0x0044e4000800017f */
[----:B---3--:R-:W-:Y:S05]  /*397f0*/  @!P0 NANOSLEEP.SYNCS 0x989680 ;  /* 0x009896800000895d */ /* 0x008fea0003900000 */
[----:B------:R-:W3:Y:S02]  /*39800*/  @!P0 SYNCS.PHASECHK.TRANS64 P0, [R8+URZ+0x298a0], R11 ;  /* 0x0298a00b080085a7 */ /* 0x000ee4000800007f */
[----:B---3--:R-:W-:Y:S05]  /*39810*/  @!P0 BRA `(.L_x_1626) ;  /* 0xfffffffc00f08947 */ /* 0x008fea000383ffff */
[----:B------:R-:W-:Y:S05]  /*39820*/  BRA `(.L_x_1876) ;  /* 0xffffff6c00c87947 */ /* 0x000fea000383ffff */
.L_x_1633:
[----:B-1----:R1:W3:Y:S02]  /*39830*/  SYNCS.PHASECHK.TRANS64.TRYWAIT P0, [R8+URZ+0x298c0], R11 ;  /* 0x0298c00b080075a7 */ /* 0x0022e4000800017f */
[----:B---3--:R-:W-:Y:S05]  /*39840*/  @!P0 NANOSLEEP.SYNCS 0x989680 ;  /* 0x009896800000895d */ /* 0x008fea0003900000 */
[----:B------:R-:W3:Y:S02]  /*39850*/  @!P0 SYNCS.PHASECHK.TRANS64 P0, [R8+URZ+0x298c0], R11 ;  /* 0x0298c00b080085a7 */ /* 0x000ee4000800007f */
[----:B---3--:R-:W-:Y:S05]  /*39860*/  @!P0 BRA `(.L_x_1633) ;  /* 0xfffffffc00f08947 */ /* 0x008fea000383ffff */
[----:B------:R-:W-:Y:S05]  /*39870*/  BRA `(.L_x_1877) ;  /* 0xffffff7000c07947 */ /* 0x000fea000383ffff */
.L_x_1640:
[----:B-1----:R1:W2:Y:S02]  /*39880*/  SYNCS.PHASECHK.TRANS64.TRYWAIT P1, [R9+URZ+0x298a0], R8 ;  /* 0x0298a008090075a7 */ /* 0x0022a4000802017f */
[----:B--2---:R-:W-:Y:S05]  /*39890*/  @!P1 NANOSLEEP.SYNCS 0x989680 ;  /* 0x009896800000995d */ /* 0x004fea0003900000 */
[----:B------:R-:W2:Y:S02]  /*398a0*/  @!P1 SYNCS.PHASECHK.TRANS64 P1, [R9+URZ+0x298a0], R8 ;  /* 0x0298a008090095a7 */ /* 0x000ea4000802007f */
[----:B--2---:R-:W-:Y:S05]  /*398b0*/  @!P1 BRA `(.L_x_1640) ;  /* 0xfffffffc00f09947 */ /* 0x004fea000383ffff */
[----:B------:R-:W-:Y:S05]  /*398c0*/  BRA `(.L_x_1878) ;  /* 0xffffff74009c7947 */ /* 0x000fea000383ffff */
.L_x_1647:
[----:B--2---:R2:W3:Y:S02]  /*398d0*/  SYNCS.PHASECHK.TRANS64.TRYWAIT P1, [R9+URZ+0x298c0], R8 ;  /* 0x0298c008090075a7 */ /* 0x0044e4000802017f */
[----:B---3--:R-:W-:Y:S05]  /*398e0*/  @!P1 NANOSLEEP.SYNCS 0x989680 ;  /* 0x009896800000995d */ /* 0x008fea0003900000 */
[----:B------:R-:W3:Y:S02]  /*398f0*/  @!P1 SYNCS.PHASECHK.TRANS64 P1, [R9+URZ+0x298c0], R8 ;  /* 0x0298c008090095a7 */ /* 0x000ee4000802007f */
[----:B---3--:R-:W-:Y:S05]  /*39900*/  @!P1 BRA `(.L_x_1647) ;  /* 0xfffffffc00f09947 */ /* 0x008fea000383ffff */
[----:B------:R-:W-:Y:S05]  /*39910*/  BRA `(.L_x_1879) ;  /* 0xffffff7800907947 */ /* 0x000fea000383ffff */
.L_x_1672:
[----:B------:R-:W3:Y:S01]  /*39920*/  S2R R0, SR_TID.X ;  /* 0x0000000000007919 */ /* 0x000ee20000002100 */
[----:B------:R-:W-:Y:S01]  /*39930*/  BSSY B0, `(.L_x_1880) ;  /* 0x000000a000007945 */ /* 0x000fe20003800000 */
[----:B------:R-:W-:Y:S02]  /*39940*/  IMAD.MOV.U32 R12, RZ, RZ, RZ ;  /* 0x000000ffff0c7224 */ /* 0x000fe400078e00ff */
[----:B------:R-:W-:Y:S02]  /*39950*/  IMAD.MOV.U32 R11, RZ, RZ, 0x1f ;  /* 0x0000001fff0b7424 */ /* 0x000fe400078e00ff */
[----:B0-----:R-:W-:Y:S01]  /*39960*/  IMAD.MOV.U32 R15, RZ, RZ, -0x1 ;  /* 0xffffffffff0f7424 */ /* 0x001fe200078e00ff */
[----:B---3--:R-:W-:-:S04]  /*39970*/  SHF.R.U32.HI R0, RZ, 0x5, R0 ;  /* 0x00000005ff007819 */ /* 0x008fc80000011600 */
[----:B------:R-:W-:-:S05]  /*39980*/  LOP3.LUT R0, R0, 0x3, RZ, 0xc0, !PT ;  /* 0x0000000300007812 */ /* 0x000fca00078ec0ff */
[----:B------:R-:W-:-:S07]  /*39990*/  IMAD.MOV.U32 R13, RZ, RZ, R0 ;  /* 0x000000ffff0d7224 */ /* 0x000fce00078e0000 */
[----:B-12---:R-:W-:Y:S05]  /*399a0*/  WARPSYNC.COLLECTIVE R15, `(.L_x_1881) ;  /* 0x000000000f087348 */ /* 0x006fea0003c00000 */
[----:B------:R0:W3:Y:S02]  /*399b0*/  SHFL.IDX P6, R14, R13, R12, R11 ;  /* 0x0000000c0d0e7389 */ /* 0x0000e400000c000b */
[----:B0123--:R-:W-:Y:S01]  /*399c0*/  ENDCOLLECTIVE ;  /* 0x000000000000791b */ /* 0x00ffe20003800000 */
.L_x_1881:
[----:B------:R-:W-:Y:S05]  /*399d0*/  BSYNC B0 ;  /* 0x0000000000007941 */ /* 0x000fea0003800000 */
.L_x_1880:
[----:B------:R-:W-:Y:S05]  /*399e0*/  BRA `(.L_x_1882) ;  /* 0xffffff8800c07947 */ /* 0x000fea000383ffff */
.L_x_1674:
[----:B------:R-:W-:Y:S01]  /*399f0*/  BSSY B0, `(.L_x_1883) ;  /* 0x0000006000007945 */ /* 0x000fe20003800000 */
[----:B0-----:R-:W-:-:S07]  /*39a00*/  IMAD.MOV.U32 R15, RZ, RZ, -0x1 ;  /* 0xffffffffff0f7424 */ /* 0x001fce00078e00ff */
[----:B-123--:R-:W-:Y:S05]  /*39a10*/  WARPSYNC.COLLECTIVE R15, `(.L_x_1884) ;  /* 0x000000000f0c7348 */ /* 0x00efea0003c00000 */
[----:B------:R-:W-:Y:S02]  /*39a20*/  ELECT P6, UR62, PT ;  /* 0x00000000003e782f */ /* 0x000fe400038c0000 */
[----:B------:R-:W-:Y:S01]  /*39a30*/  MOV R14, UR62 ;  /* 0x0000003e000e7c02 */ /* 0x000fe20008000f00 */
[----:B-123--:R-:W-:Y:S10]  /*39a40*/  ENDCOLLECTIVE ;  /* 0x000000000000791b */ /* 0x00eff40003800000 */
.L_x_1884:
[----:B------:R-:W-:Y:S05]  /*39a50*/  BSYNC B0 ;  /* 0x0000000000007941 */ /* 0x000fea0003800000 */
.L_x_1883:
[----:B------:R-:W-:Y:S05]  /*39a60*/  BRA `(.L_x_1885) ;  /* 0xffffff8800c07947 */ /* 0x000fea000383ffff */
.L_x_1676:
[----:B--2---:R2:W3:Y:S02]  /*39a70*/  SYNCS.PHASECHK.TRANS64.TRYWAIT P0, [R2+URZ+0x29880], R3 ;  /* 0x02988003020075a7 */ /* 0x0044e4000800017f */
[----:B---3--:R-:W-:Y:S05]  /*39a80*/  @!P0 NANOSLEEP.SYNCS 0x989680 ;  /* 0x009896800000895d */ /* 0x008fea0003900000 */
[----:B------:R-:W3:Y:S02]  /*39a90*/  @!P0 SYNCS.PHASECHK.TRANS64 P0, [R2+URZ+0x29880], R3 ;  /* 0x02988003020085a7 */ /* 0x000ee4000800007f */
[----:B---3--:R-:W-:Y:S05]  /*39aa0*/  @!P0 BRA `(.L_x_1676) ;  /* 0xfffffffc00f08947 */ /* 0x008fea000383ffff */
[----:B------:R-:W-:Y:S05]  /*39ab0*/  BRA `(.L_x_1886) ;  /* 0xffffff8c002c7947 */ /* 0x000fea000383ffff */
.L_x_1678:
[----:B-1----:R1:W3:Y:S02]  /*39ac0*/  SYNCS.PHASECHK.TRANS64.TRYWAIT P0, [R2+URZ+0x29840], R3 ;  /* 0x02984003020075a7 */ /* 0x0022e4000800017f */
[----:B---3--:R-:W-:Y:S05]  /*39ad0*/  @!P0 NANOSLEEP.SYNCS 0x989680 ;  /* 0x009896800000895d */ /* 0x008fea0003900000 */
[----:B------:R-:W3:Y:S02]  /*39ae0*/  @!P0 SYNCS.PHASECHK.TRANS64 P0, [R2+URZ+0x29840], R3 ;  /* 0x02984003020085a7 */ /* 0x000ee4000800007f */
[----:B---3--:R-:W-:Y:S05]  /*39af0*/  @!P0 BRA `(.L_x_1678) ;  /* 0xfffffffc00f08947 */ /* 0x008fea000383ffff */
[----:B------:R-:W-:Y:S05]  /*39b00*/  BRA `(.L_x_1887) ;  /* 0xffffff8c00847947 */ /* 0x000fea000383ffff */
.L_x_1682:
[----:B------:R-:W2:Y:S01]  /*39b10*/  LDL.LU R11, [R1+0x38] ;  /* 0x00003800010b7983 */ /* 0x000ea20000300800 */
[----:B------:R-:W-:Y:S02]  /*39b20*/  IMAD.MOV.U32 R5, RZ, RZ, R12 ;  /* 0x000000ffff057224 */ /* 0x000fe400078e000c */
[----:B------:R-:W-:Y:S02]  /*39b30*/  IMAD.MOV.U32 R13, RZ, RZ, R3 ;  /* 0x000000ffff0d7224 */ /* 0x000fe400078e0003 */
[----:B------:R-:W-:Y:S02]  /*39b40*/  IMAD.MOV.U32 R12, RZ, RZ, RZ ;  /* 0x000000ffff0c7224 */ /* 0x000fe400078e00ff */
[----:B------:R-:W-:Y:S02]  /*39b50*/  IMAD.MOV.U32 R15, RZ, RZ, -0x1 ;  /* 0xffffffffff0f7424 */ /* 0x000fe400078e00ff */
[----:B------:R-:W-:-:S04]  /*39b60*/  IMAD.IADD R0, R10, 0x1, R5 ;  /* 0x000000010a007824 */ /* 0x000fc800078e0205 */
[----:B------:R-:W-:Y:S02]  /*39b70*/  VIADD R5, R0, 0x20 ;  /* 0x0000002000057836 */ /* 0x000fe40000000000 */
[----:B--2---:R-:W-:Y:S02]  /*39b80*/  IMAD R2, R11, R7, RZ ;  /* 0x000000070b027224 */ /* 0x004fe400078e02ff */
[----:B------:R-:W-:-:S03]  /*39b90*/  IMAD.MOV.U32 R11, RZ, RZ, 0x1c1f ;  /* 0x00001c1fff0b7424 */ /* 0x000fc600078e00ff */
[----:B------:R-:W-:-:S13]  /*39ba0*/  ISETP.GE.AND P4, PT, R0, R2, PT ;  /* 0x000000020000720c */ /* 0x000fda0003f86270 */
[----:B-----5:R-:W-:Y:S05]  /*39bb0*/  WARPSYNC.COLLECTIVE R15, `(.L_x_1888) ;  /* 0x000000000f087348 */ /* 0x020fea0003c00000 */
[----:B------:R0:W1:Y:S02]  /*39bc0*/  SHFL.IDX P6, R14, R13, R12, R11 ;  /* 0x0000000c0d0e7389 */ /* 0x00006400000c000b */
[----:B01---5:R-:W-:Y:S01]  /*39bd0*/  ENDCOLLECTIVE ;  /* 0x000000000000791b */ /* 0x023fe20003800000 */
.L_x_1888:
[----:B------:R-:W-:Y:S02]  /*39be0*/  IMAD.MOV.U32 R13, RZ, RZ, R4 ;  /* 0x000000ffff0d7224 */ /* 0x000fe400078e0004 */
[----:B------:R-:W-:-:S07]  /*39bf0*/  IMAD.MOV.U32 R6, RZ, RZ, R14 ;  /* 0x000000ffff067224 */ /* 0x000fce00078e000e */
[----:B------:R-:W-:Y:S05]  /*39c00*/  WARPSYNC.COLLECTIVE R15, `(.L_x_1889) ;  /* 0x000000000f087348 */ /* 0x000fea0003c00000 */
[----:B------:R0:W1:Y:S02]  /*39c10*/  SHFL.IDX P6, R14, R13, R12, R11 ;  /* 0x0000000c0d0e7389 */ /* 0x00006400000c000b */
[----:B01----:R-:W-:Y:S01]  /*39c20*/  ENDCOLLECTIVE ;  /* 0x000000000000791b */ /* 0x003fe20003800000 */
.L_x_1889:
[----:B------:R-:W-:Y:S02]  /*39c30*/  IMAD.MOV.U32 R13, RZ, RZ, R3 ;  /* 0x000000ffff0d7224 */ /* 0x000fe400078e0003 */
[----:B------:R-:W-:Y:S02]  /*39c40*/  IMAD.MOV.U32 R12, RZ, RZ, 0x1 ;  /* 0x00000001ff0c7424 */ /* 0x000fe400078e00ff */
[----:B------:R-:W-:-:S07]  /*39c50*/  IMAD.MOV.U32 R7, RZ, RZ, R14 ;  /* 0x000000ffff077224 */ /* 0x000fce00078e000e */
[----:B------:R-:W-:Y:S05]  /*39c60*/  WARPSYNC.COLLECTIVE R15, `(.L_x_1890) ;  /* 0x000000000f087348 */ /* 0x000fea0003c00000 */
[----:B------:R0:W1:Y:S02]  /*39c70*/  SHFL.IDX P6, R14, R13, R12, R11 ;  /* 0x0000000c0d0e7389 */ /* 0x00006400000c000b */
[----:B01----:R-:W-:Y:S01]  /*39c80*/  ENDCOLLECTIVE ;  /* 0x000000000000791b */ /* 0x003fe20003800000 */
.L_x_1890:
        /* <DEDUP_REMOVED lines=17> */
.L_x_1891:
[----:B------:R-:W-:Y:S02]  /*39da0*/  IMAD.MOV.U32 R13, RZ, RZ, R3 ;  /* 0x000000ffff0d7224 */ /* 0x000fe400078e0003 */
[----:B------:R-:W-:Y:S02]  /*39db0*/  IMAD.MOV.U32 R12, RZ, RZ, 0x2 ;  /* 0x00000002ff0c7424 */ /* 0x000fe400078e00ff */
[----:B------:R-:W-:-:S07]  /*39dc0*/  IMAD.MOV.U32 R5, RZ, RZ, R14 ;  /* 0x000000ffff057224 */ /* 0x000fce00078e000e */
[----:B------:R-:W-:Y:S05]  /*39dd0*/  WARPSYNC.COLLECTIVE R15, `(.L_x_1892) ;  /* 0x000000000f087348 */ /* 0x000fea0003c00000 */
[----:B------:R0:W1:Y:S02]  /*39de0*/  SHFL.IDX P6, R14, R13, R12, R11 ;  /* 0x0000000c0d0e7389 */ /* 0x00006400000c000b */
[----:B01----:R-:W-:Y:S01]  /*39df0*/  ENDCOLLECTIVE ;  /* 0x000000000000791b */ /* 0x003fe20003800000 */
.L_x_1892:
        /* <DEDUP_REMOVED lines=17> */
.L_x_1893:
[----:B------:R-:W-:Y:S02]  /*39f10*/  IMAD.MOV.U32 R13, RZ, RZ, R3 ;  /* 0x000000ffff0d7224 */ /* 0x000fe400078e0003 */
[----:B------:R-:W-:Y:S02]  /*39f20*/  IMAD.MOV.U32 R12, RZ, RZ, 0x3 ;  /* 0x00000003ff0c7424 */ /* 0x000fe400078e00ff */
[----:B------:R-:W-:-:S07]  /*39f30*/  IMAD.MOV.U32 R5, RZ, RZ, R14 ;  /* 0x000000ffff057224 */ /* 0x000fce00078e000e */
[----:B------:R-:W-:Y:S05]  /*39f40*/  WARPSYNC.COLLECTIVE R15, `(.L_x_1894) ;  /* 0x000000000f087348 */ /* 0x000fea0003c00000 */
[----:B------:R0:W1:Y:S02]  /*39f50*/  SHFL.IDX P6, R14, R13, R12, R11 ;  /* 0x0000000c0d0e7389 */ /* 0x00006400000c000b */
[----:B01----:R-:W-:Y:S01]  /*39f60*/  ENDCOLLECTIVE ;  /* 0x000000000000791b */ /* 0x003fe20003800000 */
.L_x_1894:
[----:B------:R-:W-:-:S05]  /*39f70*/  @!P3 IADD3 R5, P4, R9, R5, RZ ;  /* 0x000000050905b210 */ /* 0x000fca0007f9e0ff */
[----:B------:R-:W-:-:S04]  /*39f80*/  @!P3 IMAD.X R6, RZ, RZ, R6, P4 ;  /* 0x000000ffff06b224 */ /* 0x000fc800020e0606 */
[----:B------:R-:W-:Y:S02]  /*39f90*/  @!P3 IMAD.MOV.U32 R7, RZ, RZ, R6 ;  /* 0x000000ffff07b224 */ /* 0x000fe400078e0006 */
[----:B------:R-:W-:Y:S02]  /*39fa0*/  IMAD.MOV.U32 R13, RZ, RZ, R4 ;  /* 0x000000ffff0d7224 */ /* 0x000fe400078e0004 */
[----:B------:R-:W-:-:S05]  /*39fb0*/  @!P3 IMAD.MOV.U32 R6, RZ, RZ, R5 ;  /* 0x000000ffff06b224 */ /* 0x000fca00078e0005 */
[----:B------:R-:W-:Y:S01]  /*39fc0*/  @!PT LDS RZ, [RZ] ;  /* 0x00000000fffff984 */ /* 0x000fe20000000800 */
[----:B------:R-:W-:Y:S01]  /*39fd0*/  @!PT LDS RZ, [RZ] ;  /* 0x00000000fffff984 */ /* 0x000fe20000000800 */
[----:B------:R-:W-:Y:S01]  /*39fe0*/  @!PT LDS RZ, [RZ] ;  /* 0x00000000fffff984 */ /* 0x000fe20000000800 */
[----:B------:R0:W-:Y:S01]  /*39ff0*/  @!P3 LDGSTS.E.BYPASS.LTC128B.128 [R8+0x15400], desc[UR60][R6.64], !P0 ;  /* 0x154000000608bfae */ /* 0x0001e2000c101d7c */
[----:B------:R-:W-:-:S03]  /*3a000*/  IMAD.MOV.U32 R5, RZ, RZ, R14 ;  /* 0x000000ffff057224 */ /* 0x000fc600078e000e */
[----:B------:R0:W-:Y:S04]  /*3a010*/  @!P3 LDGSTS.E.BYPASS.LTC128B.128 [R8+0x17400], desc[UR60][R6.64+0x40], !P1 ;  /* 0x174000400608bfae */ /* 0x0001e8000c901d7c */
[----:B0-----:R-:W-:Y:S05]  /*3a020*/  WARPSYNC.COLLECTIVE R15, `(.L_x_1895) ;  /* 0x000000000f087348 */ /* 0x001fea0003c00000 */
[----:B------:R1:W2:Y:S02]  /*3a030*/  SHFL.IDX P6, R14, R13, R12, R11 ;  /* 0x0000000c0d0e7389 */ /* 0x0002a400000c000b */
[----:B012---:R-:W-:Y:S01]  /*3a040*/  ENDCOLLECTIVE ;  /* 0x000000000000791b */ /* 0x007fe20003800000 */
.L_x_1895:
[----:B------:R-:W-:Y:S01]  /*3a050*/  @!PT LDS RZ, [RZ] ;  /* 0x00000000fffff984 */ /* 0x000fe20000000800 */
[----:B------:R-:W-:Y:S01]  /*3a060*/  @!PT LDS RZ, [RZ] ;  /* 0x00000000fffff984 */ /* 0x000fe20000000800 */
[----:B------:R-:W-:Y:S01]  /*3a070*/  @!PT LDS RZ, [RZ] ;  /* 0x00000000fffff984 */ /* 0x000fe20000000800 */
[----:B------:R0:W-:Y:S01]  /*3a080*/  @!P3 LDGSTS.E.BYPASS.LTC128B.128 [R8+0x19400], desc[UR60][R6.64+0x80], !P2 ;  /* 0x194000800608bfae */ /* 0x0001e2000d101d7c */
[----:B------:R-:W-:Y:S01]  /*3a090*/  IMAD.MOV.U32 R3, RZ, RZ, R14 ;  /* 0x000000ffff037224 */ /* 0x000fe200078e000e */
[----:B------:R-:W-:Y:S06]  /*3a0a0*/  BRA `(.L_x_1896) ;  /* 0xffffff9000d87947 */ /* 0x000fec000383ffff */
.L_x_1687:
[----:B----4-:R4:W0:Y:S02]  /*3a0b0*/  SYNCS.PHASECHK.TRANS64.TRYWAIT P0, [R19+URZ+0x29820], R0 ;  /* 0x02982000130075a7 */ /* 0x010824000800017f */
[----:B0-----:R-:W-:Y:S05]  /*3a0c0*/  @!P0 NANOSLEEP.SYNCS 0x989680 ;  /* 0x009896800000895d */ /* 0x001fea0003900000 */
[----:B------:R-:W0:Y:S02]  /*3a0d0*/  @!P0 SYNCS.PHASECHK.TRANS64 P0, [R19+URZ+0x29820], R0 ;  /* 0x02982000130085a7 */ /* 0x000e24000800007f */
[----:B0-----:R-:W-:Y:S05]  /*3a0e0*/  @!P0 BRA `(.L_x_1687) ;  /* 0xfffffffc00f08947 */ /* 0x001fea000383ffff */
[----:B------:R-:W-:Y:S05]  /*3a0f0*/  BRA `(.L_x_1897) ;  /* 0xffffff9400487947 */ /* 0x000fea000383ffff */
.L_x_1693:
[----:B0-----:R0:W3:Y:S02]  /*3a100*/  SYNCS.PHASECHK.TRANS64.TRYWAIT P0, [R5+URZ+0x29880], R4 ;  /* 0x02988004050075a7 */ /* 0x0010e4000800017f */
[----:B---3--:R-:W-:Y:S05]  /*3a110*/  @!P0 NANOSLEEP.SYNCS 0x989680 ;  /* 0x009896800000895d */ /* 0x008fea0003900000 */
[----:B------:R-:W3:Y:S02]  /*3a120*/  @!P0 SYNCS.PHASECHK.TRANS64 P0, [R5+URZ+0x29880], R4 ;  /* 0x02988004050085a7 */ /* 0x000ee4000800007f */
[----:B---3--:R-:W-:Y:S05]  /*3a130*/  @!P0 BRA `(.L_x_1693) ;  /* 0xfffffffc00f08947 */ /* 0x008fea000383ffff */
[----:B------:R-:W-:Y:S05]  /*3a140*/  BRA `(.L_x_1898) ;  /* 0xffffff9800007947 */ /* 0x000fea000383ffff */
.L_x_1698:
[----:B--2---:R2:W3:Y:S02]  /*3a150*/  SYNCS.PHASECHK.TRANS64.TRYWAIT P0, [R5+URZ+0x29840], R4 ;  /* 0x02984004050075a7 */ /* 0x0044e4000800017f */
[----:B---3--:R-:W-:Y:S05]  /*3a160*/  @!P0 NANOSLEEP.SYNCS 0x989680 ;  /* 0x009896800000895d */ /* 0x008fea0003900000 */
[----:B------:R-:W3:Y:S02]  /*3a170*/  @!P0 SYNCS.PHASECHK.TRANS64 P0, [R5+URZ+0x29840], R4 ;  /* 0x02984004050085a7 */ /* 0x000ee4000800007f */
[----:B---3--:R-:W-:Y:S05]  /*3a180*/  @!P0 BRA `(.L_x_1698) ;  /* 0xfffffffc00f08947 */ /* 0x008fea000383ffff */
[----:B------:R-:W-:Y:S05]  /*3a190*/  BRA `(.L_x_1899) ;  /* 0xffffff9800807947 */ /* 0x000fea000383ffff */
.L_x_1706:
[----:B---3--:R3:W4:Y:S02]  /*3a1a0*/  SYNCS.PHASECHK.TRANS64.TRYWAIT P0, [R20+URZ+0x29870], R4 ;  /* 0x02987004140075a7 */ /* 0x008724000800017f */
[----:B----4-:R-:W-:Y:S05]  /*3a1b0*/  @!P0 NANOSLEEP.SYNCS 0x989680 ;  /* 0x009896800000895d */ /* 0x010fea0003900000 */
[----:B------:R-:W4:Y:S02]  /*3a1c0*/  @!P0 SYNCS.PHASECHK.TRANS64 P0, [R20+URZ+0x29870], R4 ;  /* 0x02987004140085a7 */ /* 0x000f24000800007f */
[----:B----4-:R-:W-:Y:S05]  /*3a1d0*/  @!P0 BRA `(.L_x_1706) ;  /* 0xfffffffc00f08947 */ /* 0x010fea000383ffff */
[----:B------:R-:W-:Y:S05]  /*3a1e0*/  BRA `(.L_x_1900) ;  /* 0xffffff9c009c7947 */ /* 0x000fea000383ffff */
.L_x_1708:
[----:B----4-:R4:W0:Y:S02]  /*3a1f0*/  SYNCS.PHASECHK.TRANS64.TRYWAIT P0, [R20+URZ+0x29860], R3 ;  /* 0x02986003140075a7 */ /* 0x010824000800017f */
[----:B0-----:R-:W-:Y:S05]  /*3a200*/  @!P0 NANOSLEEP.SYNCS 0x989680 ;  /* 0x009896800000895d */ /* 0x001fea0003900000 */
[----:B------:R-:W0:Y:S02]  /*3a210*/  @!P0 SYNCS.PHASECHK.TRANS64 P0, [R20+URZ+0x29860], R3 ;  /* 0x02986003140085a7 */ /* 0x000e24000800007f */
[----:B0-----:R-:W-:Y:S05]  /*3a220*/  @!P0 BRA `(.L_x_1708) ;  /* 0xfffffffc00f08947 */ /* 0x001fea000383ffff */
[----:B------:R-:W-:Y:S05]  /*3a230*/  BRA `(.L_x_1901) ;  /* 0xffffff9c00a47947 */ /* 0x000fea000383ffff */
.L_x_1715:
[----:B--2---:R2:W3:Y:S02]  /*3a240*/  SYNCS.PHASECHK.TRANS64.TRYWAIT P1, [R16+URZ+0x29870], R0 ;  /* 0x02987000100075a7 */ /* 0x0044e4000802017f */
[----:B---3--:R-:W-:Y:S05]  /*3a250*/  @!P1 NANOSLEEP.SYNCS 0x989680 ;  /* 0x009896800000995d */ /* 0x008fea0003900000 */
[----:B------:R-:W3:Y:S02]  /*3a260*/  @!P1 SYNCS.PHASECHK.TRANS64 P1, [R16+URZ+0x29870], R0 ;  /* 0x02987000100095a7 */ /* 0x000ee4000802007f */
[----:B---3--:R-:W-:Y:S05]  /*3a270*/  @!P1 BRA `(.L_x_1715) ;  /* 0xfffffffc00f09947 */ /* 0x008fea000383ffff */
[----:B------:R-:W-:Y:S05]  /*3a280*/  BRA `(.L_x_1902) ;  /* 0xffffffa4008c7947 */ /* 0x000fea000383ffff */
.L_x_1717:
[----:B--2---:R2:W3:Y:S02]  /*3a290*/  SYNCS.PHASECHK.TRANS64.TRYWAIT P1, [R16+URZ+0x29860], R0 ;  /* 0x02986000100075a7 */ /* 0x0044e4000802017f */
[----:B---3--:R-:W-:Y:S05]  /*3a2a0*/  @!P1 NANOSLEEP.SYNCS 0x989680 ;  /* 0x009896800000995d */ /* 0x008fea0003900000 */
[----:B------:R-:W3:Y:S02]  /*3a2b0*/  @!P1 SYNCS.PHASECHK.TRANS64 P1, [R16+URZ+0x29860], R0 ;  /* 0x02986000100095a7 */ /* 0x000ee4000802007f */
[----:B---3--:R-:W-:Y:S05]  /*3a2c0*/  @!P1 BRA `(.L_x_1717) ;  /* 0xfffffffc00f09947 */ /* 0x008fea000383ffff */
[----:B------:R-:W-:Y:S05]  /*3a2d0*/  BRA `(.L_x_1903) ;  /* 0xffffffa400947947 */ /* 0x000fea000383ffff */
.L_x_1721:
[----:B------:R-:W2:Y:S01]  /*3a2e0*/  LDL R0, [R1] ;  /* 0x0000000001007983 */ /* 0x000ea20000100800 */
[----:B------:R-:W-:Y:S01]  /*3a2f0*/  BSSY B0, `(.L_x_1904) ;  /* 0x0000008000007945 */ /* 0x000fe20003800000 */
[----:B------:R-:W-:Y:S02]  /*3a300*/  IMAD.MOV.U32 R12, RZ, RZ, RZ ;  /* 0x000000ffff0c7224 */ /* 0x000fe400078e00ff */
[----:B------:R-:W-:Y:S02]  /*3a310*/  IMAD.MOV.U32 R11, RZ, RZ, 0x1f ;  /* 0x0000001fff0b7424 */ /* 0x000fe400078e00ff */
[----:B0-----:R-:W-:Y:S02]  /*3a320*/  IMAD.MOV.U32 R15, RZ, RZ, -0x1 ;  /* 0xffffffffff0f7424 */ /* 0x001fe400078e00ff */
[----:B--2---:R-:W-:-:S07]  /*3a330*/  IMAD.MOV.U32 R13, RZ, RZ, R0 ;  /* 0x000000ffff0d7224 */ /* 0x004fce00078e0000 */
[----:B-1----:R-:W-:Y:S05]  /*3a340*/  WARPSYNC.COLLECTIVE R15, `(.L_x_1905) ;  /* 0x000000000f087348 */ /* 0x002fea0003c00000 */
[----:B------:R0:W2:Y:S02]  /*3a350*/  SHFL.IDX P6, R14, R13, R12, R11 ;  /* 0x0000000c0d0e7389 */ /* 0x0000a400000c000b */
[----:B012---:R-:W-:Y:S01]  /*3a360*/  ENDCOLLECTIVE ;  /* 0x000000000000791b */ /* 0x007fe20003800000 */
.L_x_1905:
[----:B------:R-:W-:Y:S05]  /*3a370*/  BSYNC B0 ;  /* 0x0000000000007941 */ /* 0x000fea0003800000 */
.L_x_1904:
[----:B------:R0:W5:Y:S01]  /*3a380*/  LDL R2, [R1+0xc] ;  /* 0x00000c0001027983 */ /* 0x0001620000100800 */
[----:B------:R-:W-:Y:S02]  /*3a390*/  IMAD.MOV.U32 R13, RZ, RZ, R0 ;  /* 0x000000ffff0d7224 */ /* 0x000fe400078e0000 */
[----:B------:R-:W-:Y:S02]  /*3a3a0*/  IMAD.MOV.U32 R12, RZ, RZ, 0x1 ;  /* 0x00000001ff0c7424 */ /* 0x000fe400078e00ff */
[----:B------:R-:W-:Y:S02]  /*3a3b0*/  IMAD.MOV.U32 R11, RZ, RZ, 0x1f ;  /* 0x0000001fff0b7424 */ /* 0x000fe400078e00ff */
[----:B------:R-:W-:Y:S02]  /*3a3c0*/  IMAD.MOV.U32 R15, RZ, RZ, -0x1 ;  /* 0xffffffffff0f7424 */ /* 0x000fe400078e00ff */
[----:B0-----:R-:W-:-:S07]  /*3a3d0*/  IMAD.MOV.U32 R5, RZ, RZ, R14 ;  /* 0x000000ffff057224 */ /* 0x001fce00078e000e */
[----:B-----5:R-:W-:Y:S05]  /*3a3e0*/  WARPSYNC.COLLECTIVE R15, `(.L_x_1906) ;  /* 0x000000000f087348 */ /* 0x020fea0003c00000 */
[----:B------:R0:W1:Y:S02]  /*3a3f0*/  SHFL.IDX P6, R14, R13, R12, R11 ;  /* 0x0000000c0d0e7389 */ /* 0x00006400000c000b */
[----:B01---5:R-:W-:Y:S01]  /*3a400*/  ENDCOLLECTIVE ;  /* 0x000000000000791b */ /* 0x023fe20003800000 */
.L_x_1906:
        /* <DEDUP_REMOVED lines=16> */
[----:B------:R-:W-:Y:S01]  /*3a510*/  ISETP.GE.U32.AND P5, PT, R16, 0x10, PT ;  /* 0x000000101000780c */ /* 0x000fe20003fa6070 */
[----:B--2---:R-:W-:Y:S02]  /*3a520*/  @!P1 IMAD.MOV.U32 R4, RZ, RZ, R8 ;  /* 0x000000ffff049224 */ /* 0x004fe400078e0008 */
        /* <DEDUP_REMOVED lines=8> */
.L_x_1907:
        /* <DEDUP_REMOVED lines=8> */
.L_x_1908:
        /* <DEDUP_REMOVED lines=8> */
.L_x_1909:
        /* <DEDUP_REMOVED lines=8> */
.L_x_1910:
        /* <DEDUP_REMOVED lines=8> */
.L_x_1911:
[----:B------:R-:W-:Y:S02]  /*3a7b0*/  IMAD.MOV.U32 R12, RZ, RZ, 0x1f ;  /* 0x0000001fff0c7424 */ /* 0x000fe400078e00ff */
[----:B------:R-:W-:Y:S02]  /*3a7c0*/  IMAD.MOV.U32 R11, RZ, RZ, 0x1f ;  /* 0x0000001fff0b7424 */ /* 0x000fe400078e00ff */
[----:B------:R-:W-:-:S05]  /*3a7d0*/  IMAD.MOV.U32 R3, RZ, RZ, R14 ;  /* 0x000000ffff037224 */ /* 0x000fca00078e000e */
[----:B------:R-:W-:-:S05]  /*3a7e0*/  SEL R3, R3, RZ, P5 ;  /* 0x000000ff03037207 */ /* 0x000fca0002800000 */
[----:B------:R-:W-:-:S04]  /*3a7f0*/  IMAD.IADD R3, R2, 0x1, R3 ;  /* 0x0000000102037824 */ /* 0x000fc800078e0203 */
[----:B------:R-:W-:-:S07]  /*3a800*/  IMAD.MOV.U32 R13, RZ, RZ, R3 ;  /* 0x000000ffff0d7224 */ /* 0x000fce00078e0003 */
[----:B------:R-:W-:Y:S05]  /*3a810*/  WARPSYNC.COLLECTIVE R15, `(.L_x_1912) ;  /* 0x000000000f087348 */ /* 0x000fea0003c00000 */
[----:B------:R0:W1:Y:S02]  /*3a820*/  SHFL.IDX P6, R14, R13, R12, R11 ;  /* 0x0000000c0d0e7389 */ /* 0x00006400000c000b */
[----:B01----:R-:W-:Y:S01]  /*3a830*/  ENDCOLLECTIVE ;  /* 0x000000000000791b */ /* 0x003fe20003800000 */
.L_x_1912:
[----:B------:R-:W-:Y:S01]  /*3a840*/  IMAD.MOV.U32 R9, RZ, RZ, R14 ;  /* 0x000000ffff097224 */ /* 0x000fe200078e000e */
[----:B------:R-:W-:Y:S06]  /*3a850*/  BRA `(.L_x_1913) ;  /* 0xffffffa8009c7947 */ /* 0x000fec000383ffff */
.L_x_1724:
[----:B------:R-:W-:Y:S01]  /*3a860*/  BSSY B0, `(.L_x_1914) ;  /* 0x0000008000007945 */ /* 0x000fe20003800000 */
[----:B------:R-:W-:Y:S02]  /*3a870*/  IMAD.MOV.U32 R13, RZ, RZ, R2 ;  /* 0x000000ffff0d7224 */ /* 0x000fe400078e0002 */
[----:B------:R-:W-:Y:S02]  /*3a880*/  IMAD.MOV.U32 R12, RZ, RZ, 0x1 ;  /* 0x00000001ff0c7424 */ /* 0x000fe400078e00ff */
[----:B------:R-:W-:Y:S02]  /*3a890*/  IMAD.MOV.U32 R11, RZ, RZ, RZ ;  /* 0x000000ffff0b7224 */ /* 0x000fe400078e00ff */
[----:B0-----:R-:W-:-:S07]  /*3a8a0*/  IMAD.MOV.U32 R15, RZ, RZ, -0x1 ;  /* 0xffffffffff0f7424 */ /* 0x001fce00078e00ff */
[----:B------:R-:W-:Y:S05]  /*3a8b0*/  WARPSYNC.COLLECTIVE R15, `(.L_x_1915) ;  /* 0x000000000f087348 */ /* 0x000fea0003c00000 */
[----:B------:R0:W1:Y:S02]  /*3a8c0*/  SHFL.UP P6, R14, R13, R12, R11 ;  /* 0x0400000c0d0e7389 */ /* 0x00006400000c000b */
[----:B01----:R-:W-:Y:S01]  /*3a8d0*/  ENDCOLLECTIVE ;  /* 0x000000000000791b */ /* 0x003fe20003800000 */
.L_x_1915:
[----:B------:R-:W-:Y:S05]  /*3a8e0*/  BSYNC B0 ;  /* 0x0000000000007941 */ /* 0x000fea0003800000 */
.L_x_1914:
[----:B------:R-:W-:Y:S02]  /*3a8f0*/  IMAD.MOV.U32 R3, RZ, RZ, R14 ;  /* 0x000000ffff037224 */ /* 0x000fe400078e000e */
[----:B------:R-:W-:Y:S02]  /*3a900*/  IMAD.MOV.U32 R12, RZ, RZ, 0x2 ;  /* 0x00000002ff0c7424 */ /* 0x000fe400078e00ff */
[----:B------:R-:W-:Y:S01]  /*3a910*/  IMAD.MOV.U32 R11, RZ, RZ, RZ ;  /* 0x000000ffff0b7224 */ /* 0x000fe200078e00ff */
[----:B------:R-:W-:Y:S01]  /*3a920*/  SEL R3, R3, RZ, P1 ;  /* 0x000000ff03037207 */ /* 0x000fe20000800000 */
[----:B------:R-:W-:-:S04]  /*3a930*/  IMAD.MOV.U32 R15, RZ, RZ, -0x1 ;  /* 0xffffffffff0f7424 */ /* 0x000fc800078e00ff */
[----:B------:R-:W-:-:S04]  /*3a940*/  IMAD.IADD R2, R2, 0x1, R3 ;  /* 0x0000000102027824 */ /* 0x000fc800078e0203 */
[----:B------:R-:W-:-:S07]  /*3a950*/  IMAD.MOV.U32 R13, RZ, RZ, R2 ;  /* 0x000000ffff0d7224 */ /* 0x000fce00078e0002 */
[----:B------:R-:W-:Y:S05]  /*3a960*/  WARPSYNC.COLLECTIVE R15, `(.L_x_1916) ;  /* 0x000000000f087348 */ /* 0x000fea0003c00000 */
[----:B------:R0:W1:Y:S02]  /*3a970*/  SHFL.UP P6, R14, R13, R12, R11 ;  /* 0x0400000c0d0e7389 */ /* 0x00006400000c000b */
[----:B01----:R-:W-:Y:S01]  /*3a980*/  ENDCOLLECTIVE ;  /* 0x000000000000791b */ /* 0x003fe20003800000 */
.L_x_1916:
        /* <DEDUP_REMOVED lines=8> */
.L_x_1917:
        /* <DEDUP_REMOVED lines=8> */
.L_x_1918:
        /* <DEDUP_REMOVED lines=8> */
.L_x_1919:
        /* <DEDUP_REMOVED lines=9> */
.L_x_1920:
[----:B------:R-:W-:Y:S01]  /*3aba0*/  IMAD.MOV.U32 R9, RZ, RZ, R14 ;  /* 0x000000ffff097224 */ /* 0x000fe200078e000e */
[----:B------:R-:W-:Y:S06]  /*3abb0*/  BRA `(.L_x_1921) ;  /* 0xffffffa800747947 */ /* 0x000fec000383ffff */
.L_x_1726:
[----:B------:R-:W-:Y:S01]  /*3abc0*/  BSSY B0, `(.L_x_1922) ;  /* 0x0000006000007945 */ /* 0x000fe20003800000 */
[----:B------:R-:W-:Y:S01]  /*3abd0*/  PLOP3.LUT P6, PT, P6, PT, PT, 0x8, 0x0 ;  /* 0x000000000000781c */ /* 0x000fe200037ce170 */
[----:B0-----:R-:W-:-:S12]  /*3abe0*/  IMAD.MOV.U32 R15, RZ, RZ, -0x1 ;  /* 0xffffffffff0f7424 */ /* 0x001fd800078e00ff */
[----:B-1----:R-:W-:Y:S05]  /*3abf0*/  WARPSYNC.COLLECTIVE R15, `(.L_x_1923) ;  /* 0x000000000f087348 */ /* 0x002fea0003c00000 */
[----:B------:R-:W-:Y:S01]  /*3ac00*/  VOTE.ANY R14, PT, P6 ;  /* 0x00000000000e7806 */ /* 0x000fe200030e0100 */
[----:B-1----:R-:W-:Y:S06]  /*3ac10*/  ENDCOLLECTIVE ;  /* 0x000000000000791b */ /* 0x002fec0003800000 */
.L_x_1923:
[----:B------:R-:W-:Y:S05]  /*3ac20*/  BSYNC B0 ;  /* 0x0000000000007941 */ /* 0x000fea0003800000 */
.L_x_1922:
[----:B------:R0:W5:Y:S01]  /*3ac30*/  LDL.LU R10, [R1+0xc] ;  /* 0x00000c00010a7983 */ /* 0x0001620000300800 */
[----:B------:R-:W-:Y:S02]  /*3ac40*/  IMAD.MOV.U32 R3, RZ, RZ, R14 ;  /* 0x000000ffff037224 */ /* 0x000fe400078e000e */
[----:B------:R-:W-:Y:S02]  /*3ac50*/  IMAD.MOV.U32 R13, RZ, RZ, R4 ;  /* 0x000000ffff0d7224 */ /* 0x000fe400078e0004 */
[----:B------:R-:W1:Y:S01]  /*3ac60*/  POPC R0, R3 ;  /* 0x0000000300007309 */ /* 0x000e620000000000 */
[----:B------:R-:W-:Y:S02]  /*3ac70*/  IMAD.MOV.U32 R11, RZ, RZ, 0x1f ;  /* 0x0000001fff0b7424 */ /* 0x000fe400078e00ff */
[----:B------:R-:W-:Y:S02]  /*3ac80*/  IMAD.MOV.U32 R15, RZ, RZ, -0x1 ;  /* 0xffffffffff0f7424 */ /* 0x000fe400078e00ff */
[----:B01----:R-:W-:-:S07]  /*3ac90*/  IMAD.MOV.U32 R12, RZ, RZ, R0 ;  /* 0x000000ffff0c7224 */ /* 0x003fce00078e0000 */
[----:B-----5:R-:W-:Y:S05]  /*3aca0*/  WARPSYNC.COLLECTIVE R15, `(.L_x_1924) ;  /* 0x000000000f087348 */ /* 0x020fea0003c00000 */
[----:B------:R0:W1:Y:S02]  /*3acb0*/  SHFL.IDX P6, R14, R13, R12, R11 ;  /* 0x0000000c0d0e7389 */ /* 0x00006400000c000b */
[----:B01---5:R-:W-:Y:S01]  /*3acc0*/  ENDCOLLECTIVE ;  /* 0x000000000000791b */ /* 0x023fe20003800000 */
.L_x_1924:
[----:B------:R-:W-:Y:S02]  /*3acd0*/  IMAD.MOV.U32 R13, RZ, RZ, R6 ;  /* 0x000000ffff0d7224 */ /* 0x000fe400078e0006 */
[----:B------:R-:W-:-:S07]  /*3ace0*/  IMAD.MOV.U32 R4, RZ, RZ, R14 ;  /* 0x000000ffff047224 */ /* 0x000fce00078e000e */
[----:B------:R-:W-:Y:S05]  /*3acf0*/  WARPSYNC.COLLECTIVE R15, `(.L_x_1925) ;  /* 0x000000000f087348 */ /* 0x000fea0003c00000 */
[----:B------:R0:W1:Y:S02]  /*3ad00*/  SHFL.IDX P6, R14, R13, R12, R11 ;  /* 0x0000000c0d0e7389 */ /* 0x00006400000c000b */
[----:B01----:R-:W-:Y:S01]  /*3ad10*/  ENDCOLLECTIVE ;  /* 0x000000000000791b */ /* 0x003fe20003800000 */
.L_x_1925:
[----:B------:R-:W-:Y:S02]  /*3ad20*/  IMAD.MOV.U32 R6, RZ, RZ, R14 ;  /* 0x000000ffff067224 */ /* 0x000fe400078e000e */
[----:B------:R-:W-:-:S05]  /*3ad30*/  IMAD.IADD R10, R0, 0x1, R10 ;  /* 0x00000001000a7824 */ /* 0x000fca00078e020a */
[----:B------:R2:W-:Y:S01]  /*3ad40*/  STL [R1+0xc], R10 ;  /* 0x00000c0a01007387 */ /* 0x0005e20000100800 */
[----:B------:R-:W-:Y:S05]  /*3ad50*/  BRA `(.L_x_1926) ;  /* 0xffffffa800547947 */ /* 0x000fea000383ffff */
.L_x_1728:
[----:B------:R-:W-:Y:S01]  /*3ad60*/  BSSY B0, `(.L_x_1927) ;  /* 0x0000008000007945 */ /* 0x000fe20003800000 */
[----:B------:R-:W-:Y:S02]  /*3ad70*/  IMAD.MOV.U32 R13, RZ, RZ, R7 ;  /* 0x000000ffff0d7224 */ /* 0x000fe400078e0007 */
[----:B------:R-:W-:Y:S02]  /*3ad80*/  IMAD.MOV.U32 R12, RZ, RZ, R0 ;  /* 0x000000ffff0c7224 */ /* 0x000fe400078e0000 */
[----:B------:R-:W-:Y:S02]  /*3ad90*/  IMAD.MOV.U32 R11, RZ, RZ, 0x1f ;  /* 0x0000001fff0b7424 */ /* 0x000fe400078e00ff */
[----:B0-----:R-:W-:-:S07]  /*3ada0*/  IMAD.MOV.U32 R15, RZ, RZ, -0x1 ;  /* 0xffffffffff0f7424 */ /* 0x001fce00078e00ff */
[----:B--2---:R-:W-:Y:S05]  /*3adb0*/  WARPSYNC.COLLECTIVE R15, `(.L_x_1928) ;  /* 0x000000000f087348 */ /* 0x004fea0003c00000 */
[----:B------:R0:W1:Y:S02]  /*3adc0*/  SHFL.IDX P6, R14, R13, R12, R11 ;  /* 0x0000000c0d0e7389 */ /* 0x00006400000c000b */
[----:B012---:R-:W-:Y:S01]  /*3add0*/  ENDCOLLECTIVE ;  /* 0x000000000000791b */ /* 0x007fe20003800000 */
.L_x_1928:
[----:B------:R-:W-:Y:S05]  /*3ade0*/  BSYNC B0 ;  /* 0x0000000000007941 */ /* 0x000fea0003800000 */
.L_x_1927:
[----:B------:R-:W-:Y:S01]  /*3adf0*/  IMAD.MOV.U32 R0, RZ, RZ, R14 ;  /* 0x000000ffff007224 */ /* 0x000fe200078e000e */
[----:B------:R-:W-:Y:S06]  /*3ae00*/  BRA `(.L_x_1929) ;  /* 0xffffffa800407947 */ /* 0x000fec000383ffff */
.L_x_1734:
[----:B0-----:R0:W1:Y:S02]  /*3ae10*/  SYNCS.PHASECHK.TRANS64.TRYWAIT P0, [R0+URZ+0x29820], R3 ;  /* 0x02982003000075a7 */ /* 0x001064000800017f */
[----:B-1----:R-:W-:Y:S05]  /*3ae20*/  @!P0 NANOSLEEP.SYNCS 0x989680 ;  /* 0x009896800000895d */ /* 0x002fea0003900000 */
[----:B------:R-:W1:Y:S02]  /*3ae30*/  @!P0 SYNCS.PHASECHK.TRANS64 P0, [R0+URZ+0x29820], R3 ;  /* 0x02982003000085a7 */ /* 0x000e64000800007f */
[----:B-1----:R-:W-:Y:S05]  /*3ae40*/  @!P0 BRA `(.L_x_1734) ;  /* 0xfffffffc00f08947 */ /* 0x002fea000383ffff */
[----:B------:R-:W-:Y:S05]  /*3ae50*/  BRA `(.L_x_1930) ;  /* 0xffffffb000e47947 */ /* 0x000fea000383ffff */
.L_x_1735:
        /* <DEDUP_REMOVED lines=11> */
.L_x_1932:
[----:B------:R-:W-:Y:S05]  /*3af10*/  BSYNC B0 ;  /* 0x0000000000007941 */ /* 0x000fea0003800000 */
.L_x_1931:
[----:B------:R-:W-:Y:S05]  /*3af20*/  BRA `(.L_x_1933) ;  /* 0xffffffb000cc7947 */ /* 0x000fea000383ffff */
.L_x_1736:
[----:B------:R-:W-:Y:S01]  /*3af30*/  BSSY B0, `(.L_x_1934) ;  /* 0x0000006000007945 */ /* 0x000fe20003800000 */
[----:B------:R-:W-:-:S07]  /*3af40*/  IMAD.MOV.U32 R15, RZ, RZ, -0x1 ;  /* 0xffffffffff0f7424 */ /* 0x000fce00078e00ff */
[----:B01----:R-:W-:Y:S05]  /*3af50*/  WARPSYNC.COLLECTIVE R15, `(.L_x_1935) ;  /* 0x000000000f0c7348 */ /* 0x003fea0003c00000 */
[----:B------:R-:W-:Y:S02]  /*3af60*/  ELECT P6, UR62, PT ;  /* 0x00000000003e782f */ /* 0x000fe400038c0000 */
[----:B------:R-:W-:Y:S01]  /*3af70*/  MOV R14, UR62 ;  /* 0x0000003e000e7c02 */ /* 0x000fe20008000f00 */
[----:B01----:R-:W-:Y:S10]  /*3af80*/  ENDCOLLECTIVE ;  /* 0x000000000000791b */ /* 0x003ff40003800000 */
.L_x_1935:
[----:B------:R-:W-:Y:S05]  /*3af90*/  BSYNC B0 ;  /* 0x0000000000007941 */ /* 0x000fea0003800000 */
.L_x_1934:
[----:B------:R-:W-:Y:S05]  /*3afa0*/  BRA `(.L_x_1936) ;  /* 0xffffffb000c07947 */ /* 0x000fea000383ffff */
.L_x_1738:
[----:B0-----:R0:W1:Y:S02]  /*3afb0*/  SYNCS.PHASECHK.TRANS64.TRYWAIT P1, [R6+URZ], R5 ;  /* 0x00000005060075a7 */ /* 0x001064000802017f */
[----:B-1----:R-:W-:Y:S05]  /*3afc0*/  @!P1 NANOSLEEP.SYNCS 0x989680 ;  /* 0x009896800000995d */ /* 0x002fea0003900000 */
[----:B------:R-:W1:Y:S02]  /*3afd0*/  @!P1 SYNCS.PHASECHK.TRANS64 P1, [R6+URZ], R5 ;  /* 0x00000005060095a7 */ /* 0x000e64000802007f */
[----:B-1----:R-:W-:Y:S05]  /*3afe0*/  @!P1 BRA `(.L_x_1738) ;  /* 0xfffffffc00f09947 */ /* 0x002fea000383ffff */
[----:B------:R-:W-:Y:S05]  /*3aff0*/  BRA `(.L_x_1937) ;  /* 0xffffffb000fc7947 */ /* 0x000fea000383ffff */
.L_x_1739:
[----:B-1----:R1:W2:Y:S02]  /*3b000*/  SYNCS.PHASECHK.TRANS64.TRYWAIT P1, [R7+URZ], R2 ;  /* 0x00000002070075a7 */ /* 0x0022a4000802017f */
[----:B--2---:R-:W-:Y:S05]  /*3b010*/  @!P1 NANOSLEEP.SYNCS 0x989680 ;  /* 0x009896800000995d */ /* 0x004fea0003900000 */
[----:B------:R-:W2:Y:S02]  /*3b020*/  @!P1 SYNCS.PHASECHK.TRANS64 P1, [R7+URZ], R2 ;  /* 0x00000002070095a7 */ /* 0x000ea4000802007f */
[----:B--2---:R-:W-:Y:S05]  /*3b030*/  @!P1 BRA `(.L_x_1739) ;  /* 0xfffffffc00f09947 */ /* 0x004fea000383ffff */
[----:B------:R-:W-:Y:S05]  /*3b040*/  BRA `(.L_x_1938) ;  /* 0xffffffb000f07947 */ /* 0x000fea000383ffff */
.L_x_1741:
[----:B--2---:R2:W3:Y:S02]  /*3b050*/  SYNCS.PHASECHK.TRANS64.TRYWAIT P1, [R4+URZ+0x29860], R5 ;  /* 0x02986005040075a7 */ /* 0x0044e4000802017f */
[----:B---3--:R-:W-:Y:S05]  /*3b060*/  @!P1 NANOSLEEP.SYNCS 0x989680 ;  /* 0x009896800000995d */ /* 0x008fea0003900000 */
[----:B------:R-:W3:Y:S02]  /*3b070*/  @!P1 SYNCS.PHASECHK.TRANS64 P1, [R4+URZ+0x29860], R5 ;  /* 0x02986005040095a7 */ /* 0x000ee4000802007f */
[----:B---3--:R-:W-:Y:S05]  /*3b080*/  @!P1 BRA `(.L_x_1741) ;  /* 0xfffffffc00f09947 */ /* 0x008fea000383ffff */
[----:B------:R-:W-:Y:S05]  /*3b090*/  BRA `(.L_x_1939) ;  /* 0xffffffb000f47947 */ /* 0x000fea000383ffff */
.L_x_1743:
[----:B---3--:R3:W4:Y:S02]  /*3b0a0*/  SYNCS.PHASECHK.TRANS64.TRYWAIT P1, [R3+URZ+0x29860], R2 ;  /* 0x02986002030075a7 */ /* 0x008724000802017f */
[----:B----4-:R-:W-:Y:S05]  /*3b0b0*/  @!P1 NANOSLEEP.SYNCS 0x989680 ;  /* 0x009896800000995d */ /* 0x010fea0003900000 */
[----:B------:R-:W4:Y:S02]  /*3b0c0*/  @!P1 SYNCS.PHASECHK.TRANS64 P1, [R3+URZ+0x29860], R2 ;  /* 0x02986002030095a7 */ /* 0x000f24000802007f */
[----:B----4-:R-:W-:Y:S05]  /*3b0d0*/  @!P1 BRA `(.L_x_1743) ;  /* 0xfffffffc00f09947 */ /* 0x010fea000383ffff */
[----:B------:R-:W-:Y:S05]  /*3b0e0*/  BRA `(.L_x_1940) ;  /* 0xffffffb000f47947 */ /* 0x000fea000383ffff */
.L_x_1745:
[----:B----4-:R4:W0:Y:S02]  /*3b0f0*/  SYNCS.PHASECHK.TRANS64.TRYWAIT P0, [R4+URZ+0x29880], R5 ;  /* 0x02988005040075a7 */ /* 0x010824000800017f */
[----:B0-----:R-:W-:Y:S05]  /*3b100*/  @!P0 NANOSLEEP.SYNCS 0x989680 ;  /* 0x009896800000895d */ /* 0x001fea0003900000 */
[----:B------:R-:W0:Y:S02]  /*3b110*/  @!P0 SYNCS.PHASECHK.TRANS64 P0, [R4+URZ+0x29880], R5 ;  /* 0x02988005040085a7 */ /* 0x000e24000800007f */
[----:B0-----:R-:W-:Y:S05]  /*3b120*/  @!P0 BRA `(.L_x_1745) ;  /* 0xfffffffc00f08947 */ /* 0x001fea000383ffff */
[----:B------:R-:W-:Y:S05]  /*3b130*/  BRA `(.L_x_1746) ;  /* 0xffffffb000f07947 */ /* 0x000fea000383ffff */
.L_x_1941:
        /* <DEDUP_REMOVED lines=12> */
.L_x_2849:


//--------------------- .text._ZN7cutlass13device_kernelIN5flash11enable_sm90INS1_16FlashAttnFwdSm90INS1_25CollectiveMainloopFwdSm90ILi2EN4cute5tupleIJNS5_1CILi1EEES8_S8_EEENS6_IJNS7_ILi128EEENS7_ILi160EEENS7_ILi192EEEEEELi128ENS_12float_e4m3_tEfNS_4arch4Sm90ELb1ELb0ELb0ELb0ELb0ELb0ELb0ELb1ELb1ELb1ELb1ELb0EEENS1_21CollectiveEpilogueFwdINS6_IJSA_SA_SB_EEES9_NS_10bfloat16_tESG_Li256ELb0ELb1ELb1ELb1EEENS1_19SingleTileSchedulerILb0ELb1ELb1ELi128EEEEEEEEEvNT_6ParamsE --------------------------
	.section	.text._ZN7cutlass13device_kernelIN5flash11enable_sm90INS1_16FlashAttnFwdSm90INS1_25CollectiveMainloopFwdSm90ILi2EN4cute5tupleIJNS5_1CILi1EEES8_S8_EEENS6_IJNS7_ILi128EEENS7_ILi160EEENS7_ILi192EEEEEELi128ENS_12float_e4m3_tEfNS_4arch4Sm90ELb1ELb0ELb0ELb0ELb0ELb0ELb0ELb1ELb1ELb1ELb1ELb0EEENS1_21CollectiveEpilogueFwdINS6_IJSA_SA_SB_EEES9_NS_10bfloat16_tESG_Li256ELb0ELb1ELb1ELb1EEENS1_19SingleTileSchedulerILb0ELb1ELb1ELi128EEEEEEEEEvNT_6ParamsE,"ax",@progbits
	.align	128
.text._ZN7cutlass13device_kernelIN5flash11enable_sm90INS1_16FlashAttnFwdSm90INS1_25CollectiveMainloopFwdSm90ILi2EN4cute5tupleIJNS5_1CILi1EEES8_S8_EEENS6_IJNS7_ILi128EEENS7_ILi160EEENS7_ILi192EEEEEELi128ENS_12float_e4m3_tEfNS_4arch4Sm90ELb1ELb0ELb0ELb0ELb0ELb0ELb0ELb1ELb1ELb1ELb1ELb0EEENS1_21CollectiveEpilogueFwdINS6_IJSA_SA_SB_EEES9_NS_10bfloat16_tESG_Li256ELb0ELb1ELb1ELb1EEENS1_19SingleTileSchedulerILb0ELb1ELb1ELi128EEEEEEEEEvNT_6ParamsE:
        .type           _ZN7cutlass13device_kernelIN5flash11enable_sm90INS1_16FlashAttnFwdSm90INS1_25CollectiveMainloopFwdSm90ILi2EN4cute5tupleIJNS5_1CILi1EEES8_S8_EEENS6_IJNS7_ILi128EEENS7_ILi160EEENS7_ILi192EEEEEELi128ENS_12float_e4m3_tEfNS_4arch4Sm90ELb1ELb0ELb0ELb0ELb0ELb0ELb0ELb1ELb1ELb1ELb1ELb0EEENS1_21CollectiveEpilogueFwdINS6_IJSA_SA_SB_EEES9_NS_10bfloat16_tESG_Li256ELb0ELb1ELb1ELb1EEENS1_19SingleTileSchedulerILb0ELb1ELb1ELi128EEEEEEEEEvNT_6ParamsE,@function
        .size           _ZN7cutlass13device_kernelIN5flash11enable_sm90INS1_16FlashAttnFwdSm90INS1_25CollectiveMainloopFwdSm90ILi2EN4cute5tupleIJNS5_1CILi1EEES8_S8_EEENS6_IJNS7_ILi128EEENS7_ILi160EEENS7_ILi192EEEEEELi128ENS_12float_e4m3_tEfNS_4arch4Sm90ELb1ELb0ELb0ELb0ELb0ELb0ELb0ELb1ELb1ELb1ELb1ELb0EEENS1_21CollectiveEpilogueFwdINS6_IJSA_SA_SB_EEES9_NS_10bfloat16_tESG_Li256ELb0ELb1ELb1ELb1EEENS1_19SingleTileSchedulerILb0ELb1ELb1ELi128EEEEEEEEEvNT_6ParamsE,(.L_x_2850 - _ZN7cutlass13device_kernelIN5flash11enable_sm90INS1_16FlashAttnFwdSm90INS1_25CollectiveMainloopFwdSm90ILi2EN4cute5tupleIJNS5_1CILi1EEES8_S8_EEENS6_IJNS7_ILi128EEENS7_ILi160EEENS7_ILi192EEEEEELi128ENS_12float_e4m3_tEfNS_4arch4Sm90ELb1ELb0ELb0ELb0ELb0ELb0ELb0ELb1ELb1ELb1ELb1ELb0EEENS1_21CollectiveEpilogueFwdINS6_IJSA_SA_SB_EEES9_NS_10bfloat16_tESG_Li256ELb0ELb1ELb1ELb1EEENS1_19SingleTileSchedulerILb0ELb1ELb1ELi128EEEEEEEEEvNT_6ParamsE)
        .other          _ZN7cutlass13device_kernelIN5flash11enable_sm90INS1_16FlashAttnFwdSm90INS1_25CollectiveMainloopFwdSm90ILi2EN4cute5tupleIJNS5_1CILi1EEES8_S8_EEENS6_IJNS7_ILi128EEENS7_ILi160EEENS7_ILi192EEEEEELi128ENS_12float_e4m3_tEfNS_4arch4Sm90ELb1ELb0ELb0ELb0ELb0ELb0ELb0ELb1ELb1ELb1ELb1ELb0EEENS1_21CollectiveEpilogueFwdINS6_IJSA_SA_SB_EEES9_NS_10bfloat16_tESG_Li256ELb0ELb1ELb1ELb1EEENS1_19SingleTileSchedulerILb0ELb1ELb1ELi128EEEEEEEEEvNT_6ParamsE,@"STO_CUDA_ENTRY STV_DEFAULT"
_ZN7cutlass13device_kernelIN5flash11enable_sm90INS1_16FlashAttnFwdSm90INS1_25CollectiveMainloopFwdSm90ILi2EN4cute5tupleIJNS5_1CILi1EEES8_S8_EEENS6_IJNS7_ILi128EEENS7_ILi160EEENS7_ILi192EEEEEELi128ENS_12float_e4m3_tEfNS_4arch4Sm90ELb1ELb0ELb0ELb0ELb0ELb0ELb0ELb1ELb1ELb1ELb1ELb0EEENS1_21CollectiveEpilogueFwdINS6_IJSA_SA_SB_EEES9_NS_10bfloat16_tESG_Li256ELb0ELb1ELb1ELb1EEENS1_19SingleTileSchedulerILb0ELb1ELb1ELi128EEEEEEEEEvNT_6ParamsE:
        /* <DEDUP_REMOVED lines=17> */
.L_x_1943:
[----:B------:R-:W-:Y:S05]  /*0110*/  BSYNC B0 ;  /* 0x0000000000007941 */ /* 0x000fea0003800000 */
.L_x_1942:
        /* <DEDUP_REMOVED lines=40> */
.L_x_1944:
        /* <DEDUP_REMOVED lines=22> */
.L_x_1945:
        /* <DEDUP_REMOVED lines=18> */
.L_x_1946:
        /* <DEDUP_REMOVED lines=22> */
.L_x_1947:
        /* <DEDUP_REMOVED lines=22> */
.L_x_1948:
        /* <DEDUP_REMOVED lines=9> */
.L_x_1951:
[----:B------:R-:W-:-:S08]  /*0970*/  NOP ;  /* 0x0000000000007918 */ /* 0x000fd00000000000 */
[----:B------:R-:W0:Y:S02]  /*0980*/  USETMAXREG.TRY_ALLOC.CTAPOOL UP0, 0xf0 ;  /* 0x000000f0000079c8 */ /* 0x000e240008000600 */
[----:B0-----:R-:W-:-:S13]  /*0990*/  PLOP3.LUT P0, PT, PT, PT, UP0, 0x80, 0x0 ;  /* 0x000000000000781c */ /* 0x001fda0003f0f008 */
[----:B------:R-:W-:Y:S05]  /*09a0*/  @!P0 BRA `(.L_x_1951) ;  /* 0xfffffffc00f08947 */ /* 0x000fea000383ffff */
[----:B--2---:R-:W0:Y:S01]  /*09b0*/  LDC R2, c[0x0][0xc50] ;  /* 0x00031400ff027b82 */ /* 0x004e220000000800 */
[----:B------:R-:W1:Y:S07]  /*09c0*/  S2R R24, SR_TID.X ;  /* 0x0000000000187919 */ /* 0x000e6e0000002100 */
[----:B------:R-:W2:Y:S08]  /*09d0*/  S2UR UR4, SR_CTAID.Y ;  /* 0x00000000000479c3 */ /* 0x000eb00000002600 */
[----:B------:R-:W3:Y:S08]  /*09e0*/  S2UR UR36, SR_CTAID.Z ;  /* 0x00000000002479c3 */ /* 0x000ef00000002700 */
[----:B------:R-:W-:Y:S06]  /*09f0*/  BAR.ARV 0x8, 0x180 ;  /* 0x0206000000007b1d */ /* 0x000fec0000002000 */
[----:B0-----:R-:W-:Y:S01]  /*0a00*/  ISETP.NE.AND P1, PT, R2, 0x1, PT ;  /* 0x000000010200780c */ /* 0x001fe20003f25270 */
[----:B--2---:R-:W-:Y:S01]  /*0a10*/  IMAD.U32 R17, RZ, RZ, UR4 ;  /* 0x00000004ff117e24 */ /* 0x004fe2000f8e00ff */
[----:B-1----:R-:W-:-:S11]  /*0a20*/  LOP3.LUT R4, R24, 0xffffff80, RZ, 0xc0, !PT ;  /* 0xffffff8018047812 */ /* 0x002fd600078ec0ff */
[----:B------:R-:W0:Y:S01]  /*0a30*/  @P1 LDC R0, c[0x0][0xc54] ;  /* 0x00031500ff001b82 */ /* 0x000e220000000800 */
[----:B------:R-:W-:-:S07]  /*0a40*/  ISETP.NE.AND P0, PT, R4, 0x80, PT ;  /* 0x000000800400780c */ /* 0x000fce0003f05270 */
[----:B------:R-:W1:Y:S08]  /*0a50*/  @P1 LDC R3, c[0x0][0xc58] ;  /* 0x00031600ff031b82 */ /* 0x000e700000000800 */
[----:B------:R-:W-:Y:S06]  /*0a60*/  @!P0 BAR.ARV 0x9, 0x100 ;  /* 0x0244000000008b1d */ /* 0x000fec0000002000 */
[----:B---3--:R-:W-:Y:S01]  /*0a70*/  ISETP.LE.AND P0, PT, RZ, UR36, PT ;  /* 0x00000024ff007c0c */ /* 0x008fe2000bf03270 */
[----:B0-----:R-:W-:-:S05]  /*0a80*/  @P1 IMAD.HI.U32 R0, R0, UR4, RZ ;  /* 0x0000000400001c27 */ /* 0x001fca000f8e00ff */
[----:B-1----:R-:W-:-:S05]  /*0a90*/  @P1 SHF.R.U32.HI R17, RZ, R3, R0 ;  /* 0x00000003ff111219 */ /* 0x002fca0000011600 */
[----:B------:R-:W-:-:S04]  /*0aa0*/  IMAD.MOV R3, RZ, RZ, -R17 ;  /* 0x000000ffff037224 */ /* 0x000fc800078e0a11 */
[----:B------:R-:W-:Y:S01]  /*0ab0*/  IMAD R18, R2, R3, UR4 ;  /* 0x0000000402127e24 */ /* 0x000fe2000f8e0203 */
[----:B------:R-:W-:Y:S06]  /*0ac0*/  @!P0 BRA `(.L_x_1952) ;  /* 0x0000010c003c8947 */ /* 0x000fec0003800000 */
[----:B------:R-:W0:Y:S01]  /*0ad0*/  LDC.64 R12, c[0x0][0x990] ;  /* 0x00026400ff0c7b82 */ /* 0x000e220000000a00 */
[----:B------:R-:W-:-:S07]  /*0ae0*/  USHF.R.S32.HI UR37, URZ, 0x1f, UR36 ;  /* 0x0000001f3f257899 */ /* 0x000fce0008011424 */
[----:B------:R-:W1:Y:S08]  /*0af0*/  LDC.64 R20, c[0x0][0x998] ;  /* 0x00026600ff147b82 */ /* 0x000e700000000a00 */
[----:B------:R-:W2:Y:S01]  /*0b00*/  LDC R16, c[0x0][0x424] ;  /* 0x00010900ff107b82 */ /* 0x000ea20000000800 */
[----:B0-----:R-:W-:-:S04]  /*0b10*/  ISETP.NE.U32.AND P0, PT, R12, RZ, PT ;  /* 0x000000ff0c00720c */ /* 0x001fc80003f05070 */
[----:B------:R-:W-:Y:S02]  /*0b20*/  ISETP.NE.AND.EX P0, PT, R13, RZ, PT, P0 ;  /* 0x000000ff0d00720c */ /* 0x000fe40003f05300 */
[----:B-1----:R-:W-:-:S04]  /*0b30*/  ISETP.NE.U32.AND P1, PT, R20, RZ, PT ;  /* 0x000000ff1400720c */ /* 0x002fc80003f25070 */
[----:B------:R-:W-:-:S07]  /*0b40*/  ISETP.NE.AND.EX P1, PT, R21, RZ, PT, P1 ;  /* 0x000000ff1500720c */ /* 0x000fce0003f25310 */
[----:B------:R-:W0:Y:S01]  /*0b50*/  @P0 LDC.64 R8, c[0x0][0x9a8] ;  /* 0x00026a00ff080b82 */ /* 0x000e220000000a00 */
[----:B------:R-:W-:-:S07]  /*0b60*/  @P0 SHF.R.S32.HI R7, RZ, 0x1f, R17 ;  /* 0x0000001fff070819 */ /* 0x000fce0000011411 */
[----:B------:R-:W1:Y:S08]  /*0b70*/  @P1 LDC.64 R10, c[0x0][0x9b8] ;  /* 0x00026e00ff0a1b82 */ /* 0x000e700000000a00 */
[----:B------:R-:W3:Y:S08]  /*0b80*/  @P0 LDC.64 R14, c[0x0][0x9b0] ;  /* 0x00026c00ff0e0b82 */ /* 0x000ef00000000a00 */
[----:B------:R-:W4:Y:S01]  /*0b90*/  @P1 LDC.64 R22, c[0x0][0x9c0] ;  /* 0x00027000ff161b82 */ /* 0x000f220000000a00 */
[----:B0-----:R-:W-:-:S02]  /*0ba0*/  @P0 IMAD R0, R8, UR37, RZ ;  /* 0x0000002508000c24 */ /* 0x001fc4000f8e02ff */
[----:B------:R-:W-:-:S04]  /*0bb0*/  @P0 IMAD.WIDE.U32 R2, R8, UR36, RZ ;  /* 0x0000002408020c25 */ /* 0x000fc8000f8e00ff */
[----:B------:R-:W-:Y:S02]  /*0bc0*/  @P0 IMAD R9, R9, UR36, R0 ;  /* 0x0000002409090c24 */ /* 0x000fe4000f8e0200 */
[C---:B-1----:R-:W-:Y:S02]  /*0bd0*/  @P1 IMAD R4, R10.reuse, UR37, RZ ;  /* 0x000000250a041c24 */ /* 0x042fe4000f8e02ff */
[----:B------:R-:W-:Y:S01]  /*0be0*/  @P0 IMAD.IADD R3, R3, 0x1, R9 ;  /* 0x0000000103030824 */ /* 0x000fe200078e0209 */
[----:B------:R-:W-:Y:S01]  /*0bf0*/  @P1 SHF.R.S32.HI R9, RZ, 0x1f, R17 ;  /* 0x0000001fff091819 */ /* 0x000fe20000011411 */
[----:B------:R-:W-:Y:S02]  /*0c00*/  @P1 IMAD R11, R11, UR36, R4 ;  /* 0x000000240b0b1c24 */ /* 0x000fe4000f8e0204 */
[----:B------:R-:W-:Y:S02]  /*0c10*/  @P1 IMAD.WIDE.U32 R4, R10, UR36, RZ ;  /* 0x000000240a041c25 */ /* 0x000fe4000f8e00ff */
[----:B------:R-:W0:Y:S02]  /*0c20*/  LDC R10, c[0x0][0x288] ;  /* 0x0000a200ff0a7b82 */ /* 0x000e240000000800 */
[----:B---3--:R-:W-:-:S02]  /*0c30*/  @P0 IMAD R0, R7, R14, RZ ;  /* 0x0000000e07000224 */ /* 0x008fc400078e02ff */
[----:B------:R-:W-:Y:S02]  /*0c40*/  @P1 IMAD.IADD R5, R5, 0x1, R11 ;  /* 0x0000000105051824 */ /* 0x000fe400078e020b */
[----:B------:R-:W-:-:S04]  /*0c50*/  @P0 IMAD.WIDE.U32 R2, R17, R14, R2 ;  /* 0x0000000e11020225 */ /* 0x000fc800078e0002 */
[-C--:B----4-:R-:W-:Y:S02]  /*0c60*/  @P1 IMAD R6, R9, R22.reuse, RZ ;  /* 0x0000001609061224 */ /* 0x090fe400078e02ff */
[C---:B------:R-:W-:Y:S02]  /*0c70*/  @P0 IMAD R9, R17.reuse, R15, R0 ;  /* 0x0000000f11090224 */ /* 0x040fe400078e0200 */
[C---:B------:R-:W-:Y:S02]  /*0c80*/  @P1 IMAD R11, R17.reuse, R23, R6 ;  /* 0x00000017110b1224 */ /* 0x040fe400078e0206 */
[----:B------:R-:W-:Y:S01]  /*0c90*/  @P1 IMAD.WIDE.U32 R6, R17, R22, R4 ;  /* 0x0000001611061225 */ /* 0x000fe200078e0004 */
[----:B------:R-:W-:-:S03]  /*0ca0*/  @P0 LEA R4, P2, R2, R12, 0x2 ;  /* 0x0000000c02040211 */ /* 0x000fc600078410ff */
[----:B------:R-:W-:Y:S01]  /*0cb0*/  @P0 IMAD.IADD R3, R3, 0x1, R9 ;  /* 0x0000000103030824 */ /* 0x000fe200078e0209 */
[----:B------:R-:W-:Y:S01]  /*0cc0*/  @P1 LEA R8, P3, R6, R20, 0x2 ;  /* 0x0000001406081211 */ /* 0x000fe200078610ff */
[----:B------:R-:W-:Y:S01]  /*0cd0*/  @P1 IMAD.IADD R0, R7, 0x1, R11 ;  /* 0x0000000107001824 */ /* 0x000fe200078e020b */
[----:B------:R-:W1:Y:S01]  /*0ce0*/  S2R R22, SR_CTAID.X ;  /* 0x0000000000167919 */ /* 0x000e620000002500 */
[----:B------:R-:W3:Y:S01]  /*0cf0*/  LDC R11, c[0x0][0x2f0] ;  /* 0x0000bc00ff0b7b82 */ /* 0x000ee20000000800 */
[----:B------:R-:W-:Y:S01]  /*0d00*/  @P0 LEA.HI.X R5, R2, R13, R3, 0x2, P2 ;  /* 0x0000000d02050211 */ /* 0x000fe200010f1403 */
[----:B------:R-:W-:Y:S01]  /*0d10*/  IMAD.MOV.U32 R7, RZ, RZ, 0x3f800000 ;  /* 0x3f800000ff077424 */ /* 0x000fe200078e00ff */
[----:B------:R-:W-:Y:S01]  /*0d20*/  @P1 LEA.HI.X R9, R6, R21, R0, 0x2, P3 ;  /* 0x0000001506091211 */ /* 0x000fe200018f1400 */
[----:B------:R-:W-:-:S04]  /*0d30*/  IMAD.MOV.U32 R0, RZ, RZ, 0x3f800000 ;  /* 0x3f800000ff007424 */ /* 0x000fc800078e00ff */
[----:B------:R-:W4:Y:S01]  /*0d40*/  LDC R2, c[0x0][0x448] ;  /* 0x00011200ff027b82 */ /* 0x000f220000000800 */
[----:B------:R0:W5:Y:S04]  /*0d50*/  @P0 LDG.E R7, desc[UR48][R4.64] ;  /* 0x0000003004070981 */ /* 0x000168000c1e1900 */
[----:B------:R0:W5:Y:S01]  /*0d60*/  @P1 LDG.E R0, desc[UR48][R8.64] ;  /* 0x0000003008001981 */ /* 0x000162000c1e1900 */
[----:B------:R-:W-:Y:S01]  /*0d70*/  IMAD.MOV.U32 R23, RZ, RZ, RZ ;  /* 0x000000ffff177224 */ /* 0x000fe200078e00ff */
[----:B0-----:R-:W-:Y:S01]  /*0d80*/  IADD3 R5, -R10, 0xa0, RZ ;  /* 0x000000a00a057810 */ /* 0x001fe20007ffe1ff */
[----:B-1----:R-:W-:Y:S01]  /*0d90*/  IMAD.SHL.U32 R22, R22, 0x80, RZ ;  /* 0x0000008016167824 */ /* 0x002fe200078e00ff */
[----:B----4-:R-:W-:Y:S02]  /*0da0*/  ISETP.NE.AND P1, PT, R2, 0x1, PT ;  /* 0x000000010200780c */ /* 0x010fe40003f25270 */
[----:B------:R-:W0:Y:S11]  /*0db0*/  LDC.64 R2, c[0x0][0x418] ;  /* 0x00010600ff027b82 */ /* 0x000e360000000a00 */
[----:B------:R-:W1:Y:S08]  /*0dc0*/  @P1 LDC R13, c[0x0][0x44c] ;  /* 0x00011300ff0d1b82 */ /* 0x000e700000000800 */
[----:B------:R-:W4:Y:S01]  /*0dd0*/  @P1 LDC R6, c[0x0][0x450] ;  /* 0x00011400ff061b82 */ /* 0x000f220000000800 */
[----:B0-----:R-:W-:Y:S01]  /*0de0*/  ISETP.NE.U32.AND P0, PT, R2, RZ, PT ;  /* 0x000000ff0200720c */ /* 0x001fe20003f05070 */
[----:B------:R-:W-:-:S03]  /*0df0*/  @P1 VIADD R2, R22, 0x7f ;  /* 0x0000007f16021836 */ /* 0x000fc60000000000 */
[----:B------:R-:W-:-:S04]  /*0e00*/  ISETP.NE.AND.EX P0, PT, R3, RZ, PT, P0 ;  /* 0x000000ff0300720c */ /* 0x000fc80003f05300 */
[----:B--2---:R-:W-:Y:S01]  /*0e10*/  SEL R16, R16, 0x1, P0 ;  /* 0x0000000110107807 */ /* 0x004fe20000000000 */
[----:B-1----:R-:W-:-:S04]  /*0e20*/  @P1 IMAD.HI.U32 R3, R2, R13, RZ ;  /* 0x0000000d02031227 */ /* 0x002fc800078e00ff */
[----:B------:R-:W-:Y:S02]  /*0e30*/  VIADD R2, R22, 0x7f ;  /* 0x0000007f16027836 */ /* 0x000fe40000000000 */
[CC--:B---3--:R-:W-:Y:S01]  /*0e40*/  IMAD R5, R16.reuse, R11.reuse, R5 ;  /* 0x0000000b10057224 */ /* 0x0c8fe200078e0205 */
[----:B----4-:R-:W-:Y:S01]  /*0e50*/  @P1 SHF.R.U32.HI R2, RZ, R6, R3 ;  /* 0x00000006ff021219 */ /* 0x010fe20000011603 */
[----:B------:R-:W-:Y:S01]  /*0e60*/  IMAD R3, R16, R11, 0x9f ;  /* 0x0000009f10037424 */ /* 0x000fe200078e020b */
[----:B------:R-:W-:Y:S02]  /*0e70*/  SHF.R.U32.HI R6, RZ, 0x10, R18 ;  /* 0x00000010ff067819 */ /* 0x000fe40000011612 */
[----:B------:R-:W-:Y:S01]  /*0e80*/  LOP3.LUT R18, R18, 0xffff, RZ, 0xc0, !PT ;  /* 0x0000ffff12127812 */ /* 0x000fe200078ec0ff */
[----:B------:R-:W-:Y:S01]  /*0e90*/  IMAD.IADD R2, R5, 0x1, R2 ;  /* 0x0000000105027824 */ /* 0x000fe200078e0202 */
[----:B------:R-:W-:Y:S01]  /*0ea0*/  ISETP.NE.AND P0, PT, R6, RZ, PT ;  /* 0x000000ff0600720c */ /* 0x000fe20003f05270 */
[----:B------:R-:W-:-:S04]  /*0eb0*/  IMAD.HI R3, R3, 0x66666667, RZ ;  /* 0x6666666703037827 */ /* 0x000fc800078e02ff */
[----:B------:R-:W-:Y:S01]  /*0ec0*/  IMAD.HI R4, R2, 0x66666667, RZ ;  /* 0x6666666702047827 */ /* 0x000fe200078e02ff */
[----:B------:R-:W-:-:S04]  /*0ed0*/  SHF.R.U32.HI R2, RZ, 0x1f, R3 ;  /* 0x0000001fff027819 */ /* 0x000fc80000011603 */
[----:B------:R-:W-:Y:S02]  /*0ee0*/  SHF.R.U32.HI R5, RZ, 0x1f, R4 ;  /* 0x0000001fff057819 */ /* 0x000fe40000011604 */
[----:B------:R-:W-:Y:S01]  /*0ef0*/  LEA.HI.SX32 R2, R3, R2, 0x1a ;  /* 0x0000000203027211 */ /* 0x000fe200078fd2ff */
[----:B------:R-:W0:Y:S01]  /*0f00*/  @!P0 LDC R6, c[0x0][0x9f0] ;  /* 0x00027c00ff068b82 */ /* 0x000e220000000800 */
[----:B------:R-:W-:-:S04]  /*0f10*/  LEA.HI.SX32 R5, R4, R5, 0x1a ;  /* 0x0000000504057211 */ /* 0x000fc800078fd2ff */
[----:B------:R-:W-:-:S04]  /*0f20*/  VIMNMX R15, R2, R5, PT ;  /* 0x00000005020f7248 */ /* 0x000fc80003fe0100 */
[----:B------:R-:W-:-:S13]  /*0f30*/  ISETP.GE.AND P1, PT, R15, 0x1, PT ;  /* 0x000000010f00780c */ /* 0x000fda0003f26270 */
[----:B------:R-:W-:Y:S05]  /*0f40*/  @!P1 BRA `(.L_x_1953) ;  /* 0x00000000006c9947 */ /* 0x000fea0003800000 */
        /* <DEDUP_REMOVED lines=27> */
.L_x_1953:
[-C--:B------:R-:W-:Y:S02]  /*1100*/  IMAD R18, R18, R23.reuse, RZ ;  /* 0x0000001712127224 */ /* 0x080fe400078e02ff */
[----:B-----5:R-:W-:Y:S01]  /*1110*/  FMUL.FTZ R2, R7, R0 ;  /* 0x0000000007027220 */ /* 0x020fe20000410000 */
[----:B------:R-:W-:Y:S01]  /*1120*/  ULDC UR4, c[0x0][0x988] ;  /* 0x0002620000047ab9 */ /* 0x000fe20000000800 */
[----:B------:R-:W-:Y:S01]  /*1130*/  VIADD R105, R24, 0xffffff80 ;  /* 0xffffff8018697836 */ /* 0x000fe20000000000 */
[----:B------:R-:W-:Y:S01]  /*1140*/  PLOP3.LUT P0, PT, PT, PT, PT, 0x80, 0x0 ;  /* 0x000000000000781c */ /* 0x000fe20003f0f070 */
[----:B------:R-:W-:Y:S01]  /*1150*/  FMUL.FTZ R2, R2, UR4 ;  /* 0x0000000402027c20 */ /* 0x000fe20008410000 */
[----:B------:R-:W-:Y:S02]  /*1160*/  VIADDMNMX R23, R18, R23, R15, PT ;  /* 0x0000001712177246 */ /* 0x000fe4000380010f */
[----:B------:R-:W-:Y:S01]  /*1170*/  CS2R R28, SRZ ;  /* 0x00000000001c7805 */ /* 0x000fe2000001ff00 */
[----:B------:R-:W-:Y:S01]  /*1180*/  IMAD.MOV.U32 R3, RZ, RZ, RZ ;  /* 0x000000ffff037224 */ /* 0x000fe200078e00ff */
[----:B------:R-:W-:-:S02]  /*1190*/  CS2R R24, SRZ ;  /* 0x0000000000187805 */ /* 0x000fc4000001ff00 */
[----:B------:R-:W-:Y:S01]  /*11a0*/  ISETP.GT.AND P1, PT, R23, R18, PT ;  /* 0x000000121700720c */ /* 0x000fe20003f24270 */
[----:B------:R-:W-:Y:S01]  /*11b0*/  IMAD.MOV.U32 R0, RZ, RZ, RZ ;  /* 0x000000ffff007224 */ /* 0x000fe200078e00ff */
        /* <DEDUP_REMOVED lines=30> */
[----:B------:R-:W-:Y:S01]  /*13a0*/  IMAD R104, R16, R11, RZ ;  /* 0x0000000b10687224 */ /* 0x000fe200078e02ff */
[----:B------:R-:W-:Y:S06]  /*13b0*/  @!P1 BRA `(.L_x_1954) ;  /* 0x000000a400e89947 */ /* 0x000fec0003800000 */
[----:B------:R-:W-:Y:S01]  /*13c0*/  SHF.R.S32.HI R106, RZ, 0x1f, R105 ;  /* 0x0000001fff6a7819 */ /* 0x000fe20000011469 */
[----:B------:R-:W1:Y:S01]  /*13d0*/  S2UR UR5, SR_CgaCtaId ;  /* 0x00000000000579c3 */ /* 0x000e620000008800 */
[----:B------:R-:W-:Y:S02]  /*13e0*/  UMOV UR39, 0x400 ;  /* 0x0000040000277882 */ /* 0x000fe40000000000 */
[----:B------:R-:W-:-:S04]  /*13f0*/  LEA.HI R107, R106, R105, RZ, 0x7 ;  /* 0x000000696a6b7211 */ /* 0x000fc800078f38ff */
[----:B------:R-:W-:-:S05]  /*1400*/  SHF.R.S32.HI R108, RZ, 0x7, R107 ;  /* 0x00000007ff6c7819 */ /* 0x000fca000001146b */
[----:B------:R-:W2:Y:S01]  /*1410*/  SHFL.IDX PT, R0, R108, RZ, 0x1f ;  /* 0x00001fff6c007589 */ /* 0x000ea200000e0000 */
[----:B-1----:R-:W-:-:S04]  /*1420*/  ULEA UR39, UR5, UR39, 0x18 ;  /* 0x0000002705277291 */ /* 0x002fc8000f8ec03f */
[----:B------:R-:W-:-:S04]  /*1430*/  UIADD3 UR5, UR39, 0x14400, URZ ;  /* 0x0001440027057890 */ /* 0x000fc8000fffe03f */
[----:B------:R-:W-:Y:S01]  /*1440*/  ULOP3.LUT UP0, URZ, UR5, 0x9f, URZ, 0xc0, !UPT ;  /* 0x0000009f053f7892 */ /* 0x000fe2000f80c03f */
[----:B--2---:R-:W-:-:S05]  /*1450*/  R2UR UR38, R0 ;  /* 0x00000000002672ca */ /* 0x004fca00000e0000 */
        /* <DEDUP_REMOVED lines=12> */
[----:B------:R1:W2:Y:S01]  /*1520*/  LDC.64 R14, c[0x4][R0] ;  /* 0x01000000000e7b82 */ /* 0x0002a20000000a00 */
[----:B------:R-:W-:Y:S01]  /*1530*/  IMAD.U32 R5, RZ, RZ, UR5 ;  /* 0x00000005ff057e24 */ /* 0x000fe2000f8e00ff */
[----:B------:R-:W-:Y:S01]  /*1540*/  ULDC.64 UR4, c[0x4][0xa8] ;  /* 0x01002a0000047ab9 */ /* 0x000fe20000000a00 */
[----:B------:R-:W-:Y:S02]  /*1550*/  IMAD.U32 R10, RZ, RZ, UR6 ;  /* 0x00000006ff0a7e24 */ /* 0x000fe4000f8e00ff */
[----:B0-----:R-:W-:Y:S02]  /*1560*/  IMAD.U32 R6, RZ, RZ, UR4 ;  /* 0x00000004ff067e24 */ /* 0x001fe4000f8e00ff */
[----:B------:R-:W-:-:S02]  /*1570*/  IMAD.U32 R7, RZ, RZ, UR5 ;  /* 0x00000005ff077e24 */ /* 0x000fc4000f8e00ff */
[----:B------:R-:W-:Y:S02]  /*1580*/  IMAD.U32 R11, RZ, RZ, UR7 ;  /* 0x00000007ff0b7e24 */ /* 0x000fe4000f8e00ff */
[----:B------:R-:W-:Y:S02]  /*1590*/  IMAD.MOV.U32 R8, RZ, RZ, 0x70 ;  /* 0x00000070ff087424 */ /* 0x000fe400078e00ff */
[----:B------:R-:W-:Y:S02]  /*15a0*/  IMAD.MOV.U32 R12, RZ, RZ, 0x1 ;  /* 0x00000001ff0c7424 */ /* 0x000fe400078e00ff */
[----:B-1----:R-:W-:-:S07]  /*15b0*/  IMAD.MOV.U32 R13, RZ, RZ, RZ ;  /* 0x000000ffff0d7224 */ /* 0x002fce00078e00ff */
[----:B------:R-:W-:-:S07]  /*15c0*/  LEPC R20, `(.L_x_1955) ;  /* 0x000000001014794e */ /* 0x000fce0000000000 */
[----:B--2---:R-:W-:Y:S05]  /*15d0*/  CALL.ABS.NOINC R14 ;  /* 0x000000000e007343 */ /* 0x004fea0003c00000 */
.L_x_1955:
[----:B------:R-:W2:Y:S01]  /*15e0*/  LDL.LU R20, [R1+0x1c] ;  /* 0x00001c0001147983 */ /* 0x000ea20000300800 */
[----:B------:R-:W-:-:S04]  /*15f0*/  SHF.L.U32 R3, RZ, 0x1f, RZ ;  /* 0x0000001fff037819 */ /* 0x000fc800000006ff */
[----:B------:R-:W1:Y:S01]  /*1600*/  SYNCS.PHASECHK.TRANS64.TRYWAIT P0, [UR39+0x29800], R3 ;  /* 0x02980003ff0075a7 */ /* 0x000e620008000167 */
[----:B--2---:R-:W-:-:S04]  /*1610*/  LOP3.LUT R0, R20, 0x1, RZ, 0xfc, !PT ;  /* 0x0000000114007812 */ /* 0x004fc800078efcff */
[----:B------:R-:W-:Y:S01]  /*1620*/  ISETP.NE.AND P1, PT, R0, 0x3, PT ;  /* 0x000000030000780c */ /* 0x000fe20003f25270 */
[----:B-1----:R-:W-:-:S12]  /*1630*/  @!P0 BRA `(.L_x_1956) ;  /* 0x0000010000688947 */ /* 0x002fd80003800000 */
.L_x_2050:
[----:B------:R-:W-:Y:S05]  /*1640*/  @!P1 BRA `(.L_x_1957) ;  /* 0x0000000000049947 */ /* 0x000fea0003800000 */
[----:B------:R-:W-:Y:S01]  /*1650*/  BPT.TRAP 0x1 ;  /* 0x000000040000795c */ /* 0x000fe20000300000 */
.L_x_1957:
[----:B------:R2:W3:Y:S01]  /*1660*/  SYNCS.PHASECHK.TRANS64.TRYWAIT P2, [UR39+0x29830], R3 ;  /* 0x02983003ff0075a7 */ /* 0x0004e20008040167 */
[----:B------:R-:W-:Y:S05]  /*1670*/  @!P1 BRA `(.L_x_1958) ;  /* 0x0000000000049947 */ /* 0x000fea0003800000 */
[----:B------:R-:W-:Y:S01]  /*1680*/  BPT.TRAP 0x1 ;  /* 0x000000040000795c */ /* 0x000fe20000300000 */
.L_x_1958:
[----:B-1----:R-:W1:Y:S01]  /*1690*/  S2R R0, SR_TID.X ;  /* 0x0000000000007919 */ /* 0x002e620000002100 */
[----:B------:R-:W-:-:S05]  /*16a0*/  IMAD.U32 R4, RZ, RZ, UR40 ;  /* 0x00000028ff047e24 */ /* 0x000fca000f8e00ff */
[----:B------:R-:W-:Y:S02]  /*16b0*/  LOP3.LUT R4, R4, 0x10000, RZ, 0xfc, !PT ;  /* 0x0001000004047812 */ /* 0x000fe400078efcff */
[----:B-1----:R-:W-:-:S04]  /*16c0*/  LOP3.LUT R0, R0, 0x7f, RZ, 0xc0, !PT ;  /* 0x0000007f00007812 */ /* 0x002fc800078ec0ff */
[----:B------:R-:W-:Y:S01]  /*16d0*/  ISETP.NE.AND P0, PT, R0, RZ, PT ;  /* 0x000000ff0000720c */ /* 0x000fe20003f05270 */
[----:B---3--:R-:W-:-:S12]  /*16e0*/  @P2 BRA `(.L_x_1959) ;  /* 0x0000000000082947 */ /* 0x008fd80003800000 */
[----:B------:R-:W1:Y:S02]  /*16f0*/  SYNCS.PHASECHK.TRANS64.TRYWAIT P2, [UR39+0x29830], R3 ;  /* 0x02983003ff0075a7 */ /* 0x000e640008040167 */
[----:B-1----:R-:W-:Y:S05]  /*1700*/  @!P2 BRA `(.L_x_1960) ;  /* 0x00000100004ca947 */ /* 0x002fea0003800000 */
.L_x_1959:
[----:B------:R-:W-:Y:S05]  /*1710*/  WARPSYNC.ALL ;  /* 0x0000000000007948 */ /* 0x000fea0003800000 */
[----:B------:R-:W-:Y:S01]  /*1720*/  IMAD.MOV.U32 R5, RZ, RZ, -0x7fffffe0 ;  /* 0x80000020ff057424 */ /* 0x000fe200078e00ff */
        /* <DEDUP_REMOVED lines=15> */
[C---:B------:R-:W-:Y:S01]  /*1820*/  R2UR UR13, R5.reuse ;  /* 0x00000000050d72ca */ /* 0x040fe200000e0000 */
[----:B------:R-:W-:Y:S01]  /*1830*/  UIADD3 UR4, UR52, 0x80, URZ ;  /* 0x0000008034047890 */ /* 0x000fe2000fffe03f */
[C---:B------:R-:W-:Y:S01]  /*1840*/  R2UR UR6, R4.reuse ;  /* 0x00000000040672ca */ /* 0x040fe200000e0000 */
[----:B------:R-:W-:Y:S01]  /*1850*/  UMOV UR15, 0x80000020 ;  /* 0x80000020000f7882 */ /* 0x000fe20000000000 */
[----:B------:R-:W-:Y:S01]  /*1860*/  UMOV UR10, UR52 ;  /* 0x00000034000a7c82 */ /* 0x000fe20008000000 */
[----:B------:R-:W-:Y:S01]  /*1870*/  UIADD3 UR7, UR52, 0x2, URZ ;  /* 0x0000000234077890 */ /* 0x000fe2000fffe03f */
[----:B------:R-:W-:Y:S01]  /*1880*/  QGMMA.64x32x32.F32.E4M3.E4M3 R88, gdesc[UR8], RZ, !UPT, gsb0 ;  /* 0x00600000085879f3 */ /* 0x000fe2000c0008ff */
[----:B------:R-:W-:Y:S01]  /*1890*/  R2UR UR8, R4 ;  /* 0x00000000040872ca */ /* 0x000fe200000e0000 */
[----:B------:R-:W-:Y:S01]  /*18a0*/  UMOV UR10, UR4 ;  /* 0x00000004000a7c82 */ /* 0x000fe20008000000 */
[----:B------:R-:W-:Y:S01]  /*18b0*/  R2UR UR9, R5 ;  /* 0x00000000050972ca */ /* 0x000fe200000e0000 */
[----:B------:R-:W-:Y:S01]  /*18c0*/  UMOV UR11, 0x80000020 ;  /* 0x80000020000b7882 */ /* 0x000fe20000000000 */
[----:B------:R-:W-:Y:S01]  /*18d0*/  UIADD3 UR4, UR52, 0x100, URZ ;  /* 0x0000010034047890 */ /* 0x000fe2000fffe03f */
[----:B-12---:R-:W1:Y:S01]  /*18e0*/  LDC R3, c[0x0][0x448] ;  /* 0x00011200ff037b82 */ /* 0x006e620000000800 */
[----:B------:R-:W-:Y:S01]  /*18f0*/  UMOV UR5, 0x80000020 ;  /* 0x8000002000057882 */ /* 0x000fe20000000000 */
[----:B------:R-:W-:Y:S01]  /*1900*/  UIADD3 UR26, UR52, 0x600, URZ ;  /* 0x00000600341a7890 */ /* 0x000fe2000fffe03f */
[----:B------:R-:W-:Y:S01]  /*1910*/  LOP3.LUT R0, R107, 0xffffff80, RZ, 0xc0, !PT ;  /* 0xffffff806b007812 */ /* 0x000fe200078ec0ff */
[----:B------:R-:W-:Y:S01]  /*1920*/  UMOV UR27, 0x80000020 ;  /* 0x80000020001b7882 */ /* 0x000fe20000000000 */
[----:B------:R-:W-:Y:S01]  /*1930*/  UIADD3 UR30, UR52, 0x700, URZ ;  /* 0x00000700341e7890 */ /* 0x000fe2000fffe03f */
[----:B------:R-:W-:Y:S01]  /*1940*/  LEA.HI R106, R106, R105, RZ, 0x2 ;  /* 0x000000696a6a7211 */ /* 0x000fe200078f10ff */
[----:B------:R-:W-:Y:S01]  /*1950*/  UMOV UR18, UR4 ;  /* 0x0000000400127c82 */ /* 0x000fe20008000000 */
[----:B------:R-:W-:Y:S01]  /*1960*/  UIADD3 UR4, UR6, 0x2, URZ ;  /* 0x0000000206047890 */ /* 0x000fe2000fffe03f */
[----:B------:R-:W-:Y:S01]  /*1970*/  IMAD.IADD R0, R105, 0x1, -R0 ;  /* 0x0000000169007824 */ /* 0x000fe200078e0a00 */
[----:B------:R-:W-:Y:S01]  /*1980*/  UMOV UR31, 0x80000020 ;  /* 0x80000020001f7882 */ /* 0x000fe20000000000 */
[----:B------:R-:W-:Y:S01]  /*1990*/  LOP3.LUT R106, R106, 0xfffffffc, RZ, 0xc0, !PT ;  /* 0xfffffffc6a6a7812 */ /* 0x000fe200078ec0ff */
[----:B------:R-:W2:Y:S01]  /*19a0*/  S2UR UR50, SR_CgaCtaId ;  /* 0x00000000003279c3 */ /* 0x000ea20000008800 */
[----:B------:R-:W-:-:S03]  /*19b0*/  UMOV UR54, URZ ;  /* 0x0000003f00367c82 */ /* 0x000fc60008000000 */
[----:B------:R-:W-:-:S05]  /*19c0*/  IMAD.IADD R106, R105, 0x1, -R106 ;  /* 0x00000001696a7824 */ /* 0x000fca00078e0a6a */
[----:B------:R-:W-:Y:S02]  /*19d0*/  LEA.HI R10, R106, R106, RZ, 0x1 ;  /* 0x0000006a6a0a7211 */ /* 0x000fe400078f08ff */
[----:B-1----:R-:W-:Y:S02]  /*19e0*/  ISETP.NE.AND P2, PT, R3, 0x1, PT ;  /* 0x000000010300780c */ /* 0x002fe40003f45270 */
[----:B------:R-:W-:-:S04]  /*19f0*/  LEA.HI R3, R108, R108, RZ, 0x1 ;  /* 0x0000006c6c037211 */ /* 0x000fc800078f08ff */
[----:B------:R-:W-:Y:S02]  /*1a00*/  LOP3.LUT R9, R3, 0x3fffffe, RZ, 0xc0, !PT ;  /* 0x03fffffe03097812 */ /* 0x000fe400078ec0ff */
[----:B------:R-:W-:-:S03]  /*1a10*/  SHF.R.S32.HI R3, RZ, 0x1f, R0 ;  /* 0x0000001fff037819 */ /* 0x000fc60000011400 */
[----:B------:R-:W-:Y:S01]  /*1a20*/  IMAD.IADD R9, R108, 0x1, -R9 ;  /* 0x000000016c097824 */ /* 0x000fe200078e0a09 */
[CC--:B0-----:R-:W-:Y:S01]  /*1a30*/  LEA.HI R6, R3.reuse, R0.reuse, RZ, 0x2 ;  /* 0x0000000003067211 */ /* 0x0c1fe200078f10ff */
[----:B------:R-:W0:Y:S01]  /*1a40*/  @P2 LDC R12, c[0x0][0x44c] ;  /* 0x00011300ff0c2b82 */ /* 0x000e220000000800 */
[----:B------:R-:W-:Y:S02]  /*1a50*/  LEA.HI R7, R3, R0, RZ, 0x5 ;  /* 0x0000000003077211 */ /* 0x000fe400078f28ff */
[--C-:B------:R-:W-:Y:S02]  /*1a60*/  SHF.R.S32.HI R3, RZ, 0x2, R6.reuse ;  /* 0x00000002ff037819 */ /* 0x100fe40000011406 */
[----:B------:R-:W-:Y:S02]  /*1a70*/  SHF.R.S32.HI R8, RZ, 0x1f, R6 ;  /* 0x0000001fff087819 */ /* 0x000fe40000011406 */
[----:B------:R-:W-:Y:S01]  /*1a80*/  SHF.R.S32.HI R7, RZ, 0x5, R7 ;  /* 0x00000005ff077819 */ /* 0x000fe20000011407 */
[----:B------:R-:W1:Y:S01]  /*1a90*/  @P2 LDC R14, c[0x0][0x450] ;  /* 0x00011400ff0e2b82 */ /* 0x000e620000000800 */
[----:B------:R-:W-:-:S03]  /*1aa0*/  LEA.HI R8, R8, R3, RZ, 0x3 ;  /* 0x0000000308087211 */ /* 0x000fc600078f18ff */
[----:B------:R-:W-:Y:S01]  /*1ab0*/  IMAD R11, R7, 0x10, R22 ;  /* 0x00000010070b7824 */ /* 0x000fe200078e0216 */
[----:B------:R-:W-:Y:S02]  /*1ac0*/  LOP3.LUT R8, R8, 0xfffffff8, RZ, 0xc0, !PT ;  /* 0xfffffff808087812 */ /* 0x000fe400078ec0ff */
[----:B------:R-:W-:Y:S01]  /*1ad0*/  LOP3.LUT R7, R10, 0x1ffffffe, RZ, 0xc0, !PT ;  /* 0x1ffffffe0a077812 */ /* 0x000fe200078ec0ff */
[----:B------:R-:W-:Y:S02]  /*1ae0*/  WARPGROUP.DEPBAR.LE gsb0, 0x0 ;  /* 0x00008000000079c5 */ /* 0x000fe40000010000 */
[----:B------:R-:W-:Y:S01]  /*1af0*/  WARPGROUP.ARRIVE ;  /* 0x00000000000079c5 */ /* 0x000fe20000000000 */
[----:B------:R-:W-:Y:S01]  /*1b00*/  IADD3 R8, R11, R3, -R8 ;  /* 0x000000030b087210 */ /* 0x000fe20007ffe808 */
[----:B------:R-:W-:-:S04]  /*1b10*/  IMAD.IADD R7, R106, 0x1, -R7 ;  /* 0x000000016a077824 */ /* 0x000fc800078e0a07 */
[----:B------:R-:W-:Y:S01]  /*1b20*/  QGMMA.64x32x32.F32.E4M3.E4M3 R72, gdesc[UR8], RZ, !UPT, gsb0 ;  /* 0x00600000084879f3 */ /* 0x000fe2000c0008ff */
[----:B------:R-:W-:Y:S01]  /*1b30*/  UIADD3 UR8, UR52, 0x180, URZ ;  /* 0x0000018034087890 */ /* 0x000fe2000fffe03f */
[----:B------:R-:W-:Y:S01]  /*1b40*/  IMAD R8, R9, 0x40, R8 ;  /* 0x0000004009087824 */ /* 0x000fe200078e0208 */
[----:B------:R-:W-:Y:S01]  /*1b50*/  UIADD3 UR10, UR52, 0x200, URZ ;  /* 0x00000200340a7890 */ /* 0x000fe2000fffe03f */
[----:B------:R-:W-:Y:S01]  /*1b60*/  LOP3.LUT R9, R6, 0x7ffffffc, RZ, 0xc0, !PT ;  /* 0x7ffffffc06097812 */ /* 0x000fe200078ec0ff */
[----:B------:R-:W-:Y:S01]  /*1b70*/  UMOV UR9, UR5 ;  /* 0x0000000500097c82 */ /* 0x000fe20008000000 */
[----:B------:R-:W-:Y:S01]  /*1b80*/  UMOV UR11, 0x80000020 ;  /* 0x80000020000b7882 */ /* 0x000fe20000000000 */
[----:B------:R-:W-:Y:S01]  /*1b90*/  IMAD R7, R7, 0x8, R8 ;  /* 0x0000000807077824 */ /* 0x000fe200078e0208 */
[----:B------:R-:W-:Y:S01]  /*1ba0*/  UMOV UR22, UR8 ;  /* 0x0000000800167c82 */ /* 0x000fe20008000000 */
[----:B------:R-:W-:Y:S01]  /*1bb0*/  UMOV UR8, UR4 ;  /* 0x0000000400087c82 */ /* 0x000fe20008000000 */
[----:B------:R-:W-:Y:S01]  /*1bc0*/  UMOV UR14, UR10 ;  /* 0x0000000a000e7c82 */ /* 0x000fe20008000000 */
[----:B------:R-:W-:Y:S01]  /*1bd0*/  UMOV UR10, UR7 ;  /* 0x00000007000a7c82 */ /* 0x000fe20008000000 */
[----:B------:R-:W-:Y:S01]  /*1be0*/  UIADD3 UR7, UR52, 0x182, URZ ;  /* 0x0000018234077890 */ /* 0x000fe2000fffe03f */
[----:B0-----:R-:W-:-:S04]  /*1bf0*/  @P2 IMAD.HI.U32 R3, R7, R12, RZ ;  /* 0x0000000c07032227 */ /* 0x001fc800078e00ff */
[----:B------:R-:W-:Y:S01]  /*1c00*/  IMAD.MOV.U32 R12, RZ, RZ, R7 ;  /* 0x000000ffff0c7224 */ /* 0x000fe200078e0007 */
[----:B-1----:R-:W-:Y:S01]  /*1c10*/  @P2 SHF.R.U32.HI R12, RZ, R14, R3 ;  /* 0x0000000eff0c2219 */ /* 0x002fe20000011603 */
[----:B------:R-:W-:Y:S01]  /*1c20*/  IMAD.MOV.U32 R14, RZ, RZ, -0xa0 ;  /* 0xffffff60ff0e7424 */ /* 0x000fe200078e00ff */
[----:B------:R-:W0:Y:S01]  /*1c30*/  LDC R3, c[0x0][0x288] ;  /* 0x0000a200ff037b82 */ /* 0x000e220000000800 */
[C---:B------:R-:W-:Y:S02]  /*1c40*/  IMAD R6, R23.reuse, -0xa0, R104 ;  /* 0xffffff6017067824 */ /* 0x040fe400078e0268 */
[----:B------:R-:W1:Y:S01]  /*1c50*/  SHFL.IDX PT, R10, R12, 0x1, 0x1c1f ;  /* 0x003c1f000c0a7f89 */ /* 0x000e6200000e0000 */
[----:B------:R-:W-:Y:S02]  /*1c60*/  IMAD.IADD R8, R0, 0x1, -R9 ;  /* 0x0000000100087824 */ /* 0x000fe400078e0a09 */
[----:B------:R-:W-:Y:S01]  /*1c70*/  IMAD R11, R23, R14, 0xa1 ;  /* 0x000000a1170b7424 */ /* 0x000fe200078e020e */
[----:B------:R-:W3:Y:S01]  /*1c80*/  SHFL.IDX PT, R12, R12, RZ, 0x1c1f ;  /* 0x001c1fff0c0c7589 */ /* 0x000ee200000e0000 */
[----:B------:R-:W-:-:S02]  /*1c90*/  VIADD R9, R6, 0xa0 ;  /* 0x000000a006097836 */ /* 0x000fc40000000000 */
[C---:B------:R-:W-:Y:S02]  /*1ca0*/  IMAD R11, R8.reuse, -0x2, R11 ;  /* 0xfffffffe080b7824 */ /* 0x040fe400078e020b */
[----:B------:R-:W-:-:S03]  /*1cb0*/  IMAD R14, R8, -0x2, R9 ;  /* 0xfffffffe080e7824 */ /* 0x000fc600078e0209 */
[----:B0-----:R-:W-:-:S04]  /*1cc0*/  IADD3 R21, R11, -R3, R104 ;  /* 0x800000030b157210 */ /* 0x001fc80007ffe068 */
[----:B-1----:R-:W-:-:S04]  /*1cd0*/  VIADDMNMX R10, R10, R21, R14, PT ;  /* 0x000000150a0a7246 */ /* 0x002fc8000380010e */
[C---:B------:R-:W-:Y:S02]  /*1ce0*/  ISETP.GT.AND P3, PT, R10.reuse, RZ, PT ;  /* 0x000000ff0a00720c */ /* 0x040fe40003f64270 */
[C---:B------:R-:W-:Y:S02]  /*1cf0*/  ISETP.GT.AND P4, PT, R10.reuse, 0x1, PT ;  /* 0x000000010a00780c */ /* 0x040fe40003f84270 */
[----:B------:R-:W-:Y:S01]  /*1d00*/  ISETP.GT.AND P5, PT, R10, 0x8, PT ;  /* 0x000000080a00780c */ /* 0x000fe20003fa4270 */
[----:B------:R-:W-:Y:S02]  /*1d10*/  WARPGROUP.DEPBAR.LE gsb0, 0x0 ;  /* 0x00008000000079c5 */ /* 0x000fe40000010000 */
[----:B------:R-:W-:-:S06]  /*1d20*/  WARPGROUP.ARRIVE ;  /* 0x00000000000079c5 */ /* 0x000fcc0000000000 */
[----:B------:R-:W-:Y:S01]  /*1d30*/  QGMMA.64x32x32.F32.E4M3.E4M3 R56, gdesc[UR16], RZ, !UPT, gsb0 ;  /* 0x00600000103879f3 */ /* 0x000fe2000c0008ff */
[----:B------:R-:W-:Y:S02]  /*1d40*/  UIADD3 UR16, UR6, 0x400, URZ ;  /* 0x0000040006107890 */ /* 0x000fe4000fffe03f */
[----:B------:R-:W-:Y:S01]  /*1d50*/  UIADD3 UR18, UR52, 0x500, URZ ;  /* 0x0000050034127890 */ /* 0x000fe2000fffe03f */
[----:B------:R-:W-:Y:S01]  /*1d60*/  UMOV UR17, 0x80000020 ;  /* 0x8000002000117882 */ /* 0x000fe20000000000 */
[----:B------:R-:W-:Y:S01]  /*1d70*/  UMOV UR19, 0x80000020 ;  /* 0x8000002000137882 */ /* 0x000fe20000000000 */
[----:B------:R-:W-:Y:S02]  /*1d80*/  UMOV UR25, UR17 ;  /* 0x0000001100197c82 */ /* 0x000fe40008000000 */
[----:B------:R-:W-:Y:S01]  /*1d90*/  UMOV UR24, UR16 ;  /* 0x0000001000187c82 */ /* 0x000fe20008000000 */
[----:B------:R-:W-:Y:S01]  /*1da0*/  UMOV UR28, UR16 ;  /* 0x00000010001c7c82 */ /* 0x000fe20008000000 */
[----:B------:R-:W-:Y:S01]  /*1db0*/  UMOV UR29, UR17 ;  /* 0x00000011001d7c82 */ /* 0x000fe20008000000 */
[----:B------:R-:W-:-:S02]  /*1dc0*/  WARPGROUP.DEPBAR.LE gsb0, 0x0 ;  /* 0x00008000000079c5 */ /* 0x000fc40000010000 */
[----:B------:R-:W-:-:S06]  /*1dd0*/  WARPGROUP.ARRIVE ;  /* 0x00000000000079c5 */ /* 0x000fcc0000000000 */
[----:B------:R-:W-:Y:S01]  /*1de0*/  QGMMA.64x32x32.F32.E4M3.E4M3 R40, gdesc[UR20], RZ, !UPT, gsb0 ;  /* 0x00600000142879f3 */ /* 0x000fe2000c0008ff */
[----:B------:R-:W-:Y:S02]  /*1df0*/  UIADD3 UR20, UR6, 0x402, URZ ;  /* 0x0000040206147890 */ /* 0x000fe4000fffe03f */
[----:B------:R-:W-:Y:S01]  /*1e00*/  UIADD3 UR22, UR52, 0x502, URZ ;  /* 0x0000050234167890 */ /* 0x000fe2000fffe03f */
[----:B------:R-:W-:Y:S01]  /*1e10*/  UMOV UR21, 0x80000020 ;  /* 0x8000002000157882 */ /* 0x000fe20000000000 */
[----:B------:R-:W-:Y:S01]  /*1e20*/  UMOV UR23, 0x80000020 ;  /* 0x8000002000177882 */ /* 0x000fe20000000000 */
[----:B------:R-:W-:Y:S02]  /*1e30*/  WARPGROUP.DEPBAR.LE gsb0, 0x0 ;  /* 0x00008000000079c5 */ /* 0x000fe40000010000 */
[----:B------:R-:W-:-:S06]  /*1e40*/  WARPGROUP.ARRIVE ;  /* 0x00000000000079c5 */ /* 0x000fcc0000000000 */
[----:B------:R-:W-:Y:S01]  /*1e50*/  QGMMA.64x32x32.F32.E4M3.E4M3 R24, gdesc[UR12], RZ, !UPT, gsb0 ;  /* 0x006000000c1879f3 */ /* 0x000fe2000c0008ff */
[----:B------:R-:W-:Y:S02]  /*1e60*/  UIADD3 UR12, UR52, 0x202, URZ ;  /* 0x00000202340c7890 */ /* 0x000fe4000fffe03f */
[----:B------:R-:W-:Y:S02]  /*1e70*/  UIADD3 UR13, UR6, 0x200, URZ ;  /* 0x00000200060d7890 */ /* 0x000fe4000fffe03f */
        /* <DEDUP_REMOVED lines=120> */
[----:B------:R-:W-:Y:S01]  /*2600*/  ISETP.GT.AND P3, PT, R10, 0x9, PT ;  /* 0x000000090a00780c */ /* 0x000fe20003f64270 */
[----:B------:R-:W-:Y:S01]  /*2610*/  QGMMA.64x32x32.F32.E4M3.E4M3 R72, gdesc[UR20], R72, gsb0 ;  /* 0x00600000144879f3 */ /* 0x000fe20008000848 */
[----:B------:R-:W-:Y:S01]  /*2620*/  UIADD3 UR22, UR52, 0x602, URZ ;  /* 0x0000060234167890 */ /* 0x000fe2000fffe03f */
[----:B------:R-:W-:Y:S01]  /*2630*/  FSEL R94, R94, -INF , P5 ;  /* 0xff8000005e5e7808 */ /* 0x000fe20002800000 */
[----:B------:R-:W-:Y:S01]  /*2640*/  UMOV UR23, 0x80000020 ;  /* 0x8000002000177882 */ /* 0x000fe20000000000 */
[----:B------:R-:W-:-:S02]  /*2650*/  FMNMX.FTZ R9, R90, R6, !PT ;  /* 0x000000065a097209 */ /* 0x000fc40007810000 */
[----:B------:R-:W-:Y:S02]  /*2660*/  ISETP.GT.AND P4, PT, R10, 0x10, PT ;  /* 0x000000100a00780c */ /* 0x000fe40003f84270 */
[----:B------:R-:W-:Y:S02]  /*2670*/  FSEL R20, R95, -INF , P3 ;  /* 0xff8000005f147808 */ /* 0x000fe40001800000 */
[----:B------:R-:W-:Y:S02]  /*2680*/  FMNMX.FTZ R9, R94, R9, !PT ;  /* 0x000000095e097209 */ /* 0x000fe40007810000 */
[----:B------:R-:W-:Y:S02]  /*2690*/  ISETP.GT.AND P3, PT, R10, 0x11, PT ;  /* 0x000000110a00780c */ /* 0x000fe40003f64270 */
[----:B------:R-:W-:Y:S02]  /*26a0*/  FSEL R98, R98, -INF , P4 ;  /* 0xff80000062627808 */ /* 0x000fe40002000000 */
        /* <DEDUP_REMOVED lines=11> */
[----:B------:R-:W-:Y:S01]  /*2760*/  FMNMX.FTZ R9, R108, R9, !PT ;  /* 0x000000096c097209 */ /* 0x000fe20007810000 */
[----:B------:R-:W-:Y:S02]  /*2770*/  WARPGROUP.DEPBAR.LE gsb0, 0x0 ;  /* 0x00008000000079c5 */ /* 0x000fe40000010000 */
[----:B------:R-:W-:Y:S01]  /*2780*/  WARPGROUP.ARRIVE ;  /* 0x00000000000079c5 */ /* 0x000fe20000000000 */
[----:B------:R-:W-:-:S02]  /*2790*/  FSEL R74, R74, -INF , P4 ;  /* 0xff8000004a4a7808 */ /* 0x000fc40002000000 */
[----:B------:R-:W-:Y:S02]  /*27a0*/  ISETP.GT.AND P4, PT, R10, 0x28, PT ;  /* 0x000000280a00780c */ /* 0x000fe40003f84270 */
[----:B------:R-:W-:Y:S01]  /*27b0*/  FSEL R110, R75, -INF , P3 ;  /* 0xff8000004b6e7808 */ /* 0x000fe20001800000 */
[----:B------:R-:W-:Y:S01]  /*27c0*/  QGMMA.64x32x32.F32.E4M3.E4M3 R56, gdesc[UR20], R56, gsb0 ;  /* 0x00600000143879f3 */ /* 0x000fe20008000838 */
[----:B------:R-:W-:Y:S01]  /*27d0*/  UIADD3 UR22, UR52, 0x682, URZ ;  /* 0x0000068234167890 */ /* 0x000fe2000fffe03f */
[----:B------:R-:W-:Y:S01]  /*27e0*/  FMNMX.FTZ R9, R74, R9, !PT ;  /* 0x000000094a097209 */ /* 0x000fe20007810000 */
[----:B------:R-:W-:Y:S01]  /*27f0*/  UMOV UR23, 0x80000020 ;  /* 0x8000002000177882 */ /* 0x000fe20000000000 */
        /* <DEDUP_REMOVED lines=44> */
[C---:B------:R-:W-:Y:S02]  /*2ac0*/  ISETP.GT.AND P4, PT, R10.reuse, 0x60, PT ;  /* 0x000000600a00780c */ /* 0x040fe40003f84270 */
[----:B------:R-:W-:Y:S02]  /*2ad0*/  FSEL R103, R71, -INF , P3 ;  /* 0xff80000047677808 */ /* 0x000fe40001800000 */
[----:B------:R-:W-:Y:S02]  /*2ae0*/  FMNMX.FTZ R0, R107, R0, !PT ;  /* 0x000000006b007209 */ /* 0x000fe40007810000 */
[----:B------:R-:W-:Y:S02]  /*2af0*/  ISETP.GT.AND P3, PT, R10, 0x61, PT ;  /* 0x000000610a00780c */ /* 0x000fe40003f64270 */
[----:B------:R-:W-:Y:S01]  /*2b00*/  FMNMX.FTZ R0, R103, R0, !PT ;  /* 0x0000000067007209 */ /* 0x000fe20007810000 */
[----:B------:R-:W-:Y:S02]  /*2b10*/  WARPGROUP.DEPBAR.LE gsb0, 0x0 ;  /* 0x00008000000079c5 */ /* 0x000fe40000010000 */
[----:B------:R-:W-:Y:S01]  /*2b20*/  WARPGROUP.ARRIVE ;  /* 0x00000000000079c5 */ /* 0x000fe20000000000 */
[----:B------:R-:W-:-:S02]  /*2b30*/  FSEL R83, R42, -INF , P4 ;  /* 0xff8000002a537808 */ /* 0x000fc40002000000 */
[C---:B------:R-:W-:Y:S02]  /*2b40*/  ISETP.GT.AND P4, PT, R10.reuse, 0x68, PT ;  /* 0x000000680a00780c */ /* 0x040fe40003f84270 */
[----:B------:R-:W-:Y:S01]  /*2b50*/  FSEL R63, R43, -INF , P3 ;  /* 0xff8000002b3f7808 */ /* 0x000fe20001800000 */
[----:B------:R-:W-:Y:S01]  /*2b60*/  QGMMA.64x32x32.F32.E4M3.E4M3 R24, gdesc[UR20], R24, gsb0 ;  /* 0x00600000141879f3 */ /* 0x000fe20008000818 */
        /* <DEDUP_REMOVED lines=20> */
[----:B------:R-:W-:Y:S02]  /*2cb0*/  FMNMX.FTZ R0, R75, R0, !PT ;  /* 0x000000004b007209 */ /* 0x000fe40007810000 */
[----:B---3--:R-:W-:-:S04]  /*2cc0*/  VIADDMNMX R46, R12, R21, R14, PT ;  /* 0x000000150c2e7246 */ /* 0x008fc8000380010e */
[----:B------:R-:W-:Y:S01]  /*2cd0*/  ISETP.GT.AND P5, PT, R46, 0x8, PT ;  /* 0x000000082e00780c */ /* 0x000fe20003fa4270 */
[----:B------:R-:W-:Y:S02]  /*2ce0*/  WARPGROUP.DEPBAR.LE gsb0, 0x0 ;  /* 0x00008000000079c5 */ /* 0x000fe40000010000 */
[----:B------:R-:W-:Y:S02]  /*2cf0*/  FSEL R71, R26, -INF , P4 ;  /* 0xff8000001a477808 */ /* 0x000fe40002000000 */
[C---:B------:R-:W-:Y:S02]  /*2d00*/  ISETP.GT.AND P4, PT, R10.reuse, 0x88, PT ;  /* 0x000000880a00780c */ /* 0x040fe40003f84270 */
[----:B------:R-:W-:Y:S02]  /*2d10*/  FSEL R55, R27, -INF , P3 ;  /* 0xff8000001b377808 */ /* 0x000fe40001800000 */
[----:B------:R-:W-:Y:S02]  /*2d20*/  FMNMX.FTZ R0, R71, R0, !PT ;  /* 0x0000000047007209 */ /* 0x000fe40007810000 */
[----:B------:R-:W-:-:S02]  /*2d30*/  ISETP.GT.AND P3, PT, R10, 0x89, PT ;  /* 0x000000890a00780c */ /* 0x000fc40003f64270 */
[----:B------:R-:W-:Y:S02]  /*2d40*/  FSEL R79, R30, -INF , P4 ;  /* 0xff8000001e4f7808 */ /* 0x000fe40002000000 */
[----:B------:R-:W-:Y:S02]  /*2d50*/  FMNMX.FTZ R0, R55, R0, !PT ;  /* 0x0000000037007209 */ /* 0x000fe40007810000 */
        /* <DEDUP_REMOVED lines=12> */
[----:B------:R-:W-:Y:S02]  /*2e20*/  FSEL R99, R39, -INF , P3 ;  /* 0xff80000027637808 */ /* 0x000fe40001800000 */
[----:B------:R-:W-:Y:S02]  /*2e30*/  FMNMX.FTZ R0, R105, R0, !PT ;  /* 0x0000000069007209 */ /* 0x000fe40007810000 */
[----:B------:R-:W-:Y:S02]  /*2e40*/  ISETP.GT.AND P4, PT, R46, 0x1, PT ;  /* 0x000000012e00780c */ /* 0x000fe40003f84270 */
[----:B------:R-:W-:-:S02]  /*2e50*/  FMNMX.FTZ R10, R99, R0, !PT ;  /* 0x00000000630a7209 */ /* 0x000fc40007810000 */
[----:B------:R-:W-:Y:S02]  /*2e60*/  FSEL R42, R89, -INF , P4 ;  /* 0xff800000592a7808 */ /* 0x000fe40002000000 */
[----:B------:R-:W-:Y:S01]  /*2e70*/  FSEL R89, R92, -INF , P5 ;  /* 0xff8000005c597808 */ /* 0x000fe20002800000 */
[----:B------:R-:W0:Y:S01]  /*2e80*/  SHFL.BFLY PT, R11, R10, 0x2, 0x1f ;  /* 0x0c401f000a0b7f89 */ /* 0x000e2200000e0000 */
[----:B------:R-:W-:-:S04]  /*2e90*/  ISETP.GT.AND P4, PT, R46, 0x10, PT ;  /* 0x000000102e00780c */ /* 0x000fc80003f84270 */
[----:B------:R-:W-:Y:S02]  /*2ea0*/  FSEL R115, R96, -INF , P4 ;  /* 0xff80000060737808 */ /* 0x000fe40002000000 */
[----:B------:R-:W-:-:S04]  /*2eb0*/  ISETP.GT.AND P4, PT, R46, 0x18, PT ;  /* 0x000000182e00780c */ /* 0x000fc80003f84270 */
[----:B------:R-:W-:Y:S02]  /*2ec0*/  FSEL R117, R100, -INF , P4 ;  /* 0xff80000064757808 */ /* 0x000fe40002000000 */
[----:B------:R-:W-:-:S04]  /*2ed0*/  ISETP.GT.AND P4, PT, R46, 0x21, PT ;  /* 0x000000212e00780c */ /* 0x000fc80003f84270 */
[----:B------:R-:W-:Y:S02]  /*2ee0*/  FSEL R73, R73, -INF , P4 ;  /* 0xff80000049497808 */ /* 0x000fe40002000000 */
[----:B------:R-:W-:-:S04]  /*2ef0*/  ISETP.GT.AND P4, PT, R46, 0x29, PT ;  /* 0x000000292e00780c */ /* 0x000fc80003f84270 */
[----:B------:R-:W-:Y:S02]  /*2f00*/  FSEL R77, R77, -INF , P4 ;  /* 0xff8000004d4d7808 */ /* 0x000fe40002000000 */
[----:B0-----:R-:W-:Y:S02]  /*2f10*/  FMNMX.FTZ R15, R10, R11, !PT ;  /* 0x0000000b0a0f7209 */ /* 0x001fe40007810000 */
[----:B------:R-:W-:-:S03]  /*2f20*/  ISETP.GT.AND P4, PT, R46, 0x31, PT ;  /* 0x000000312e00780c */ /* 0x000fc60003f84270 */
[----:B------:R-:W0:Y:S01]  /*2f30*/  SHFL.BFLY PT, R0, R15, 0x1, 0x1f ;  /* 0x0c201f000f007f89 */ /* 0x000e2200000e0000 */
[----:B------:R-:W-:Y:S02]  /*2f40*/  FSEL R81, R81, -INF , P4 ;  /* 0xff80000051517808 */ /* 0x000fe40002000000 */
[----:B------:R-:W-:-:S04]  /*2f50*/  ISETP.GT.AND P4, PT, R46, 0x39, PT ;  /* 0x000000392e00780c */ /* 0x000fc80003f84270 */
[----:B------:R-:W-:Y:S02]  /*2f60*/  FSEL R85, R85, -INF , P4 ;  /* 0xff80000055557808 */ /* 0x000fe40002000000 */
[----:B------:R-:W-:-:S04]  /*2f70*/  ISETP.GT.AND P4, PT, R46, 0x41, PT ;  /* 0x000000412e00780c */ /* 0x000fc80003f84270 */
[----:B------:R-:W-:Y:S02]  /*2f80*/  FSEL R129, R57, -INF , P4 ;  /* 0xff80000039817808 */ /* 0x000fe40002000000 */
[----:B------:R-:W-:-:S04]  /*2f90*/  ISETP.GT.AND P4, PT, R46, 0x49, PT ;  /* 0x000000492e00780c */ /* 0x000fc80003f84270 */
[----:B------:R-:W-:Y:S02]  /*2fa0*/  FSEL R133, R61, -INF , P4 ;  /* 0xff8000003d857808 */ /* 0x000fe40002000000 */
[----:B------:R-:W-:Y:S02]  /*2fb0*/  ISETP.GT.AND P4, PT, R46, 0x51, PT ;  /* 0x000000512e00780c */ /* 0x000fe40003f84270 */
[----:B0-----:R-:W-:Y:S02]  /*2fc0*/  FMNMX.FTZ R11, R15, R0, !PT ;  /* 0x000000000f0b7209 */ /* 0x001fe40007810000 */
[----:B------:R-:W-:Y:S02]  /*2fd0*/  FSEL R65, R65, -INF , P4 ;  /* 0xff80000041417808 */ /* 0x000fe40002000000 */
[----:B------:R-:W-:Y:S01]  /*2fe0*/  FSETP.NEU.FTZ.AND P3, PT, R11, -INF , PT ;  /* 0xff8000000b00780b */ /* 0x000fe20003f7d000 */
[----:B------:R-:W-:Y:S01]  /*2ff0*/  FFMA.FTZ R111, R2, R11, -8 ;  /* 0xc1000000026f7423 */ /* 0x000fe2000001000b */
[----:B------:R-:W-:-:S04]  /*3000*/  ISETP.GT.AND P4, PT, R46, 0x59, PT ;  /* 0x000000592e00780c */ /* 0x000fc80003f84270 */
[----:B------:R-:W-:Y:S02]  /*3010*/  FSEL R111, R111, RZ, P3 ;  /* 0x000000ff6f6f7208 */ /* 0x000fe40001800000 */
[----:B------:R-:W-:Y:S02]  /*3020*/  ISETP.GT.AND P3, PT, R46, RZ, PT ;  /* 0x000000ff2e00720c */ /* 0x000fe40003f64270 */
[----:B------:R-:W-:Y:S01]  /*3030*/  FSEL R69, R69, -INF , P4 ;  /* 0xff80000045457808 */ /* 0x000fe20002000000 */
[--C-:B------:R-:W-:Y:S01]  /*3040*/  FFMA.FTZ R15, R2, R20, -R111.reuse ;  /* 0x00000014020f7223 */ /* 0x100fe2000001086f */
[----:B------:R-:W-:Y:S01]  /*3050*/  FSEL R113, R88, -INF , P3 ;  /* 0xff80000058717808 */ /* 0x000fe20001800000 */
[--C-:B------:R-:W-:Y:S01]  /*3060*/  FFMA.FTZ R58, R2, R58, -R111.reuse ;  /* 0x0000003a023a7223 */ /* 0x100fe2000001086f */
[----:B------:R-:W-:Y:S01]  /*3070*/  ISETP.GT.AND P3, PT, R46, 0x9, PT ;  /* 0x000000092e00780c */ /* 0x000fe20003f64270 */
[C-C-:B------:R-:W-:Y:S01]  /*3080*/  FFMA.FTZ R0, R2.reuse, R90, -R111.reuse ;  /* 0x0000005a02007223 */ /* 0x140fe2000001086f */
[----:B------:R-:W-:Y:S01]  /*3090*/  FMNMX.FTZ R14, R113, R42, !PT ;  /* 0x0000002a710e7209 */ /* 0x000fe20007810000 */
[C-C-:B------:R-:W-:Y:S01]  /*30a0*/  FFMA.FTZ R13, R2.reuse, R6, -R111.reuse ;  /* 0x00000006020d7223 */ /* 0x140fe2000001086f */
[----:B------:R-:W-:Y:S01]  /*30b0*/  FSEL R93, R93, -INF , P3 ;  /* 0xff8000005d5d7808 */ /* 0x000fe20001800000 */
[--C-:B------:R-:W-:Y:S01]  /*30c0*/  FFMA.FTZ R6, R2, R94, -R111.reuse ;  /* 0x0000005e02067223 */ /* 0x100fe2000001086f */
[----:B------:R-:W-:Y:S01]  /*30d0*/  FMNMX.FTZ R14, R89, R14, !PT ;  /* 0x0000000e590e7209 */ /* 0x000fe20007810000 */
[----:B------:R-:W-:Y:S01]  /*30e0*/  MUFU.EX2 R0, R0 ;  /* 0x0000000000007308 */ /* 0x000fe20000000800 */
[----:B------:R-:W-:Y:S01]  /*30f0*/  ISETP.GT.AND P3, PT, R46, 0x11, PT ;  /* 0x000000112e00780c */ /* 0x000fe20003f64270 */
[C-C-:B------:R-:W-:Y:S01]  /*3100*/  FFMA.FTZ R10, R2.reuse, R98, -R111.reuse ;  /* 0x00000062020a7223 */ /* 0x140fe2000001086f */
[----:B------:R-:W-:Y:S01]  /*3110*/  FMNMX.FTZ R20, R93, R14, !PT ;  /* 0x0000000e5d147209 */ /* 0x000fe20007810000 */
[C-C-:B------:R-:W-:Y:S01]  /*3120*/  FFMA.FTZ R106, R2.reuse, R106, -R111.reuse ;  /* 0x0000006a026a7223 */ /* 0x140fe2000001086f */
[----:B------:R-:W-:Y:S01]  /*3130*/  FSEL R97, R97, -INF , P3 ;  /* 0xff80000061617808 */ /* 0x000fe20001800000 */
[--C-:B------:R-:W-:Y:S01]  /*3140*/  FFMA.FTZ R12, R2, R102, -R111.reuse ;  /* 0x00000066020c7223 */ /* 0x100fe2000001086f */
[----:B------:R-:W-:Y:S01]  /*3150*/  FMNMX.FTZ R20, R115, R20, !PT ;  /* 0x0000001473147209 */ /* 0x000fe20007810000 */
[----:B------:R-:W0:Y:S01]  /*3160*/  MUFU.EX2 R13, R13 ;  /* 0x0000000d000d7308 */ /* 0x000e220000000800 */
[----:B------:R-:W-:Y:S01]  /*3170*/  ISETP.GT.AND P3, PT, R46, 0x19, PT ;  /* 0x000000192e00780c */ /* 0x000fe20003f64270 */
[C-C-:B------:R-:W-:Y:S01]  /*3180*/  FFMA.FTZ R62, R2.reuse, R62, -R111.reuse ;  /* 0x0000003e023e7223 */ /* 0x140fe2000001086f */
[----:B------:R-:W-:Y:S01]  /*3190*/  FMNMX.FTZ R20, R97, R20, !PT ;  /* 0x0000001461147209 */ /* 0x000fe20007810000 */
[C-C-:B------:R-:W-:Y:S01]  /*31a0*/  FFMA.FTZ R78, R2.reuse, R78, -R111.reuse ;  /* 0x0000004e024e7223 */ /* 0x140fe2000001086f */
[----:B------:R-:W-:Y:S01]  /*31b0*/  FSEL R101, R101, -INF , P3 ;  /* 0xff80000065657808 */ /* 0x000fe20001800000 */
[--C-:B------:R-:W-:Y:S01]  /*31c0*/  FFMA.FTZ R27, R2, R108, -R111.reuse ;  /* 0x0000006c021b7223 */ /* 0x100fe2000001086f */
[----:B------:R-:W-:Y:S01]  /*31d0*/  ISETP.GT.AND P3, PT, R46, 0x20, PT ;  /* 0x000000202e00780c */ /* 0x000fe20003f64270 */
[----:B------:R-:W-:Y:S01]  /*31e0*/  MUFU.EX2 R6, R6 ;  /* 0x0000000600067308 */ /* 0x000fe20000000800 */
[----:B------:R-:W-:Y:S01]  /*31f0*/  FMNMX.FTZ R20, R117, R20, !PT ;  /* 0x0000001475147209 */ /* 0x000fe20007810000 */
[--C-:B------:R-:W-:Y:S01]  /*3200*/  FFMA.FTZ R74, R2, R74, -R111.reuse ;  /* 0x0000004a024a7223 */ /* 0x100fe2000001086f */
[----:B------:R-:W-:Y:S01]  /*3210*/  FSEL R119, R72, -INF , P3 ;  /* 0xff80000048777808 */ /* 0x000fe20001800000 */
[C-C-:B------:R-:W-:Y:S01]  /*3220*/  FFMA.FTZ R31, R2.reuse, R110, -R111.reuse ;  /* 0x0000006e021f7223 */ /* 0x140fe2000001086f */
[----:B------:R-:W-:Y:S01]  /*3230*/  FMNMX.FTZ R26, R101, R20, !PT ;  /* 0x00000014651a7209 */ /* 0x000fe20007810000 */
[--C-:B------:R-:W-:Y:S01]  /*3240*/  FFMA.FTZ R66, R2, R66, -R111.reuse ;  /* 0x0000004202427223 */ /* 0x100fe2000001086f */
[----:B------:R-:W-:Y:S01]  /*3250*/  ISETP.GT.AND P3, PT, R46, 0x28, PT ;  /* 0x000000282e00780c */ /* 0x000fe20003f64270 */
[----:B------:R-:W1:Y:S01]  /*3260*/  MUFU.EX2 R15, R15 ;  /* 0x0000000f000f7308 */ /* 0x000e620000000800 */
[----:B------:R-:W-:Y:S01]  /*3270*/  FMNMX.FTZ R26, R119, R26, !PT ;  /* 0x0000001a771a7209 */ /* 0x000fe20007810000 */
[--C-:B------:R-:W-:Y:S01]  /*3280*/  FFMA.FTZ R82, R2, R82, -R111.reuse ;  /* 0x0000005202527223 */ /* 0x100fe2000001086f */
[----:B------:R-:W-:Y:S01]  /*3290*/  FSEL R121, R76, -INF , P3 ;  /* 0xff8000004c797808 */ /* 0x000fe20001800000 */
[C-C-:B------:R-:W-:Y:S01]  /*32a0*/  FFMA.FTZ R35, R2.reuse, R112, -R111.reuse ;  /* 0x0000007002237223 */ /* 0x140fe2000001086f */
[----:B------:R-:W-:Y:S01]  /*32b0*/  FMNMX.FTZ R26, R73, R26, !PT ;  /* 0x0000001a491a7209 */ /* 0x000fe20007810000 */
        /* <DEDUP_REMOVED lines=12> */
[----:B------:R-:W-:Y:S01]  /*3380*/  FFMA.FTZ R50, R2, R91, -R111 ;  /* 0x0000005b02327223 */ /* 0x000fe2000001086f */
[----:B------:R-:W-:-:S02]  /*3390*/  FSEL R125, R84, -INF , P3 ;  /* 0xff800000547d7808 */ /* 0x000fc40001800000 */
[----:B------:R-:W-:Y:S02]  /*33a0*/  FMNMX.FTZ R30, R81, R30, !PT ;  /* 0x0000001e511e7209 */ /* 0x000fe40007810000 */
[----:B------:R-:W-:Y:S01]  /*33b0*/  ISETP.GT.AND P3, PT, R46, 0x40, PT ;  /* 0x000000402e00780c */ /* 0x000fe20003f64270 */
[----:B------:R-:W-:Y:S01]  /*33c0*/  MUFU.EX2 R12, R12 ;  /* 0x0000000c000c7308 */ /* 0x000fe20000000800 */
[----:B------:R-:W-:Y:S02]  /*33d0*/  FMNMX.FTZ R30, R125, R30, !PT ;  /* 0x0000001e7d1e7209 */ /* 0x000fe40007810000 */
[----:B------:R-:W-:Y:S01]  /*33e0*/  FSEL R127, R56, -INF , P3 ;  /* 0xff800000387f7808 */ /* 0x000fe20001800000 */
[----:B------:R-:W-:Y:S01]  /*33f0*/  IMAD.U32 R56, RZ, RZ, UR39 ;  /* 0x00000027ff387e24 */ /* 0x000fe2000f8e00ff */
[----:B------:R-:W-:Y:S02]  /*3400*/  FMNMX.FTZ R34, R85, R30, !PT ;  /* 0x0000001e55227209 */ /* 0x000fe40007810000 */
[----:B------:R-:W-:Y:S01]  /*3410*/  ISETP.GT.AND P3, PT, R46, 0x48, PT ;  /* 0x000000482e00780c */ /* 0x000fe20003f64270 */
[----:B------:R-:W-:Y:S01]  /*3420*/  @!P0 VIADD R56, R56, 0x29840 ;  /* 0x0002984038388836 */ /* 0x000fe20000000000 */
[----:B------:R-:W-:Y:S01]  /*3430*/  FMNMX.FTZ R34, R127, R34, !PT ;  /* 0x000000227f227209 */ /* 0x000fe20007810000 */
[----:B------:R-:W-:Y:S01]  /*3440*/  MUFU.EX2 R20, R78 ;  /* 0x0000004e00147308 */ /* 0x000fe20000000800 */
[----:B------:R-:W-:-:S02]  /*3450*/  FSEL R131, R60, -INF , P3 ;  /* 0xff8000003c837808 */ /* 0x000fc40001800000 */
[----:B------:R-:W-:Y:S02]  /*3460*/  FMNMX.FTZ R34, R129, R34, !PT ;  /* 0x0000002281227209 */ /* 0x000fe40007810000 */
[----:B------:R-:W-:Y:S02]  /*3470*/  ISETP.GT.AND P3, PT, R46, 0x50, PT ;  /* 0x000000502e00780c */ /* 0x000fe40003f64270 */
[----:B------:R-:W-:Y:S01]  /*3480*/  FMNMX.FTZ R34, R131, R34, !PT ;  /* 0x0000002283227209 */ /* 0x000fe20007810000 */
[----:B------:R-:W3:Y:S01]  /*3490*/  MUFU.EX2 R27, R27 ;  /* 0x0000001b001b7308 */ /* 0x000ee20000000800 */
[----:B------:R-:W-:Y:S02]  /*34a0*/  FSEL R135, R64, -INF , P3 ;  /* 0xff80000040877808 */ /* 0x000fe40001800000 */
[----:B------:R-:W-:Y:S02]  /*34b0*/  FMNMX.FTZ R38, R133, R34, !PT ;  /* 0x0000002285267209 */ /* 0x000fe40007810000 */
[----:B------:R-:W-:-:S02]  /*34c0*/  ISETP.GT.AND P3, PT, R46, 0x58, PT ;  /* 0x000000582e00780c */ /* 0x000fc40003f64270 */
[----:B------:R-:W-:Y:S01]  /*34d0*/  FMNMX.FTZ R38, R135, R38, !PT ;  /* 0x0000002687267209 */ /* 0x000fe20007810000 */
[----:B------:R-:W-:Y:S01]  /*34e0*/  MUFU.EX2 R34, R58 ;  /* 0x0000003a00227308 */ /* 0x000fe20000000800 */
[----:B------:R-:W-:Y:S02]  /*34f0*/  FSEL R137, R68, -INF , P3 ;  /* 0xff80000044897808 */ /* 0x000fe40001800000 */
[----:B------:R-:W-:Y:S02]  /*3500*/  FMNMX.FTZ R38, R65, R38, !PT ;  /* 0x0000002641267209 */ /* 0x000fe40007810000 */
[----:B------:R-:W-:Y:S02]  /*3510*/  ISETP.GT.AND P3, PT, R46, 0x60, PT ;  /* 0x000000602e00780c */ /* 0x000fe40003f64270 */
[----:B------:R-:W-:Y:S01]  /*3520*/  FMNMX.FTZ R38, R137, R38, !PT ;  /* 0x0000002689267209 */ /* 0x000fe20007810000 */
[----:B------:R-:W-:Y:S01]  /*3530*/  MUFU.EX2 R14, R74 ;  /* 0x0000004a000e7308 */ /* 0x000fe20000000800 */
[----:B------:R-:W-:-:S02]  /*3540*/  FSEL R139, R40, -INF , P3 ;  /* 0xff800000288b7808 */ /* 0x000fc40001800000 */
[C---:B------:R-:W-:Y:S02]  /*3550*/  ISETP.GT.AND P4, PT, R46.reuse, 0x61, PT ;  /* 0x000000612e00780c */ /* 0x040fe40003f84270 */
[----:B------:R-:W-:Y:S02]  /*3560*/  FMNMX.FTZ R40, R69, R38, !PT ;  /* 0x0000002645287209 */ /* 0x000fe40007810000 */
[----:B------:R-:W-:Y:S01]  /*3570*/  ISETP.GT.AND P3, PT, R46, 0x68, PT ;  /* 0x000000682e00780c */ /* 0x000fe20003f64270 */
[----:B------:R-:W-:Y:S01]  /*3580*/  MUFU.EX2 R38, R62 ;  /* 0x0000003e00267308 */ /* 0x000fe20000000800 */
[----:B------:R-:W-:Y:S01]  /*3590*/  FSEL R141, R41, -INF , P4 ;  /* 0xff800000298d7808 */ /* 0x000fe20002000000 */
[----:B------:R-:W-:Y:S01]  /*35a0*/  FFMA.FTZ R41, R2, R120, -R111 ;  /* 0x0000007802297223 */ /* 0x000fe2000001086f */
[----:B------:R-:W-:Y:S02]  /*35b0*/  FMNMX.FTZ R40, R139, R40, !PT ;  /* 0x000000288b287209 */ /* 0x000fe40007810000 */
[----:B------:R-:W-:-:S02]  /*35c0*/  ISETP.GT.AND P4, PT, R46, 0x69, PT ;  /* 0x000000692e00780c */ /* 0x000fc40003f84270 */
[----:B------:R-:W-:Y:S01]  /*35d0*/  FSEL R143, R44, -INF , P3 ;  /* 0xff8000002c8f7808 */ /* 0x000fe20001800000 */
[----:B------:R-:W-:Y:S01]  /*35e0*/  MUFU.EX2 R31, R31 ;  /* 0x0000001f001f7308 */ /* 0x000fe20000000800 */
[----:B------:R-:W-:Y:S02]  /*35f0*/  FMNMX.FTZ R40, R141, R40, !PT ;  /* 0x000000288d287209 */ /* 0x000fe40007810000 */
[----:B------:R-:W-:Y:S02]  /*3600*/  ISETP.GT.AND P3, PT, R46, 0x70, PT ;  /* 0x000000702e00780c */ /* 0x000fe40003f64270 */
[----:B------:R-:W-:Y:S01]  /*3610*/  FSEL R145, R45, -INF , P4 ;  /* 0xff8000002d917808 */ /* 0x000fe20002000000 */
[----:B------:R-:W-:Y:S01]  /*3620*/  FFMA.FTZ R45, R2, R109, -R111 ;  /* 0x0000006d022d7223 */ /* 0x000fe2000001086f */
[----:B------:R-:W-:Y:S01]  /*3630*/  FMNMX.FTZ R40, R143, R40, !PT ;  /* 0x000000288f287209 */ /* 0x000fe20007810000 */
[----:B------:R-:W-:Y:S01]  /*3640*/  MUFU.EX2 R26, R82 ;  /* 0x00000052001a7308 */ /* 0x000fe20000000800 */
[----:B------:R-:W-:-:S02]  /*3650*/  ISETP.GT.AND P4, PT, R46, 0x71, PT ;  /* 0x000000712e00780c */ /* 0x000fc40003f84270 */
[----:B------:R-:W-:Y:S01]  /*3660*/  FSEL R147, R48, -INF , P3 ;  /* 0xff80000030937808 */ /* 0x000fe20001800000 */
[--C-:B------:R-:W-:Y:S01]  /*3670*/  FFMA.FTZ R48, R2, R79, -R111.reuse ;  /* 0x0000004f02307223 */ /* 0x100fe2000001086f */
[----:B------:R-:W-:Y:S02]  /*3680*/  FMNMX.FTZ R44, R145, R40, !PT ;  /* 0x00000028912c7209 */ /* 0x000fe40007810000 */
[----:B------:R-:W-:Y:S01]  /*3690*/  ISETP.GT.AND P3, PT, R46, 0x78, PT ;  /* 0x000000782e00780c */ /* 0x000fe20003f64270 */
[----:B------:R-:W-:Y:S01]  /*36a0*/  MUFU.EX2 R40, R66 ;  /* 0x0000004200287308 */ /* 0x000fe20000000800 */
[----:B------:R-:W-:Y:S01]  /*36b0*/  FSEL R149, R49, -INF , P4 ;  /* 0xff80000031957808 */ /* 0x000fe20002000000 */
[C-C-:B------:R-:W-:Y:S01]  /*36c0*/  FFMA.FTZ R49, R2.reuse, R55, -R111.reuse ;  /* 0x0000003702317223 */ /* 0x140fe2000001086f */
[----:B------:R-:W-:Y:S01]  /*36d0*/  FMNMX.FTZ R44, R147, R44, !PT ;  /* 0x0000002c932c7209 */ /* 0x000fe20007810000 */
[----:B------:R-:W-:Y:S01]  /*36e0*/  FFMA.FTZ R55, R2, R99, -R111 ;  /* 0x0000006302377223 */ /* 0x000fe2000001086f */
[----:B------:R-:W-:-:S02]  /*36f0*/  ISETP.GT.AND P4, PT, R46, 0x79, PT ;  /* 0x000000792e00780c */ /* 0x000fc40003f84270 */
[----:B------:R-:W-:Y:S01]  /*3700*/  FSEL R151, R52, -INF , P3 ;  /* 0xff80000034977808 */ /* 0x000fe20001800000 */
[----:B------:R-:W-:Y:S01]  /*3710*/  MUFU.EX2 R35, R35 ;  /* 0x0000002300237308 */ /* 0x000fe20000000800 */
[----:B------:R-:W-:Y:S02]  /*3720*/  FMNMX.FTZ R44, R149, R44, !PT ;  /* 0x0000002c952c7209 */ /* 0x000fe40007810000 */
[----:B------:R-:W-:Y:S01]  /*3730*/  FSEL R109, R53, -INF , P4 ;  /* 0xff800000356d7808 */ /* 0x000fe20002000000 */
[----:B------:R-:W-:Y:S01]  /*3740*/  FFMA.FTZ R53, R2, R95, -R111 ;  /* 0x0000005f02357223 */ /* 0x000fe2000001086f */
[C---:B------:R-:W-:Y:S02]  /*3750*/  ISETP.GT.AND P3, PT, R46.reuse, 0x80, PT ;  /* 0x000000802e00780c */ /* 0x040fe40003f64270 */
[----:B------:R-:W-:Y:S01]  /*3760*/  FMNMX.FTZ R44, R151, R44, !PT ;  /* 0x0000002c972c7209 */ /* 0x000fe20007810000 */
[----:B------:R-:W-:Y:S01]  /*3770*/  MUFU.EX2 R39, R39 ;  /* 0x0000002700277308 */ /* 0x000fe20000000800 */
[----:B------:R-:W-:-:S02]  /*3780*/  ISETP.GT.AND P4, PT, R46, 0x81, PT ;  /* 0x000000812e00780c */ /* 0x000fc40003f84270 */
[----:B------:R-:W-:Y:S01]  /*3790*/  FSEL R153, R24, -INF , P3 ;  /* 0xff80000018997808 */ /* 0x000fe20001800000 */
[--C-:B------:R-:W-:Y:S01]  /*37a0*/  FFMA.FTZ R24, R2, R107, -R111.reuse ;  /* 0x0000006b02187223 */ /* 0x100fe2000001086f */
[----:B------:R-:W-:Y:S02]  /*37b0*/  FMNMX.FTZ R44, R109, R44, !PT ;  /* 0x0000002c6d2c7209 */ /* 0x000fe40007810000 */
[----:B------:R-:W-:Y:S01]  /*37c0*/  ISETP.GT.AND P3, PT, R46, 0x88, PT ;  /* 0x000000882e00780c */ /* 0x000fe20003f64270 */
[----:B------:R4:W-:Y:S01]  /*37d0*/  MUFU.EX2 R30, R86 ;  /* 0x00000056001e7308 */ /* 0x0009e20000000800 */
[----:B------:R-:W-:Y:S01]  /*37e0*/  FSEL R107, R25, -INF , P4 ;  /* 0xff800000196b7808 */ /* 0x000fe20002000000 */
[----:B------:R-:W-:Y:S01]  /*37f0*/  FFMA.FTZ R25, R2, R103, -R111 ;  /* 0x0000006702197223 */ /* 0x000fe2000001086f */
[----:B------:R-:W-:Y:S02]  /*3800*/  FMNMX.FTZ R44, R153, R44, !PT ;  /* 0x0000002c992c7209 */ /* 0x000fe40007810000 */
[----:B------:R-:W-:-:S02]  /*3810*/  ISETP.GT.AND P4, PT, R46, 0x89, PT ;  /* 0x000000892e00780c */ /* 0x000fc40003f84270 */
[----:B------:R-:W-:Y:S01]  /*3820*/  FSEL R155, R28, -INF , P3 ;  /* 0xff8000001c9b7808 */ /* 0x000fe20001800000 */
[--C-:B------:R-:W-:Y:S01]  /*3830*/  FFMA.FTZ R28, R2, R83, -R111.reuse ;  /* 0x00000053021c7223 */ /* 0x100fe2000001086f */
[----:B------:R-:W-:Y:S01]  /*3840*/  FMNMX.FTZ R44, R107, R44, !PT ;  /* 0x0000002c6b2c7209 */ /* 0x000fe20007810000 */
[----:B------:R-:W-:Y:S01]  /*3850*/  MUFU.EX2 R43, R43 ;  /* 0x0000002b002b7308 */ /* 0x000fe20000000800 */
[----:B------:R-:W-:Y:S02]  /*3860*/  ISETP.GT.AND P3, PT, R46, 0x90, PT ;  /* 0x000000902e00780c */ /* 0x000fe40003f64270 */
[----:B------:R-:W-:Y:S01]  /*3870*/  FSEL R103, R29, -INF , P4 ;  /* 0xff8000001d677808 */ /* 0x000fe20002000000 */
[--C-:B------:R-:W-:Y:S01]  /*3880*/  FFMA.FTZ R29, R2, R63, -R111.reuse ;  /* 0x0000003f021d7223 */ /* 0x100fe2000001086f */
[----:B------:R-:W-:Y:S02]  /*3890*/  FMNMX.FTZ R44, R155, R44, !PT ;  /* 0x0000002c9b2c7209 */ /* 0x000fe40007810000 */
[----:B------:R-:W-:Y:S01]  /*38a0*/  ISETP.GT.AND P4, PT, R46, 0x91, PT ;  /* 0x000000912e00780c */ /* 0x000fe20003f84270 */
[----:B------:R-:W-:Y:S01]  /*38b0*/  MUFU.EX2 R57, R57 ;  /* 0x0000003900397308 */ /* 0x000fe20000000800 */
[----:B------:R-:W-:Y:S01]  /*38c0*/  FSEL R157, R32, -INF , P3 ;  /* 0xff800000209d7808 */ /* 0x000fe20001800000 */
[----:B------:R-:W-:Y:S01]  /*38d0*/  FFMA.FTZ R32, R2, R9, -R111 ;  /* 0x0000000902207223 */ /* 0x000fe2000001086f */
[----:B------:R-:W-:-:S02]  /*38e0*/  FMNMX.FTZ R44, R103, R44, !PT ;  /* 0x0000002c672c7209 */ /* 0x000fc40007810000 */
[----:B------:R-:W-:Y:S02]  /*38f0*/  ISETP.GT.AND P3, PT, R46, 0x98, PT ;  /* 0x000000982e00780c */ /* 0x000fe40003f64270 */
[----:B------:R-:W-:Y:S01]  /*3900*/  FSEL R83, R33, -INF , P4 ;  /* 0xff80000021537808 */ /* 0x000fe20002000000 */
[--C-:B------:R-:W-:Y:S01]  /*3910*/  FFMA.FTZ R33, R2, R59, -R111.reuse ;  /* 0x0000003b02217223 */ /* 0x100fe2000001086f */
[----:B------:R-:W-:Y:S01]  /*3920*/  FMNMX.FTZ R44, R157, R44, !PT ;  /* 0x0000002c9d2c7209 */ /* 0x000fe20007810000 */
[----:B------:R-:W-:Y:S01]  /*3930*/  MUFU.EX2 R41, R41 ;  /* 0x0000002900297308 */ /* 0x000fe20000000800 */
[----:B------:R-:W-:Y:S02]  /*3940*/  ISETP.GT.AND P4, PT, R46, 0x99, PT ;  /* 0x000000992e00780c */ /* 0x000fe40003f84270 */
[----:B------:R-:W-:Y:S01]  /*3950*/  FSEL R159, R36, -INF , P3 ;  /* 0xff800000249f7808 */ /* 0x000fe20001800000 */
[C-C-:B------:R-:W-:Y:S01]  /*3960*/  FFMA.FTZ R36, R2.reuse, R47, -R111.reuse ;  /* 0x0000002f02247223 */ /* 0x140fe2000001086f */
[----:B------:R-:W-:Y:S01]  /*3970*/  FMNMX.FTZ R44, R83, R44, !PT ;  /* 0x0000002c532c7209 */ /* 0x000fe20007810000 */
[C-C-:B------:R-:W-:Y:S01]  /*3980*/  FFMA.FTZ R47, R2.reuse, R75, -R111.reuse ;  /* 0x0000004b022f7223 */ /* 0x140fe2000001086f */
[----:B------:R-:W-:Y:S01]  /*3990*/  FSEL R63, R37, -INF , P4 ;  /* 0xff800000253f7808 */ /* 0x000fe20002000000 */
[----:B------:R-:W-:Y:S01]  /*39a0*/  MUFU.EX2 R32, R32 ;  /* 0x0000002000207308 */ /* 0x000fe20000000800 */
[----:B------:R-:W-:Y:S01]  /*39b0*/  FMNMX.FTZ R44, R159, R44, !PT ;  /* 0x0000002c9f2c7209 */ /* 0x000fe20007810000 */
[C-C-:B------:R-:W-:Y:S01]  /*39c0*/  FFMA.FTZ R37, R2.reuse, R51, -R111.reuse ;  /* 0x0000003302257223 */ /* 0x140fe2000001086f */
[----:B------:R-:W-:Y:S01]  /*39d0*/  @!P0 PRMT R56, RZ, 0x654, R56 ;  /* 0x00000654ff388816 */ /* 0x000fe20000000038 */
[C-C-:B------:R-:W-:Y:S01]  /*39e0*/  FFMA.FTZ R51, R2.reuse, R87, -R111.reuse ;  /* 0x0000005702337223 */ /* 0x140fe2000001086f */
[----:B------:R-:W-:Y:S01]  /*39f0*/  FMNMX.FTZ R9, R63, R44, !PT ;  /* 0x0000002c3f097209 */ /* 0x000fe20007810000 */
[----:B------:R-:W-:Y:S01]  /*3a00*/  FFMA.FTZ R44, R2, R67, -R111 ;  /* 0x00000043022c7223 */ /* 0x000fe2000001086f */
[----:B0-----:R-:W-:Y:S01]  /*3a10*/  FADD.FTZ R67, R0, R13 ;  /* 0x0000000d00437221 */ /* 0x001fe20000010000 */
[----:B------:R0:W-:Y:S01]  /*3a20*/  @!P0 SYNCS.ARRIVE.TRANS64.RED.A1T0 RZ, [R56+URZ], RZ ;  /* 0x000000ff38ff89a7 */ /* 0x0001e2000810043f */
[----:B-1----:R-:W-:Y:S01]  /*3a30*/  F2FP.SATFINITE.E4M3.F32.PACK_AB_MERGE_C R185, R15, R6, RZ ;  /* 0x000000060fb9723e */ /* 0x002fe200048070ff */
[----:B------:R-:W1:Y:S01]  /*3a40*/  SHFL.BFLY PT, R46, R9, 0x2, 0x1f ;  /* 0x0c401f00092e7f89 */ /* 0x000e6200000e0000 */
[----:B---3--:R-:W-:Y:S01]  /*3a50*/  F2FP.SATFINITE.E4M3.F32.PACK_AB_MERGE_C R187, R27, R12, RZ ;  /* 0x0000000c1bbb723e */ /* 0x008fe200048070ff */
[----:B------:R-:W-:Y:S01]  /*3a60*/  MUFU.EX2 R33, R33 ;  /* 0x0000002100217308 */ /* 0x000fe20000000800 */
[----:B------:R-:W-:-:S02]  /*3a70*/  F2FP.SATFINITE.E4M3.F32.PACK_AB_MERGE_C R185, R13, R0, R185 ;  /* 0x000000000db9723e */ /* 0x000fc400048070b9 */
[----:B----4-:R-:W-:Y:S02]  /*3a80*/  CS2R R86, SRZ ;  /* 0x0000000000567805 */ /* 0x010fe4000001ff00 */
[----:B------:R-:W-:Y:S01]  /*3a90*/  F2FP.SATFINITE.E4M3.F32.PACK_AB_MERGE_C R187, R21, R10, R187 ;  /* 0x0000000a15bb723e */ /* 0x000fe200048070bb */
[----:B0-----:R-:W-:-:S04]  /*3aa0*/  FADD.FTZ R56, R6, R67 ;  /* 0x0000004306387221 */ /* 0x001fc80000010000 */
[----:B------:R-:W-:Y:S01]  /*3ab0*/  FADD.FTZ R67, R15, R56 ;  /* 0x000000380f437221 */ /* 0x000fe20000010000 */
[----:B------:R-:W-:Y:S03]  /*3ac0*/  MUFU.EX2 R45, R45 ;  /* 0x0000002d002d7308 */ /* 0x000fe60000000800 */
[----:B------:R-:W-:-:S04]  /*3ad0*/  FADD.FTZ R80, R10, R67 ;  /* 0x000000430a507221 */ /* 0x000fc80000010000 */
[----:B------:R-:W-:Y:S01]  /*3ae0*/  FADD.FTZ R67, R21, R80 ;  /* 0x0000005015437221 */ /* 0x000fe20000010000 */
[----:B------:R-:W-:Y:S01]  /*3af0*/  MUFU.EX2 R28, R28 ;  /* 0x0000001c001c7308 */ /* 0x000fe20000000800 */
[----:B------:R-:W0:Y:S01]  /*3b00*/  @P2 LDC R21, c[0x0][0x44c] ;  /* 0x00011300ff152b82 */ /* 0x000e220000000800 */
[----:B-1----:R-:W-:Y:S01]  /*3b10*/  FMNMX.FTZ R52, R9, R46, !PT ;  /* 0x0000002e09347209 */ /* 0x002fe20007810000 */
[----:B------:R-:W-:-:S05]  /*3b20*/  FFMA.FTZ R46, R2, R71, -R111 ;  /* 0x00000047022e7223 */ /* 0x000fca000001086f */
[----:B------:R-:W-:Y:S01]  /*3b30*/  MUFU.EX2 R29, R29 ;  /* 0x0000001d001d7308 */ /* 0x000fe20000000800 */
[----:B------:R-:W1:Y:S07]  /*3b40*/  SHFL.BFLY PT, R9, R52, 0x1, 0x1f ;  /* 0x0c201f0034097f89 */ /* 0x000e6e00000e0000 */
[----:B------:R-:W-:Y:S08]  /*3b50*/  MUFU.EX2 R24, R24 ;  /* 0x0000001800187308 */ /* 0x000ff00000000800 */
[----:B------:R-:W-:Y:S08]  /*3b60*/  MUFU.EX2 R25, R25 ;  /* 0x0000001900197308 */ /* 0x000ff00000000800 */
[----:B------:R-:W-:Y:S01]  /*3b70*/  MUFU.EX2 R44, R44 ;  /* 0x0000002c002c7308 */ /* 0x000fe20000000800 */
[----:B-1----:R-:W-:Y:S01]  /*3b80*/  FMNMX.FTZ R9, R52, R9, !PT ;  /* 0x0000000934097209 */ /* 0x002fe20007810000 */
        /* <DEDUP_REMOVED lines=21> */
[----:B------:R-:W1:Y:S01]  /*3ce0*/  MUFU.EX2 R59, R59 ;  /* 0x0000003b003b7308 */ /* 0x000e620000000800 */
[C-C-:B------:R-:W-:Y:S01]  /*3cf0*/  FFMA.FTZ R81, R2.reuse, R81, -R58.reuse ;  /* 0x0000005102517223 */ /* 0x140fe2000001083a */
[C-C-:B------:R-:W-:Y:S01]  /*3d00*/  FFMA.FTZ R125, R2.reuse, R125, -R58.reuse ;  /* 0x0000007d027d7223 */ /* 0x140fe2000001083a */
[C-C-:B------:R-:W-:Y:S01]  /*3d10*/  FFMA.FTZ R85, R2.reuse, R85, -R58.reuse ;  /* 0x0000005502557223 */ /* 0x140fe2000001083a */
[C-C-:B------:R-:W-:Y:S01]  /*3d20*/  FFMA.FTZ R127, R2.reuse, R127, -R58.reuse ;  /* 0x0000007f027f7223 */ /* 0x140fe2000001083a */
[C-C-:B------:R-:W-:Y:S01]  /*3d30*/  FFMA.FTZ R129, R2.reuse, R129, -R58.reuse ;  /* 0x0000008102817223 */ /* 0x140fe2000001083a */
[C-C-:B------:R-:W-:Y:S01]  /*3d40*/  FFMA.FTZ R131, R2.reuse, R131, -R58.reuse ;  /* 0x0000008302837223 */ /* 0x140fe2000001083a */
[C-C-:B------:R-:W-:Y:S01]  /*3d50*/  FFMA.FTZ R133, R2.reuse, R133, -R58.reuse ;  /* 0x0000008502857223 */ /* 0x140fe2000001083a */
[----:B------:R-:W3:Y:S01]  /*3d60*/  MUFU.EX2 R89, R89 ;  /* 0x0000005900597308 */ /* 0x000ee20000000800 */
[C-C-:B------:R-:W-:Y:S01]  /*3d70*/  FFMA.FTZ R135, R2.reuse, R135, -R58.reuse ;  /* 0x0000008702877223 */ /* 0x140fe2000001083a */
[C-C-:B------:R-:W-:Y:S01]  /*3d80*/  FFMA.FTZ R137, R2.reuse, R137, -R58.reuse ;  /* 0x0000008902897223 */ /* 0x140fe2000001083a */
[C-C-:B------:R-:W-:Y:S01]  /*3d90*/  FFMA.FTZ R69, R2.reuse, R69, -R58.reuse ;  /* 0x0000004502457223 */ /* 0x140fe2000001083a */
[C-C-:B------:R-:W-:Y:S01]  /*3da0*/  FFMA.FTZ R139, R2.reuse, R139, -R58.reuse ;  /* 0x0000008b028b7223 */ /* 0x140fe2000001083a */
[C-C-:B------:R-:W-:Y:S01]  /*3db0*/  FFMA.FTZ R141, R2.reuse, R141, -R58.reuse ;  /* 0x0000008d028d7223 */ /* 0x140fe2000001083a */
[C-C-:B------:R-:W-:Y:S01]  /*3dc0*/  FFMA.FTZ R143, R2.reuse, R143, -R58.reuse ;  /* 0x0000008f028f7223 */ /* 0x140fe2000001083a */
[--C-:B------:R-:W-:Y:S01]  /*3dd0*/  FFMA.FTZ R145, R2, R145, -R58.reuse ;  /* 0x0000009102917223 */ /* 0x100fe2000001083a */
[----:B------:R-:W4:Y:S01]  /*3de0*/  MUFU.EX2 R60, R93 ;  /* 0x0000005d003c7308 */ /* 0x000f220000000800 */
[----:B-1----:R-:W-:Y:S01]  /*3df0*/  FADD.FTZ R78, R54, R59 ;  /* 0x0000003b364e7221 */ /* 0x002fe20000010000 */
        /* <DEDUP_REMOVED lines=12> */
[----:B------:R-:W-:-:S02]  /*3ec0*/  FFMA.FTZ R58, R2, R63, -R58 ;  /* 0x0000003f023a7223 */ /* 0x000fc4000001083a */
[----:B------:R-:W5:Y:S08]  /*3ed0*/  MUFU.EX2 R62, R97 ;  /* 0x00000061003e7308 */ /* 0x000f700000000800 */
[----:B------:R-:W2:Y:S08]  /*3ee0*/  MUFU.EX2 R117, R117 ;  /* 0x0000007500757308 */ /* 0x000eb00000000800 */
[----:B------:R3:W-:Y:S08]  /*3ef0*/  MUFU.EX2 R76, R65 ;  /* 0x00000041004c7308 */ /* 0x0007f00000000800 */
[----:B------:R-:W0:Y:S01]  /*3f00*/  MUFU.EX2 R64, R101 ;  /* 0x0000006500407308 */ /* 0x000e220000000800 */
[----:B---3--:R-:W-:-:S04]  /*3f10*/  FADD.FTZ R65, R89, R78 ;  /* 0x0000004e59417221 */ /* 0x008fc80000010000 */
[C---:B----4-:R-:W-:Y:S01]  /*3f20*/  FADD.FTZ R78, R60.reuse, R65 ;  /* 0x000000413c4e7221 */ /* 0x050fe20000010000 */
[----:B------:R-:W-:Y:S02]  /*3f30*/  F2FP.SATFINITE.E4M3.F32.PACK_AB_MERGE_C R60, R60, R89, RZ ;  /* 0x000000593c3c723e */ /* 0x000fe400048070ff */
[----:B------:R-:W3:Y:S01]  /*3f40*/  MUFU.EX2 R42, R42 ;  /* 0x0000002a002a7308 */ /* 0x000ee20000000800 */
[----:B-1----:R-:W-:Y:S01]  /*3f50*/  FADD.FTZ R65, R115, R78 ;  /* 0x0000004e73417221 */ /* 0x002fe20000010000 */
[----:B------:R-:W-:Y:S01]  /*3f60*/  FADD.FTZ R78, R12, R67 ;  /* 0x000000430c4e7221 */ /* 0x000fe20000010000 */
[----:B------:R-:W-:Y:S02]  /*3f70*/  F2FP.SATFINITE.E4M3.F32.PACK_AB_MERGE_C R184, R59, R54, R60 ;  /* 0x000000363bb8723e */ /* 0x000fe4000480703c */
[----:B-----5:R-:W-:Y:S01]  /*3f80*/  FADD.FTZ R80, R62, R65 ;  /* 0x000000413e507221 */ /* 0x020fe20000010000 */
[----:B------:R-:W-:Y:S02]  /*3f90*/  FADD.FTZ R67, R27, R78 ;  /* 0x0000004e1b437221 */ /* 0x000fe40000010000 */
[----:B------:R-:W1:Y:S01]  /*3fa0*/  MUFU.EX2 R61, R61 ;  /* 0x0000003d003d7308 */ /* 0x000e620000000800 */
[----:B--2---:R-:W-:Y:S01]  /*3fb0*/  FADD.FTZ R65, R117, R80 ;  /* 0x0000005075417221 */ /* 0x004fe20000010000 */
[----:B------:R-:W-:-:S03]  /*3fc0*/  FADD.FTZ R80, R14, R67 ;  /* 0x000000430e507221 */ /* 0x000fc60000010000 */
[C---:B0-----:R-:W-:Y:S01]  /*3fd0*/  FADD.FTZ R65, R64.reuse, R65 ;  /* 0x0000004140417221 */ /* 0x041fe20000010000 */
[----:B------:R-:W-:Y:S01]  /*3fe0*/  FADD.FTZ R67, R31, R80 ;  /* 0x000000501f437221 */ /* 0x000fe20000010000 */
[----:B------:R-:W-:Y:S01]  /*3ff0*/  F2FP.SATFINITE.E4M3.F32.PACK_AB_MERGE_C R64, R64, R117, RZ ;  /* 0x000000754040723e */ /* 0x000fe200048070ff */
[----:B------:R-:W0:Y:S01]  /*4000*/  MUFU.EX2 R121, R121 ;  /* 0x0000007900797308 */ /* 0x000e220000000800 */
[----:B---3--:R-:W-:Y:S01]  /*4010*/  FADD.FTZ R80, R42, R65 ;  /* 0x000000412a507221 */ /* 0x008fe20000010000 */
[----:B------:R-:W-:Y:S01]  /*4020*/  FADD.FTZ R84, R20, R67 ;  /* 0x0000004314547221 */ /* 0x000fe20000010000 */
[----:B------:R-:W-:-:S03]  /*4030*/  F2FP.SATFINITE.E4M3.F32.PACK_AB_MERGE_C R186, R62, R115, R64 ;  /* 0x000000733eba723e */ /* 0x000fc60004807040 */
[C---:B------:R-:W-:Y:S01]  /*4040*/  FADD.FTZ R67, R35.reuse, R84 ;  /* 0x0000005423437221 */ /* 0x040fe20000010000 */
[----:B------:R-:W-:Y:S01]  /*4050*/  F2FP.SATFINITE.E4M3.F32.PACK_AB_MERGE_C R35, R35, R20, RZ ;  /* 0x000000142323723e */ /* 0x000fe200048070ff */
[----:B------:R-:W2:Y:S01]  /*4060*/  MUFU.EX2 R66, R77 ;  /* 0x0000004d00427308 */ /* 0x000ea20000000800 */
[----:B-1----:R-:W-:Y:S02]  /*4070*/  FADD.FTZ R82, R61, R80 ;  /* 0x000000503d527221 */ /* 0x002fe40000010000 */
[----:B------:R-:W-:Y:S02]  /*4080*/  F2FP.SATFINITE.E4M3.F32.PACK_AB_MERGE_C R181, R31, R14, R35 ;  /* 0x0000000e1fb5723e */ /* 0x000fe40004807023 */
[----:B------:R-:W-:-:S03]  /*4090*/  F2FP.SATFINITE.E4M3.F32.PACK_AB_MERGE_C R14, R33, R32, RZ ;  /* 0x00000020210e723e */ /* 0x000fc600048070ff */
[----:B------:R-:W1:Y:S01]  /*40a0*/  MUFU.EX2 R123, R123 ;  /* 0x0000007b007b7308 */ /* 0x000e620000000800 */
[----:B0-----:R-:W-:Y:S01]  /*40b0*/  FADD.FTZ R65, R121, R82 ;  /* 0x0000005279417221 */ /* 0x001fe20000010000 */
[----:B------:R-:W-:Y:S01]  /*40c0*/  FADD.FTZ R82, R26, R67 ;  /* 0x000000431a527221 */ /* 0x000fe20000010000 */
[----:B------:R-:W-:-:S03]  /*40d0*/  F2FP.SATFINITE.E4M3.F32.PACK_AB_MERGE_C R173, R29, R28, R14 ;  /* 0x0000001c1dad723e */ /* 0x000fc6000480700e */
[----:B------:R-:W-:Y:S02]  /*40e0*/  FADD.FTZ R63, R39, R82 ;  /* 0x00000052273f7221 */ /* 0x000fe40000010000 */
[----:B------:R-:W0:Y:S01]  /*40f0*/  MUFU.EX2 R68, R81 ;  /* 0x0000005100447308 */ /* 0x000e220000000800 */
[C---:B--2---:R-:W-:Y:S01]  /*4100*/  FADD.FTZ R6, R66.reuse, R65 ;  /* 0x0000004142067221 */ /* 0x044fe20000010000 */
[----:B------:R-:W-:Y:S02]  /*4110*/  F2FP.SATFINITE.E4M3.F32.PACK_AB_MERGE_C R66, R66, R121, RZ ;  /* 0x000000794242723e */ /* 0x000fe400048070ff */
[----:B------:R-:W-:Y:S02]  /*4120*/  CS2R R64, SRZ ;  /* 0x0000000000407805 */ /* 0x000fe4000001ff00 */
[----:B------:R-:W-:Y:S02]  /*4130*/  F2FP.SATFINITE.E4M3.F32.PACK_AB_MERGE_C R180, R61, R42, R66 ;  /* 0x0000002a3db4723e */ /* 0x000fe40004807042 */
[----:B------:R-:W-:Y:S01]  /*4140*/  CS2R R60, SRZ ;  /* 0x00000000003c7805 */ /* 0x000fe2000001ff00 */
[----:B------:R-:W2:Y:S01]  /*4150*/  MUFU.EX2 R125, R125 ;  /* 0x0000007d007d7308 */ /* 0x000ea20000000800 */
[----:B-1----:R-:W-:Y:S01]  /*4160*/  FADD.FTZ R15, R123, R6 ;  /* 0x000000067b0f7221 */ /* 0x002fe20000010000 */
[----:B------:R-:W-:Y:S01]  /*4170*/  FADD.FTZ R6, R30, R63 ;  /* 0x0000003f1e067221 */ /* 0x000fe20000010000 */
[----:B------:R-:W-:-:S02]  /*4180*/  F2FP.SATFINITE.E4M3.F32.PACK_AB_MERGE_C R30, R43, R30, RZ ;  /* 0x0000001e2b1e723e */ /* 0x000fc400048070ff */
[----:B------:R-:W-:Y:S02]  /*4190*/  CS2R R62, SRZ ;  /* 0x00000000003e7805 */ /* 0x000fe4000001ff00 */
[----:B------:R-:W-:Y:S01]  /*41a0*/  CS2R R66, SRZ ;  /* 0x0000000000427805 */ /* 0x000fe2000001ff00 */
[----:B------:R-:W-:Y:S01]  /*41b0*/  FADD.FTZ R43, R43, R6 ;  /* 0x000000062b2b7221 */ /* 0x000fe20000010000 */
[----:B------:R-:W-:Y:S01]  /*41c0*/  F2FP.SATFINITE.E4M3.F32.PACK_AB_MERGE_C R183, R39, R26, R30 ;  /* 0x0000001a27b7723e */ /* 0x000fe2000480701e */
[----:B------:R1:W3:Y:S01]  /*41d0*/  MUFU.EX2 R70, R85 ;  /* 0x0000005500467308 */ /* 0x0002e20000000800 */
[----:B0-----:R-:W-:Y:S01]  /*41e0*/  FADD.FTZ R12, R68, R15 ;  /* 0x0000000f440c7221 */ /* 0x001fe20000010000 */
[----:B------:R-:W-:Y:S01]  /*41f0*/  FADD.FTZ R20, R34, R43 ;  /* 0x0000002b22147221 */ /* 0x000fe20000010000 */
[----:B------:R-:W-:Y:S02]  /*4200*/  CS2R R30, SRZ ;  /* 0x00000000001e7805 */ /* 0x000fe4000001ff00 */
[----:B------:R-:W-:Y:S01]  /*4210*/  CS2R R42, SRZ ;  /* 0x00000000002a7805 */ /* 0x000fe2000001ff00 */
[----:B------:R-:W-:-:S02]  /*4220*/  FADD.FTZ R27, R57, R20 ;  /* 0x00000014391b7221 */ /* 0x000fc40000010000 */
[----:B------:R-:W0:Y:S01]  /*4230*/  MUFU.EX2 R127, R127 ;  /* 0x0000007f007f7308 */ /* 0x000e220000000800 */
[----:B--2---:R-:W-:Y:S01]  /*4240*/  FADD.FTZ R15, R125, R12 ;  /* 0x0000000c7d0f7221 */ /* 0x004fe20000010000 */
[----:B------:R-:W-:Y:S01]  /*4250*/  FADD.FTZ R20, R38, R27 ;  /* 0x0000001b26147221 */ /* 0x000fe20000010000 */
[C---:B------:R-:W-:Y:S02]  /*4260*/  F2FP.SATFINITE.E4M3.F32.PACK_AB_MERGE_C R38, R41.reuse, R38, RZ ;  /* 0x000000262926723e */ /* 0x040fe400048070ff */
[----:B------:R-:W-:Y:S02]  /*4270*/  CS2R R26, SRZ ;  /* 0x00000000001a7805 */ /* 0x000fe4000001ff00 */
[----:B-1----:R-:W-:Y:S01]  /*4280*/  CS2R R84, SRZ ;  /* 0x0000000000547805 */ /* 0x002fe2000001ff00 */
[----:B------:R-:W-:Y:S01]  /*4290*/  FADD.FTZ R41, R41, R20 ;  /* 0x0000001429297221 */ /* 0x000fe20000010000 */
[----:B------:R-:W-:Y:S01]  /*42a0*/  F2FP.SATFINITE.E4M3.F32.PACK_AB_MERGE_C R177, R57, R34, R38 ;  /* 0x0000002239b1723e */ /* 0x000fe20004807026 */
[----:B------:R-:W1:Y:S01]  /*42b0*/  MUFU.EX2 R72, R129 ;  /* 0x0000008100487308 */ /* 0x000e620000000800 */
[----:B---3--:R-:W-:Y:S01]  /*42c0*/  FADD.FTZ R12, R70, R15 ;  /* 0x0000000f460c7221 */ /* 0x008fe20000010000 */
[----:B------:R-:W-:Y:S01]  /*42d0*/  FADD.FTZ R10, R40, R41 ;  /* 0x00000029280a7221 */ /* 0x000fe20000010000 */
[----:B------:R-:W-:-:S02]  /*42e0*/  F2FP.SATFINITE.E4M3.F32.PACK_AB_MERGE_C R70, R70, R125, RZ ;  /* 0x0000007d4646723e */ /* 0x000fc400048070ff */
[----:B------:R-:W-:Y:S02]  /*42f0*/  CS2R R34, SRZ ;  /* 0x0000000000227805 */ /* 0x000fe4000001ff00 */
[----:B------:R-:W-:Y:S02]  /*4300*/  CS2R R38, SRZ ;  /* 0x0000000000267805 */ /* 0x000fe4000001ff00 */
[----:B------:R-:W-:Y:S01]  /*4310*/  F2FP.SATFINITE.E4M3.F32.PACK_AB_MERGE_C R182, R68, R123, R70 ;  /* 0x0000007b44b6723e */ /* 0x000fe20004807046 */
[----:B------:R-:W2:Y:S01]  /*4320*/  MUFU.EX2 R131, R131 ;  /* 0x0000008300837308 */ /* 0x000ea20000000800 */
[----:B0-----:R-:W-:Y:S01]  /*4330*/  FADD.FTZ R15, R127, R12 ;  /* 0x0000000c7f0f7221 */ /* 0x001fe20000010000 */
[----:B------:R-:W-:-:S06]  /*4340*/  CS2R R70, SRZ ;  /* 0x0000000000467805 */ /* 0x000fcc000001ff00 */
[----:B------:R-:W0:Y:S01]  /*4350*/  MUFU.EX2 R74, R133 ;  /* 0x00000085004a7308 */ /* 0x000e220000000800 */
[----:B-1----:R-:W-:Y:S01]  /*4360*/  FADD.FTZ R12, R72, R15 ;  /* 0x0000000f480c7221 */ /* 0x002fe20000010000 */
[----:B------:R-:W-:-:S04]  /*4370*/  FADD.FTZ R15, R45, R10 ;  /* 0x0000000a2d0f7221 */ /* 0x000fc80000010000 */
[----:B------:R-:W-:Y:S01]  /*4380*/  FADD.FTZ R10, R24, R15 ;  /* 0x0000000f180a7221 */ /* 0x000fe20000010000 */
[----:B------:R-:W-:Y:S01]  /*4390*/  F2FP.SATFINITE.E4M3.F32.PACK_AB_MERGE_C R24, R25, R24, RZ ;  /* 0x000000181918723e */ /* 0x000fe200048070ff */
[----:B------:R-:W1:Y:S01]  /*43a0*/  MUFU.EX2 R135, R135 ;  /* 0x0000008700877308 */ /* 0x000e620000000800 */
[----:B--2---:R-:W-:Y:S01]  /*43b0*/  FADD.FTZ R13, R131, R12 ;  /* 0x0000000c830d7221 */ /* 0x004fe20000010000 */
[----:B------:R-:W-:Y:S01]  /*43c0*/  FADD.FTZ R25, R25, R10 ;  /* 0x0000000a19197221 */ /* 0x000fe20000010000 */
[----:B------:R-:W-:Y:S02]  /*43d0*/  F2FP.SATFINITE.E4M3.F32.PACK_AB_MERGE_C R179, R45, R40, R24 ;  /* 0x000000282db3723e */ /* 0x000fe40004807018 */
[----:B------:R-:W-:Y:S01]  /*43e0*/  CS2R R40, SRZ ;  /* 0x0000000000287805 */ /* 0x000fe2000001ff00 */
[----:B------:R-:W2:Y:S02]  /*43f0*/  @P2 LDC R24, c[0x0][0x450] ;  /* 0x00011400ff182b82 */ /* 0x000ea40000000800 */
[----:B------:R-:W3:Y:S01]  /*4400*/  MUFU.EX2 R137, R137 ;  /* 0x0000008900897308 */ /* 0x000ee20000000800 */
[C---:B0-----:R-:W-:Y:S01]  /*4410*/  F2FP.SATFINITE.E4M3.F32.PACK_AB_MERGE_C R131, R74.reuse, R131, RZ ;  /* 0x000000834a83723e */ /* 0x041fe200048070ff */
[----:B------:R-:W-:-:S03]  /*4420*/  FADD.FTZ R74, R74, R13 ;  /* 0x0000000d4a4a7221 */ /* 0x000fc60000010000 */
[----:B------:R-:W-:Y:S02]  /*4430*/  F2FP.SATFINITE.E4M3.F32.PACK_AB_MERGE_C R176, R72, R127, R131 ;  /* 0x0000007f48b0723e */ /* 0x000fe40004807083 */
[----:B------:R-:W-:Y:S01]  /*4440*/  CS2R R72, SRZ ;  /* 0x0000000000487805 */ /* 0x000fe2000001ff00 */
[----:B------:R0:W4:Y:S01]  /*4450*/  MUFU.EX2 R56, R69 ;  /* 0x0000004500387308 */ /* 0x0001220000000800 */
[----:B-1----:R-:W-:Y:S01]  /*4460*/  FADD.FTZ R13, R135, R74 ;  /* 0x0000004a870d7221 */ /* 0x002fe20000010000 */
[----:B------:R-:W-:-:S03]  /*4470*/  CS2R R74, SRZ ;  /* 0x00000000004a7805 */ /* 0x000fc6000001ff00 */
[----:B------:R-:W-:-:S03]  /*4480*/  FADD.FTZ R12, R76, R13 ;  /* 0x0000000d4c0c7221 */ /* 0x000fc60000010000 */
[----:B------:R-:W1:Y:S01]  /*4490*/  MUFU.EX2 R139, R139 ;  /* 0x0000008b008b7308 */ /* 0x000e620000000800 */
[----:B---3--:R-:W-:Y:S01]  /*44a0*/  FADD.FTZ R13, R137, R12 ;  /* 0x0000000c890d7221 */ /* 0x008fe20000010000 */
[----:B------:R-:W-:Y:S01]  /*44b0*/  FADD.FTZ R12, R28, R25 ;  /* 0x000000191c0c7221 */ /* 0x000fe20000010000 */
[----:B0-----:R-:W-:-:S03]  /*44c0*/  CS2R R68, SRZ ;  /* 0x0000000000447805 */ /* 0x001fc6000001ff00 */
[----:B------:R-:W-:Y:S01]  /*44d0*/  FADD.FTZ R15, R29, R12 ;  /* 0x0000000c1d0f7221 */ /* 0x000fe20000010000 */
[----:B------:R-:W-:Y:S01]  /*44e0*/  CS2R R28, SRZ ;  /* 0x00000000001c7805 */ /* 0x000fe2000001ff00 */
[----:B------:R-:W0:Y:S01]  /*44f0*/  MUFU.EX2 R78, R141 ;  /* 0x0000008d004e7308 */ /* 0x000e220000000800 */
[C---:B----4-:R-:W-:Y:S01]  /*4500*/  F2FP.SATFINITE.E4M3.F32.PACK_AB_MERGE_C R137, R56.reuse, R137, RZ ;  /* 0x000000893889723e */ /* 0x050fe200048070ff */
[----:B------:R-:W-:Y:S01]  /*4510*/  FADD.FTZ R56, R56, R13 ;  /* 0x0000000d38387221 */ /* 0x000fe20000010000 */
[----:B------:R-:W-:Y:S01]  /*4520*/  FADD.FTZ R32, R32, R15 ;  /* 0x0000000f20207221 */ /* 0x000fe20000010000 */
[----:B------:R-:W-:Y:S02]  /*4530*/  F2FP.SATFINITE.E4M3.F32.PACK_AB_MERGE_C R15, R47, R44, RZ ;  /* 0x0000002c2f0f723e */ /* 0x000fe400048070ff */
[----:B------:R-:W-:Y:S01]  /*4540*/  F2FP.SATFINITE.E4M3.F32.PACK_AB_MERGE_C R178, R76, R135, R137 ;  /* 0x000000874cb2723e */ /* 0x000fe20004807089 */
[----:B------:R-:W-:Y:S01]  /*4550*/  FADD.FTZ R33, R33, R32 ;  /* 0x0000002021217221 */ /* 0x000fe20000010000 */
[----:B------:R-:W3:Y:S01]  /*4560*/  MUFU.EX2 R143, R143 ;  /* 0x0000008f008f7308 */ /* 0x000ee20000000800 */
[----:B-1----:R-:W-:Y:S01]  /*4570*/  FADD.FTZ R13, R139, R56 ;  /* 0x000000388b0d7221 */ /* 0x002fe20000010000 */
[----:B------:R-:W-:-:S02]  /*4580*/  CS2R R56, SRZ ;  /* 0x0000000000387805 */ /* 0x000fc4000001ff00 */
[----:B------:R-:W-:-:S04]  /*4590*/  CS2R R76, SRZ ;  /* 0x00000000004c7805 */ /* 0x000fc8000001ff00 */
[----:B------:R-:W1:Y:S01]  /*45a0*/  MUFU.EX2 R80, R145 ;  /* 0x0000009100507308 */ /* 0x000e620000000800 */
[----:B0-----:R-:W-:-:S07]  /*45b0*/  FADD.FTZ R14, R78, R13 ;  /* 0x0000000d4e0e7221 */ /* 0x001fce0000010000 */
[----:B------:R-:W0:Y:S01]  /*45c0*/  MUFU.EX2 R147, R147 ;  /* 0x0000009300937308 */ /* 0x000e220000000800 */
[----:B---3--:R-:W-:Y:S01]  /*45d0*/  FADD.FTZ R13, R143, R14 ;  /* 0x0000000e8f0d7221 */ /* 0x008fe20000010000 */
[----:B------:R-:W-:Y:S01]  /*45e0*/  FADD.FTZ R14, R36, R33 ;  /* 0x00000021240e7221 */ /* 0x000fe20000010000 */
[----:B------:R-:W-:-:S05]  /*45f0*/  CS2R R32, SRZ ;  /* 0x0000000000207805 */ /* 0x000fca000001ff00 */
[----:B------:R-:W3:Y:S01]  /*4600*/  MUFU.EX2 R6, R149 ;  /* 0x0000009500067308 */ /* 0x000ee20000000800 */
[C---:B-1----:R-:W-:Y:S01]  /*4610*/  F2FP.SATFINITE.E4M3.F32.PACK_AB_MERGE_C R143, R80.reuse, R143, RZ ;  /* 0x0000008f508f723e */ /* 0x042fe200048070ff */
[----:B------:R-:W-:-:S03]  /*4620*/  FADD.FTZ R80, R80, R13 ;  /* 0x0000000d50507221 */ /* 0x000fc60000010000 */
[----:B------:R-:W-:Y:S02]  /*4630*/  F2FP.SATFINITE.E4M3.F32.PACK_AB_MERGE_C R172, R78, R139, R143 ;  /* 0x0000008b4eac723e */ /* 0x000fe4000480708f */
[----:B------:R-:W-:Y:S01]  /*4640*/  CS2R R78, SRZ ;  /* 0x00000000004e7805 */ /* 0x000fe2000001ff00 */
[----:B------:R-:W1:Y:S01]  /*4650*/  MUFU.EX2 R151, R151 ;  /* 0x0000009700977308 */ /* 0x000e620000000800 */
[----:B0-----:R-:W-:Y:S01]  /*4660*/  FADD.FTZ R13, R147, R80 ;  /* 0x00000050930d7221 */ /* 0x001fe20000010000 */
[----:B------:R-:W-:-:S06]  /*4670*/  CS2R R80, SRZ ;  /* 0x0000000000507805 */ /* 0x000fcc000001ff00 */
[----:B------:R-:W0:Y:S01]  /*4680*/  MUFU.EX2 R37, R37 ;  /* 0x0000002500257308 */ /* 0x000e220000000800 */
[----:B---3--:R-:W-:-:S07]  /*4690*/  FADD.FTZ R20, R6, R13 ;  /* 0x0000000d06147221 */ /* 0x008fce0000010000 */
[----:B------:R-:W-:Y:S01]  /*46a0*/  MUFU.EX2 R48, R48 ;  /* 0x0000003000307308 */ /* 0x000fe20000000800 */
[----:B-1----:R-:W-:-:S07]  /*46b0*/  FADD.FTZ R13, R151, R20 ;  /* 0x00000014970d7221 */ /* 0x002fce0000010000 */
[----:B------:R-:W1:Y:S01]  /*46c0*/  MUFU.EX2 R51, R51 ;  /* 0x0000003300337308 */ /* 0x000e620000000800 */
[C---:B0-----:R-:W-:Y:S01]  /*46d0*/  F2FP.SATFINITE.E4M3.F32.PACK_AB_MERGE_C R175, R37.reuse, R36, R15 ;  /* 0x0000002425af723e */ /* 0x041fe2000480700f */
[----:B------:R-:W-:-:S04]  /*46e0*/  FADD.FTZ R37, R37, R14 ;  /* 0x0000000e25257221 */ /* 0x000fc80000010000 */
[----:B------:R-:W-:Y:S01]  /*46f0*/  FADD.FTZ R44, R44, R37 ;  /* 0x000000252c2c7221 */ /* 0x000fe20000010000 */
[----:B------:R-:W-:Y:S01]  /*4700*/  CS2R R36, SRZ ;  /* 0x0000000000247805 */ /* 0x000fe2000001ff00 */
[----:B------:R-:W0:Y:S02]  /*4710*/  MUFU.EX2 R0, R109 ;  /* 0x0000006d00007308 */ /* 0x000e240000000800 */
[----:B------:R-:W-:Y:S01]  /*4720*/  FADD.FTZ R47, R47, R44 ;  /* 0x0000002c2f2f7221 */ /* 0x000fe20000010000 */
[----:B------:R-:W-:-:S05]  /*4730*/  CS2R R44, SRZ ;  /* 0x00000000002c7805 */ /* 0x000fca000001ff00 */
[----:B------:R-:W3:Y:S01]  /*4740*/  MUFU.EX2 R46, R46 ;  /* 0x0000002e002e7308 */ /* 0x000ee20000000800 */
[----:B-1----:R-:W-:-:S07]  /*4750*/  F2FP.SATFINITE.E4M3.F32.PACK_AB_MERGE_C R15, R51, R48, RZ ;  /* 0x00000030330f723e */ /* 0x002fce00048070ff */
[----:B------:R-:W1:Y:S01]  /*4760*/  MUFU.EX2 R49, R49 ;  /* 0x0000003100317308 */ /* 0x000e620000000800 */
[C---:B0-----:R-:W-:Y:S01]  /*4770*/  F2FP.SATFINITE.E4M3.F32.PACK_AB_MERGE_C R151, R0.reuse, R151, RZ ;  /* 0x000000970097723e */ /* 0x041fe200048070ff */
[----:B------:R-:W-:-:S03]  /*4780*/  FADD.FTZ R0, R0, R13 ;  /* 0x0000000d00007221 */ /* 0x000fc60000010000 */
[----:B------:R-:W-:-:S03]  /*4790*/  F2FP.SATFINITE.E4M3.F32.PACK_AB_MERGE_C R174, R6, R147, R151 ;  /* 0x0000009306ae723e */ /* 0x000fc60004807097 */
[----:B------:R-:W0:Y:S01]  /*47a0*/  MUFU.EX2 R153, R153 ;  /* 0x0000009900997308 */ /* 0x000e220000000800 */
[----:B---3--:R-:W-:-:S07]  /*47b0*/  FADD.FTZ R20, R46, R47 ;  /* 0x0000002f2e147221 */ /* 0x008fce0000010000 */
[----:B------:R-:W3:Y:S01]  /*47c0*/  MUFU.EX2 R10, R107 ;  /* 0x0000006b000a7308 */ /* 0x000ee20000000800 */
[----:B-1----:R-:W-:Y:S01]  /*47d0*/  F2FP.SATFINITE.E4M3.F32.PACK_AB_MERGE_C R169, R49, R46, R15 ;  /* 0x0000002e31a9723e */ /* 0x002fe2000480700f */
[----:B------:R-:W-:-:S04]  /*47e0*/  @P2 IMAD.HI.U32 R15, R22, R21, RZ ;  /* 0x00000015160f2227 */ /* 0x000fc800078e00ff */
[----:B------:R-:W-:Y:S01]  /*47f0*/  FADD.FTZ R49, R49, R20 ;  /* 0x0000001431317221 */ /* 0x000fe20000010000 */
[----:B------:R-:W-:Y:S02]  /*4800*/  CS2R R46, SRZ ;  /* 0x00000000002e7805 */ /* 0x000fe4000001ff00 */
[----:B--2---:R-:W-:Y:S01]  /*4810*/  @P2 SHF.R.U32.HI R22, RZ, R24, R15 ;  /* 0x00000018ff162219 */ /* 0x004fe2000001160f */
[----:B------:R-:W1:Y:S01]  /*4820*/  MUFU.EX2 R155, R155 ;  /* 0x0000009b009b7308 */ /* 0x000e620000000800 */
[----:B0-----:R-:W-:Y:S01]  /*4830*/  FADD.FTZ R13, R153, R0 ;  /* 0x00000000990d7221 */ /* 0x001fe20000010000 */
[----:B------:R-:W-:Y:S01]  /*4840*/  FADD.FTZ R48, R48, R49 ;  /* 0x0000003130307221 */ /* 0x000fe20000010000 */
[----:B------:R-:W-:Y:S02]  /*4850*/  IADD3 R22, R22, -R3, R104 ;  /* 0x8000000316167210 */ /* 0x000fe40007ffe068 */
[----:B------:R-:W-:Y:S01]  /*4860*/  CS2R R24, SRZ ;  /* 0x0000000000187805 */ /* 0x000fe2000001ff00 */
[----:B------:R-:W-:Y:S01]  /*4870*/  FADD.FTZ R51, R51, R48 ;  /* 0x0000003033337221 */ /* 0x000fe20000010000 */
[----:B------:R-:W-:Y:S01]  /*4880*/  CS2R R48, SRZ ;  /* 0x0000000000307805 */ /* 0x000fe2000001ff00 */
[----:B------:R-:W0:Y:S01]  /*4890*/  MUFU.EX2 R12, R103 ;  /* 0x00000067000c7308 */ /* 0x000e220000000800 */
[----:B---3--:R-:W-:Y:S01]  /*48a0*/  FADD.FTZ R0, R10, R13 ;  /* 0x0000000d0a007221 */ /* 0x008fe20000010000 */
[----:B------:R-:W-:-:S06]  /*48b0*/  IMAD.HI R22, R22, 0x66666667, RZ ;  /* 0x6666666716167827 */ /* 0x000fcc00078e02ff */
[----:B------:R-:W-:Y:S01]  /*48c0*/  MUFU.EX2 R52, R52 ;  /* 0x0000003400347308 */ /* 0x000fe20000000800 */
[----:B-1----:R-:W-:-:S07]  /*48d0*/  FADD.FTZ R13, R155, R0 ;  /* 0x000000009b0d7221 */ /* 0x002fce0000010000 */
[----:B------:R-:W1:Y:S01]  /*48e0*/  MUFU.EX2 R55, R55 ;  /* 0x0000003700377308 */ /* 0x000e620000000800 */
[C---:B0-----:R-:W-:Y:S01]  /*48f0*/  F2FP.SATFINITE.E4M3.F32.PACK_AB_MERGE_C R155, R12.reuse, R155, RZ ;  /* 0x0000009b0c9b723e */ /* 0x041fe200048070ff */
[----:B------:R-:W-:-:S03]  /*4900*/  FADD.FTZ R12, R12, R13 ;  /* 0x0000000d0c0c7221 */ /* 0x000fc60000010000 */
[----:B------:R-:W-:Y:S01]  /*4910*/  F2FP.SATFINITE.E4M3.F32.PACK_AB_MERGE_C R168, R10, R153, R155 ;  /* 0x000000990aa8723e */ /* 0x000fe2000480709b */
[----:B------:R-:W-:Y:S02]  /*4920*/  VIADD R10, R23, 0xfffffffe ;  /* 0xfffffffe170a7836 */ /* 0x000fe40000000000 */
[----:B------:R-:W0:Y:S08]  /*4930*/  MUFU.EX2 R50, R50 ;  /* 0x0000003200327308 */ /* 0x000e300000000800 */
[----:B------:R-:W2:Y:S01]  /*4940*/  MUFU.EX2 R53, R53 ;  /* 0x0000003500357308 */ /* 0x000ea20000000800 */
[----:B-1----:R-:W-:-:S07]  /*4950*/  F2FP.SATFINITE.E4M3.F32.PACK_AB_MERGE_C R13, R55, R52, RZ ;  /* 0x00000034370d723e */ /* 0x002fce00048070ff */
[----:B------:R-:W1:Y:S01]  /*4960*/  MUFU.EX2 R157, R157 ;  /* 0x0000009d009d7308 */ /* 0x000e620000000800 */
[----:B0-----:R-:W-:-:S07]  /*4970*/  FADD.FTZ R0, R50, R51 ;  /* 0x0000003332007221 */ /* 0x001fce0000010000 */
[----:B------:R0:W3:Y:S01]  /*4980*/  MUFU.EX2 R14, R83 ;  /* 0x00000053000e7308 */ /* 0x0000e20000000800 */
[C---:B--2---:R-:W-:Y:S01]  /*4990*/  F2FP.SATFINITE.E4M3.F32.PACK_AB_MERGE_C R171, R53.reuse, R50, R13 ;  /* 0x0000003235ab723e */ /* 0x044fe2000480700d */
[----:B------:R-:W-:Y:S01]  /*49a0*/  FADD.FTZ R53, R53, R0 ;  /* 0x0000000035357221 */ /* 0x000fe20000010000 */
[----:B------:R-:W-:Y:S02]  /*49b0*/  SHF.R.U32.HI R13, RZ, 0x1f, R22 ;  /* 0x0000001fff0d7819 */ /* 0x000fe40000011616 */
[----:B------:R-:W-:Y:S01]  /*49c0*/  CS2R R50, SRZ ;  /* 0x0000000000327805 */ /* 0x000fe2000001ff00 */
[----:B------:R-:W-:Y:S01]  /*49d0*/  FADD.FTZ R52, R52, R53 ;  /* 0x0000003534347221 */ /* 0x000fe20000010000 */
[----:B------:R-:W-:Y:S01]  /*49e0*/  LEA.HI.SX32 R13, R22, R13, 0x1a ;  /* 0x0000000d160d7211 */ /* 0x000fe200078fd2ff */
[----:B------:R-:W-:Y:S01]  /*49f0*/  MUFU.EX2 R159, R159 ;  /* 0x0000009f009f7308 */ /* 0x000fe20000000800 */
[----:B-1----:R-:W-:Y:S01]  /*4a00*/  FADD.FTZ R3, R157, R12 ;  /* 0x0000000c9d037221 */ /* 0x002fe20000010000 */
[----:B0-----:R-:W-:-:S02]  /*4a10*/  CS2R R82, SRZ ;  /* 0x0000000000527805 */ /* 0x001fc4000001ff00 */
[----:B------:R-:W-:-:S04]  /*4a20*/  VIMNMX R15, R18, R13, !PT ;  /* 0x0000000d120f7248 */ /* 0x000fc80007fe0100 */
[----:B------:R-:W-:Y:S01]  /*4a30*/  ISETP.GE.AND P3, PT, R10, R15, PT ;  /* 0x0000000f0a00720c */ /* 0x000fe20003f66270 */
[----:B------:R-:W0:Y:S01]  /*4a40*/  MUFU.EX2 R58, R58 ;  /* 0x0000003a003a7308 */ /* 0x000e220000000800 */
[----:B---3--:R-:W-:Y:S01]  /*4a50*/  FADD.FTZ R0, R14, R3 ;  /* 0x000000030e007221 */ /* 0x008fe20000010000 */
[----:B0-----:R-:W-:-:S03]  /*4a60*/  F2FP.SATFINITE.E4M3.F32.PACK_AB_MERGE_C R3, R58, R159, RZ ;  /* 0x0000009f3a03723e */ /* 0x001fc600048070ff */
[----:B------:R-:W-:Y:S01]  /*4a70*/  FADD.FTZ R159, R159, R0 ;  /* 0x000000009f9f7221 */ /* 0x000fe20000010000 */
[----:B------:R-:W-:Y:S01]  /*4a80*/  IMAD.MOV.U32 R0, RZ, RZ, RZ ;  /* 0x000000ffff007224 */ /* 0x000fe200078e00ff */
[----:B------:R-:W-:Y:S01]  /*4a90*/  F2FP.SATFINITE.E4M3.F32.PACK_AB_MERGE_C R170, R14, R157, R3 ;  /* 0x0000009d0eaa723e */ /* 0x000fe20004807003 */
[----:B------:R-:W-:Y:S01]  /*4aa0*/  FADD.FTZ R3, R55, R52 ;  /* 0x0000003437037221 */ /* 0x000fe20000010000 */
[----:B------:R-:W-:Y:S01]  /*4ab0*/  FADD.FTZ R6, R58, R159 ;  /* 0x0000009f3a067221 */ /* 0x000fe20000010000 */
[----:B------:R-:W-:Y:S02]  /*4ac0*/  CS2R R52, SRZ ;  /* 0x0000000000347805 */ /* 0x000fe4000001ff00 */
[----:B------:R-:W-:Y:S02]  /*4ad0*/  CS2R R54, SRZ ;  /* 0x0000000000367805 */ /* 0x000fe4000001ff00 */
[----:B------:R-:W-:Y:S01]  /*4ae0*/  CS2R R58, SRZ ;  /* 0x00000000003a7805 */ /* 0x000fe2000001ff00 */
        /* <DEDUP_REMOVED lines=37> */
[----:B------:R-:W-:Y:S01]  /*4d40*/  ULDC UR51, c[0x0][0x288] ;  /* 0x0000a20000337ab9 */ /* 0x000fe20000000800 */
[----:B------:R-:W-:-:S05]  /*4d50*/  ULDC UR53, c[0x0][0x2f0] ;  /* 0x0000bc0000357ab9 */ /* 0x000fca0000000800 */
.L_x_1971:
[----:B------:R-:W-:Y:S01]  /*4d60*/  ISETP.NE.AND P4, PT, RZ, UR38, PT ;  /* 0x00000026ff007c0c */ /* 0x000fe2000bf85270 */
[----:B------:R-:W-:-:S04]  /*4d70*/  UISETP.NE.AND UP0, UPT, UR55, 0x1, UPT ;  /* 0x000000013700788c */ /* 0x000fc8000bf05270 */
[----:B------:R-:W-:-:S06]  /*4d80*/  USEL UR6, URZ, 0x1, UP0 ;  /* 0x000000013f067887 */ /* 0x000fcc0008000000 */
[----:B------:R-:W-:Y:S02]  /*4d90*/  LOP3.LUT R0, R14, UR6, RZ, 0x3c, !PT ;  /* 0x000000060e007c12 */ /* 0x000fe4000f8e3cff */
[----:B------:R-:W-:Y:S05]  /*4da0*/  @P4 BRA `(.L_x_1962) ;  /* 0x0000000000344947 */ /* 0x000fea0003800000 */
[----:B------:R-:W-:Y:S05]  /*4db0*/  @!P1 BRA `(.L_x_1963) ;  /* 0x0000000000049947 */ /* 0x000fea0003800000 */
[----:B------:R-:W-:Y:S01]  /*4dc0*/  BPT.TRAP 0x1 ;  /* 0x000000040000795c */ /* 0x000fe20000300000 */
.L_x_1963:
        /* <DEDUP_REMOVED lines=8> */
.L_x_1964:
[----:B-1----:R-:W-:Y:S05]  /*4e50*/  @P3 BRA `(.L_x_1962) ;  /* 0x0000000000083947 */ /* 0x002fea0003800000 */
[----:B------:R-:W1:Y:S02]  /*4e60*/  SYNCS.PHASECHK.TRANS64.TRYWAIT P3, [UR6+0x29830], R9 ;  /* 0x02983009ff0075a7 */ /* 0x000e640008060146 */
[----:B-1----:R-:W-:Y:S05]  /*4e70*/  @!P3 BRA `(.L_x_1965) ;  /* 0x000000c80088b947 */ /* 0x002fea0003800000 */
.L_x_1962:
        /* <DEDUP_REMOVED lines=35> */
[----:B------:R-:W-:Y:S02]  /*50b0*/  UIADD3 UR11, UR56, 0x182, URZ ;  /* 0x00000182380b7890 */ /* 0x000fe4000fffe03f */
        /* <DEDUP_REMOVED lines=158> */
.L_x_1967:
[----:B------:R-:W-:Y:S01]  /*5aa0*/  ULEA UR6, UR55, UR39, 0x3 ;  /* 0x0000002737067291 */ /* 0x000fe2000f8e183f */
[----:B------:R-:W-:-:S08]  /*5ab0*/  SHF.L.U32 R9, R14, 0x1f, RZ ;  /* 0x0000001f0e097819 */ /* 0x000fd000000006ff */
[----:B------:R0:W1:Y:S01]  /*5ac0*/  SYNCS.PHASECHK.TRANS64.TRYWAIT P3, [UR6+0x29850], R9 ;  /* 0x02985009ff0075a7 */ /* 0x0000620008060146 */
[----:B------:R-:W-:Y:S05]  /*5ad0*/  @!P1 BRA `(.L_x_1968) ;  /* 0x0000000000049947 */ /* 0x000fea0003800000 */
[----:B------:R-:W-:Y:S01]  /*5ae0*/  BPT.TRAP 0x1 ;  /* 0x000000040000795c */ /* 0x000fe20000300000 */
.L_x_1968:
[----:B-1----:R-:W-:Y:S05]  /*5af0*/  @P3 BRA `(.L_x_1966) ;  /* 0x0000000000083947 */ /* 0x002fea0003800000 */
[----:B------:R-:W1:Y:S02]  /*5b00*/  SYNCS.PHASECHK.TRANS64.TRYWAIT P3, [UR6+0x29850], R9 ;  /* 0x02985009ff0075a7 */ /* 0x000e640008060146 */
[----:B-1----:R-:W-:Y:S05]  /*5b10*/  @!P3 BRA `(.L_x_1969) ;  /* 0x000000bc0078b947 */ /* 0x002fea0003800000 */
.L_x_1966:
[----:B-1----:R-:W1:Y:S01]  /*5b20*/  @P2 LDC R14, c[0x0][0x44c] ;  /* 0x00011300ff0e2b82 */ /* 0x002e620000000800 */
[----:B------:R-:W-:Y:S01]  /*5b30*/  UIADD3 UR6, UR39, 0x400, URZ ;  /* 0x0000040027067890 */ /* 0x000fe2000fffe03f */
[----:B------:R-:W-:Y:S01]  /*5b40*/  IMAD.MOV.U32 R190, RZ, RZ, R7 ;  /* 0x000000ffffbe7224 */ /* 0x000fe200078e0007 */
[----:B------:R-:W-:Y:S01]  /*5b50*/  WARPGROUP.ARRIVE ;  /* 0x00000000000079c5 */ /* 0x000fe20000000000 */
[----:B------:R-:W-:Y:S01]  /*5b60*/  UMOV UR7, 0xc0000010 ;  /* 0xc000001000077882 */ /* 0x000fe20000000000 */
[----:B------:R-:W-:Y:S01]  /*5b70*/  USHF.R.U32.HI UR6, URZ, 0x4, UR6 ;  /* 0x000000043f067899 */ /* 0x000fe20008011606 */
[----:B------:R-:W-:Y:S02]  /*5b80*/  UMOV UR11, 0xc0000010 ;  /* 0xc0000010000b7882 */ /* 0x000fe40000000000 */
[----:B0-----:R-:W0:Y:S01]  /*5b90*/  @P2 LDC R9, c[0x0][0x450] ;  /* 0x00011400ff092b82 */ /* 0x001e220000000800 */
[----:B------:R-:W-:-:S04]  /*5ba0*/  ULOP3.LUT UR6, UR6, 0x3fff, URZ, 0xc0, !UPT ;  /* 0x00003fff06067892 */ /* 0x000fc8000f8ec03f */
[----:B------:R-:W-:-:S04]  /*5bb0*/  ULOP3.LUT UR6, UR6, 0x10000, URZ, 0xfc, !UPT ;  /* 0x0001000006067892 */ /* 0x000fc8000f8efc3f */
[----:B------:R-:W-:-:S04]  /*5bc0*/  UIMAD UR6, UR55, 0x500, UR6 ;  /* 0x00000500370678a4 */ /* 0x000fc8000f8e0206 */
[----:B------:R-:W-:Y:S01]  /*5bd0*/  UIADD3 UR10, UR6, 0x100, URZ ;  /* 0x00000100060a7890 */ /* 0x000fe2000fffe03f */
[----:B-1----:R-:W-:-:S04]  /*5be0*/  @P2 IMAD.HI.U32 R14, R7, R14, RZ ;  /* 0x0000000e070e2227 */ /* 0x002fc800078e00ff */
[----:B------:R-:W-:Y:S01]  /*5bf0*/  QGMMA.64x128x32.F32.E4M3.E4M3 R24, R184, gdesc[UR4], R24, gsb0 ;  /* 0x01e00004b8187df3 */ /* 0x000fe20008000818 */
[----:B------:R-:W-:Y:S01]  /*5c00*/  UMOV UR7, 0xc0000010 ;  /* 0xc000001000077882 */ /* 0x000fe20000000000 */
[----:B0-----:R-:W-:Y:S01]  /*5c10*/  @P2 SHF.R.U32.HI R190, RZ, R9, R14 ;  /* 0x00000009ffbe2219 */ /* 0x001fe2000001160e */
[----:B------:R-:W-:-:S04]  /*5c20*/  IMAD.MOV.U32 R9, RZ, RZ, -0xa0 ;  /* 0xffffff60ff097424 */ /* 0x000fc800078e00ff */
[----:B------:R-:W0:Y:S01]  /*5c30*/  SHFL.IDX PT, R11, R190, RZ, 0x1c1f ;  /* 0x001c1fffbe0b7589 */ /* 0x000e2200000e0000 */
[----:B------:R-:W-:-:S03]  /*5c40*/  IMAD R9, R10, R9, 0x1 ;  /* 0x000000010a097424 */ /* 0x000fc600078e0209 */
[----:B------:R-:W1:Y:S01]  /*5c50*/  SHFL.IDX PT, R199, R190, 0x1, 0x1c1f ;  /* 0x003c1f00bec77f89 */ /* 0x000e6200000e0000 */
[----:B------:R-:W-:-:S04]  /*5c60*/  IMAD R9, R8, -0x2, R9 ;  /* 0xfffffffe08097824 */ /* 0x000fc800078e0209 */
[----:B------:R-:W-:-:S05]  /*5c70*/  IMAD R188, R16, UR53, R9 ;  /* 0x0000003510bc7c24 */ /* 0x000fca000f8e0209 */
[----:B0-----:R-:W-:-:S04]  /*5c80*/  IADD3 R9, R11, -UR51, R188 ;  /* 0x800000330b097c10 */ /* 0x001fc8000fffe0bc */
[C---:B------:R-:W-:Y:S02]  /*5c90*/  ISETP.GT.AND P3, PT, R9.reuse, RZ, PT ;  /* 0x000000ff0900720c */ /* 0x040fe40003f64270 */
[C---:B------:R-:W-:Y:S02]  /*5ca0*/  ISETP.GT.AND P4, PT, R9.reuse, 0x1, PT ;  /* 0x000000010900780c */ /* 0x040fe40003f84270 */
[----:B------:R-:W-:Y:S02]  /*5cb0*/  FSEL R22, R152, -INF , P3 ;  /* 0xff80000098167808 */ /* 0x000fe40001800000 */
        /* <DEDUP_REMOVED lines=48> */
[----:B------:R-:W-:Y:S01]  /*5fc0*/  ISETP.GT.AND P3, PT, R9, 0x48, PT ;  /* 0x000000480900780c */ /* 0x000fe20003f64270 */
[----:B------:R-:W-:Y:S02]  /*5fd0*/  WARPGROUP.DEPBAR.LE gsb0, 0x0 ;  /* 0x00008000000079c5 */ /* 0x000fe40000010000 */
[----:B------:R-:W-:Y:S01]  /*5fe0*/  FSEL R145, R121, -INF , P4 ;  /* 0xff80000079917808 */ /* 0x000fe20002000000 */
[----:B------:R-:W-:Y:S01]  /*5ff0*/  WARPGROUP.ARRIVE ;  /* 0x00000000000079c5 */ /* 0x000fe20000000000 */
[----:B------:R-:W-:-:S02]  /*6000*/  FMNMX.FTZ R198, R153, R198, !PT ;  /* 0x000000c699c67209 */ /* 0x000fc40007810000 */
[----:B------:R-:W-:Y:S02]  /*6010*/  ISETP.GT.AND P4, PT, R9, 0x49, PT ;  /* 0x000000490900780c */ /* 0x000fe40003f84270 */
[----:B------:R-:W-:Y:S01]  /*6020*/  FSEL R137, R124, -INF , P3 ;  /* 0xff8000007c897808 */ /* 0x000fe20001800000 */
[----:B------:R-:W-:Y:S01]  /*6030*/  QGMMA.64x128x32.F32.E4M3.E4M3 R24, R180, gdesc[UR8], R24, gsb0 ;  /* 0x01e00008b4187df3 */ /* 0x000fe20008000818 */
[----:B------:R-:W-:Y:S01]  /*6040*/  FMNMX.FTZ R198, R145, R198, !PT ;  /* 0x000000c691c67209 */ /* 0x000fe20007810000 */
[----:B------:R-:W-:Y:S01]  /*6050*/  UIADD3 UR10, UR6, 0x200, URZ ;  /* 0x00000200060a7890 */ /* 0x000fe2000fffe03f */
[----:B------:R-:W-:Y:S01]  /*6060*/  ISETP.GT.AND P3, PT, R9, 0x50, PT ;  /* 0x000000500900780c */ /* 0x000fe20003f64270 */
[----:B------:R-:W-:Y:S01]  /*6070*/  UMOV UR11, 0xc0000010 ;  /* 0xc0000010000b7882 */ /* 0x000fe20000000000 */
        /* <DEDUP_REMOVED lines=59> */
[----:B------:R-:W-:Y:S02]  /*6430*/  FSEL R101, R101, -INF , P4 ;  /* 0xff80000065657808 */ /* 0x000fe40002000000 */
[----:B------:R-:W-:Y:S02]  /*6440*/  FMNMX.FTZ R198, R195, R198, !PT ;  /* 0x000000c6c3c67209 */ /* 0x000fe40007810000 */
[----:B-1----:R-:W-:-:S02]  /*6450*/  IADD3 R112, R199, -UR51, R188 ;  /* 0x80000033c7707c10 */ /* 0x002fc4000fffe0bc */
[----:B------:R-:W-:Y:S02]  /*6460*/  FMNMX.FTZ R198, R101, R198, !PT ;  /* 0x000000c665c67209 */ /* 0x000fe40007810000 */
[C---:B------:R-:W-:Y:S02]  /*6470*/  ISETP.GT.AND P4, PT, R112.reuse, RZ, PT ;  /* 0x000000ff7000720c */ /* 0x040fe40003f84270 */
[----:B------:R-:W-:Y:S01]  /*6480*/  ISETP.GT.AND P5, PT, R112, 0x1, PT ;  /* 0x000000017000780c */ /* 0x000fe20003fa4270 */
[----:B------:R-:W0:Y:S01]  /*6490*/  SHFL.BFLY PT, R9, R198, 0x2, 0x1f ;  /* 0x0c401f00c6097f89 */ /* 0x000e2200000e0000 */
[----:B------:R-:W-:Y:S02]  /*64a0*/  FSEL R154, R154, -INF , P4 ;  /* 0xff8000009a9a7808 */ /* 0x000fe40002000000 */
[----:B------:R-:W-:Y:S02]  /*64b0*/  ISETP.GT.AND P4, PT, R112, 0x8, PT ;  /* 0x000000087000780c */ /* 0x000fe40003f84270 */
[----:B------:R-:W-:-:S02]  /*64c0*/  FSEL R155, R155, -INF , P5 ;  /* 0xff8000009b9b7808 */ /* 0x000fc40002800000 */
[----:B------:R-:W-:Y:S01]  /*64d0*/  FMNMX.FTZ R92, R154, R13, !PT ;  /* 0x0000000d9a5c7209 */ /* 0x000fe20007810000 */
[----:B------:R-:W-:Y:S02]  /*64e0*/  WARPGROUP.DEPBAR.LE gsb0, 0x0 ;  /* 0x00008000000079c5 */ /* 0x000fe40000010000 */
[----:B------:R-:W-:Y:S01]  /*64f0*/  ISETP.GT.AND P5, PT, R112, 0x9, PT ;  /* 0x000000097000780c */ /* 0x000fe20003fa4270 */
[----:B------:R-:W-:Y:S01]  /*6500*/  WARPGROUP.ARRIVE ;  /* 0x00000000000079c5 */ /* 0x000fe20000000000 */
[----:B------:R-:W-:Y:S02]  /*6510*/  FSEL R183, R158, -INF , P4 ;  /* 0xff8000009eb77808 */ /* 0x000fe40002000000 */
[----:B------:R-:W-:Y:S02]  /*6520*/  FMNMX.FTZ R92, R155, R92, !PT ;  /* 0x0000005c9b5c7209 */ /* 0x000fe40007810000 */
[C---:B------:R-:W-:Y:S01]  /*6530*/  ISETP.GT.AND P4, PT, R112.reuse, 0x10, PT ;  /* 0x000000107000780c */ /* 0x040fe20003f84270 */
[----:B------:R-:W-:Y:S01]  /*6540*/  QGMMA.64x128x32.F32.E4M3.E4M3 R24, R176, gdesc[UR8], R24, gsb0 ;  /* 0x01e00008b0187df3 */ /* 0x000fe20008000818 */
[----:B------:R-:W-:Y:S01]  /*6550*/  FSEL R159, R159, -INF , P5 ;  /* 0xff8000009f9f7808 */ /* 0x000fe20002800000 */
[----:B------:R-:W-:Y:S01]  /*6560*/  UIADD3 UR10, UR6, 0x300, URZ ;  /* 0x00000300060a7890 */ /* 0x000fe2000fffe03f */
[----:B------:R-:W-:Y:S01]  /*6570*/  FMNMX.FTZ R96, R183, R92, !PT ;  /* 0x0000005cb7607209 */ /* 0x000fe20007810000 */
[----:B------:R-:W-:Y:S01]  /*6580*/  UMOV UR11, 0xc0000010 ;  /* 0xc0000010000b7882 */ /* 0x000fe20000000000 */
[----:B------:R-:W-:Y:S01]  /*6590*/  ISETP.GT.AND P5, PT, R112, 0x11, PT ;  /* 0x000000117000780c */ /* 0x000fe20003fa4270 */
[----:B------:R-:W-:Y:S01]  /*65a0*/  UIADD3 UR6, UR6, 0x400, URZ ;  /* 0x0000040006067890 */ /* 0x000fe2000fffe03f */
[----:B------:R-:W-:-:S02]  /*65b0*/  FSEL R201, R162, -INF , P4 ;  /* 0xff800000a2c97808 */ /* 0x000fc40002000000 */
[----:B------:R-:W-:Y:S02]  /*65c0*/  FMNMX.FTZ R96, R159, R96, !PT ;  /* 0x000000609f607209 */ /* 0x000fe40007810000 */
[----:B0-----:R-:W-:Y:S02]  /*65d0*/  FMNMX.FTZ R88, R198, R9, !PT ;  /* 0x00000009c6587209 */ /* 0x001fe40007810000 */
[C---:B------:R-:W-:Y:S02]  /*65e0*/  ISETP.GT.AND P4, PT, R112.reuse, 0x18, PT ;  /* 0x000000187000780c */ /* 0x040fe40003f84270 */
[----:B------:R-:W-:Y:S01]  /*65f0*/  FSEL R163, R163, -INF , P5 ;  /* 0xff800000a3a37808 */ /* 0x000fe20002800000 */
[----:B------:R-:W0:Y:S01]  /*6600*/  SHFL.BFLY PT, R9, R88, 0x1, 0x1f ;  /* 0x0c201f0058097f89 */ /* 0x000e2200000e0000 */
[----:B------:R-:W-:Y:S02]  /*6610*/  FMNMX.FTZ R96, R201, R96, !PT ;  /* 0x00000060c9607209 */ /* 0x000fe40007810000 */
[----:B------:R-:W-:-:S02]  /*6620*/  ISETP.GT.AND P5, PT, R112, 0x19, PT ;  /* 0x000000197000780c */ /* 0x000fc40003fa4270 */
[----:B------:R-:W-:Y:S02]  /*6630*/  FSEL R205, R166, -INF , P4 ;  /* 0xff800000a6cd7808 */ /* 0x000fe40002000000 */
[----:B------:R-:W-:Y:S02]  /*6640*/  FMNMX.FTZ R96, R163, R96, !PT ;  /* 0x00000060a3607209 */ /* 0x000fe40007810000 */
[----:B------:R-:W-:Y:S02]  /*6650*/  FSEL R167, R167, -INF , P5 ;  /* 0xff800000a7a77808 */ /* 0x000fe40002800000 */
[C---:B------:R-:W-:Y:S02]  /*6660*/  ISETP.GT.AND P4, PT, R112.reuse, 0x20, PT ;  /* 0x000000207000780c */ /* 0x040fe40003f84270 */
        /* <DEDUP_REMOVED lines=10> */
[----:B------:R-:W-:Y:S02]  /*6710*/  ISETP.GT.AND P4, PT, R112, 0x30, PT ;  /* 0x000000307000780c */ /* 0x000fe40003f84270 */
[----:B------:R-:W-:Y:S02]  /*6720*/  FSEL R143, R143, -INF , P5 ;  /* 0xff8000008f8f7808 */ /* 0x000fe40002800000 */
[----:B------:R-:W-:Y:S02]  /*6730*/  FMNMX.FTZ R104, R211, R100, !PT ;  /* 0x00000064d3687209 */ /* 0x000fe40007810000 */
[----:B0-----:R-:W-:-:S02]  /*6740*/  FMNMX.FTZ R9, R88, R9, !PT ;  /* 0x0000000958097209 */ /* 0x001fc40007810000 */
[----:B------:R-:W-:Y:S02]  /*6750*/  ISETP.GT.AND P5, PT, R112, 0x31, PT ;  /* 0x000000317000780c */ /* 0x000fe40003fa4270 */
[----:B------:R-:W-:Y:S01]  /*6760*/  FSEL R213, R146, -INF , P4 ;  /* 0xff80000092d57808 */ /* 0x000fe20002000000 */
[----:B------:R-:W-:-:S01]  /*6770*/  FFMA.FTZ R185, R2, R9, -8 ;  /* 0xc100000002b97423 */ /* 0x000fc20000010009 */
[----:B------:R-:W-:Y:S02]  /*6780*/  FMNMX.FTZ R104, R143, R104, !PT ;  /* 0x000000688f687209 */ /* 0x000fe40007810000 */
[----:B------:R-:W-:Y:S02]  /*6790*/  ISETP.GT.AND P4, PT, R112, 0x38, PT ;  /* 0x000000387000780c */ /* 0x000fe40003f84270 */
[----:B------:R-:W-:Y:S02]  /*67a0*/  FSEL R147, R147, -INF , P5 ;  /* 0xff80000093937808 */ /* 0x000fe40002800000 */
[----:B------:R-:W-:-:S02]  /*67b0*/  FMNMX.FTZ R104, R213, R104, !PT ;  /* 0x00000068d5687209 */ /* 0x000fc40007810000 */
[----:B------:R-:W-:Y:S02]  /*67c0*/  FSETP.NEU.FTZ.AND P3, PT, R9, -INF , PT ;  /* 0xff8000000900780b */ /* 0x000fe40003f7d000 */
[----:B------:R-:W-:Y:S02]  /*67d0*/  ISETP.GT.AND P5, PT, R112, 0x39, PT ;  /* 0x000000397000780c */ /* 0x000fe40003fa4270 */
[----:B------:R-:W-:Y:S02]  /*67e0*/  FSEL R215, R150, -INF , P4 ;  /* 0xff80000096d77808 */ /* 0x000fe40002000000 */
[----:B------:R-:W-:Y:S02]  /*67f0*/  FMNMX.FTZ R104, R147, R104, !PT ;  /* 0x0000006893687209 */ /* 0x000fe40007810000 */
[----:B------:R-:W-:Y:S02]  /*6800*/  FSEL R185, R185, RZ, P3 ;  /* 0x000000ffb9b97208 */ /* 0x000fe40001800000 */
[----:B------:R-:W-:-:S02]  /*6810*/  FSEL R151, R151, -INF , P5 ;  /* 0xff80000097977808 */ /* 0x000fc40002800000 */
[----:B------:R-:W-:Y:S01]  /*6820*/  ISETP.GT.AND P4, PT, R112, 0x40, PT ;  /* 0x000000407000780c */ /* 0x000fe20003f84270 */
[----:B------:R-:W-:-:S01]  /*6830*/  FFMA.FTZ R116, R2, R189, -R185 ;  /* 0x000000bd02747223 */ /* 0x000fc200000108b9 */
[----:B------:R-:W-:Y:S01]  /*6840*/  FMNMX.FTZ R108, R215, R104, !PT ;  /* 0x00000068d76c7209 */ /* 0x000fe20007810000 */
[----:B------:R-:W-:-:S01]  /*6850*/  FFMA.FTZ R120, R2, R153, -R185 ;  /* 0x0000009902787223 */ /* 0x000fc200000108b9 */
[----:B------:R-:W-:Y:S01]  /*6860*/  ISETP.GT.AND P5, PT, R112, 0x41, PT ;  /* 0x000000417000780c */ /* 0x000fe20003fa4270 */
[----:B------:R0:W-:Y:S01]  /*6870*/  MUFU.EX2 R104, R116 ;  /* 0x0000007400687308 */ /* 0x0001e20000000800 */
[----:B------:R-:W-:Y:S01]  /*6880*/  FSEL R189, R122, -INF , P4 ;  /* 0xff8000007abd7808 */ /* 0x000fe20002000000 */
[C-C-:B------:R-:W-:Y:S01]  /*6890*/  FFMA.FTZ R11, R2.reuse, R11, -R185.reuse ;  /* 0x0000000b020b7223 */ /* 0x140fe200000108b9 */
[----:B------:R-:W-:Y:S01]  /*68a0*/  FMNMX.FTZ R108, R151, R108, !PT ;  /* 0x0000006c976c7209 */ /* 0x000fe20007810000 */
[--C-:B------:R-:W-:Y:S01]  /*68b0*/  FFMA.FTZ R140, R2, R140, -R185.reuse ;  /* 0x0000008c028c7223 */ /* 0x100fe200000108b9 */
[----:B------:R-:W-:Y:S01]  /*68c0*/  ISETP.GT.AND P4, PT, R112, 0x48, PT ;  /* 0x000000487000780c */ /* 0x000fe20003f84270 */
[C-C-:B------:R-:W-:Y:S01]  /*68d0*/  FFMA.FTZ R187, R2.reuse, R22, -R185.reuse ;  /* 0x0000001602bb7223 */ /* 0x140fe200000108b9 */
[----:B------:R-:W-:Y:S01]  /*68e0*/  FSEL R123, R123, -INF , P5 ;  /* 0xff8000007b7b7808 */ /* 0x000fe20002800000 */
[----:B------:R-:W-:Y:S01]  /*68f0*/  MUFU.EX2 R96, R140 ;  /* 0x0000008c00607308 */ /* 0x000fe20000000800 */
[----:B------:R-:W-:Y:S01]  /*6900*/  FMNMX.FTZ R108, R189, R108, !PT ;  /* 0x0000006cbd6c7209 */ /* 0x000fe20007810000 */
[--C-:B------:R-:W-:Y:S01]  /*6910*/  FFMA.FTZ R14, R2, R14, -R185.reuse ;  /* 0x0000000e020e7223 */ /* 0x100fe200000108b9 */
[----:B------:R-:W-:Y:S01]  /*6920*/  ISETP.GT.AND P5, PT, R112, 0x49, PT ;  /* 0x000000497000780c */ /* 0x000fe20003fa4270 */
[--C-:B------:R-:W-:Y:S01]  /*6930*/  FFMA.FTZ R20, R2, R20, -R185.reuse ;  /* 0x0000001402147223 */ /* 0x100fe200000108b9 */
[----:B------:R-:W-:Y:S01]  /*6940*/  FSEL R217, R126, -INF , P4 ;  /* 0xff8000007ed97808 */ /* 0x000fe20002000000 */
[--C-:B------:R-:W-:Y:S01]  /*6950*/  FFMA.FTZ R197, R2, R192, -R185.reuse ;  /* 0x000000c002c57223 */ /* 0x100fe200000108b9 */
[----:B------:R-:W-:Y:S01]  /*6960*/  FMNMX.FTZ R108, R123, R108, !PT ;  /* 0x0000006c7b6c7209 */ /* 0x000fe20007810000 */
[----:B------:R-:W-:Y:S01]  /*6970*/  MUFU.EX2 R187, R187 ;  /* 0x000000bb00bb7308 */ /* 0x000fe20000000800 */
[----:B------:R-:W-:Y:S01]  /*6980*/  ISETP.GT.AND P4, PT, R112, 0x50, PT ;  /* 0x000000507000780c */ /* 0x000fe20003f84270 */
[C-C-:B------:R-:W-:Y:S01]  /*6990*/  FFMA.FTZ R22, R2.reuse, R196, -R185.reuse ;  /* 0x000000c402167223 */ /* 0x140fe200000108b9 */
[----:B------:R-:W-:Y:S01]  /*69a0*/  FSEL R127, R127, -INF , P5 ;  /* 0xff8000007f7f7808 */ /* 0x000fe20002800000 */
[C-C-:B------:R-:W-:Y:S01]  /*69b0*/  FFMA.FTZ R199, R2.reuse, R194, -R185.reuse ;  /* 0x000000c202c77223 */ /* 0x140fe200000108b9 */
[----:B0-----:R-:W-:Y:S01]  /*69c0*/  FMNMX.FTZ R116, R217, R108, !PT ;  /* 0x0000006cd9747209 */ /* 0x001fe20007810000 */
[--C-:B------:R-:W-:Y:S01]  /*69d0*/  FFMA.FTZ R88, R2, R164, -R185.reuse ;  /* 0x000000a402587223 */ /* 0x100fe200000108b9 */
        /* <DEDUP_REMOVED lines=11> */
[--C-:B0-----:R-:W-:Y:S01]  /*6a90*/  FFMA.FTZ R120, R2, R137, -R185.reuse ;  /* 0x0000008902787223 */ /* 0x101fe200000108b9 */
[----:B------:R-:W-:Y:S01]  /*6aa0*/  ISETP.GT.AND P5, PT, R112, 0x59, PT ;  /* 0x000000597000780c */ /* 0x000fe20003fa4270 */
[--C-:B------:R-:W-:Y:S01]  /*6ab0*/  FFMA.FTZ R209, R2, R136, -R185.reuse ;  /* 0x0000008802d17223 */ /* 0x100fe200000108b9 */
[----:B------:R-:W-:Y:S01]  /*6ac0*/  FSEL R219, R134, -INF , P4 ;  /* 0xff80000086db7808 */ /* 0x000fe20002000000 */
[C-C-:B------:R-:W-:Y:S01]  /*6ad0*/  FFMA.FTZ R144, R2.reuse, R144, -R185.reuse ;  /* 0x0000009002907223 */ /* 0x140fe200000108b9 */
[----:B------:R-:W-:Y:S01]  /*6ae0*/  FMNMX.FTZ R116, R131, R116, !PT ;  /* 0x0000007483747209 */ /* 0x000fe20007810000 */
[----:B------:R-:W-:Y:S01]  /*6af0*/  MUFU.EX2 R20, R20 ;  /* 0x0000001400147308 */ /* 0x000fe20000000800 */
[----:B------:R-:W-:Y:S01]  /*6b00*/  FSEL R135, R135, -INF , P5 ;  /* 0xff80000087877808 */ /* 0x000fe20002800000 */
[--C-:B------:R-:W-:Y:S01]  /*6b10*/  FFMA.FTZ R193, R2, R193, -R185.reuse ;  /* 0x000000c102c17223 */ /* 0x100fe200000108b9 */
[----:B------:R-:W-:Y:S01]  /*6b20*/  ISETP.GT.AND P4, PT, R112, 0x60, PT ;  /* 0x000000607000780c */ /* 0x000fe20003f84270 */
[C-C-:B------:R-:W-:Y:S01]  /*6b30*/  FFMA.FTZ R161, R2.reuse, R161, -R185.reuse ;  /* 0x000000a102a17223 */ /* 0x140fe200000108b9 */
[----:B------:R-:W-:Y:S01]  /*6b40*/  FMNMX.FTZ R116, R219, R116, !PT ;  /* 0x00000074db747209 */ /* 0x000fe20007810000 */
[--C-:B------:R-:W-:Y:S01]  /*6b50*/  FFMA.FTZ R145, R2, R145, -R185.reuse ;  /* 0x0000009102917223 */ /* 0x100fe200000108b9 */
[----:B------:R-:W-:Y:S01]  /*6b60*/  ISETP.GT.AND P5, PT, R112, 0x61, PT ;  /* 0x000000617000780c */ /* 0x000fe20003fa4270 */
[----:B------:R-:W-:Y:S01]  /*6b70*/  MUFU.EX2 R197, R197 ;  /* 0x000000c500c57308 */ /* 0x000fe20000000800 */
[----:B------:R-:W-:Y:S01]  /*6b80*/  FSEL R137, R106, -INF , P4 ;  /* 0xff8000006a897808 */ /* 0x000fe20002000000 */
[C-C-:B------:R-:W-:Y:S01]  /*6b90*/  FFMA.FTZ R125, R2.reuse, R125, -R185.reuse ;  /* 0x0000007d027d7223 */ /* 0x140fe200000108b9 */
[----:B------:R-:W-:Y:S01]  /*6ba0*/  FMNMX.FTZ R116, R135, R116, !PT ;  /* 0x0000007487747209 */ /* 0x000fe20007810000 */
[--C-:B------:R-:W-:Y:S01]  /*6bb0*/  FFMA.FTZ R21, R2, R21, -R185.reuse ;  /* 0x0000001502157223 */ /* 0x100fe200000108b9 */
[----:B------:R-:W-:Y:S01]  /*6bc0*/  ISETP.GT.AND P4, PT, R112, 0x68, PT ;  /* 0x000000687000780c */ /* 0x000fe20003f84270 */
[----:B------:R-:W-:Y:S01]  /*6bd0*/  FFMA.FTZ R23, R2, R23, -R185 ;  /* 0x0000001702177223 */ /* 0x000fe200000108b9 */
[----:B------:R-:W-:Y:S01]  /*6be0*/  FSEL R107, R107, -INF , P5 ;  /* 0xff8000006b6b7808 */ /* 0x000fe20002800000 */
[----:B------:R-:W-:-:S02]  /*6bf0*/  WARPGROUP.DEPBAR.LE gsb0, 0x0 ;  /* 0x00008000000079c5 */ /* 0x000fc40000010000 */
[----:B------:R-:W-:Y:S01]  /*6c00*/  FMNMX.FTZ R116, R137, R116, !PT ;  /* 0x0000007489747209 */ /* 0x000fe20007810000 */
[----:B------:R-:W-:Y:S01]  /*6c10*/  WARPGROUP.ARRIVE ;  /* 0x00000000000079c5 */ /* 0x000fe20000000000 */
[----:B------:R-:W-:Y:S01]  /*6c20*/  ISETP.GT.AND P5, PT, R112, 0x69, PT ;  /* 0x000000697000780c */ /* 0x000fe20003fa4270 */
[----:B------:R-:W-:Y:S01]  /*6c30*/  MUFU.EX2 R106, R120 ;  /* 0x00000078006a7308 */ /* 0x000fe20000000800 */
[----:B------:R-:W-:Y:S01]  /*6c40*/  FSEL R221, R110, -INF , P4 ;  /* 0xff8000006edd7808 */ /* 0x000fe20002000000 */
[--C-:B------:R-:W-:Y:S01]  /*6c50*/  FFMA.FTZ R110, R2, R129, -R185.reuse ;  /* 0x00000081026e7223 */ /* 0x100fe200000108b9 */
[----:B------:R-:W-:Y:S01]  /*6c60*/  FMNMX.FTZ R116, R107, R116, !PT ;  /* 0x000000746b747209 */ /* 0x000fe20007810000 */
[----:B------:R-:W-:Y:S01]  /*6c70*/  QGMMA.64x128x32.F32.E4M3.E4M3 R24, R172, gdesc[UR8], R24, gsb0 ;  /* 0x01e00008ac187df3 */ /* 0x000fe20008000818 */
        /* <DEDUP_REMOVED lines=16> */
[----:B------:R-:W-:Y:S01]  /*6d80*/  FMNMX.FTZ R116, R223, R116, !PT ;  /* 0x00000074df747209 */ /* 0x000fe20007810000 */
[--C-:B------:R-:W-:Y:S01]  /*6d90*/  FFMA.FTZ R97, R2, R97, -R185.reuse ;  /* 0x0000006102617223 */ /* 0x100fe200000108b9 */
[----:B------:R-:W-:Y:S01]  /*6da0*/  ISETP.GT.AND P5, PT, R112, 0x79, PT ;  /* 0x000000797000780c */ /* 0x000fe20003fa4270 */
[----:B------:R-:W-:Y:S01]  /*6db0*/  MUFU.EX2 R88, R88 ;  /* 0x0000005800587308 */ /* 0x000fe20000000800 */
[----:B------:R-:W-:Y:S01]  /*6dc0*/  FSEL R129, R118, -INF , P4 ;  /* 0xff80000076817808 */ /* 0x000fe20002000000 */
[----:B------:R-:W-:Y:S01]  /*6dd0*/  FFMA.FTZ R118, R2, R191, -R185 ;  /* 0x000000bf02767223 */ /* 0x000fe200000108b9 */
[----:B------:R-:W-:-:S02]  /*6de0*/  FMNMX.FTZ R116, R115, R116, !PT ;  /* 0x0000007473747209 */ /* 0x000fc40007810000 */
[----:B------:R-:W-:Y:S02]  /*6df0*/  FSEL R119, R119, -INF , P5 ;  /* 0xff80000077777808 */ /* 0x000fe40002800000 */
[C---:B------:R-:W-:Y:S01]  /*6e00*/  ISETP.GT.AND P4, PT, R112.reuse, 0x80, PT ;  /* 0x000000807000780c */ /* 0x040fe20003f84270 */
[----:B------:R-:W-:Y:S01]  /*6e10*/  MUFU.EX2 R181, R181 ;  /* 0x000000b500b57308 */ /* 0x000fe20000000800 */
[----:B------:R-:W-:Y:S02]  /*6e20*/  FMNMX.FTZ R116, R129, R116, !PT ;  /* 0x0000007481747209 */ /* 0x000fe40007810000 */
[----:B------:R-:W-:Y:S02]  /*6e30*/  ISETP.GT.AND P5, PT, R112, 0x81, PT ;  /* 0x000000817000780c */ /* 0x000fe40003fa4270 */
[----:B------:R-:W-:Y:S02]  /*6e40*/  FSEL R225, R90, -INF , P4 ;  /* 0xff8000005ae17808 */ /* 0x000fe40002000000 */
[----:B------:R-:W-:Y:S01]  /*6e50*/  FMNMX.FTZ R116, R119, R116, !PT ;  /* 0x0000007477747209 */ /* 0x000fe20007810000 */
[----:B------:R0:W-:Y:S01]  /*6e60*/  MUFU.EX2 R90, R11 ;  /* 0x0000000b005a7308 */ /* 0x0001e20000000800 */
[----:B------:R-:W-:-:S02]  /*6e70*/  ISETP.GT.AND P4, PT, R112, 0x88, PT ;  /* 0x000000887000780c */ /* 0x000fc40003f84270 */
[----:B------:R-:W-:Y:S01]  /*6e80*/  FSEL R227, R91, -INF , P5 ;  /* 0xff8000005be37808 */ /* 0x000fe20002800000 */
[----:B------:R-:W-:-:S01]  /*6e90*/  FFMA.FTZ R91, R2, R133, -R185 ;  /* 0x00000085025b7223 */ /* 0x000fc200000108b9 */
        /* <DEDUP_REMOVED lines=12> */
[C-C-:B------:R-:W-:Y:S01]  /*6f60*/  FFMA.FTZ R98, R2.reuse, R121, -R185.reuse ;  /* 0x0000007902627223 */ /* 0x140fe200000108b9 */
[----:B------:R-:W-:Y:S01]  /*6f70*/  FMNMX.FTZ R116, R95, R116, !PT ;  /* 0x000000745f747209 */ /* 0x000fe20007810000 */
[----:B------:R-:W-:Y:S01]  /*6f80*/  FFMA.FTZ R121, R2, R101, -R185 ;  /* 0x0000006502797223 */ /* 0x000fe200000108b9 */
[----:B------:R-:W-:Y:S01]  /*6f90*/  ISETP.GT.AND P4, PT, R112, 0x98, PT ;  /* 0x000000987000780c */ /* 0x000fe20003f84270 */
[----:B------:R-:W-:Y:S01]  /*6fa0*/  MUFU.EX2 R209, R209 ;  /* 0x000000d100d17308 */ /* 0x000fe20000000800 */
[----:B------:R-:W-:-:S02]  /*6fb0*/  FSEL R99, R99, -INF , P5 ;  /* 0xff80000063637808 */ /* 0x000fc40002800000 */
[----:B------:R-:W-:Y:S02]  /*6fc0*/  FMNMX.FTZ R116, R229, R116, !PT ;  /* 0x00000074e5747209 */ /* 0x000fe40007810000 */
[----:B------:R-:W-:Y:S01]  /*6fd0*/  ISETP.GT.AND P5, PT, R112, 0x99, PT ;  /* 0x000000997000780c */ /* 0x000fe20003fa4270 */
[--C-:B------:R-:W-:Y:S01]  /*6fe0*/  FFMA.FTZ R112, R2, R149, -R185.reuse ;  /* 0x0000009502707223 */ /* 0x100fe200000108b9 */
[----:B------:R-:W-:Y:S01]  /*6ff0*/  FSEL R105, R102, -INF , P4 ;  /* 0xff80000066697808 */ /* 0x000fe20002000000 */
[----:B------:R-:W-:Y:S01]  /*7000*/  FFMA.FTZ R102, R2, R141, -R185 ;  /* 0x0000008d02667223 */ /* 0x000fe200000108b9 */
[----:B------:R-:W-:Y:S01]  /*7010*/  FMNMX.FTZ R116, R99, R116, !PT ;  /* 0x0000007463747209 */ /* 0x000fe20007810000 */
[----:B------:R1:W-:Y:S01]  /*7020*/  MUFU.EX2 R100, R144 ;  /* 0x0000009000647308 */ /* 0x0003e20000000800 */
[----:B------:R-:W-:Y:S02]  /*7030*/  FSEL R103, R103, -INF , P5 ;  /* 0xff80000067677808 */ /* 0x000fe40002800000 */
[----:B------:R-:W-:-:S04]  /*7040*/  FMNMX.FTZ R116, R105, R116, !PT ;  /* 0x0000007469747209 */ /* 0x000fc80007810000 */
[----:B------:R-:W-:Y:S01]  /*7050*/  FMNMX.FTZ R116, R103, R116, !PT ;  /* 0x0000007467747209 */ /* 0x000fe20007810000 */
[----:B------:R-:W-:Y:S04]  /*7060*/  MUFU.EX2 R193, R193 ;  /* 0x000000c100c17308 */ /* 0x000fe80000000800 */
[----:B0-----:R-:W0:Y:S04]  /*7070*/  SHFL.BFLY PT, R11, R116, 0x2, 0x1f ;  /* 0x0c401f00740b7f89 */ /* 0x001e2800000e0000 */
[----:B------:R-:W-:Y:S08]  /*7080*/  MUFU.EX2 R161, R161 ;  /* 0x000000a100a17308 */ /* 0x000ff00000000800 */
[----:B------:R-:W-:Y:S08]  /*7090*/  MUFU.EX2 R145, R145 ;  /* 0x0000009100917308 */ /* 0x000ff00000000800 */
[----:B------:R-:W-:Y:S01]  /*70a0*/  MUFU.EX2 R125, R125 ;  /* 0x0000007d007d7308 */ /* 0x000fe20000000800 */
[----:B0-----:R-:W-:Y:S01]  /*70b0*/  FMNMX.FTZ R120, R116, R11, !PT ;  /* 0x0000000b74787209 */ /* 0x001fe20007810000 */
[----:B------:R-:W-:-:S06]  /*70c0*/  FFMA.FTZ R116, R2, R165, -R185 ;  /* 0x000000a502747223 */ /* 0x000fcc00000108b9 */
[----:B------:R-:W-:Y:S01]  /*70d0*/  MUFU.EX2 R21, R21 ;  /* 0x0000001500157308 */ /* 0x000fe20000000800 */
[----:B------:R-:W0:Y:S07]  /*70e0*/  SHFL.BFLY PT, R11, R120, 0x1, 0x1f ;  /* 0x0c201f00780b7f89 */ /* 0x000e2e00000e0000 */
[----:B------:R-:W-:Y:S08]  /*70f0*/  MUFU.EX2 R110, R110 ;  /* 0x0000006e006e7308 */ /* 0x000ff00000000800 */
[----:B------:R-:W-:Y:S08]  /*7100*/  MUFU.EX2 R91, R91 ;  /* 0x0000005b005b7308 */ /* 0x000ff00000000800 */
[----:B------:R-:W-:Y:S01]  /*7110*/  MUFU.EX2 R23, R23 ;  /* 0x0000001700177308 */ /* 0x000fe20000000800 */
[----:B0-----:R-:W-:Y:S01]  /*7120*/  FMNMX.FTZ R11, R120, R11, !PT ;  /* 0x0000000b780b7209 */ /* 0x001fe20007810000 */
[----:B------:R-:W-:-:S03]  /*7130*/  FFMA.FTZ R120, R2, R195, -R185 ;  /* 0x000000c302787223 */ /* 0x000fc600000108b9 */
[----:B------:R-:W-:Y:S01]  /*7140*/  FSETP.NEU.FTZ.AND P4, PT, R11, -INF , PT ;  /* 0xff8000000b00780b */ /* 0x000fe20003f9d000 */
[----:B------:R-:W-:-:S01]  /*7150*/  FFMA.FTZ R122, R2, R11, -8 ;  /* 0xc1000000027a7423 */ /* 0x000fc2000001000b */
[----:B------:R-:W-:Y:S02]  /*7160*/  WARPGROUP.DEPBAR.LE gsb0, 0x0 ;  /* 0x00008000000079c5 */ /* 0x000fe40000010000 */
[----:B------:R-:W-:Y:S01]  /*7170*/  FSEL R142, R11, RZ, P4 ;  /* 0x000000ff0b8e7208 */ /* 0x000fe20002000000 */
[----:B------:R-:W-:Y:S01]  /*7180*/  WARPGROUP.ARRIVE ;  /* 0x00000000000079c5 */ /* 0x000fe20000000000 */
[----:B------:R-:W-:Y:S01]  /*7190*/  FSEL R101, R122, RZ, P4 ;  /* 0x000000ff7a657208 */ /* 0x000fe20002000000 */
[----:B------:R-:W-:Y:S02]  /*71a0*/  MUFU.EX2 R94, R94 ;  /* 0x0000005e005e7308 */ /* 0x000fe40000000800 */
[----:B------:R-:W-:-:S02]  /*71b0*/  FADD.FTZ R13, -R142, R13 ;  /* 0x0000000d8e0d7221 */ /* 0x000fc40000010100 */
[C-C-:B------:R-:W-:Y:S01]  /*71c0*/  FFMA.FTZ R149, R2.reuse, R159, -R101.reuse ;  /* 0x0000009f02957223 */ /* 0x140fe20000010865 */
[----:B------:R-:W-:Y:S01]  /*71d0*/  FSEL R159, R9, RZ, P3 ;  /* 0x000000ff099f7208 */ /* 0x000fe20001800000 */
[C-C-:B------:R-:W-:Y:S01]  /*71e0*/  FFMA.FTZ R122, R2.reuse, R154, -R101.reuse ;  /* 0x0000009a027a7223 */ /* 0x140fe20000010865 */
[C---:B------:R-:W-:Y:S01]  /*71f0*/  FMUL.FTZ R13, R2.reuse, R13 ;  /* 0x0000000d020d7220 */ /* 0x040fe20000410000 */
[C-C-:B------:R-:W-:Y:S01]  /*7200*/  FFMA.FTZ R141, R2.reuse, R155, -R101.reuse ;  /* 0x0000009b028d7223 */ /* 0x140fe20000010865 */
[----:B------:R-:W-:-:S01]  /*7210*/  FFMA.FTZ R124, R2, R183, -R101 ;  /* 0x000000b7027c7223 */ /* 0x000fc20000010865 */
[----:B------:R-:W-:Y:S01]  /*7220*/  FADD.FTZ R159, -R159, R12 ;  /* 0x0000000c9f9f7221 */ /* 0x000fe20000010100 */
[----:B------:R-:W-:-:S01]  /*7230*/  FFMA.FTZ R126, R2, R201, -R101 ;  /* 0x000000c9027e7223 */ /* 0x000fc20000010865 */
[----:B------:R-:W-:Y:S01]  /*7240*/  MUFU.EX2 R122, R122 ;  /* 0x0000007a007a7308 */ /* 0x000fe20000000800 */
[----:B------:R-:W-:-:S01]  /*7250*/  FFMA.FTZ R155, R2, R163, -R101 ;  /* 0x000000a3029b7223 */ /* 0x000fc20000010865 */
[C---:B------:R-:W-:Y:S01]  /*7260*/  FMUL.FTZ R140, R2.reuse, R159 ;  /* 0x0000009f028c7220 */ /* 0x040fe20000410000 */
        /* <DEDUP_REMOVED lines=10> */
[----:B------:R-:W-:Y:S01]  /*7310*/  QGMMA.64x128x32.F32.E4M3.E4M3 R24, R168, gdesc[UR4], R24, gsb0 ;  /* 0x01e00004a8187df3 */ /* 0x000fe20008000818 */
[----:B------:R-:W-:-:S01]  /*7320*/  FFMA.FTZ R136, R2, R215, -R101 ;  /* 0x000000d702887223 */ /* 0x000fc20000010865 */
[C-C-:B------:R-:W-:Y:S01]  /*7330*/  FFMA.FTZ R151, R2.reuse, R151, -R101.reuse ;  /* 0x0000009702977223 */ /* 0x140fe20000010865 */
[----:B------:R-:W2:Y:S01]  /*7340*/  MUFU.EX2 R13, R13 ;  /* 0x0000000d000d7308 */ /* 0x000ea20000000800 */
[----:B------:R-:W-:-:S01]  /*7350*/  FFMA.FTZ R138, R2, R189, -R101 ;  /* 0x000000bd028a7223 */ /* 0x000fc20000010865 */
[C-C-:B------:R-:W-:Y:S01]  /*7360*/  FFMA.FTZ R123, R2.reuse, R123, -R101.reuse ;  /* 0x0000007b027b7223 */ /* 0x140fe20000010865 */
[----:B------:R-:W-:-:S01]  /*7370*/  FFMA.FTZ R217, R2, R217, -R101 ;  /* 0x000000d902d97223 */ /* 0x000fc20000010865 */
[C-C-:B------:R-:W-:Y:S01]  /*7380*/  FFMA.FTZ R127, R2.reuse, R127, -R101.reuse ;  /* 0x0000007f027f7223 */ /* 0x140fe20000010865 */
[----:B------:R-:W-:-:S01]  /*7390*/  FFMA.FTZ R131, R2, R131, -R101 ;  /* 0x0000008302837223 */ /* 0x000fc20000010865 */
[C-C-:B-1----:R-:W-:Y:S01]  /*73a0*/  FFMA.FTZ R144, R2.reuse, R219, -R101.reuse ;  /* 0x000000db02907223 */ /* 0x142fe20000010865 */
[----:B------:R-:W-:-:S01]  /*73b0*/  FFMA.FTZ R135, R2, R135, -R101 ;  /* 0x0000008702877223 */ /* 0x000fc20000010865 */
[----:B------:R-:W1:Y:S01]  /*73c0*/  MUFU.EX2 R141, R141 ;  /* 0x0000008d008d7308 */ /* 0x000e620000000800 */
[----:B0-----:R-:W-:-:S01]  /*73d0*/  FFMA.FTZ R153, R140, R6, R187 ;  /* 0x000000068c997223 */ /* 0x001fc200000100bb */
[C-C-:B------:R-:W-:Y:S01]  /*73e0*/  FFMA.FTZ R137, R2.reuse, R137, -R101.reuse ;  /* 0x0000008902897223 */ /* 0x140fe20000010865 */
[----:B------:R-:W-:-:S01]  /*73f0*/  FFMA.FTZ R154, R2, R119, -R101 ;  /* 0x00000077029a7223 */ /* 0x000fc20000010865 */
[----:B------:R-:W-:Y:S01]  /*7400*/  FFMA.FTZ R119, R2, R225, -R101 ;  /* 0x000000e102777223 */ /* 0x000fe20000010865 */
[----:B------:R-:W-:-:S01]  /*7410*/  FADD.FTZ R153, R14, R153 ;  /* 0x000000990e997221 */ /* 0x000fc20000010000 */
[C-C-:B------:R-:W-:Y:S01]  /*7420*/  FFMA.FTZ R133, R2.reuse, R133, -R101.reuse ;  /* 0x0000008502857223 */ /* 0x140fe20000010865 */
[----:B------:R-:W-:-:S01]  /*7430*/  FFMA.FTZ R95, R2, R95, -R101 ;  /* 0x0000005f025f7223 */ /* 0x000fc20000010865 */
[----:B------:R-:W0:Y:S01]  /*7440*/  MUFU.EX2 R124, R124 ;  /* 0x0000007c007c7308 */ /* 0x000e220000000800 */
[----:B--2---:R-:W-:-:S01]  /*7450*/  FFMA.FTZ R6, R13, R3, R122 ;  /* 0x000000030d067223 */ /* 0x004fc2000001007a */
[C-C-:B------:R-:W-:Y:S01]  /*7460*/  FFMA.FTZ R229, R2.reuse, R229, -R101.reuse ;  /* 0x000000e502e57223 */ /* 0x140fe20000010865 */
[----:B------:R-:W-:-:S01]  /*7470*/  FFMA.FTZ R99, R2, R99, -R101 ;  /* 0x0000006302637223 */ /* 0x000fc20000010865 */
[----:B------:R-:W-:-:S04]  /*7480*/  FFMA.FTZ R105, R2, R105, -R101 ;  /* 0x0000006902697223 */ /* 0x000fc80000010865 */
[----:B------:R-:W2:Y:S01]  /*7490*/  MUFU.EX2 R149, R149 ;  /* 0x0000009500957308 */ /* 0x000ea20000000800 */
[----:B-1----:R-:W-:-:S01]  /*74a0*/  FADD.FTZ R3, R141, R6 ;  /* 0x000000068d037221 */ /* 0x002fc20000010000 */
[----:B------:R-:W-:-:S06]  /*74b0*/  FADD.FTZ R6, R20, R153 ;  /* 0x0000009914067221 */ /* 0x000fcc0000010000 */
        /* <DEDUP_REMOVED lines=14> */
[----:B------:R-:W-:Y:S01]  /*75a0*/  FADD.FTZ R3, R203, R6 ;  /* 0x00000006cb037221 */ /* 0x000fe20000010000 */
[----:B------:R-:W-:-:S01]  /*75b0*/  FFMA.FTZ R146, R2, R107, -R101 ;  /* 0x0000006b02927223 */ /* 0x000fc20000010865 */
[----:B------:R-:W-:Y:S02]  /*75c0*/  FFMA.FTZ R107, R2, R221, -R101 ;  /* 0x000000dd026b7223 */ /* 0x000fe40000010865 */
[----:B------:R-:W-:-:S02]  /*75d0*/  FADD.FTZ R6, R96, R3 ;  /* 0x0000000360067221 */ /* 0x000fc40000010000 */
        /* <DEDUP_REMOVED lines=14> */
[----:B------:R-:W-:Y:S01]  /*76c0*/  FADD.FTZ R3, R145, R6 ;  /* 0x0000000691037221 */ /* 0x000fe20000010000 */
[----:B------:R-:W-:-:S01]  /*76d0*/  FFMA.FTZ R148, R2, R111, -R101 ;  /* 0x0000006f02947223 */ /* 0x000fc20000010865 */
[----:B------:R-:W-:Y:S02]  /*76e0*/  FFMA.FTZ R111, R2, R223, -R101 ;  /* 0x000000df026f7223 */ /* 0x000fe40000010865 */
[----:B------:R-:W-:-:S02]  /*76f0*/  FADD.FTZ R6, R106, R3 ;  /* 0x000000036a067221 */ /* 0x000fc40000010000 */
[----:B------:R-:W2:Y:S01]  /*7700*/  MUFU.EX2 R134, R134 ;  /* 0x0000008600867308 */ /* 0x000ea20000000800 */
[----:B-1----:R-:W-:-:S01]  /*7710*/  FADD.FTZ R150, R132, R153 ;  /* 0x0000009984967221 */ /* 0x002fc20000010000 */
[----:B------:R-:W-:-:S06]  /*7720*/  FADD.FTZ R6, R125, R6 ;  /* 0x000000067d067221 */ /* 0x000fcc0000010000 */
[----:B------:R-:W1:Y:S01]  /*7730*/  MUFU.EX2 R147, R147 ;  /* 0x0000009300937308 */ /* 0x000e620000000800 */
[----:B0-----:R-:W-:-:S07]  /*7740*/  FADD.FTZ R153, R143, R150 ;  /* 0x000000968f997221 */ /* 0x001fce0000010000 */
[----:B------:R-:W0:Y:S01]  /*7750*/  MUFU.EX2 R136, R136 ;  /* 0x0000008800887308 */ /* 0x000e220000000800 */
[----:B--2---:R-:W-:-:S07]  /*7760*/  FADD.FTZ R150, R134, R153 ;  /* 0x0000009986967221 */ /* 0x004fce0000010000 */
[----:B------:R-:W2:Y:S01]  /*7770*/  MUFU.EX2 R151, R151 ;  /* 0x0000009700977308 */ /* 0x000ea20000000800 */
[----:B-1----:R-:W-:-:S01]  /*7780*/  FADD.FTZ R153, R147, R150 ;  /* 0x0000009693997221 */ /* 0x002fc20000010000 */
[C-C-:B------:R-:W-:Y:S01]  /*7790*/  FFMA.FTZ R150, R2.reuse, R115, -R101.reuse ;  /* 0x0000007302967223 */ /* 0x140fe20000010865 */
[----:B------:R-:W-:-:S05]  /*77a0*/  FFMA.FTZ R115, R2, R129, -R101 ;  /* 0x0000008102737223 */ /* 0x000fca0000010865 */
        /* <DEDUP_REMOVED lines=10> */
[----:B--2---:R-:W-:-:S01]  /*7850*/  FADD.FTZ R152, R12, R129 ;  /* 0x000000810c987221 */ /* 0x004fc20000010000 */
[----:B------:R-:W-:-:S04]  /*7860*/  FADD.FTZ R129, R21, R6 ;  /* 0x0000000615817221 */ /* 0x000fc80000010000 */
[----:B------:R-:W-:Y:S02]  /*7870*/  FADD.FTZ R129, R110, R129 ;  /* 0x000000816e817221 */ /* 0x000fe40000010000 */
        /* <DEDUP_REMOVED lines=29> */
[----:B------:R-:W-:Y:S01]  /*7a50*/  MUFU.EX2 R113, R113 ;  /* 0x0000007100717308 */ /* 0x000fe20000000800 */
[----:B--2---:R-:W-:-:S07]  /*7a60*/  FADD.FTZ R156, R102, R129 ;  /* 0x00000081669c7221 */ /* 0x004fce0000010000 */
[----:B------:R-:W0:Y:S01]  /*7a70*/  MUFU.EX2 R150, R150 ;  /* 0x0000009600967308 */ /* 0x000e220000000800 */
[----:B-1----:R-:W-:-:S07]  /*7a80*/  FADD.FTZ R129, R111, R6 ;  /* 0x000000066f817221 */ /* 0x002fce0000010000 */
[----:B------:R-:W1:Y:S08]  /*7a90*/  MUFU.EX2 R112, R112 ;  /* 0x0000007000707308 */ /* 0x000e700000000800 */
[----:B------:R-:W-:Y:S01]  /*7aa0*/  MUFU.EX2 R115, R115 ;  /* 0x0000007300737308 */ /* 0x000fe20000000800 */
[----:B0-----:R-:W-:-:S07]  /*7ab0*/  FADD.FTZ R6, R150, R129 ;  /* 0x0000008196067221 */ /* 0x001fce0000010000 */
[----:B------:R-:W0:Y:S08]  /*7ac0*/  MUFU.EX2 R117, R117 ;  /* 0x0000007500757308 */ /* 0x000e300000000800 */
[----:B------:R-:W-:Y:S08]  /*7ad0*/  MUFU.EX2 R154, R154 ;  /* 0x0000009a009a7308 */ /* 0x000ff00000000800 */
[----:B------:R-:W2:Y:S08]  /*7ae0*/  MUFU.EX2 R114, R114 ;  /* 0x0000007200727308 */ /* 0x000eb00000000800 */
[----:B------:R-:W-:Y:S08]  /*7af0*/  MUFU.EX2 R119, R119 ;  /* 0x0000007700777308 */ /* 0x000ff00000000800 */
[----:B------:R3:W-:Y:S08]  /*7b00*/  MUFU.EX2 R158, R133 ;  /* 0x00000085009e7308 */ /* 0x0007f00000000800 */
[----:B------:R-:W4:Y:S01]  /*7b10*/  MUFU.EX2 R89, R89 ;  /* 0x0000005900597308 */ /* 0x000f220000000800 */
[----:B---3--:R-:W-:-:S04]  /*7b20*/  FADD.FTZ R133, R113, R156 ;  /* 0x0000009c71857221 */ /* 0x008fc80000010000 */
[----:B-1----:R-:W-:Y:S01]  /*7b30*/  FADD.FTZ R156, R112, R133 ;  /* 0x00000085709c7221 */ /* 0x002fe20000010000 */
[----:B------:R-:W-:Y:S02]  /*7b40*/  IMAD.U32 R133, RZ, RZ, UR54 ;  /* 0x00000036ff857e24 */ /* 0x000fe4000f8e00ff */
[----:B------:R-:W-:Y:S01]  /*7b50*/  MUFU.EX2 R152, R152 ;  /* 0x0000009800987308 */ /* 0x000fe20000000800 */
[----:B0-----:R-:W-:-:S02]  /*7b60*/  FADD.FTZ R129, R117, R156 ;  /* 0x0000009c75817221 */ /* 0x001fc40000010000 */
[----:B------:R-:W-:Y:S01]  /*7b70*/  @!P0 LEA R133, R133, UR39, 0x3 ;  /* 0x0000002785858c11 */ /* 0x000fe2000f8e18ff */
[----:B------:R0:W-:Y:S06]  /*7b80*/  BAR.ARV R3, 0x100 ;  /* 0x000400030000751d */ /* 0x0001ec0000002000 */
[----:B------:R-:W1:Y:S01]  /*7b90*/  MUFU.EX2 R116, R116 ;  /* 0x0000007400747308 */ /* 0x000e620000000800 */
[----:B--2---:R-:W-:-:S01]  /*7ba0*/  FADD.FTZ R156, R114, R129 ;  /* 0x00000081729c7221 */ /* 0x004fc20000010000 */
[----:B0-----:R-:W-:-:S03]  /*7bb0*/  @!P0 VIADD R3, R133, 0x29840 ;  /* 0x0002984085038836 */ /* 0x001fc60000000000 */
[----:B----4-:R-:W-:Y:S02]  /*7bc0*/  FADD.FTZ R129, R89, R156 ;  /* 0x0000009c59817221 */ /* 0x010fe40000010000 */
[----:B------:R-:W-:Y:S01]  /*7bd0*/  @!P0 PRMT R3, RZ, 0x654, R3 ;  /* 0x00000654ff038816 */ /* 0x000fe20000000003 */
[----:B------:R0:W-:Y:S03]  /*7be0*/  MUFU.EX2 R153, R95 ;  /* 0x0000005f00997308 */ /* 0x0001e60000000800 */
[----:B------:R2:W-:Y:S05]  /*7bf0*/  @!P0 SYNCS.ARRIVE.TRANS64.RED.A1T0 RZ, [R3+URZ], RZ ;  /* 0x000000ff03ff89a7 */ /* 0x0005ea000810043f */
[----:B------:R-:W2:Y:S01]  /*7c00*/  MUFU.EX2 R93, R93 ;  /* 0x0000005d005d7308 */ /* 0x000ea20000000800 */
[----:B0-----:R-:W-:-:S04]  /*7c10*/  FADD.FTZ R95, R115, R6 ;  /* 0x00000006735f7221 */ /* 0x001fc80000010000 */
[----:B------:R-:W-:-:S03]  /*7c20*/  FADD.FTZ R6, R154, R95 ;  /* 0x0000005f9a067221 */ /* 0x000fc60000010000 */
[----:B------:R-:W0:Y:S01]  /*7c30*/  MUFU.EX2 R118, R118 ;  /* 0x0000007600767308 */ /* 0x000e220000000800 */
[----:B------:R-:W-:-:S01]  /*7c40*/  FADD.FTZ R95, R119, R6 ;  /* 0x00000006775f7221 */ /* 0x000fc20000010000 */
[----:B-1----:R-:W-:-:S03]  /*7c50*/  FADD.FTZ R6, R116, R129 ;  /* 0x0000008174067221 */ /* 0x002fc60000010000 */
[----:B------:R-:W-:-:S03]  /*7c60*/  FADD.FTZ R95, R152, R95 ;  /* 0x0000005f985f7221 */ /* 0x000fc60000010000 */
[----:B------:R-:W1:Y:S01]  /*7c70*/  MUFU.EX2 R160, R229 ;  /* 0x000000e500a07308 */ /* 0x000e620000000800 */
[----:B------:R-:W-:-:S01]  /*7c80*/  FADD.FTZ R95, R158, R95 ;  /* 0x0000005f9e5f7221 */ /* 0x000fc20000010000 */
[----:B--2---:R-:W-:-:S03]  /*7c90*/  FADD.FTZ R3, R93, R6 ;  /* 0x000000065d037221 */ /* 0x004fc60000010000 */
        /* <DEDUP_REMOVED lines=13> */
[----:B0-----:R-:W-:-:S03]  /*7d70*/  FADD.FTZ R6, R121, R6 ;  /* 0x0000000679067221 */ /* 0x001fc60000010000 */
[----:B-1----:R-:W-:Y:S01]  /*7d80*/  FADD.FTZ R3, R101, R95 ;  /* 0x0000005f65037221 */ /* 0x002fe20000010000 */
[----:B------:R-:W-:Y:S06]  /*7d90*/  @!P1 BRA `(.L_x_1970) ;  /* 0x0000000000049947 */ /* 0x000fec0003800000 */
[----:B------:R-:W-:Y:S01]  /*7da0*/  BPT.TRAP 0x1 ;  /* 0x000000040000795c */ /* 0x000fe20000300000 */
.L_x_1970:
[----:B------:R-:W-:Y:S01]  /*7db0*/  ULEA UR6, UR55, UR39, 0x3 ;  /* 0x0000002737067291 */ /* 0x000fe2000f8e183f */
[----:B------:R-:W-:Y:S01]  /*7dc0*/  ISETP.GT.AND P3, PT, R10, R15, PT ;  /* 0x0000000f0a00720c */ /* 0x000fe20003f64270 */
[-C--:B------:R-:W-:Y:S01]  /*7dd0*/  FMUL.FTZ R26, R26, R13.reuse ;  /* 0x0000000d1a1a7220 */ /* 0x080fe20000410000 */
        /* <DEDUP_REMOVED lines=109> */
[----:B------:R-:W-:Y:S02]  /*84b0*/  IMAD.MOV.U32 R12, RZ, RZ, R9 ;  /* 0x000000ffff0c7224 */ /* 0x000fe400078e0009 */
[----:B------:R-:W-:Y:S01]  /*84c0*/  IMAD.MOV.U32 R14, RZ, RZ, R0 ;  /* 0x000000ffff0e7224 */ /* 0x000fe200078e0000 */
[----:B------:R-:W-:Y:S06]  /*84d0*/  @P3 BRA `(.L_x_1971) ;  /* 0xffffffc800203947 */ /* 0x000fec000383ffff */
.L_x_1961:
[----:B------:R-:W-:-:S13]  /*84e0*/  ISETP.GE.AND P2, PT, R10, R18, PT ;  /* 0x000000120a00720c */ /* 0x000fda0003f46270 */
[----:B------:R-:W-:Y:S05]  /*84f0*/  @!P2 BRA `(.L_x_1972) ;  /* 0x0000002c0014a947 */ /* 0x000fea0003800000 */
[C---:B------:R-:W-:Y:S01]  /*8500*/  VIADD R7, R19.reuse, 0x8 ;  /* 0x0000000813077836 */ /* 0x040fe20000000000 */
[----:B------:R-:W-:Y:S01]  /*8510*/  IADD3 R19, -R19, 0xb, RZ ;  /* 0x0000000b13137810 */ /* 0x000fe20007ffe1ff */
[----:B------:R-:W-:Y:S01]  /*8520*/  IMAD.MOV.U32 R12, RZ, RZ, R11 ;  /* 0x000000ffff0c7224 */ /* 0x000fe200078e000b */
[----:B------:R-:W-:Y:S01]  /*8530*/  UMOV UR51, UR54 ;  /* 0x0000003600337c82 */ /* 0x000fe20008000000 */
[----:B------:R-:W-:Y:S02]  /*8540*/  IMAD.MOV.U32 R8, RZ, RZ, R9 ;  /* 0x000000ffff087224 */ /* 0x000fe400078e0009 */
[----:B------:R-:W-:-:S07]  /*8550*/  IMAD.MOV.U32 R13, RZ, RZ, R0 ;  /* 0x000000ffff0d7224 */ /* 0x000fce00078e0000 */
.L_x_1982:
[----:B------:R-:W-:Y:S01]  /*8560*/  UIADD3 UR54, UR51, 0x1, URZ ;  /* 0x0000000133367890 */ /* 0x000fe2000fffe03f */
[----:B------:R-:W-:-:S03]  /*8570*/  ISETP.NE.AND P3, PT, RZ, UR38, PT ;  /* 0x00000026ff007c0c */ /* 0x000fc6000bf65270 */
[----:B------:R-:W-:-:S04]  /*8580*/  UISETP.NE.AND UP0, UPT, UR54, 0x2, UPT ;  /* 0x000000023600788c */ /* 0x000fc8000bf05270 */
[----:B------:R-:W-:Y:S02]  /*8590*/  USEL UR6, URZ, 0x1, UP0 ;  /* 0x000000013f067887 */ /* 0x000fe40008000000 */
[----:B------:R-:W-:-:S04]  /*85a0*/  USEL UR54, UR54, URZ, UP0 ;  /* 0x0000003f36367287 */ /* 0x000fc80008000000 */
[----:B------:R-:W-:Y:S01]  /*85b0*/  LOP3.LUT R0, R13, UR6, RZ, 0x3c, !PT ;  /* 0x000000060d007c12 */ /* 0x000fe2000f8e3cff */
[----:B------:R-:W-:Y:S07]  /*85c0*/  @P3 BRA `(.L_x_1973) ;  /* 0x0000000000283947 */ /* 0x000fee0003800000 */
[----:B------:R-:W-:Y:S05]  /*85d0*/  @!P1 BRA `(.L_x_1974) ;  /* 0x0000000000049947 */ /* 0x000fea0003800000 */
[----:B------:R-:W-:Y:S01]  /*85e0*/  BPT.TRAP 0x1 ;  /* 0x000000040000795c */ /* 0x000fe20000300000 */
.L_x_1974:
[----:B------:R-:W-:Y:S01]  /*85f0*/  ULEA UR6, UR54, UR39, 0x3 ;  /* 0x0000002736067291 */ /* 0x000fe2000f8e183f */
[----:B------:R-:W-:-:S08]  /*8600*/  SHF.L.U32 R9, R0, 0x1f, RZ ;  /* 0x0000001f00097819 */ /* 0x000fd000000006ff */
[----:B------:R0:W1:Y:S01]  /*8610*/  SYNCS.PHASECHK.TRANS64.TRYWAIT P2, [UR6+0x29830], R9 ;  /* 0x02983009ff0075a7 */ /* 0x0000620008040146 */
[----:B------:R-:W-:Y:S05]  /*8620*/  @!P1 BRA `(.L_x_1975) ;  /* 0x0000000000049947 */ /* 0x000fea0003800000 */
[----:B------:R-:W-:Y:S01]  /*8630*/  BPT.TRAP 0x1 ;  /* 0x000000040000795c */ /* 0x000fe20000300000 */
.L_x_1975:
[----:B-1----:R-:W-:Y:S05]  /*8640*/  @P2 BRA `(.L_x_1973) ;  /* 0x0000000000082947 */ /* 0x002fea0003800000 */
[----:B------:R-:W1:Y:S02]  /*8650*/  SYNCS.PHASECHK.TRANS64.TRYWAIT P2, [UR6+0x29830], R9 ;  /* 0x02983009ff0075a7 */ /* 0x000e640008040146 */
[----:B-1----:R-:W-:Y:S05]  /*8660*/  @!P2 BRA `(.L_x_1976) ;  /* 0x0000009000bca947 */ /* 0x002fea0003800000 */
.L_x_1973:
        /* <DEDUP_REMOVED lines=190> */
.L_x_1978:
[----:B------:R-:W-:Y:S01]  /*9250*/  ULEA UR6, UR51, UR39, 0x3 ;  /* 0x0000002733067291 */ /* 0x000fe2000f8e183f */
[----:B01----:R-:W-:-:S08]  /*9260*/  SHF.L.U32 R9, R13, 0x1f, RZ ;  /* 0x0000001f0d097819 */ /* 0x003fd000000006ff */
[----:B------:R0:W1:Y:S01]  /*9270*/  SYNCS.PHASECHK.TRANS64.TRYWAIT P2, [UR6+0x29850], R9 ;  /* 0x02985009ff0075a7 */ /* 0x0000620008040146 */
[----:B------:R-:W-:Y:S05]  /*9280*/  @!P1 BRA `(.L_x_1979) ;  /* 0x0000000000049947 */ /* 0x000fea0003800000 */
[----:B------:R-:W-:Y:S01]  /*9290*/  BPT.TRAP 0x1 ;  /* 0x000000040000795c */ /* 0x000fe20000300000 */
.L_x_1979:
[----:B-1----:R-:W-:Y:S05]  /*92a0*/  @P2 BRA `(.L_x_1977) ;  /* 0x0000000000082947 */ /* 0x002fea0003800000 */
[----:B------:R-:W1:Y:S02]  /*92b0*/  SYNCS.PHASECHK.TRANS64.TRYWAIT P2, [UR6+0x29850], R9 ;  /* 0x02985009ff0075a7 */ /* 0x000e640008040146 */
[----:B-1----:R-:W-:Y:S05]  /*92c0*/  @!P2 BRA `(.L_x_1980) ;  /* 0x0000008400bca947 */ /* 0x002fea0003800000 */
.L_x_1977:
[----:B------:R-:W-:Y:S01]  /*92d0*/  UIADD3 UR6, UR39, 0x400, URZ ;  /* 0x0000040027067890 */ /* 0x000fe2000fffe03f */
[----:B------:R-:W-:Y:S01]  /*92e0*/  WARPGROUP.ARRIVE ;  /* 0x00000000000079c5 */ /* 0x000fe20000000000 */
[----:B------:R-:W-:Y:S01]  /*92f0*/  UMOV UR7, 0xc0000010 ;  /* 0xc000001000077882 */ /* 0x000fe20000000000 */
[----:B------:R-:W-:Y:S01]  /*9300*/  UMOV UR11, 0xc0000010 ;  /* 0xc0000010000b7882 */ /* 0x000fe20000000000 */
[----:B------:R-:W-:Y:S01]  /*9310*/  USHF.R.U32.HI UR6, URZ, 0x4, UR6 ;  /* 0x000000043f067899 */ /* 0x000fe20008011606 */
[----:B-1----:R-:W-:-:S03]  /*9320*/  FMNMX.FTZ R14, R152, R8, !PT ;  /* 0x00000008980e7209 */ /* 0x002fc60007810000 */
[----:B------:R-:W-:Y:S01]  /*9330*/  ULOP3.LUT UR6, UR6, 0x3fff, URZ, 0xc0, !UPT ;  /* 0x00003fff06067892 */ /* 0x000fe2000f8ec03f */
[----:B0-----:R-:W-:Y:S02]  /*9340*/  FMNMX.FTZ R9, R153, R14, !PT ;  /* 0x0000000e99097209 */ /* 0x001fe40007810000 */
[----:B------:R-:W-:Y:S01]  /*9350*/  FMNMX.FTZ R14, R154, R12, !PT ;  /* 0x0000000c9a0e7209 */ /* 0x000fe20007810000 */
[----:B------:R-:W-:Y:S01]  /*9360*/  ULOP3.LUT UR6, UR6, 0x10000, URZ, 0xfc, !UPT ;  /* 0x0001000006067892 */ /* 0x000fe2000f8efc3f */
[----:B------:R-:W-:Y:S02]  /*9370*/  FMNMX.FTZ R16, R156, R9, !PT ;  /* 0x000000099c107209 */ /* 0x000fe40007810000 */
[----:B------:R-:W-:Y:S01]  /*9380*/  FMNMX.FTZ R9, R155, R14, !PT ;  /* 0x0000000e9b097209 */ /* 0x000fe20007810000 */
[----:B------:R-:W-:Y:S01]  /*9390*/  UIMAD UR6, UR51, 0x500, UR6 ;  /* 0x00000500330678a4 */ /* 0x000fe2000f8e0206 */
[----:B------:R-:W-:Y:S02]  /*93a0*/  FMNMX.FTZ R11, R157, R16, !PT ;  /* 0x000000109d0b7209 */ /* 0x000fe40007810000 */
[----:B------:R-:W-:Y:S01]  /*93b0*/  FMNMX.FTZ R14, R158, R9, !PT ;  /* 0x000000099e0e7209 */ /* 0x000fe20007810000 */
[----:B------:R-:W-:Y:S01]  /*93c0*/  UIADD3 UR10, UR6, 0x100, URZ ;  /* 0x00000100060a7890 */ /* 0x000fe2000fffe03f */
[----:B------:R-:W-:-:S02]  /*93d0*/  FMNMX.FTZ R16, R160, R11, !PT ;  /* 0x0000000ba0107209 */ /* 0x000fc40007810000 */
[----:B------:R-:W-:Y:S02]  /*93e0*/  FMNMX.FTZ R9, R159, R14, !PT ;  /* 0x0000000e9f097209 */ /* 0x000fe40007810000 */
[----:B------:R-:W-:Y:S01]  /*93f0*/  QGMMA.64x128x32.F32.E4M3.E4M3 R24, R184, gdesc[UR4], R24, gsb0 ;  /* 0x01e00004b8187df3 */ /* 0x000fe20008000818 */
[----:B------:R-:W-:Y:S01]  /*9400*/  FMNMX.FTZ R11, R161, R16, !PT ;  /* 0x00000010a10b7209 */ /* 0x000fe20007810000 */
[----:B------:R-:W-:Y:S01]  /*9410*/  UMOV UR7, 0xc0000010 ;  /* 0xc000001000077882 */ /* 0x000fe20000000000 */
        /* <DEDUP_REMOVED lines=68> */
[----:B------:R-:W-:Y:S01]  /*9860*/  FMNMX.FTZ R14, R102, R9, !PT ;  /* 0x00000009660e7209 */ /* 0x000fe20007810000 */
[----:B------:R-:W-:Y:S02]  /*9870*/  WARPGROUP.DEPBAR.LE gsb0, 0x0 ;  /* 0x00008000000079c5 */ /* 0x000fe40000010000 */
[----:B------:R-:W-:Y:S01]  /*9880*/  WARPGROUP.ARRIVE ;  /* 0x00000000000079c5 */ /* 0x000fe20000000000 */
[----:B------:R-:W0:Y:S01]  /*9890*/  SHFL.BFLY PT, R9, R16, 0x2, 0x1f ;  /* 0x0c401f0010097f89 */ /* 0x000e2200000e0000 */
[----:B------:R-:W-:-:S04]  /*98a0*/  FMNMX.FTZ R14, R103, R14, !PT ;  /* 0x0000000e670e7209 */ /* 0x000fc80007810000 */
        /* <DEDUP_REMOVED lines=9> */
[----:B------:R-:W-:Y:S01]  /*9940*/  FADD.FTZ R21, -R9, R8 ;  /* 0x0000000809157221 */ /* 0x000fe20000010100 */
[----:B------:R-:W-:-:S01]  /*9950*/  FFMA.FTZ R189, R2, R9, -8 ;  /* 0xc100000002bd7423 */ /* 0x000fc20000010009 */
[----:B-1----:R-:W-:Y:S02]  /*9960*/  FMNMX.FTZ R11, R15, R22, !PT ;  /* 0x000000160f0b7209 */ /* 0x002fe40007810000 */
[C---:B------:R-:W-:Y:S01]  /*9970*/  FMUL.FTZ R21, R2.reuse, R21 ;  /* 0x0000001502157220 */ /* 0x040fe20000410000 */
[C-C-:B------:R-:W-:Y:S01]  /*9980*/  FFMA.FTZ R22, R2.reuse, R136, -R189.reuse ;  /* 0x0000008802167223 */ /* 0x140fe200000108bd */
[----:B------:R-:W-:-:S01]  /*9990*/  FFMA.FTZ R136, R2, R140, -R189 ;  /* 0x0000008c02887223 */ /* 0x000fc200000108bd */
[----:B------:R-:W-:Y:S01]  /*99a0*/  FADD.FTZ R23, -R11, R12 ;  /* 0x0000000c0b177221 */ /* 0x000fe20000010100 */
[----:B------:R0:W-:Y:S01]  /*99b0*/  MUFU.EX2 R13, R21 ;  /* 0x00000015000d7308 */ /* 0x0001e20000000800 */
[----:B------:R-:W-:-:S01]  /*99c0*/  FFMA.FTZ R12, R2, R152, -R189 ;  /* 0x00000098020c7223 */ /* 0x000fc200000108bd */
[C-C-:B------:R-:W-:Y:S01]  /*99d0*/  FFMA.FTZ R140, R2.reuse, R144, -R189.reuse ;  /* 0x00000090028c7223 */ /* 0x140fe200000108bd */
[C---:B------:R-:W-:Y:S01]  /*99e0*/  FMUL.FTZ R8, R2.reuse, R23 ;  /* 0x0000001702087220 */ /* 0x040fe20000410000 */
[C-C-:B------:R-:W-:Y:S01]  /*99f0*/  FFMA.FTZ R23, R2.reuse, R161, -R189.reuse ;  /* 0x000000a102177223 */ /* 0x140fe200000108bd */
[----:B------:R-:W-:-:S01]  /*9a00*/  FFMA.FTZ R144, R2, R148, -R189 ;  /* 0x0000009402907223 */ /* 0x000fc200000108bd */
[C-C-:B------:R-:W-:Y:S01]  /*9a10*/  FFMA.FTZ R15, R2.reuse, R153, -R189.reuse ;  /* 0x00000099020f7223 */ /* 0x140fe200000108bd */
[----:B------:R-:W-:-:S01]  /*9a20*/  FFMA.FTZ R14, R2, R156, -R189 ;  /* 0x0000009c020e7223 */ /* 0x000fc200000108bd */
[----:B------:R-:W1:Y:S01]  /*9a30*/  MUFU.EX2 R12, R12 ;  /* 0x0000000c000c7308 */ /* 0x000e620000000800 */
[----:B0-----:R-:W-:-:S01]  /*9a40*/  FFMA.FTZ R21, R2, R157, -R189 ;  /* 0x0000009d02157223 */ /* 0x001fc200000108bd */
[C---:B------:R-:W-:Y:S01]  /*9a50*/  FFMA.FTZ R157, R2.reuse, R101, -R189 ;  /* 0x00000065029d7223 */ /* 0x040fe200000108bd */
[----:B------:R-:W-:-:S01]  /*9a60*/  FFMA.FTZ R101, R2, R11, -8 ;  /* 0xc100000002657423 */ /* 0x000fc2000001000b */
[C-C-:B------:R-:W-:Y:S01]  /*9a70*/  FFMA.FTZ R16, R2.reuse, R160, -R189.reuse ;  /* 0x000000a002107223 */ /* 0x140fe200000108bd */
[----:B------:R-:W-:-:S01]  /*9a80*/  FFMA.FTZ R20, R2, R164, -R189 ;  /* 0x000000a402147223 */ /* 0x000fc200000108bd */
[C---:B------:R-:W-:Y:S01]  /*9a90*/  FFMA.FTZ R153, R2.reuse, R165, -R189 ;  /* 0x000000a502997223 */ /* 0x040fe200000108bd */
        /* <DEDUP_REMOVED lines=11> */
[----:B-1----:R-:W-:-:S01]  /*9b50*/  FFMA.FTZ R6, R13, R6, R12 ;  /* 0x000000060d067223 */ /* 0x002fc2000001000c */
[C---:B------:R-:W-:Y:S01]  /*9b60*/  FFMA.FTZ R137, R2.reuse, R137, -R189 ;  /* 0x0000008902897223 */ /* 0x040fe200000108bd */
[----:B------:R-:W-:-:S01]  /*9b70*/  FFMA.FTZ R139, R2, R139, -R101 ;  /* 0x0000008b028b7223 */ /* 0x000fc20000010865 */
[C---:B------:R-:W-:Y:S01]  /*9b80*/  FFMA.FTZ R142, R2.reuse, R142, -R101 ;  /* 0x0000008e028e7223 */ /* 0x040fe20000010865 */
[----:B------:R-:W-:-:S01]  /*9b90*/  FFMA.FTZ R141, R2, R141, -R189 ;  /* 0x0000008d028d7223 */ /* 0x000fc200000108bd */
[C-C-:B------:R-:W-:Y:S01]  /*9ba0*/  FFMA.FTZ R143, R2.reuse, R143, -R101.reuse ;  /* 0x0000008f028f7223 */ /* 0x140fe20000010865 */
[----:B------:R-:W-:-:S01]  /*9bb0*/  FFMA.FTZ R146, R2, R146, -R101 ;  /* 0x0000009202927223 */ /* 0x000fc20000010865 */
[----:B------:R-:W1:Y:S01]  /*9bc0*/  MUFU.EX2 R15, R15 ;  /* 0x0000000f000f7308 */ /* 0x000e620000000800 */
[----:B------:R-:W-:-:S01]  /*9bd0*/  FFMA.FTZ R145, R2, R145, -R189 ;  /* 0x0000009102917223 */ /* 0x000fc200000108bd */
[C-C-:B------:R-:W-:Y:S01]  /*9be0*/  FFMA.FTZ R147, R2.reuse, R147, -R101.reuse ;  /* 0x0000009302937223 */ /* 0x140fe20000010865 */
        /* <DEDUP_REMOVED lines=45> */
[----:B------:R-:W-:-:S02]  /*9ec0*/  WARPGROUP.DEPBAR.LE gsb0, 0x0 ;  /* 0x00008000000079c5 */ /* 0x000fc40000010000 */
[----:B------:R-:W-:Y:S01]  /*9ed0*/  WARPGROUP.ARRIVE ;  /* 0x00000000000079c5 */ /* 0x000fe20000000000 */
[----:B------:R-:W1:Y:S01]  /*9ee0*/  MUFU.EX2 R16, R16 ;  /* 0x0000001000107308 */ /* 0x000e620000000800 */
[----:B--2---:R-:W-:-:S01]  /*9ef0*/  FADD.FTZ R3, R21, R6 ;  /* 0x0000000615037221 */ /* 0x004fc20000010000 */
[C---:B------:R-:W-:Y:S01]  /*9f00*/  FFMA.FTZ R88, R2.reuse, R88, -R189 ;  /* 0x0000005802587223 */ /* 0x040fe200000108bd */
[----:B------:R-:W-:-:S01]  /*9f10*/  FFMA.FTZ R90, R2, R90, -R101 ;  /* 0x0000005a025a7223 */ /* 0x000fc20000010865 */
[C---:B------:R-:W-:Y:S01]  /*9f20*/  FFMA.FTZ R94, R2.reuse, R94, -R101 ;  /* 0x0000005e025e7223 */ /* 0x040fe20000010865 */
[----:B------:R-:W-:Y:S01]  /*9f30*/  QGMMA.64x128x32.F32.E4M3.E4M3 R24, R176, gdesc[UR8], R24, gsb0 ;  /* 0x01e00008b0187df3 */ /* 0x000fe20008000818 */
[----:B------:R-:W-:Y:S01]  /*9f40*/  UIADD3 UR10, UR6, 0x300, URZ ;  /* 0x00000300060a7890 */ /* 0x000fe2000fffe03f */
[----:B0-----:R-:W-:Y:S01]  /*9f50*/  FADD.FTZ R165, R155, R158 ;  /* 0x0000009e9ba57221 */ /* 0x001fe20000010000 */
[----:B------:R-:W-:Y:S01]  /*9f60*/  UMOV UR11, 0xc0000010 ;  /* 0xc0000010000b7882 */ /* 0x000fe20000000000 */
[----:B------:R-:W0:Y:S01]  /*9f70*/  MUFU.EX2 R154, R154 ;  /* 0x0000009a009a7308 */ /* 0x000e220000000800 */
[----:B------:R-:W-:Y:S01]  /*9f80*/  UIADD3 UR6, UR6, 0x400, URZ ;  /* 0x0000040006067890 */ /* 0x000fe2000fffe03f */
[C---:B------:R-:W-:Y:S01]  /*9f90*/  FFMA.FTZ R89, R2.reuse, R89, -R189 ;  /* 0x0000005902597223 */ /* 0x040fe200000108bd */
[----:B------:R-:W-:-:S01]  /*9fa0*/  FFMA.FTZ R91, R2, R91, -R101 ;  /* 0x0000005b025b7223 */ /* 0x000fc20000010865 */
[C-C-:B------:R-:W-:Y:S01]  /*9fb0*/  FFMA.FTZ R92, R2.reuse, R92, -R189.reuse ;  /* 0x0000005c025c7223 */ /* 0x140fe200000108bd */
[----:B------:R-:W-:-:S01]  /*9fc0*/  FFMA.FTZ R93, R2, R93, -R189 ;  /* 0x0000005d025d7223 */ /* 0x000fc200000108bd */
[C---:B------:R-:W-:Y:S01]  /*9fd0*/  FFMA.FTZ R95, R2.reuse, R95, -R101 ;  /* 0x0000005f025f7223 */ /* 0x040fe20000010865 */
[----:B------:R-:W-:-:S01]  /*9fe0*/  FFMA.FTZ R96, R2, R96, -R189 ;  /* 0x0000006002607223 */ /* 0x000fc200000108bd */
[----:B------:R-:W2:Y:S01]  /*9ff0*/  MUFU.EX2 R23, R23 ;  /* 0x0000001700177308 */ /* 0x000ea20000000800 */
[----:B-1----:R-:W-:-:S01]  /*a000*/  FADD.FTZ R6, R16, R3 ;  /* 0x0000000310067221 */ /* 0x002fc20000010000 */
[C---:B------:R-:W-:Y:S01]  /*a010*/  FFMA.FTZ R98, R2.reuse, R98, -R101 ;  /* 0x0000006202627223 */ /* 0x040fe20000010865 */
[----:B------:R-:W-:-:S01]  /*a020*/  FFMA.FTZ R97, R2, R97, -R189 ;  /* 0x0000006102617223 */ /* 0x000fc200000108bd */
[C---:B------:R-:W-:Y:S01]  /*a030*/  FFMA.FTZ R99, R2.reuse, R99, -R101 ;  /* 0x0000006302637223 */ /* 0x040fe20000010865 */
[----:B------:R-:W-:-:S01]  /*a040*/  FFMA.FTZ R100, R2, R100, -R189 ;  /* 0x0000006402647223 */ /* 0x000fc200000108bd */
[C-C-:B------:R-:W-:Y:S01]  /*a050*/  FFMA.FTZ R102, R2.reuse, R102, -R101.reuse ;  /* 0x0000006602667223 */ /* 0x140fe20000010865 */
[----:B------:R-:W-:-:S01]  /*a060*/  FFMA.FTZ R101, R2, R103, -R101 ;  /* 0x0000006702657223 */ /* 0x000fc20000010865 */
        /* <DEDUP_REMOVED lines=75> */
[----:B------:R-:W-:Y:S01]  /*a520*/  QGMMA.64x128x32.F32.E4M3.E4M3 R24, R168, gdesc[UR4], R24, gsb0 ;  /* 0x01e00004a8187df3 */ /* 0x000fe20008000818 */
[----:B-1----:R-:W-:-:S05]  /*a530*/  FADD.FTZ R6, R132, R3 ;  /* 0x0000000384067221 */ /* 0x002fca0000010000 */
[----:B------:R-:W1:Y:S08]  /*a540*/  MUFU.EX2 R133, R133 ;  /* 0x0000008500857308 */ /* 0x000e700000000800 */
[----:B------:R-:W-:Y:S01]  /*a550*/  MUFU.EX2 R135, R135 ;  /* 0x0000008700877308 */ /* 0x000fe20000000800 */
[----:B0-----:R-:W-:-:S07]  /*a560*/  FADD.FTZ R158, R134, R165 ;  /* 0x000000a5869e7221 */ /* 0x001fce0000010000 */
        /* <DEDUP_REMOVED lines=11> */
[----:B------:R-:W0:Y:S08]  /*a620*/  MUFU.EX2 R111, R111 ;  /* 0x0000006f006f7308 */ /* 0x000e300000000800 */
[----:B------:R2:W-:Y:S01]  /*a630*/  MUFU.EX2 R160, R119 ;  /* 0x0000007700a07308 */ /* 0x0005e20000000800 */
[----:B-1----:R-:W-:-:S07]  /*a640*/  FADD.FTZ R3, R109, R6 ;  /* 0x000000066d037221 */ /* 0x002fce0000010000 */
[----:B------:R-:W1:Y:S01]  /*a650*/  MUFU.EX2 R112, R112 ;  /* 0x0000007000707308 */ /* 0x000e620000000800 */
[----:B--2---:R-:W-:-:S04]  /*a660*/  FADD.FTZ R119, R135, R158 ;  /* 0x0000009e87777221 */ /* 0x004fc80000010000 */
[----:B------:R-:W-:-:S03]  /*a670*/  FADD.FTZ R158, R106, R119 ;  /* 0x000000776a9e7221 */ /* 0x000fc60000010000 */
[----:B------:R-:W-:Y:S01]  /*a680*/  MUFU.EX2 R114, R114 ;  /* 0x0000007200727308 */ /* 0x000fe20000000800 */
[----:B------:R-:W-:-:S04]  /*a690*/  FADD.FTZ R119, R107, R158 ;  /* 0x0000009e6b777221 */ /* 0x000fc80000010000 */
[----:B------:R-:W-:-:S03]  /*a6a0*/  FADD.FTZ R158, R110, R119 ;  /* 0x000000776e9e7221 */ /* 0x000fc60000010000 */
[----:B------:R-:W2:Y:S01]  /*a6b0*/  MUFU.EX2 R113, R113 ;  /* 0x0000007100717308 */ /* 0x000ea20000000800 */
[----:B0-----:R-:W-:-:S01]  /*a6c0*/  FADD.FTZ R119, R111, R158 ;  /* 0x0000009e6f777221 */ /* 0x001fc20000010000 */
[----:B-1----:R-:W-:Y:S01]  /*a6d0*/  FADD.FTZ R6, R112, R3 ;  /* 0x0000000370067221 */ /* 0x002fe20000010000 */
[----:B------:R-:W-:-:S05]  /*a6e0*/  IMAD.U32 R158, RZ, RZ, UR54 ;  /* 0x00000036ff9e7e24 */ /* 0x000fca000f8e00ff */
[----:B------:R-:W-:Y:S08]  /*a6f0*/  MUFU.EX2 R115, R115 ;  /* 0x0000007300737308 */ /* 0x000ff00000000800 */
[----:B------:R-:W0:Y:S01]  /*a700*/  MUFU.EX2 R116, R116 ;  /* 0x0000007400747308 */ /* 0x000e220000000800 */
[----:B--2---:R-:W-:-:S07]  /*a710*/  FADD.FTZ R3, R113, R6 ;  /* 0x0000000671037221 */ /* 0x004fce0000010000 */
[----:B------:R-:W1:Y:S08]  /*a720*/  MUFU.EX2 R118, R118 ;  /* 0x0000007600767308 */ /* 0x000e700000000800 */
[----:B------:R-:W-:Y:S01]  /*a730*/  MUFU.EX2 R117, R117 ;  /* 0x0000007500757308 */ /* 0x000fe20000000800 */
[----:B0-----:R-:W-:-:S01]  /*a740*/  FADD.FTZ R6, R116, R3 ;  /* 0x0000000374067221 */ /* 0x001fc20000010000 */
[----:B------:R-:W-:-:S06]  /*a750*/  WARPGROUP.DEPBAR.LE gsb0, 0x0 ;  /* 0x00008000000079c5 */ /* 0x000fcc0000010000 */
[----:B------:R-:W-:Y:S08]  /*a760*/  MUFU.EX2 R88, R88 ;  /* 0x0000005800587308 */ /* 0x000ff00000000800 */
[----:B------:R-:W0:Y:S08]  /*a770*/  MUFU.EX2 R90, R90 ;  /* 0x0000005a005a7308 */ /* 0x000e300000000800 */
[----:B------:R2:W-:Y:S08]  /*a780*/  MUFU.EX2 R165, R94 ;  /* 0x0000005e00a57308 */ /* 0x0005f00000000800 */
[----:B------:R-:W-:Y:S01]  /*a790*/  MUFU.EX2 R89, R89 ;  /* 0x0000005900597308 */ /* 0x000fe20000000800 */
[----:B--2---:R-:W-:-:S04]  /*a7a0*/  FADD.FTZ R94, R114, R119 ;  /* 0x00000077725e7221 */ /* 0x004fc80000010000 */
[----:B------:R-:W-:Y:S01]  /*a7b0*/  FADD.FTZ R119, R115, R94 ;  /* 0x0000005e73777221 */ /* 0x000fe20000010000 */
[----:B------:R-:W-:Y:S02]  /*a7c0*/  @!P0 LEA R94, R158, UR39, 0x3 ;  /* 0x000000279e5e8c11 */ /* 0x000fe4000f8e18ff */
[----:B------:R-:W2:Y:S01]  /*a7d0*/  MUFU.EX2 R91, R91 ;  /* 0x0000005b005b7308 */ /* 0x000ea20000000800 */
[----:B-1----:R-:W-:-:S02]  /*a7e0*/  FADD.FTZ R119, R118, R119 ;  /* 0x0000007776777221 */ /* 0x002fc40000010000 */
[----:B------:R-:W-:Y:S02]  /*a7f0*/  @!P0 VIADD R3, R94, 0x29840 ;  /* 0x000298405e038836 */ /* 0x000fe40000000000 */
[----:B------:R-:W-:-:S03]  /*a800*/  FADD.FTZ R119, R160, R119 ;  /* 0x00000077a0777221 */ /* 0x000fc60000010000 */
[----:B------:R-:W-:Y:S01]  /*a810*/  MUFU.EX2 R92, R92 ;  /* 0x0000005c005c7308 */ /* 0x000fe20000000800 */
[----:B0-----:R-:W-:-:S01]  /*a820*/  FADD.FTZ R94, R90, R119 ;  /* 0x000000775a5e7221 */ /* 0x001fc20000010000 */
[----:B------:R-:W-:Y:S01]  /*a830*/  @!P0 PRMT R3, RZ, 0x654, R3 ;  /* 0x00000654ff038816 */ /* 0x000fe20000000003 */
[----:B------:R0:W-:Y:S06]  /*a840*/  BAR.ARV R19, 0x100 ;  /* 0x000400130000751d */ /* 0x0001ec0000002000 */
[----:B------:R-:W-:Y:S01]  /*a850*/  MUFU.EX2 R93, R93 ;  /* 0x0000005d005d7308 */ /* 0x000fe20000000800 */
[----:B--2---:R-:W-:-:S01]  /*a860*/  FADD.FTZ R94, R91, R94 ;  /* 0x0000005e5b5e7221 */ /* 0x004fc20000010000 */
[----:B------:R1:W-:Y:S03]  /*a870*/  @!P0 SYNCS.ARRIVE.TRANS64.RED.A1T0 RZ, [R3+URZ], RZ ;  /* 0x000000ff03ff89a7 */ /* 0x0003e6000810043f */
[----:B------:R-:W-:-:S03]  /*a880*/  FADD.FTZ R94, R165, R94 ;  /* 0x0000005ea55e7221 */ /* 0x000fc60000010000 */
[----:B------:R2:W3:Y:S08]  /*a890*/  MUFU.EX2 R162, R95 ;  /* 0x0000005f00a27308 */ /* 0x0004f00000000800 */
[----:B------:R-:W4:Y:S01]  /*a8a0*/  MUFU.EX2 R96, R96 ;  /* 0x0000006000607308 */ /* 0x000f220000000800 */
[----:B--2---:R-:W-:-:S04]  /*a8b0*/  FADD.FTZ R95, R117, R6 ;  /* 0x00000006755f7221 */ /* 0x004fc80000010000 */
[----:B------:R-:W-:-:S03]  /*a8c0*/  FADD.FTZ R6, R88, R95 ;  /* 0x0000005f58067221 */ /* 0x000fc60000010000 */
[----:B------:R-:W2:Y:S01]  /*a8d0*/  MUFU.EX2 R98, R98 ;  /* 0x0000006200627308 */ /* 0x000ea20000000800 */
[----:B------:R-:W-:-:S01]  /*a8e0*/  FADD.FTZ R95, R89, R6 ;  /* 0x00000006595f7221 */ /* 0x000fc20000010000 */
[----:B---3--:R-:W-:-:S03]  /*a8f0*/  FADD.FTZ R94, R162, R94 ;  /* 0x0000005ea25e7221 */ /* 0x008fc60000010000 */
[----:B------:R-:W-:-:S03]  /*a900*/  FADD.FTZ R6, R92, R95 ;  /* 0x0000005f5c067221 */ /* 0x000fc60000010000 */
[----:B------:R-:W3:Y:S01]  /*a910*/  MUFU.EX2 R97, R97 ;  /* 0x0000006100617308 */ /* 0x000ee20000000800 */
[----:B-1----:R-:W-:-:S04]  /*a920*/  FADD.FTZ R3, R93, R6 ;  /* 0x000000065d037221 */ /* 0x002fc80000010000 */
[----:B----4-:R-:W-:-:S03]  /*a930*/  FADD.FTZ R6, R96, R3 ;  /* 0x0000000360067221 */ /* 0x010fc60000010000 */
[----:B------:R-:W1:Y:S01]  /*a940*/  MUFU.EX2 R99, R99 ;  /* 0x0000006300637308 */ /* 0x000e620000000800 */
[----:B--2---:R-:W-:-:S07]  /*a950*/  FADD.FTZ R94, R98, R94 ;  /* 0x0000005e625e7221 */ /* 0x004fce0000010000 */
[----:B------:R-:W2:Y:S01]  /*a960*/  MUFU.EX2 R100, R100 ;  /* 0x0000006400647308 */ /* 0x000ea20000000800 */
[----:B---3--:R-:W-:-:S07]  /*a970*/  FADD.FTZ R3, R97, R6 ;  /* 0x0000000661037221 */ /* 0x008fce0000010000 */
[----:B------:R-:W3:Y:S01]  /*a980*/  MUFU.EX2 R103, R102 ;  /* 0x0000006600677308 */ /* 0x000ee20000000800 */
[----:B-1----:R-:W-:-:S07]  /*a990*/  FADD.FTZ R94, R99, R94 ;  /* 0x0000005e635e7221 */ /* 0x002fce0000010000 */
[----:B------:R-:W1:Y:S01]  /*a9a0*/  MUFU.EX2 R157, R157 ;  /* 0x0000009d009d7308 */ /* 0x000e620000000800 */
[----:B--2---:R-:W-:-:S07]  /*a9b0*/  FADD.FTZ R6, R100, R3 ;  /* 0x0000000364067221 */ /* 0x004fce0000010000 */
[----:B------:R-:W2:Y:S01]  /*a9c0*/  MUFU.EX2 R101, R101 ;  /* 0x0000006500657308 */ /* 0x000ea20000000800 */
[----:B---3--:R-:W-:-:S01]  /*a9d0*/  FADD.FTZ R94, R103, R94 ;  /* 0x0000005e675e7221 */ /* 0x008fc20000010000 */
[----:B-1----:R-:W-:-:S03]  /*a9e0*/  FADD.FTZ R6, R157, R6 ;  /* 0x000000069d067221 */ /* 0x002fc60000010000 */
[----:B--2---:R-:W-:Y:S01]  /*a9f0*/  FADD.FTZ R3, R101, R94 ;  /* 0x0000005e65037221 */ /* 0x004fe20000010000 */
[----:B0-----:R-:W-:Y:S06]  /*aa00*/  @!P1 BRA `(.L_x_1981) ;  /* 0x0000000000049947 */ /* 0x001fec0003800000 */
[----:B------:R-:W-:Y:S01]  /*aa10*/  BPT.TRAP 0x1 ;  /* 0x000000040000795c */ /* 0x000fe20000300000 */
.L_x_1981:
        /* <DEDUP_REMOVED lines=115> */
.L_x_1972:
[----:B------:R-:W-:Y:S06]  /*b150*/  BAR.ARV 0x8, 0x180 ;  /* 0x0206000000007b1d */ /* 0x000fec0000002000 */
[----:B------:R-:W-:Y:S05]  /*b160*/  @!P1 BRA `(.L_x_1983) ;  /* 0x0000000000049947 */ /* 0x000fea0003800000 */
[----:B------:R-:W-:Y:S01]  /*b170*/  BPT.TRAP 0x1 ;  /* 0x000000040000795c */ /* 0x000fe20000300000 */
.L_x_1983:
[----:B------:R-:W-:Y:S01]  /*b180*/  ULEA UR5, UR54, UR39, 0x3 ;  /* 0x0000002736057291 */ /* 0x000fe2000f8e183f */
[----:B------:R-:W-:-:S08]  /*b190*/  SHF.L.U32 R0, R0, 0x1f, RZ ;  /* 0x0000001f00007819 */ /* 0x000fd000000006ff */
[----:B------:R0:W1:Y:S01]  /*b1a0*/  SYNCS.PHASECHK.TRANS64.TRYWAIT P0, [UR5+0x29850], R0 ;  /* 0x02985000ff0075a7 */ /* 0x0000620008000145 */
[----:B------:R-:W-:Y:S05]  /*b1b0*/  @!P1 BRA `(.L_x_1984) ;  /* 0x0000000000049947 */ /* 0x000fea0003800000 */
[----:B------:R-:W-:Y:S01]  /*b1c0*/  BPT.TRAP 0x1 ;  /* 0x000000040000795c */ /* 0x000fe20000300000 */
.L_x_1984:
[----:B-1----:R-:W-:Y:S05]  /*b1d0*/  @P0 BRA `(.L_x_1985) ;  /* 0x0000000000080947 */ /* 0x002fea0003800000 */
[----:B------:R-:W1:Y:S02]  /*b1e0*/  SYNCS.PHASECHK.TRANS64.TRYWAIT P0, [UR5+0x29850], R0 ;  /* 0x02985000ff0075a7 */ /* 0x000e640008000145 */
[----:B-1----:R-:W-:Y:S05]  /*b1f0*/  @!P0 BRA `(.L_x_1986) ;  /* 0x0000006800088947 */ /* 0x002fea0003800000 */
.L_x_1985:
[----:B------:R-:W-:Y:S01]  /*b200*/  UIADD3 UR39, UR39, 0x400, URZ ;  /* 0x0000040027277890 */ /* 0x000fe2000fffe03f */
[----:B------:R-:W-:Y:S01]  /*b210*/  WARPGROUP.ARRIVE ;  /* 0x00000000000079c5 */ /* 0x000fe20000000000 */
[----:B------:R-:W-:Y:S01]  /*b220*/  UMOV UR55, 0xc0000010 ;  /* 0xc000001000377882 */ /* 0x000fe20000000000 */
[----:B------:R-:W-:Y:S01]  /*b230*/  UMOV UR7, 0xc0000010 ;  /* 0xc000001000077882 */ /* 0x000fe20000000000 */
[----:B------:R-:W-:Y:S01]  /*b240*/  USHF.R.U32.HI UR39, URZ, 0x4, UR39 ;  /* 0x000000043f277899 */ /* 0x000fe20008011627 */
[----:B------:R-:W2:Y:S03]  /*b250*/  LDC.64 R12, c[0x0][0x9a0] ;  /* 0x00026800ff0c7b82 */ /* 0x000ea60000000a00 */
[----:B------:R-:W-:-:S04]  /*b260*/  ULOP3.LUT UR39, UR39, 0x3fff, URZ, 0xc0, !UPT ;  /* 0x00003fff27277892 */ /* 0x000fc8000f8ec03f */
[----:B------:R-:W-:-:S04]  /*b270*/  ULOP3.LUT UR39, UR39, 0x10000, URZ, 0xfc, !UPT ;  /* 0x0001000027277892 */ /* 0x000fc8000f8efc3f */
[----:B------:R-:W-:-:S04]  /*b280*/  UIMAD UR54, UR54, 0x500, UR39 ;  /* 0x00000500363678a4 */ /* 0x000fc8000f8e0227 */
[----:B------:R-:W-:-:S05]  /*b290*/  UIADD3 UR4, UR54, 0x100, URZ ;  /* 0x0000010036047890 */ /* 0x000fca000fffe03f */
[----:B------:R-:W-:Y:S02]  /*b2a0*/  QGMMA.64x128x32.F32.E4M3.E4M3 R24, R184, gdesc[UR52], R24, gsb0 ;  /* 0x01e00034b8187df3 */ /* 0x000fe40008000818 */
[----:B------:R-:W-:Y:S01]  /*b2b0*/  UMOV UR6, UR4 ;  /* 0x0000000400067c82 */ /* 0x000fe20008000000 */
[----:B--2---:R-:W-:-:S04]  /*b2c0*/  ISETP.NE.U32.AND P0, PT, R12, RZ, PT ;  /* 0x000000ff0c00720c */ /* 0x004fc80003f05070 */
[----:B------:R-:W-:-:S13]  /*b2d0*/  ISETP.NE.AND.EX P0, PT, R13, RZ, PT, P0 ;  /* 0x000000ff0d00720c */ /* 0x000fda0003f05300 */
[----:B-1----:R-:W0:Y:S01]  /*b2e0*/  @P0 LDC.64 R4, c[0x0][0x9c8] ;  /* 0x00027200ff040b82 */ /* 0x002e220000000a00 */
[----:B------:R-:W-:-:S07]  /*b2f0*/  @P0 SHF.R.S32.HI R19, RZ, 0x1f, R17 ;  /* 0x0000001fff130819 */ /* 0x000fce0000011411 */
[----:B------:R-:W1:Y:S01]  /*b300*/  @P0 LDC.64 R14, c[0x0][0x9d0] ;  /* 0x00027400ff0e0b82 */ /* 0x000e620000000a00 */
[----:B------:R-:W-:Y:S01]  /*b310*/  UIADD3 UR4, UR54, 0x200, URZ ;  /* 0x0000020036047890 */ /* 0x000fe2000fffe03f */
        /* <DEDUP_REMOVED lines=15> */
[----:B------:R-:W-:Y:S01]  /*b410*/  UMOV UR6, UR4 ;  /* 0x0000000400067c82 */ /* 0x000fe20008000000 */
[----:B------:R-:W-:Y:S01]  /*b420*/  UMOV UR7, 0xc0000010 ;  /* 0xc000001000077882 */ /* 0x000fe20000000000 */
[----:B------:R-:W-:Y:S01]  /*b430*/  UIADD3 UR4, UR54, 0x300, URZ ;  /* 0x0000030036047890 */ /* 0x000fe2000fffe03f */
[----:B------:R-:W-:Y:S02]  /*b440*/  WARPGROUP.DEPBAR.LE gsb0, 0x0 ;  /* 0x00008000000079c5 */ /* 0x000fe40000010000 */
[----:B------:R-:W-:-:S06]  /*b450*/  WARPGROUP.ARRIVE ;  /* 0x00000000000079c5 */ /* 0x000fcc0000000000 */
[----:B------:R-:W-:Y:S01]  /*b460*/  QGMMA.64x128x32.F32.E4M3.E4M3 R24, R176, gdesc[UR4], R24, gsb0 ;  /* 0x01e00004b0187df3 */ /* 0x000fe20008000818 */
[----:B------:R-:W-:Y:S01]  /*b470*/  UMOV UR6, UR4 ;  /* 0x0000000400067c82 */ /* 0x000fe20008000000 */
[----:B------:R-:W-:Y:S01]  /*b480*/  UMOV UR7, 0xc0000010 ;  /* 0xc000001000077882 */ /* 0x000fe20000000000 */
[----:B------:R-:W-:Y:S01]  /*b490*/  UIADD3 UR54, UR54, 0x400, URZ ;  /* 0x0000040036367890 */ /* 0x000fe2000fffe03f */
[----:B------:R-:W1:Y:S01]  /*b4a0*/  SHFL.BFLY PT, R5, R6, 0x2, 0x1f ;  /* 0x0c401f0006057f89 */ /* 0x000e6200000e0000 */
[----:B------:R-:W-:-:S03]  /*b4b0*/  UMOV UR55, 0xc0000010 ;  /* 0xc000001000377882 */ /* 0x000fc60000000000 */
[----:B------:R-:W3:Y:S01]  /*b4c0*/  SHFL.BFLY PT, R8, R3, 0x2, 0x1f ;  /* 0x0c401f0003087f89 */ /* 0x000ee200000e0000 */
[----:B------:R-:W-:Y:S02]  /*b4d0*/  WARPGROUP.DEPBAR.LE gsb0, 0x0 ;  /* 0x00008000000079c5 */ /* 0x000fe40000010000 */
[----:B------:R-:W-:-:S06]  /*b4e0*/  WARPGROUP.ARRIVE ;  /* 0x00000000000079c5 */ /* 0x000fcc0000000000 */
[----:B------:R-:W-:Y:S01]  /*b4f0*/  QGMMA.64x128x32.F32.E4M3.E4M3 R24, R172, gdesc[UR4], R24, gsb0 ;  /* 0x01e00004ac187df3 */ /* 0x000fe20008000818 */
[----:B-1----:R-:W-:Y:S01]  /*b500*/  FADD.FTZ R5, R5, R6 ;  /* 0x0000000605057221 */ /* 0x002fe20000010000 */
[----:B---3--:R-:W-:-:S04]  /*b510*/  FADD.FTZ R8, R8, R3 ;  /* 0x0000000308087221 */ /* 0x008fc80000010000 */
[----:B------:R-:W1:Y:S04]  /*b520*/  SHFL.BFLY PT, R0, R5, 0x1, 0x1f ;  /* 0x0c201f0005007f89 */ /* 0x000e6800000e0000 */
[----:B------:R-:W0:Y:S01]  /*b530*/  SHFL.BFLY PT, R7, R8, 0x1, 0x1f ;  /* 0x0c201f0008077f89 */ /* 0x000e2200000e0000 */
[----:B-1----:R-:W-:Y:S01]  /*b540*/  FADD.FTZ R10, R5, R0 ;  /* 0x00000000050a7221 */ /* 0x002fe20000010000 */
[----:B0-----:R-:W-:-:S04]  /*b550*/  FADD.FTZ R12, R8, R7 ;  /* 0x00000007080c7221 */ /* 0x001fc80000010000 */
[C---:B------:R-:W-:Y:S01]  /*b560*/  FSETP.NE.FTZ.AND P0, PT, R10.reuse, RZ, PT ;  /* 0x000000ff0a00720b */ /* 0x040fe20003f15000 */
[----:B------:R-:W-:Y:S01]  /*b570*/  FMUL.FTZ R14, R10, 0.00390625 ;  /* 0x3b8000000a0e7820 */ /* 0x000fe20000410000 */
[----:B------:R-:W-:Y:S01]  /*b580*/  FMUL.FTZ R15, R12, 0.00390625 ;  /* 0x3b8000000c0f7820 */ /* 0x000fe20000410000 */
[----:B------:R-:W-:-:S03]  /*b590*/  IMAD.MOV.U32 R7, RZ, RZ, RZ ;  /* 0x000000ffff077224 */ /* 0x000fc600078e00ff */
        /* <DEDUP_REMOVED lines=24> */
.L_x_1987:
        /* <DEDUP_REMOVED lines=68> */
.L_x_1954:
[----:B------:R-:W-:Y:S05]  /*bb60*/  @P0 BRA `(.L_x_1988) ;  /* 0x0000002000540947 */ /* 0x000fea0003800000 */
[----:B0-----:R-:W0:Y:S01]  /*bb70*/  S2R R6, SR_TID.X ;  /* 0x0000000000067919 */ /* 0x001e220000002100 */
        /* <DEDUP_REMOVED lines=13> */
[----:B------:R-:W-:Y:S01]  /*bc50*/  SEL R94, R60, R61, P0 ;  /* 0x0000003d3c5e7207 */ /* 0x000fe20000000000 */
[----:B0-----:R-:W-:Y:S01]  /*bc60*/  VIADD R4, R6, 0xffffff80 ;  /* 0xffffff8006047836 */ /* 0x001fe20000000000 */
[----:B------:R-:W-:Y:S02]  /*bc70*/  SEL R103, R61, R60, P0 ;  /* 0x0000003c3d677207 */ /* 0x000fe40000000000 */
[----:B------:R-:W-:Y:S02]  /*bc80*/  SEL R98, R52, R53, P0 ;  /* 0x0000003534627207 */ /* 0x000fe40000000000 */
[----:B------:R-:W-:Y:S02]  /*bc90*/  SHF.R.S32.HI R7, RZ, 0x1f, R4 ;  /* 0x0000001fff077819 */ /* 0x000fe40000011404 */
[----:B------:R-:W-:Y:S02]  /*bca0*/  SEL R105, R53, R52, P0 ;  /* 0x0000003435697207 */ /* 0x000fe40000000000 */
[----:B------:R-:W-:-:S02]  /*bcb0*/  LEA.HI R2, R7, R4, RZ, 0x7 ;  /* 0x0000000407027211 */ /* 0x000fc400078f38ff */
[----:B------:R-:W-:Y:S02]  /*bcc0*/  SEL R60, R38, R39, P0 ;  /* 0x00000027263c7207 */ /* 0x000fe40000000000 */
[----:B------:R-:W-:Y:S02]  /*bcd0*/  LOP3.LUT R9, R2, 0xffffff80, RZ, 0xc0, !PT ;  /* 0xffffff8002097812 */ /* 0x000fe400078ec0ff */
[----:B------:R-:W-:Y:S02]  /*bce0*/  SEL R91, R39, R38, P0 ;  /* 0x00000026275b7207 */ /* 0x000fe40000000000 */
[----:B------:R-:W-:Y:S02]  /*bcf0*/  SEL R38, R66, R67, P0 ;  /* 0x0000004342267207 */ /* 0x000fe40000000000 */
[----:B------:R-:W-:Y:S01]  /*bd00*/  SEL R53, R67, R66, P0 ;  /* 0x0000004243357207 */ /* 0x000fe20000000000 */
[----:B------:R-:W-:Y:S01]  /*bd10*/  IMAD.IADD R66, R4, 0x1, -R9 ;  /* 0x0000000104427824 */ /* 0x000fe200078e0a09 */
[----:B------:R-:W-:-:S02]  /*bd20*/  SEL R20, R44, R45, P0 ;  /* 0x0000002d2c147207 */ /* 0x000fc40000000000 */
[----:B------:R-:W-:Y:S02]  /*bd30*/  SEL R21, R45, R44, P0 ;  /* 0x0000002c2d157207 */ /* 0x000fe40000000000 */
[----:B------:R-:W-:Y:S02]  /*bd40*/  SHF.R.S32.HI R13, RZ, 0x1f, R66 ;  /* 0x0000001fff0d7819 */ /* 0x000fe40000011442 */
[----:B------:R-:W-:Y:S02]  /*bd50*/  SEL R88, R80, R81, P0 ;  /* 0x0000005150587207 */ /* 0x000fe40000000000 */
[----:B------:R-:W-:Y:S02]  /*bd60*/  SEL R95, R81, R80, P0 ;  /* 0x00000050515f7207 */ /* 0x000fe40000000000 */
[----:B------:R-:W-:Y:S02]  /*bd70*/  SEL R44, R26, R27, P0 ;  /* 0x0000001b1a2c7207 */ /* 0x000fe40000000000 */
[----:B------:R-:W-:-:S02]  /*bd80*/  SEL R81, R27, R26, P0 ;  /* 0x0000001a1b517207 */ /* 0x000fc40000000000 */
[----:B------:R-:W-:Y:S02]  /*bd90*/  LEA.HI R26, R13, R66, RZ, 0x2 ;  /* 0x000000420d1a7211 */ /* 0x000fe400078f10ff */
[----:B------:R-:W-:Y:S02]  /*bda0*/  LEA.HI R15, R7, R4, RZ, 0x2 ;  /* 0x00000004070f7211 */ /* 0x000fe400078f10ff */
[--C-:B------:R-:W-:Y:S02]  /*bdb0*/  SHF.R.S32.HI R10, RZ, 0x2, R26.reuse ;  /* 0x00000002ff0a7819 */ /* 0x100fe4000001141a */
[----:B------:R-:W-:Y:S02]  /*bdc0*/  SHF.R.S32.HI R7, RZ, 0x1f, R26 ;  /* 0x0000001fff077819 */ /* 0x000fe4000001141a */
[----:B------:R-:W-:Y:S02]  /*bdd0*/  LOP3.LUT R27, R15, 0xfffffffc, RZ, 0xc0, !PT ;  /* 0xfffffffc0f1b7812 */ /* 0x000fe400078ec0ff */
[----:B------:R-:W-:-:S02]  /*bde0*/  SHF.R.S32.HI R9, RZ, 0x7, R2 ;  /* 0x00000007ff097819 */ /* 0x000fc40000011402 */
[----:B------:R-:W-:Y:S01]  /*bdf0*/  LEA.HI R15, R7, R10, RZ, 0x3 ;  /* 0x0000000a070f7211 */ /* 0x000fe200078f18ff */
[----:B------:R-:W-:Y:S01]  /*be00*/  IMAD.IADD R27, R4, 0x1, -R27 ;  /* 0x00000001041b7824 */ /* 0x000fe200078e0a1b */
[----:B------:R-:W-:Y:S02]  /*be10*/  SEL R22, R82, R83, P0 ;  /* 0x0000005352167207 */ /* 0x000fe40000000000 */
[----:B------:R-:W-:Y:S02]  /*be20*/  SEL R39, R83, R82, P0 ;  /* 0x0000005253277207 */ /* 0x000fe40000000000 */
[----:B------:R-:W-:Y:S01]  /*be30*/  LEA.HI R2, R2, R9, RZ, 0x1 ;  /* 0x0000000902027211 */ /* 0x000fe200078f08ff */
[----:B------:R-:W0:Y:S01]  /*be40*/  LDC R82, c[0x0][0xbe8] ;  /* 0x0002fa00ff527b82 */ /* 0x000e220000000800 */
[----:B------:R-:W-:Y:S02]  /*be50*/  LOP3.LUT R15, R15, 0xfffffff8, RZ, 0xc0, !PT ;  /* 0xfffffff80f0f7812 */ /* 0x000fe400078ec0ff */
[----:B------:R-:W-:-:S02]  /*be60*/  SHF.R.S32.HI R7, RZ, 0x1f, R17 ;  /* 0x0000001fff077819 */ /* 0x000fc40000011411 */
[----:B------:R-:W-:Y:S01]  /*be70*/  LOP3.LUT R2, R2, 0x3fffffe, RZ, 0xc0, !PT ;  /* 0x03fffffe02027812 */ /* 0x000fe200078ec0ff */
[----:B------:R-:W-:Y:S01]  /*be80*/  IMAD.IADD R4, R10, 0x1, -R15 ;  /* 0x000000010a047824 */ /* 0x000fe200078e0a0f */
[----:B------:R-:W-:Y:S01]  /*be90*/  SEL R92, R64, R65, P0 ;  /* 0x00000041405c7207 */ /* 0x000fe20000000000 */
[----:B------:R-:W-:Y:S01]  /*bea0*/  IMAD R10, R7, UR4, RZ ;  /* 0x00000004070a7c24 */ /* 0x000fe2000f8e02ff */
[----:B------:R-:W-:Y:S01]  /*beb0*/  SEL R101, R65, R64, P0 ;  /* 0x0000004041657207 */ /* 0x000fe20000000000 */
[----:B------:R-:W-:Y:S01]  /*bec0*/  IMAD.IADD R2, R9, 0x1, -R2 ;  /* 0x0000000109027824 */ /* 0x000fe200078e0a02 */
[----:B------:R-:W-:Y:S01]  /*bed0*/  LEA.HI R13, R13, R66, RZ, 0x5 ;  /* 0x000000420d0d7211 */ /* 0x000fe200078f28ff */
[----:B------:R-:W-:Y:S01]  /*bee0*/  IMAD R9, R17, UR5, R10 ;  /* 0x0000000511097c24 */ /* 0x000fe2000f8e020a */
[----:B------:R-:W-:Y:S01]  /*bef0*/  SEL R64, R72, R73, P0 ;  /* 0x0000004948407207 */ /* 0x000fe20000000000 */
[----:B------:R-:W-:Y:S01]  /*bf00*/  IMAD R10, R7, UR6, RZ ;  /* 0x00000006070a7c24 */ /* 0x000fe2000f8e02ff */
[----:B------:R-:W-:-:S02]  /*bf10*/  SEL R65, R73, R72, P0 ;  /* 0x0000004849417207 */ /* 0x000fc40000000000 */
[----:B------:R-:W-:Y:S01]  /*bf20*/  SEL R72, R84, R85, P0 ;  /* 0x0000005554487207 */ /* 0x000fe20000000000 */
[----:B------:R-:W-:Y:S01]  /*bf30*/  IMAD R15, R17, UR7, R10 ;  /* 0x00000007110f7c24 */ /* 0x000fe2000f8e020a */
[----:B------:R-:W-:Y:S02]  /*bf40*/  SEL R97, R85, R84, P0 ;  /* 0x0000005455617207 */ /* 0x000fe40000000000 */
[----:B------:R-:W-:Y:S01]  /*bf50*/  SEL R16, R42, R43, P0 ;  /* 0x0000002b2a107207 */ /* 0x000fe20000000000 */
[----:B------:R-:W1:Y:S01]  /*bf60*/  LDC R84, c[0x0][0xc50] ;  /* 0x00031400ff547b82 */ /* 0x000e620000000800 */
[----:B------:R-:W-:Y:S02]  /*bf70*/  SEL R85, R43, R42, P0 ;  /* 0x0000002a2b557207 */ /* 0x000fe40000000000 */
[----:B------:R-:W-:Y:S02]  /*bf80*/  SEL R6, R74, R75, P0 ;  /* 0x0000004b4a067207 */ /* 0x000fe40000000000 */
[----:B------:R-:W-:-:S02]  /*bf90*/  SEL R43, R75, R74, P0 ;  /* 0x0000004a4b2b7207 */ /* 0x000fc40000000000 */
[----:B------:R-:W-:Y:S01]  /*bfa0*/  SHF.R.S32.HI R13, RZ, 0x5, R13 ;  /* 0x00000005ff0d7819 */ /* 0x000fe2000001140d */
[----:B------:R-:W3:Y:S01]  /*bfb0*/  S2R R75, SR_CTAID.X ;  /* 0x00000000004b7919 */ /* 0x000ee20000002500 */
[----:B------:R-:W-:Y:S02]  /*bfc0*/  SEL R14, R34, R35, P0 ;  /* 0x00000023220e7207 */ /* 0x000fe40000000000 */
[----:B------:R-:W-:Y:S01]  /*bfd0*/  SEL R90, R76, R77, P0 ;  /* 0x0000004d4c5a7207 */ /* 0x000fe20000000000 */
[----:B------:R-:W-:Y:S01]  /*bfe0*/  IMAD R7, R13, 0x10, R4 ;  /* 0x000000100d077824 */ /* 0x000fe200078e0204 */
[----:B------:R-:W-:Y:S02]  /*bff0*/  SEL R99, R77, R76, P0 ;  /* 0x0000004c4d637207 */ /* 0x000fe40000000000 */
[----:B------:R-:W-:Y:S01]  /*c000*/  SEL R76, R30, R31, P0 ;  /* 0x0000001f1e4c7207 */ /* 0x000fe20000000000 */
[----:B------:R-:W-:Y:S01]  /*c010*/  IMAD R2, R2, 0x40, R7 ;  /* 0x0000004002027824 */ /* 0x000fe200078e0207 */
[----:B------:R-:W-:-:S02]  /*c020*/  SEL R93, R31, R30, P0 ;  /* 0x0000001e1f5d7207 */ /* 0x000fc40000000000 */
[----:B------:R-:W-:Y:S02]  /*c030*/  SEL R12, R50, R51, P0 ;  /* 0x00000033320c7207 */ /* 0x000fe40000000000 */
[----:B------:R-:W-:Y:S02]  /*c040*/  SEL R31, R51, R50, P0 ;  /* 0x00000032331f7207 */ /* 0x000fe40000000000 */
[----:B------:R-:W-:Y:S02]  /*c050*/  SEL R10, R86, R87, P0 ;  /* 0x00000057560a7207 */ /* 0x000fe40000000000 */
[----:B------:R-:W-:Y:S02]  /*c060*/  SEL R13, R87, R86, P0 ;  /* 0x00000056570d7207 */ /* 0x000fe40000000000 */
[----:B------:R-:W-:Y:S01]  /*c070*/  SEL R8, R24, R25, P0 ;  /* 0x0000001918087207 */ /* 0x000fe20000000000 */
[----:B------:R-:W4:Y:S01]  /*c080*/  LDC.64 R86, c[0x0][0xbd8] ;  /* 0x0002f600ff567b82 */ /* 0x000f220000000a00 */
[----:B------:R-:W-:-:S02]  /*c090*/  SEL R11, R25, R24, P0 ;  /* 0x00000018190b7207 */ /* 0x000fc40000000000 */
[----:B------:R-:W-:Y:S01]  /*c0a0*/  SEL R89, R35, R34, P0 ;  /* 0x0000002223597207 */ /* 0x000fe20000000000 */
[----:B------:R-:W-:Y:S01]  /*c0b0*/  IMAD.WIDE.U32 R34, R17, UR4, RZ ;  /* 0x0000000411227c25 */ /* 0x000fe2000f8e00ff */
[----:B------:R-:W-:Y:S02]  /*c0c0*/  SEL R102, R28, R29, P0 ;  /* 0x0000001d1c667207 */ /* 0x000fe40000000000 */
[----:B------:R-:W-:Y:S01]  /*c0d0*/  SEL R109, R29, R28, P0 ;  /* 0x0000001c1d6d7207 */ /* 0x000fe20000000000 */
[----:B------:R-:W-:Y:S01]  /*c0e0*/  IMAD.IADD R35, R35, 0x1, R9 ;  /* 0x0000000123237824 */ /* 0x000fe200078e0209 */
[----:B------:R-:W-:Y:S01]  /*c0f0*/  SEL R18, R32, R33, P0 ;  /* 0x0000002120127207 */ /* 0x000fe20000000000 */
[----:B------:R-:W1:Y:S01]  /*c100*/  S2UR UR4, SR_CTAID.Y ;  /* 0x00000000000479c3 */ /* 0x000e620000002600 */
[----:B------:R-:W-:Y:S02]  /*c110*/  SEL R19, R33, R32, P0 ;  /* 0x0000002021137207 */ /* 0x000fe40000000000 */
[----:B------:R-:W-:-:S02]  /*c120*/  LEA.HI R4, R27, R27, RZ, 0x1 ;  /* 0x0000001b1b047211 */ /* 0x000fc400078f08ff */
[----:B------:R-:W-:Y:S02]  /*c130*/  SEL R24, R40, R41, P0 ;  /* 0x0000002928187207 */ /* 0x000fe40000000000 */
[----:B------:R-:W-:Y:S01]  /*c140*/  SEL R25, R41, R40, P0 ;  /* 0x0000002829197207 */ /* 0x000fe20000000000 */
[----:B------:R-:W-:Y:S01]  /*c150*/  IMAD.WIDE.U32 R40, R17, UR6, RZ ;  /* 0x0000000611287c25 */ /* 0x000fe2000f8e00ff */
[----:B------:R-:W-:Y:S01]  /*c160*/  SEL R52, R54, R55, P0 ;  /* 0x0000003736347207 */ /* 0x000fe20000000000 */
[----:B------:R-:W-:Y:S01]  /*c170*/  ULDC.64 UR6, c[0x0][0xb48] ;  /* 0x0002d20000067ab9 */ /* 0x000fe20000000a00 */
[----:B------:R-:W-:Y:S01]  /*c180*/  SEL R77, R55, R54, P0 ;  /* 0x00000036374d7207 */ /* 0x000fe20000000000 */
[----:B------:R-:W-:Y:S01]  /*c190*/  IMAD.IADD R41, R41, 0x1, R15 ;  /* 0x0000000129297824 */ /* 0x000fe200078e020f */
[----:B------:R-:W-:Y:S02]  /*c1a0*/  SEL R100, R36, R37, P0 ;  /* 0x0000002524647207 */ /* 0x000fe40000000000 */
[----:B------:R-:W-:-:S02]  /*c1b0*/  SEL R107, R37, R36, P0 ;  /* 0x00000024256b7207 */ /* 0x000fc40000000000 */
[----:B0-----:R-:W-:Y:S02]  /*c1c0*/  ISETP.NE.AND P2, PT, R82, 0x1, PT ;  /* 0x000000015200780c */ /* 0x001fe40003f45270 */
[----:B------:R-:W-:Y:S02]  /*c1d0*/  LOP3.LUT R4, R4, 0x1ffffffe, RZ, 0xc0, !PT ;  /* 0x1ffffffe04047812 */ /* 0x000fe400078ec0ff */
[----:B------:R-:W-:Y:S02]  /*c1e0*/  SEL R32, R56, R57, P0 ;  /* 0x0000003938207207 */ /* 0x000fe40000000000 */
[----:B------:R-:W-:Y:S01]  /*c1f0*/  SEL R33, R57, R56, P0 ;  /* 0x0000003839217207 */ /* 0x000fe20000000000 */
[----:B------:R-:W-:Y:S01]  /*c200*/  IMAD.IADD R27, R27, 0x1, -R4 ;  /* 0x000000011b1b7824 */ /* 0x000fe200078e0a04 */
[----:B------:R-:W-:Y:S02]  /*c210*/  SEL R42, R62, R63, P0 ;  /* 0x0000003f3e2a7207 */ /* 0x000fe40000000000 */
[----:B------:R-:W-:Y:S01]  /*c220*/  SEL R55, R63, R62, P0 ;  /* 0x0000003e3f377207 */ /* 0x000fe20000000000 */
[----:B------:R-:W-:Y:S01]  /*c230*/  IMAD R4, R27, 0x8, R2 ;  /* 0x000000081b047824 */ /* 0x000fe200078e0202 */
[----:B------:R-:W-:-:S02]  /*c240*/  SEL R23, R49, R48, P0 ;  /* 0x0000003031177207 */ /* 0x000fc40000000000 */
[----:B------:R-:W-:Y:S02]  /*c250*/  SEL R96, R48, R49, P0 ;  /* 0x0000003130607207 */ /* 0x000fe40000000000 */
[----:B------:R-:W-:Y:S02]  /*c260*/  SEL R56, R68, R69, P0 ;  /* 0x0000004544387207 */ /* 0x000fe40000000000 */
[----:B------:R-:W-:Y:S01]  /*c270*/  SEL R57, R69, R68, P0 ;  /* 0x0000004445397207 */ /* 0x000fe20000000000 */
[C---:B---3--:R-:W-:Y:S01]  /*c280*/  IMAD R68, R75.reuse, 0x80, R2 ;  /* 0x000000804b447824 */ /* 0x048fe200078e0202 */
[----:B------:R-:W-:Y:S01]  /*c290*/  SEL R28, R46, R47, P0 ;  /* 0x0000002f2e1c7207 */ /* 0x000fe20000000000 */
[----:B------:R-:W-:Y:S01]  /*c2a0*/  IMAD R75, R75, 0x80, R4 ;  /* 0x000000804b4b7824 */ /* 0x000fe200078e0204 */
[----:B------:R-:W-:Y:S02]  /*c2b0*/  SEL R48, R58, R59, P0 ;  /* 0x0000003b3a307207 */ /* 0x000fe40000000000 */
[----:B------:R-:W-:-:S02]  /*c2c0*/  LOP3.LUT R7, R26, 0x7ffffffc, RZ, 0xc0, !PT ;  /* 0x7ffffffc1a077812 */ /* 0x000fc400078ec0ff */
[----:B------:R-:W-:Y:S02]  /*c2d0*/  SEL R69, R47, R46, P0 ;  /* 0x0000002e2f457207 */ /* 0x000fe40000000000 */
[----:B------:R-:W-:Y:S02]  /*c2e0*/  SEL R59, R59, R58, P0 ;  /* 0x0000003a3b3b7207 */ /* 0x000fe40000000000 */
[----:B------:R-:W-:Y:S02]  /*c2f0*/  SEL R36, R70, R71, P0 ;  /* 0x0000004746247207 */ /* 0x000fe40000000000 */
[----:B------:R-:W-:Y:S02]  /*c300*/  SEL R49, R71, R70, P0 ;  /* 0x0000004647317207 */ /* 0x000fe40000000000 */
[----:B------:R-:W-:Y:S02]  /*c310*/  SEL R30, R78, R79, P0 ;  /* 0x0000004f4e1e7207 */ /* 0x000fe40000000000 */
[C---:B------:R-:W-:Y:S01]  /*c320*/  LOP3.LUT P1, RZ, R66.reuse, 0x3, RZ, 0xc0, !PT ;  /* 0x0000000342ff7812 */ /* 0x040fe2000782c0ff */
[----:B------:R-:W-:Y:S01]  /*c330*/  IMAD.IADD R66, R66, 0x1, -R7 ;  /* 0x0000000142427824 */ /* 0x000fe200078e0a07 */
[----:B------:R-:W-:Y:S01]  /*c340*/  SEL R37, R79, R78, P0 ;  /* 0x0000004e4f257207 */ /* 0x000fe20000000000 */
[----:B--2---:R0:W-:Y:S04]  /*c350*/  SHFL.IDX PT, R50, R14, R5, 0x1c1f ;  /* 0x001c1f050e327589 */ /* 0x0041e800000e0000 */
[----:B------:R-:W-:Y:S04]  /*c360*/  SHFL.IDX PT, R10, R10, R5, 0x1c1f ;  /* 0x001c1f050a0a7589 */ /* 0x000fe800000e0000 */
[----:B------:R-:W-:Y:S01]  /*c370*/  SHFL.IDX PT, R8, R8, R5, 0x1c1f ;  /* 0x001c1f0508087589 */ /* 0x000fe200000e0000 */
[----:B0-----:R-:W-:-:S03]  /*c380*/  LOP3.LUT R14, R5, 0x2, RZ, 0x3c, !PT ;  /* 0x00000002050e7812 */ /* 0x001fc600078e3cff */
        /* <DEDUP_REMOVED lines=8> */
[----:B0-----:R-:W-:-:S03]  /*c410*/  SEL R7, R10, R13, P0 ;  /* 0x0000000d0a077207 */ /* 0x001fc60000000000 */
[----:B------:R-:W-:Y:S04]  /*c420*/  SHFL.IDX PT, R15, R100, R5, 0x1c1f ;  /* 0x001c1f05640f7589 */ /* 0x000fe800000e0000 */
[----:B------:R-:W-:Y:S04]  /*c430*/  SHFL.IDX PT, R16, R107, R14, 0x1c1f ;  /* 0x001c1f0e6b107589 */ /* 0x000fe800000e0000 */
[----:B------:R-:W-:Y:S04]  /*c440*/  SHFL.IDX PT, R24, R24, R5, 0x1c1f ;  /* 0x001c1f0518187589 */ /* 0x000fe800000e0000 */
[----:B------:R-:W-:Y:S04]  /*c450*/  SHFL.IDX PT, R32, R32, R5, 0x1c1f ;  /* 0x001c1f0520207589 */ /* 0x000fe800000e0000 */
[----:B------:R-:W-:Y:S04]  /*c460*/  SHFL.IDX PT, R25, R25, R14, 0x1c1f ;  /* 0x001c1f0e19197589 */ /* 0x000fe800000e0000 */
[----:B------:R-:W0:Y:S04]  /*c470*/  SHFL.IDX PT, R33, R33, R14, 0x1c1f ;  /* 0x001c1f0e21217589 */ /* 0x000e2800000e0000 */
[----:B------:R-:W-:Y:S04]  /*c480*/  SHFL.IDX PT, R26, R96, R5, 0x1c1f ;  /* 0x001c1f05601a7589 */ /* 0x000fe800000e0000 */
[----:B------:R-:W2:Y:S04]  /*c490*/  SHFL.IDX PT, R23, R23, R14, 0x1c1f ;  /* 0x001c1f0e17177589 */ /* 0x000ea800000e0000 */
[----:B------:R-:W-:Y:S04]  /*c4a0*/  SHFL.IDX PT, R20, R20, R5, 0x1c1f ;  /* 0x001c1f0514147589 */ /* 0x000fe800000e0000 */
[----:B------:R-:W-:Y:S04]  /*c4b0*/  SHFL.IDX PT, R29, R94, R5, 0x1c1f ;  /* 0x001c1f055e1d7589 */ /* 0x000fe800000e0000 */
[----:B------:R-:W-:Y:S04]  /*c4c0*/  SHFL.IDX PT, R58, R28, R5, 0x1c1f ;  /* 0x001c1f051c3a7589 */ /* 0x000fe800000e0000 */
[----:B------:R-:W3:Y:S04]  /*c4d0*/  SHFL.IDX PT, R21, R21, R14, 0x1c1f ;  /* 0x001c1f0e15157589 */ /* 0x000ee800000e0000 */
[----:B------:R-:W5:Y:S04]  /*c4e0*/  SHFL.IDX PT, R46, R103, R14, 0x1c1f ;  /* 0x001c1f0e672e7589 */ /* 0x000f6800000e0000 */
[----:B------:R-:W-:Y:S04]  /*c4f0*/  SHFL.IDX PT, R27, R98, R5, 0x1c1f ;  /* 0x001c1f05621b7589 */ /* 0x000fe800000e0000 */
[----:B------:R-:W-:Y:S04]  /*c500*/  SHFL.IDX PT, R56, R56, R5, 0x1c1f ;  /* 0x001c1f0538387589 */ /* 0x000fe800000e0000 */
[----:B------:R1:W-:Y:S04]  /*c510*/  SHFL.IDX PT, R45, R76, R5, 0x1c1f ;  /* 0x001c1f054c2d7589 */ /* 0x0003e800000e0000 */
[----:B------:R-:W5:Y:S04]  /*c520*/  SHFL.IDX PT, R28, R105, R14, 0x1c1f ;  /* 0x001c1f0e691c7589 */ /* 0x000f6800000e0000 */
[----:B------:R-:W-:Y:S01]  /*c530*/  SHFL.IDX PT, R57, R57, R14, 0x1c1f ;  /* 0x001c1f0e39397589 */ /* 0x000fe200000e0000 */
[----:B-1----:R-:W1:Y:S03]  /*c540*/  @P2 LDC R76, c[0x0][0xbec] ;  /* 0x0002fb00ff4c2b82 */ /* 0x002e660000000800 */
[----:B------:R-:W-:Y:S04]  /*c550*/  SHFL.IDX PT, R51, R60, R5, 0x1c1f ;  /* 0x001c1f053c337589 */ /* 0x000fe800000e0000 */
[----:B------:R-:W-:Y:S04]  /*c560*/  SHFL.IDX PT, R47, R92, R5, 0x1c1f ;  /* 0x001c1f055c2f7589 */ /* 0x000fe800000e0000 */
[----:B------:R-:W5:Y:S04]  /*c570*/  SHFL.IDX PT, R60, R101, R14, 0x1c1f ;  /* 0x001c1f0e653c7589 */ /* 0x000f6800000e0000 */
[----:B------:R-:W-:Y:S04]  /*c580*/  SHFL.IDX PT, R64, R64, R5, 0x1c1f ;  /* 0x001c1f0540407589 */ /* 0x000fe800000e0000 */
[----:B------:R-:W1:Y:S04]  /*c590*/  SHFL.IDX PT, R65, R65, R14, 0x1c1f ;  /* 0x001c1f0e41417589 */ /* 0x000e6800000e0000 */
[----:B------:R4:W-:Y:S04]  /*c5a0*/  SHFL.IDX PT, R71, R85, R14, 0x1c1f ;  /* 0x001c1f0e55477589 */ /* 0x0009e800000e0000 */
[----:B------:R-:W-:Y:S04]  /*c5b0*/  SHFL.IDX PT, R73, R88, R5, 0x1c1f ;  /* 0x001c1f0558497589 */ /* 0x000fe800000e0000 */
[----:B------:R0:W-:Y:S01]  /*c5c0*/  SHFL.IDX PT, R83, R89, R14, 0x1c1f ;  /* 0x001c1f0e59537589 */ /* 0x0001e200000e0000 */
[----:B----4-:R-:W4:Y:S03]  /*c5d0*/  @P2 LDC R85, c[0x0][0xbf0] ;  /* 0x0002fc00ff552b82 */ /* 0x010f260000000800 */
[----:B------:R2:W-:Y:S04]  /*c5e0*/  SHFL.IDX PT, R61, R90, R5, 0x1c1f ;  /* 0x001c1f055a3d7589 */ /* 0x0005e800000e0000 */
[----:B------:R-:W-:Y:S01]  /*c5f0*/  SHFL.IDX PT, R72, R72, R5, 0x1c1f ;  /* 0x001c1f0548487589 */ /* 0x000fe200000e0000 */
[----:B0-----:R-:W0:Y:S03]  /*c600*/  LDC.64 R88, c[0x0][0xb40] ;  /* 0x0002d000ff587b82 */ /* 0x001e260000000a00 */
[----:B------:R-:W-:Y:S04]  /*c610*/  SHFL.IDX PT, R44, R44, R5, 0x1c1f ;  /* 0x001c1f052c2c7589 */ /* 0x000fe800000e0000 */
[----:B------:R-:W-:Y:S01]  /*c620*/  SHFL.IDX PT, R52, R52, R5, 0x1c1f ;  /* 0x001c1f0534347589 */ /* 0x000fe200000e0000 */
[----:B--2---:R-:W2:Y:S03]  /*c630*/  @P2 LDC R90, c[0x0][0xbec] ;  /* 0x0002fb00ff5a2b82 */ /* 0x004ea60000000800 */
[----:B------:R-:W-:Y:S04]  /*c640*/  SHFL.IDX PT, R48, R48, R5, 0x1c1f ;  /* 0x001c1f0530307589 */ /* 0x000fe800000e0000 */
[----:B------:R-:W-:Y:S04]  /*c650*/  SHFL.IDX PT, R42, R42, R5, 0x1c1f ;  /* 0x001c1f052a2a7589 */ /* 0x000fe800000e0000 */
[----:B------:R-:W-:Y:S04]  /*c660*/  SHFL.IDX PT, R38, R38, R5, 0x1c1f ;  /* 0x001c1f0526267589 */ /* 0x000fe800000e0000 */
[----:B------:R-:W-:Y:S01]  /*c670*/  SHFL.IDX PT, R36, R36, R5, 0x1c1f ;  /* 0x001c1f0524247589 */ /* 0x000fe200000e0000 */
[----:B0-----:R-:W-:-:S03]  /*c680*/  IMAD.WIDE.U32 R40, R88, UR36, R40 ;  /* 0x0000002458287c25 */ /* 0x001fc6000f8e0028 */
[----:B------:R-:W-:Y:S04]  /*c690*/  SHFL.IDX PT, R6, R6, R5, 0x1c1f ;  /* 0x001c1f0506067589 */ /* 0x000fe800000e0000 */
[----:B------:R0:W-:Y:S01]  /*c6a0*/  SHFL.IDX PT, R2, R30, R5, 0x1c1f ;  /* 0x001c1f051e027589 */ /* 0x0001e200000e0000 */
[----:B--2---:R-:W-:-:S03]  /*c6b0*/  @P2 IMAD.HI.U32 R90, R75, R90, RZ ;  /* 0x0000005a4b5a2227 */ /* 0x004fc600078e00ff */
[----:B------:R2:W-:Y:S04]  /*c6c0*/  SHFL.IDX PT, R4, R22, R5, 0x1c1f ;  /* 0x001c1f0516047589 */ /* 0x0005e800000e0000 */
[----:B------:R-:W4:Y:S01]  /*c6d0*/  SHFL.IDX PT, R70, R99, R14, 0x1c1f ;  /* 0x001c1f0e63467589 */ /* 0x000f2200000e0000 */
[----:B0-----:R-:W-:-:S03]  /*c6e0*/  SEL R30, R32, R33, P0 ;  /* 0x00000021201e7207 */ /* 0x001fc60000000000 */
[----:B------:R-:W-:Y:S01]  /*c6f0*/  SHFL.IDX PT, R79, R97, R14, 0x1c1f ;  /* 0x001c1f0e614f7589 */ /* 0x000fe200000e0000 */
[----:B------:R-:W-:Y:S02]  /*c700*/  SEL R32, R33, R32, P0 ;  /* 0x0000002021207207 */ /* 0x000fe40000000000 */
[----:B--2---:R-:W-:Y:S01]  /*c710*/  SEL R5, R13, R10, P0 ;  /* 0x0000000a0d057207 */ /* 0x004fe20000000000 */
[----:B------:R-:W0:Y:S01]  /*c720*/  SHFL.IDX PT, R74, R95, R14, 0x1c1f ;  /* 0x001c1f0e5f4a7589 */ /* 0x000e2200000e0000 */
[----:B------:R-:W-:Y:S02]  /*c730*/  SEL R10, R8, R11, P0 ;  /* 0x0000000b080a7207 */ /* 0x000fe40000000000 */
[----:B------:R-:W-:Y:S01]  /*c740*/  SEL R8, R11, R8, P0 ;  /* 0x000000080b087207 */ /* 0x000fe20000000000 */
[----:B------:R-:W-:Y:S01]  /*c750*/  SHFL.IDX PT, R78, R93, R14, 0x1c1f ;  /* 0x001c1f0e5d4e7589 */ /* 0x000fe200000e0000 */
[----:B------:R-:W-:Y:S02]  /*c760*/  SEL R11, R9, R12, P0 ;  /* 0x0000000c090b7207 */ /* 0x000fe40000000000 */
[----:B------:R-:W-:Y:S01]  /*c770*/  SEL R9, R12, R9, P0 ;  /* 0x000000090c097207 */ /* 0x000fe20000000000 */
[----:B------:R-:W2:Y:S01]  /*c780*/  SHFL.IDX PT, R81, R81, R14, 0x1c1f ;  /* 0x001c1f0e51517589 */ /* 0x000ea200000e0000 */
[----:B------:R-:W-:-:S02]  /*c790*/  SEL R12, R18, R19, P0 ;  /* 0x00000013120c7207 */ /* 0x000fc40000000000 */
[----:B------:R-:W-:Y:S01]  /*c7a0*/  SEL R18, R19, R18, P0 ;  /* 0x0000001213127207 */ /* 0x000fe20000000000 */
[----:B------:R-:W2:Y:S01]  /*c7b0*/  SHFL.IDX PT, R80, R91, R14, 0x1c1f ;  /* 0x001c1f0e5b507589 */ /* 0x000ea200000e0000 */
[----:B------:R-:W-:Y:S02]  /*c7c0*/  SEL R13, R15, R16, P0 ;  /* 0x000000100f0d7207 */ /* 0x000fe40000000000 */
[----:B------:R-:W-:Y:S01]  /*c7d0*/  SEL R19, R16, R15, P0 ;  /* 0x0000000f10137207 */ /* 0x000fe20000000000 */
[----:B------:R-:W-:Y:S01]  /*c7e0*/  IMAD R16, R86, UR37, RZ ;  /* 0x0000002556107c24 */ /* 0x000fe2000f8e02ff */
[----:B------:R-:W-:Y:S01]  /*c7f0*/  SHFL.IDX PT, R69, R69, R14, 0x1c1f ;  /* 0x001c1f0e45457589 */ /* 0x000fe200000e0000 */
[----:B------:R-:W-:Y:S02]  /*c800*/  SEL R22, R26, R23, P0 ;  /* 0x000000171a167207 */ /* 0x000fe40000000000 */
[----:B---3--:R-:W-:Y:S01]  /*c810*/  SEL R15, R20, R21, P0 ;  /* 0x00000015140f7207 */ /* 0x008fe20000000000 */
[----:B------:R3:W-:Y:S01]  /*c820*/  SHFL.IDX PT, R63, R77, R14, 0x1c1f ;  /* 0x001c1f0e4d3f7589 */ /* 0x0007e200000e0000 */
[----:B------:R-:W-:-:S02]  /*c830*/  SEL R26, R23, R26, P0 ;  /* 0x0000001a171a7207 */ /* 0x000fc40000000000 */
[----:B-----5:R-:W-:Y:S01]  /*c840*/  SEL R33, R46, R29, P0 ;  /* 0x0000001d2e217207 */ /* 0x020fe20000000000 */
[----:B------:R5:W-:Y:S01]  /*c850*/  SHFL.IDX PT, R67, R31, R14, 0x1c1f ;  /* 0x001c1f0e1f437589 */ /* 0x000be200000e0000 */
[----:B------:R-:W-:Y:S02]  /*c860*/  SEL R23, R27, R28, P0 ;  /* 0x0000001c1b177207 */ /* 0x000fe40000000000 */
[----:B------:R-:W-:Y:S01]  /*c870*/  SEL R27, R28, R27, P0 ;  /* 0x0000001b1c1b7207 */ /* 0x000fe20000000000 */
[----:B------:R-:W-:Y:S01]  /*c880*/  SHFL.IDX PT, R55, R55, R14, 0x1c1f ;  /* 0x001c1f0e37377589 */ /* 0x000fe200000e0000 */
[----:B------:R-:W-:Y:S01]  /*c890*/  SEL R28, R60, R47, P0 ;  /* 0x0000002f3c1c7207 */ /* 0x000fe20000000000 */
[----:B---3--:R-:W-:Y:S01]  /*c8a0*/  IMAD R77, R87, UR36, R16 ;  /* 0x00000024574d7c24 */ /* 0x008fe2000f8e0210 */
[----:B-1----:R-:W-:Y:S01]  /*c8b0*/  SEL R16, R64, R65, P0 ;  /* 0x0000004140107207 */ /* 0x002fe20000000000 */
[----:B------:R-:W-:Y:S01]  /*c8c0*/  SHFL.IDX PT, R59, R59, R14, 0x1c1f ;  /* 0x001c1f0e3b3b7589 */ /* 0x000fe200000e0000 */
[----:B------:R-:W1:Y:S01]  /*c8d0*/  @P2 LDC R87, c[0x0][0xbf0] ;  /* 0x0002fc00ff572b82 */ /* 0x000e620000000800 */
[----:B-----5:R-:W-:-:S02]  /*c8e0*/  SEL R31, R29, R46, P0 ;  /* 0x0000002e1d1f7207 */ /* 0x020fc40000000000 */
[----:B------:R-:W-:Y:S01]  /*c8f0*/  SHFL.IDX PT, R49, R49, R14, 0x1c1f ;  /* 0x001c1f0e31317589 */ /* 0x000fe200000e0000 */
[----:B------:R-:W-:-:S03]  /*c900*/  SEL R29, R57, R56, P0 ;  /* 0x00000038391d7207 */ /* 0x000fc60000000000 */
[----:B------:R-:W-:Y:S04]  /*c910*/  SHFL.IDX PT, R53, R53, R14, 0x1c1f ;  /* 0x001c1f0e35357589 */ /* 0x000fe800000e0000 */
[----:B------:R-:W-:Y:S04]  /*c920*/  SHFL.IDX PT, R37, R37, R14, 0x1c1f ;  /* 0x001c1f0e25257589 */ /* 0x000fe800000e0000 */
[----:B------:R-:W-:Y:S04]  /*c930*/  SHFL.IDX PT, R43, R43, R14, 0x1c1f ;  /* 0x001c1f0e2b2b7589 */ /* 0x000fe800000e0000 */
[----:B------:R3:W-:Y:S02]  /*c940*/  SHFL.IDX PT, R39, R39, R14, 0x1c1f ;  /* 0x001c1f0e27277589 */ /* 0x0007e400000e0000 */
[----:B---3--:R-:W-:-:S02]  /*c950*/  SEL R14, R24, R25, P0 ;  /* 0x00000019180e7207 */ /* 0x008fc40000000000 */
[----:B------:R-:W-:Y:S02]  /*c960*/  SEL R24, R25, R24, P0 ;  /* 0x0000001819187207 */ /* 0x000fe40000000000 */
[----:B------:R-:W-:Y:S02]  /*c970*/  SEL R25, R21, R20, P0 ;  /* 0x0000001415197207 */ /* 0x000fe40000000000 */
[----:B------:R-:W-:Y:S01]  /*c980*/  SEL R21, R56, R57, P0 ;  /* 0x0000003938157207 */ /* 0x000fe20000000000 */
[----:B------:R-:W-:Y:S01]  /*c990*/  @P2 IMAD.HI.U32 R56, R75, R76, RZ ;  /* 0x0000004c4b382227 */ /* 0x000fe200078e00ff */
[----:B------:R-:W-:-:S03]  /*c9a0*/  SEL R20, R47, R60, P0 ;  /* 0x0000003c2f147207 */ /* 0x000fc60000000000 */
[----:B------:R-:W-:Y:S01]  /*c9b0*/  IMAD.WIDE.U32 R46, R86, UR36, R34 ;  /* 0x00000024562e7c25 */ /* 0x000fe2000f8e0022 */
[----:B------:R-:W-:Y:S02]  /*c9c0*/  SEL R34, R65, R64, P0 ;  /* 0x0000004041227207 */ /* 0x000fe40000000000 */
[----:B----4-:R-:W-:Y:S01]  /*c9d0*/  SEL R35, R70, R61, P0 ;  /* 0x0000003d46237207 */ /* 0x010fe20000000000 */
[----:B------:R-:W-:Y:S01]  /*c9e0*/  IMAD.MOV R57, RZ, RZ, -R17 ;  /* 0x000000ffff397224 */ /* 0x000fe200078e0a11 */
[----:B------:R-:W-:Y:S01]  /*c9f0*/  SEL R17, R61, R70, P0 ;  /* 0x000000463d117207 */ /* 0x000fe20000000000 */
[----:B------:R-:W-:Y:S01]  /*ca00*/  IMAD.MOV.U32 R65, RZ, RZ, R75 ;  /* 0x000000ffff417224 */ /* 0x000fe200078e004b */
[----:B------:R-:W-:Y:S01]  /*ca10*/  @P2 SHF.R.U32.HI R65, RZ, R85, R56 ;  /* 0x00000055ff412219 */ /* 0x000fe20000011638 */
[----:B------:R-:W-:Y:S01]  /*ca20*/  IMAD R85, R84, R57, UR4 ;  /* 0x0000000454557e24 */ /* 0x000fe2000f8e0239 */
[----:B------:R-:W-:Y:S01]  /*ca30*/  ULDC.64 UR4, c[0x0][0xbe0] ;  /* 0x0002f80000047ab9 */ /* 0x000fe20000000a00 */
[----:B------:R-:W-:-:S02]  /*ca40*/  IMAD R60, R88, UR37, RZ ;  /* 0x00000025583c7c24 */ /* 0x000fc4000f8e02ff */
[----:B------:R-:W-:Y:S01]  /*ca50*/  IMAD.IADD R47, R47, 0x1, R77 ;  /* 0x000000012f2f7824 */ /* 0x000fe200078e024d */
[----:B------:R-:W-:Y:S01]  /*ca60*/  SHF.R.S32.HI R64, RZ, 0x1f, R85 ;  /* 0x0000001fff407819 */ /* 0x000fe20000011455 */
[----:B------:R-:W-:Y:S02]  /*ca70*/  IMAD R57, R89, UR36, R60 ;  /* 0x0000002459397c24 */ /* 0x000fe4000f8e023c */
[----:B------:R-:W-:Y:S02]  /*ca80*/  IMAD.MOV.U32 R56, RZ, RZ, R40 ;  /* 0x000000ffff387224 */ /* 0x000fe400078e0028 */
[----:B------:R-:W-:Y:S02]  /*ca90*/  IMAD.IADD R57, R41, 0x1, R57 ;  /* 0x0000000129397824 */ /* 0x000fe400078e0239 */
[----:B------:R-:W-:Y:S02]  /*caa0*/  IMAD R41, R64, UR4, RZ ;  /* 0x0000000440297c24 */ /* 0x000fe4000f8e02ff */
[----:B------:R-:W-:Y:S01]  /*cab0*/  IMAD.MOV.U32 R61, RZ, RZ, R75 ;  /* 0x000000ffff3d7224 */ /* 0x000fe200078e004b */
[----:B-1----:R-:W-:Y:S01]  /*cac0*/  @P2 SHF.R.U32.HI R61, RZ, R87, R90 ;  /* 0x00000057ff3d2219 */ /* 0x002fe2000001165a */
[----:B------:R-:W-:-:S02]  /*cad0*/  IMAD R60, R85, UR5, R41 ;  /* 0x00000005553c7c24 */ /* 0x000fc4000f8e0229 */
[----:B------:R-:W-:Y:S01]  /*cae0*/  IMAD.WIDE.U32 R40, R85, UR4, R46 ;  /* 0x0000000455287c25 */ /* 0x000fe2000f8e002e */
[----:B------:R-:W-:-:S03]  /*caf0*/  ULDC.64 UR4, c[0x0][0xb30] ;  /* 0x0002cc0000047ab9 */ /* 0x000fc60000000a00 */
[----:B------:R-:W-:Y:S01]  /*cb00*/  IMAD R64, R64, UR6, RZ ;  /* 0x0000000640407c24 */ /* 0x000fe2000f8e02ff */
[----:B------:R-:W-:Y:S01]  /*cb10*/  IADD3 R40, P2, R65, R40, RZ ;  /* 0x0000002841287210 */ /* 0x000fe20007f5e0ff */
[C---:B------:R-:W-:Y:S01]  /*cb20*/  IMAD.WIDE.U32 R46, R85.reuse, UR6, R56 ;  /* 0x00000006552e7c25 */ /* 0x040fe2000f8e0038 */
[----:B------:R-:W-:Y:S02]  /*cb30*/  SHF.R.S32.HI R57, RZ, 0x1f, R65 ;  /* 0x0000001fff397819 */ /* 0x000fe40000011441 */
[----:B------:R-:W-:Y:S01]  /*cb40*/  SHF.R.S32.HI R56, RZ, 0x1f, R61 ;  /* 0x0000001fff387819 */ /* 0x000fe2000001143d */
[----:B------:R-:W-:Y:S01]  /*cb50*/  IMAD R77, R85, UR7, R64 ;  /* 0x00000007554d7c24 */ /* 0x000fe2000f8e0240 */
[----:B------:R-:W-:Y:S01]  /*cb60*/  IADD3.X R41, R57, R41, R60, P2, !PT ;  /* 0x0000002939297210 */ /* 0x000fe200017fe43c */
[----:B------:R-:W-:Y:S01]  /*cb70*/  IMAD.MOV R64, RZ, RZ, -R65 ;  /* 0x000000ffff407224 */ /* 0x000fe200078e0a41 */
[----:B------:R-:W-:Y:S01]  /*cb80*/  ULDC.64 UR6, c[0x0][0xbc8] ;  /* 0x0002f20000067ab9 */ /* 0x000fe20000000a00 */
[----:B------:R-:W-:-:S02]  /*cb90*/  IMAD.MOV R65, RZ, RZ, -R61 ;  /* 0x000000ffff417224 */ /* 0x000fc400078e0a3d */
[----:B------:R-:W-:Y:S02]  /*cba0*/  IMAD R56, R56, UR4, RZ ;  /* 0x0000000438387c24 */ /* 0x000fe4000f8e02ff */
[C-C-:B------:R-:W-:Y:S02]  /*cbb0*/  IMAD R57, R82.reuse, R64, R75.reuse ;  /* 0x0000004052397224 */ /* 0x140fe400078e024b */
        /* <DEDUP_REMOVED lines=10> */
[----:B------:R-:W-:Y:S02]  /*cc60*/  IMAD R60, R60, UR8, RZ ;  /* 0x000000083c3c7c24 */ /* 0x000fe4000f8e02ff */
[----:B------:R-:W-:Y:S02]  /*cc70*/  IMAD.IADD R47, R47, 0x1, R75 ;  /* 0x000000012f2f7824 */ /* 0x000fe400078e024b */
[----:B------:R-:W-:Y:S01]  /*cc80*/  IMAD R61, R57, UR7, R56 ;  /* 0x00000007393d7c24 */ /* 0x000fe2000f8e0238 */
[----:B------:R-:W-:Y:S01]  /*cc90*/  ULDC.64 UR6, c[0x0][0xba8] ;  /* 0x0002ea0000067ab9 */ /* 0x000fe20000000a00 */
[----:B------:R-:W-:Y:S01]  /*cca0*/  IMAD R75, R65, UR9, R60 ;  /* 0x00000009414b7c24 */ /* 0x000fe2000f8e023c */
[----:B0-----:R-:W-:Y:S01]  /*ccb0*/  SEL R56, R73, R74, P0 ;  /* 0x0000004a49387207 */ /* 0x001fe20000000000 */
[----:B------:R-:W-:Y:S01]  /*ccc0*/  IMAD.WIDE.U32 R46, R65, UR8, R46 ;  /* 0x00000008412e7c25 */ /* 0x000fe2000f8e002e */
[----:B------:R-:W-:Y:S01]  /*ccd0*/  SEL R60, R74, R73, P0 ;  /* 0x000000494a3c7207 */ /* 0x000fe20000000000 */
[----:B------:R-:W-:Y:S01]  /*cce0*/  ULDC.64 UR8, c[0x0][0xb00] ;  /* 0x0002c00000087ab9 */ /* 0x000fe20000000a00 */
[C---:B------:R-:W-:Y:S01]  /*ccf0*/  LEA R73, P2, R40.reuse, UR6, 0x2 ;  /* 0x0000000628497c11 */ /* 0x040fe2000f8410ff */
[----:B------:R-:W-:Y:S01]  /*cd00*/  IMAD.IADD R57, R41, 0x1, R61 ;  /* 0x0000000129397824 */ /* 0x000fe200078e023d */
[----:B------:R-:W-:Y:S01]  /*cd10*/  ULDC UR6, c[0x0][0xa88] ;  /* 0x0002a20000067ab9 */ /* 0x000fe20000000800 */
[----:B------:R-:W-:Y:S01]  /*cd20*/  IMAD.IADD R41, R47, 0x1, R75 ;  /* 0x000000012f297824 */ /* 0x000fe200078e024b */
[----:B-1----:R-:W-:Y:S01]  /*cd30*/  ULEA UR4, UR5, UR4, 0x18 ;  /* 0x0000000405047291 */ /* 0x002fe2000f8ec03f */
[----:B------:R-:W-:Y:S01]  /*cd40*/  SHFL.IDX PT, R74, R73, RZ, 0x1c1f ;  /* 0x001c1fff494a7589 */ /* 0x000fe200000e0000 */
[----:B------:R-:W-:Y:S01]  /*cd50*/  LEA.HI.X R47, R40, UR7, R57, 0x2, P2 ;  /* 0x00000007282f7c11 */ /* 0x000fe200090f1439 */
[----:B------:R-:W-:Y:S01]  /*cd60*/  IMAD R85, R82, UR6, RZ ;  /* 0x0000000652557c24 */ /* 0x000fe2000f8e02ff */
[----:B------:R-:W-:Y:S01]  /*cd70*/  UIADD3 UR4, UR4, 0x29820, URZ ;  /* 0x0002982004047890 */ /* 0x000fe2000fffe03f */
[----:B------:R0:W-:Y:S01]  /*cd80*/  SHFL.IDX PT, R76, R73, 0x1, 0x1c1f ;  /* 0x003c1f00494c7f89 */ /* 0x0001e200000e0000 */
[----:B------:R-:W-:Y:S01]  /*cd90*/  VIADD R70, R68, 0x8 ;  /* 0x0000000844467836 */ /* 0x000fe20000000000 */
[----:B------:R-:W-:Y:S01]  /*cda0*/  LEA R84, P3, R46, UR8, 0x2 ;  /* 0x000000082e547c11 */ /* 0x000fe2000f8610ff */
[----:B------:R-:W-:Y:S01]  /*cdb0*/  UPRMT UR4, URZ, 0x654, UR4 ;  /* 0x000006543f047896 */ /* 0x000fe20008000004 */
[----:B------:R-:W1:Y:S01]  /*cdc0*/  SHFL.IDX PT, R75, R47, RZ, 0x1c1f ;  /* 0x001c1fff2f4b7589 */ /* 0x000e6200000e0000 */
[----:B------:R-:W-:-:S02]  /*cdd0*/  ISETP.GE.OR P2, PT, R68, R85, P1 ;  /* 0x000000554400720c */ /* 0x000fc40000f46670 */
[-C--:B------:R-:W-:Y:S01]  /*cde0*/  ISETP.GE.OR P1, PT, R70, R85.reuse, P1 ;  /* 0x000000554600720c */ /* 0x080fe20000f26670 */
[----:B------:R3:W4:Y:S01]  /*cdf0*/  SHFL.IDX PT, R77, R47, 0x1, 0x1c1f ;  /* 0x003c1f002f4d7f89 */ /* 0x00072200000e0000 */
[----:B------:R-:W-:Y:S01]  /*ce00*/  LEA.HI.X R86, R46, UR9, R41, 0x2, P3 ;  /* 0x000000092e567c11 */ /* 0x000fe200098f1429 */
[----:B0-----:R-:W-:Y:S01]  /*ce10*/  IMAD.SHL.U32 R73, R66, 0x2, RZ ;  /* 0x0000000242497824 */ /* 0x001fe200078e00ff */
[----:B------:R-:W-:Y:S01]  /*ce20*/  ISETP.GE.AND P3, PT, R68, R85, PT ;  /* 0x000000554400720c */ /* 0x000fe20003f66270 */
[----:B------:R-:W-:Y:S01]  /*ce30*/  SYNCS.ARRIVE.TRANS64.RED.A1T0 RZ, [UR4], RZ ;  /* 0x000000ffffff79a7 */ /* 0x000fe20008100404 */
[----:B------:R0:W0:Y:S01]  /*ce40*/  SHFL.IDX PT, R64, R84, RZ, 0x1c1f ;  /* 0x001c1fff54407589 */ /* 0x00002200000e0000 */
[----:B--2---:R-:W-:Y:S02]  /*ce50*/  SEL R40, R44, R81, P0 ;  /* 0x000000512c287207 */ /* 0x004fe40000000000 */
[----:B------:R-:W-:Y:S01]  /*ce60*/  SEL R41, R45, R78, P0 ;  /* 0x0000004e2d297207 */ /* 0x000fe20000000000 */
[----:B------:R2:W0:Y:S01]  /*ce70*/  SHFL.IDX PT, R65, R86, RZ, 0x1c1f ;  /* 0x001c1fff56417589 */ /* 0x00042200000e0000 */
[----:B------:R-:W-:-:S02]  /*ce80*/  SEL R46, R50, R83, P0 ;  /* 0x00000053322e7207 */ /* 0x000fc40000000000 */
[----:B---3--:R-:W-:Y:S02]  /*ce90*/  SEL R47, R51, R80, P0 ;  /* 0x00000050332f7207 */ /* 0x008fe40000000000 */
        /* <DEDUP_REMOVED lines=9> */
[C---:B--2---:R-:W-:Y:S01]  /*cf30*/  VIADD R0, R73.reuse, 0x8 ;  /* 0x0000000849007836 */ /* 0x044fe20000000000 */
        /* <DEDUP_REMOVED lines=10> */
[----:B------:R-:W-:Y:S02]  /*cfe0*/  ISETP.GE.AND P6, PT, R72, UR4, PT ;  /* 0x0000000448007c0c */ /* 0x000fe4000bfc6270 */
[----:B------:R-:W-:Y:S01]  /*cff0*/  ISETP.GE.AND P5, PT, R80, UR4, PT ;  /* 0x0000000450007c0c */ /* 0x000fe2000bfa6270 */
[----:B0-----:R-:W-:Y:S02]  /*d000*/  @!P2 IMAD.WIDE R74, R73, 0x4, R64 ;  /* 0x00000004494aa825 */ /* 0x001fe400078e0240 */
[----:B------:R-:W-:Y:S02]  /*d010*/  @!P3 LEA.HI R0, R0, R0, RZ, 0x1 ;  /* 0x000000000000b211 */ /* 0x000fe400078f08ff */
[----:B------:R-:W-:Y:S01]  /*d020*/  @!P4 LEA.HI R3, R3, R3, RZ, 0x1 ;  /* 0x000000030303c211 */ /* 0x000fe200078f08ff */
[----:B------:R0:W-:Y:S01]  /*d030*/  @!P2 ST.E.64 desc[UR48][R74.64], R10 ;  /* 0x0000000a4a00a985 */ /* 0x0001e2000c101b30 */
[----:B------:R-:W-:Y:S01]  /*d040*/  @!P3 LOP3.LUT R77, R0, 0xfffffffe, RZ, 0xc0, !PT ;  /* 0xfffffffe004db812 */ /* 0x000fe200078ec0ff */
[----:B------:R-:W-:Y:S01]  /*d050*/  VIADD R0, R73, 0x28 ;  /* 0x0000002849007836 */ /* 0x000fe20000000000 */
[----:B------:R-:W-:-:S02]  /*d060*/  @!P4 LOP3.LUT R3, R3, 0xfffffffe, RZ, 0xc0, !PT ;  /* 0xfffffffe0303c812 */ /* 0x000fc400078ec0ff */
[----:B------:R-:W-:Y:S01]  /*d070*/  @!P1 LEA.HI R66, R66, R66, RZ, 0x1 ;  /* 0x0000004242429211 */ /* 0x000fe200078f08ff */
[--C-:B------:R-:W-:Y:S01]  /*d080*/  @!P3 IMAD.WIDE R76, R77, 0x4, R64.reuse ;  /* 0x000000044d4cb825 */ /* 0x100fe200078e0240 */
[----:B------:R-:W-:Y:S02]  /*d090*/  ISETP.GE.AND P2, PT, R68, UR4, PT ;  /* 0x0000000444007c0c */ /* 0x000fe4000bf46270 */
[----:B------:R-:W-:Y:S01]  /*d0a0*/  @!P6 LEA.HI R72, R72, R72, RZ, 0x1 ;  /* 0x000000484848e211 */ /* 0x000fe200078f08ff */
[----:B------:R-:W-:Y:S01]  /*d0b0*/  @!P4 IMAD.WIDE R78, R3, 0x4, R64 ;  /* 0x00000004034ec825 */ /* 0x000fe200078e0240 */
[----:B------:R-:W-:Y:S01]  /*d0c0*/  @!P1 LOP3.LUT R3, R66, 0xfffffffe, RZ, 0xc0, !PT ;  /* 0xfffffffe42039812 */ /* 0x000fe200078ec0ff */
[----:B------:R1:W-:Y:S01]  /*d0d0*/  @!P3 ST.E.64 desc[UR48][R76.64], R8 ;  /* 0x000000084c00b985 */ /* 0x0003e2000c101b30 */
[----:B------:R-:W-:Y:S01]  /*d0e0*/  ISETP.GE.AND P3, PT, R0, UR4, PT ;  /* 0x0000000400007c0c */ /* 0x000fe2000bf66270 */
[C---:B0-----:R-:W-:Y:S01]  /*d0f0*/  VIADD R74, R73.reuse, 0x40 ;  /* 0x00000040494a7836 */ /* 0x041fe20000000000 */
[----:B------:R-:W-:Y:S01]  /*d100*/  @!P5 LEA.HI R80, R80, R80, RZ, 0x1 ;  /* 0x000000505050d211 */ /* 0x000fe200078f08ff */
[----:B------:R-:W-:Y:S01]  /*d110*/  VIADD R66, R73, 0x48 ;  /* 0x0000004849427836 */ /* 0x000fe20000000000 */
[----:B------:R0:W-:Y:S02]  /*d120*/  @!P4 ST.E.64 desc[UR48][R78.64], R12 ;  /* 0x0000000c4e00c985 */ /* 0x0001e4000c101b30 */
[----:B------:R-:W-:-:S02]  /*d130*/  ISETP.GE.AND P4, PT, R74, UR4, PT ;  /* 0x000000044a007c0c */ /* 0x000fc4000bf86270 */
[----:B------:R-:W-:-:S04]  /*d140*/  @!P2 LEA.HI R68, R68, R68, RZ, 0x1 ;  /* 0x000000444444a211 */ /* 0x000fc800078f08ff */
[----:B------:R-:W-:Y:S01]  /*d150*/  @!P2 LOP3.LUT R11, R68, 0xfffffffe, RZ, 0xc0, !PT ;  /* 0xfffffffe440ba812 */ /* 0x000fe200078ec0ff */
[--C-:B-1----:R-:W-:Y:S01]  /*d160*/  @!P1 IMAD.WIDE R8, R3, 0x4, R64.reuse ;  /* 0x0000000403089825 */ /* 0x102fe200078e0240 */
[----:B------:R-:W-:Y:S02]  /*d170*/  @!P3 LEA.HI R0, R0, R0, RZ, 0x1 ;  /* 0x000000000000b211 */ /* 0x000fe400078f08ff */
[----:B------:R-:W-:Y:S01]  /*d180*/  @!P6 LOP3.LUT R3, R72, 0xfffffffe, RZ, 0xc0, !PT ;  /* 0xfffffffe4803e812 */ /* 0x000fe200078ec0ff */
[----:B------:R-:W-:Y:S01]  /*d190*/  @!P2 IMAD.WIDE R10, R11, 0x4, R64 ;  /* 0x000000040b0aa825 */ /* 0x000fe200078e0240 */
[----:B------:R1:W-:Y:S01]  /*d1a0*/  @!P1 ST.E.64 desc[UR48][R8.64], R18 ;  /* 0x0000001208009985 */ /* 0x0003e2000c101b30 */
[----:B------:R-:W-:Y:S02]  /*d1b0*/  ISETP.GE.AND P1, PT, R66, UR4, PT ;  /* 0x0000000442007c0c */ /* 0x000fe4000bf26270 */
[----:B0-----:R-:W-:Y:S01]  /*d1c0*/  @!P3 LOP3.LUT R13, R0, 0xfffffffe, RZ, 0xc0, !PT ;  /* 0xfffffffe000db812 */ /* 0x001fe200078ec0ff */
[----:B------:R0:W-:Y:S01]  /*d1d0*/  @!P2 ST.E.64 desc[UR48][R10.64], R14 ;  /* 0x0000000e0a00a985 */ /* 0x0001e2000c101b30 */
[----:B------:R-:W-:Y:S01]  /*d1e0*/  @!P4 LEA.HI R74, R74, R74, RZ, 0x1 ;  /* 0x0000004a4a4ac211 */ /* 0x000fe200078f08ff */
[----:B------:R-:W-:-:S02]  /*d1f0*/  VIADD R0, R73, 0x50 ;  /* 0x0000005049007836 */ /* 0x000fc40000000000 */
[----:B------:R-:W-:-:S05]  /*d200*/  @!P3 IMAD.WIDE R12, R13, 0x4, R64 ;  /* 0x000000040d0cb825 */ /* 0x000fca00078e0240 */
[----:B------:R2:W-:Y:S01]  /*d210*/  @!P3 ST.E.64 desc[UR48][R12.64], R24 ;  /* 0x000000180c00b985 */ /* 0x0005e2000c101b30 */
[----:B------:R-:W-:Y:S01]  /*d220*/  @!P1 LEA.HI R66, R66, R66, RZ, 0x1 ;  /* 0x0000004242429211 */ /* 0x000fe200078f08ff */
[--C-:B-1----:R-:W-:Y:S01]  /*d230*/  @!P6 IMAD.WIDE R8, R3, 0x4, R64.reuse ;  /* 0x000000040308e825 */ /* 0x102fe200078e0240 */
[----:B------:R-:W-:Y:S02]  /*d240*/  @!P5 LOP3.LUT R19, R80, 0xfffffffe, RZ, 0xc0, !PT ;  /* 0xfffffffe5013d812 */ /* 0x000fe400078ec0ff */
[----:B------:R-:W-:Y:S01]  /*d250*/  @!P4 LOP3.LUT R3, R74, 0xfffffffe, RZ, 0xc0, !PT ;  /* 0xfffffffe4a03c812 */ /* 0x000fe200078ec0ff */
[----:B0-----:R-:W-:Y:S01]  /*d260*/  VIADD R14, R73, 0x60 ;  /* 0x00000060490e7836 */ /* 0x001fe20000000000 */
[----:B------:R-:W-:Y:S01]  /*d270*/  @!P1 LOP3.LUT R15, R66, 0xfffffffe, RZ, 0xc0, !PT ;  /* 0xfffffffe420f9812 */ /* 0x000fe200078ec0ff */
[--C-:B------:R-:W-:Y:S01]  /*d280*/  @!P5 IMAD.WIDE R18, R19, 0x4, R64.reuse ;  /* 0x000000041312d825 */ /* 0x100fe200078e0240 */
[----:B------:R0:W-:Y:S02]  /*d290*/  @!P6 ST.E.64 desc[UR48][R8.64], R22 ;  /* 0x000000160800e985 */ /* 0x0001e4000c101b30 */
[----:B------:R-:W-:Y:S01]  /*d2a0*/  ISETP.GE.AND P3, PT, R14, UR4, PT ;  /* 0x000000040e007c0c */ /* 0x000fe2000bf66270 */
[--C-:B------:R-:W-:Y:S01]  /*d2b0*/  @!P4 IMAD.WIDE R10, R3, 0x4, R64.reuse ;  /* 0x00000004030ac825 */ /* 0x100fe200078e0240 */
[----:B------:R-:W-:Y:S03]  /*d2c0*/  @!P5 ST.E.64 desc[UR48][R18.64], R26 ;  /* 0x0000001a1200d985 */ /* 0x000fe6000c101b30 */
[----:B--2---:R-:W-:Y:S01]  /*d2d0*/  @!P1 IMAD.WIDE R12, R15, 0x4, R64 ;  /* 0x000000040f0c9825 */ /* 0x004fe200078e0240 */
[----:B------:R1:W-:Y:S03]  /*d2e0*/  @!P4 ST.E.64 desc[UR48][R10.64], R30 ;  /* 0x0000001e0a00c985 */ /* 0x0003e6000c101b30 */
        /* <DEDUP_REMOVED lines=34> */
.L_x_1990:
[----:B------:R-:W-:Y:S05]  /*d510*/  BSYNC B0 ;  /* 0x0000000000007941 */ /* 0x000fea0003800000 */
.L_x_1989:
[----:B------:R-:W-:Y:S01]  /*d520*/  ISETP.GE.AND P1, PT, R70, R85, PT ;  /* 0x000000554600720c */ /* 0x000fe20003f26270 */
[----:B-1----:R1:W3:Y:S01]  /*d530*/  SHFL.IDX PT, R35, R86, 0x1, 0x1c1f ;  /* 0x003c1f0056237f89 */ /* 0x0022e200000e0000 */
        /* <DEDUP_REMOVED lines=23> */
[----:B-1-34-:R-:W-:Y:S06]  /*d6b0*/  @P1 BRA `(.L_x_1952) ;  /* 0x0000004000401947 */ /* 0x01afec0003800000 */
[C---:B--2---:R-:W-:Y:S01]  /*d6c0*/  VIADD R0, R73.reuse, 0x8 ;  /* 0x0000000849007836 */ /* 0x044fe20000000000 */
        /* <DEDUP_REMOVED lines=27> */
[--C-:B-1----:R-:W-:Y:S01]  /*d880*/  @!P1 IMAD.WIDE R2, R11, 0x4, R34.reuse ;  /* 0x000000040b029825 */ /* 0x102fe200078e0222 */
        /* <DEDUP_REMOVED lines=8> */
[--C-:B--2---:R-:W-:Y:S01]  /*d910*/  @!P2 IMAD.WIDE R8, R13, 0x4, R34.reuse ;  /* 0x000000040d08a825 */ /* 0x104fe200078e0222 */
[----:B------:R-:W-:Y:S02]  /*d920*/  @!P5 LOP3.LUT R13, R36, 0xfffffffe, RZ, 0xc0, !PT ;  /* 0xfffffffe240dd812 */ /* 0x000fe400078ec0ff */
[----:B------:R-:W-:Y:S01]  /*d930*/  @!P4 LOP3.LUT R37, R37, 0xfffffffe, RZ, 0xc0, !PT ;  /* 0xfffffffe2525c812 */ /* 0x000fe200078ec0ff */
[----:B------:R-:W-:Y:S01]  /*d940*/  VIADD R36, R73, 0x48 ;  /* 0x0000004849247836 */ /* 0x000fe20000000000 */
[----:B------:R2:W-:Y:S01]  /*d950*/  @!P2 ST.E.64 desc[UR48][R8.64], R50 ;  /* 0x000000320800a985 */ /* 0x0005e2000c101b30 */
[--C-:B------:R-:W-:Y:S02]  /*d960*/  @!P5 IMAD.WIDE R12, R13, 0x4, R34.reuse ;  /* 0x000000040d0cd825 */ /* 0x100fe400078e0222 */
[----:B------:R-:W-:Y:S01]  /*d970*/  @!P1 LEA.HI R0, R0, R0, RZ, 0x1 ;  /* 0x0000000000009211 */ /* 0x000fe200078f08ff */
[----:B------:R3:W-:Y:S01]  /*d980*/  @!P3 ST.E.64 desc[UR48][R10.64], R14 ;  /* 0x0000000e0a00b985 */ /* 0x0007e2000c101b30 */
[----:B-1----:R-:W-:Y:S01]  /*d990*/  @!P4 IMAD.WIDE R2, R37, 0x4, R34 ;  /* 0x000000042502c825 */ /* 0x002fe200078e0222 */
[----:B------:R-:W-:-:S02]  /*d9a0*/  ISETP.GE.AND P2, PT, R36, UR4, PT ;  /* 0x0000000424007c0c */ /* 0x000fc4000bf46270 */
[----:B------:R1:W-:Y:S04]  /*d9b0*/  @!P5 ST.E.64 desc[UR48][R12.64], R16 ;  /* 0x000000100c00d985 */ /* 0x0003e8000c101b30 */
[----:B------:R-:W-:Y:S01]  /*d9c0*/  @!P4 ST.E.64 desc[UR48][R2.64], R18 ;  /* 0x000000120200c985 */ /* 0x000fe2000c101b30 */
[----:B--2---:R-:W-:-:S04]  /*d9d0*/  @!P0 IMAD.WIDE R8, R39, 0x4, R34 ;  /* 0x0000000427088825 */ /* 0x004fc800078e0222 */
[C---:B---3--:R-:W-:Y:S01]  /*d9e0*/  VIADD R10, R73.reuse, 0x50 ;  /* 0x00000050490a7836 */ /* 0x048fe20000000000 */
[----:B------:R2:W-:Y:S01]  /*d9f0*/  @!P0 ST.E.64 desc[UR48][R8.64], R20 ;  /* 0x0000001408008985 */ /* 0x0005e2000c101b30 */
[C---:B------:R-:W-:Y:S01]  /*da00*/  VIADD R14, R73.reuse, 0x68 ;  /* 0x00000068490e7836 */ /* 0x040fe20000000000 */
[----:B------:R-:W-:Y:S01]  /*da10*/  @!P2 LEA.HI R36, R36, R36, RZ, 0x1 ;  /* 0x000000242424a211 */ /* 0x000fe200078f08ff */
[C---:B-1----:R-:W-:Y:S01]  /*da20*/  VIADD R12, R73.reuse, 0x58 ;  /* 0x00000058490c7836 */ /* 0x042fe20000000000 */
        /* <DEDUP_REMOVED lines=9> */
[----:B--2---:R-:W-:Y:S02]  /*dac0*/  @!P2 LOP3.LUT R9, R36, 0xfffffffe, RZ, 0xc0, !PT ;  /* 0xfffffffe2409a812 */ /* 0x004fe400078ec0ff */
        /* <DEDUP_REMOVED lines=17> */
[----:B-1----:R-:W-:-:S02]  /*dbe0*/  @!P4 IMAD.WIDE R2, R15, 0x4, R34 ;  /* 0x000000040f02c825 */ /* 0x002fc400078e0222 */
[----:B------:R3:W-:Y:S01]  /*dbf0*/  @!P0 ST.E.64 desc[UR48][R12.64], R28 ;  /* 0x0000001c0c008985 */ /* 0x0007e2000c101b30 */
[----:B------:R-:W-:Y:S01]  /*dc00*/  ISETP.GE.AND P0, PT, R73, UR4, PT ;  /* 0x0000000449007c0c */ /* 0x000fe2000bf06270 */
[--C-:B--2---:R-:W-:Y:S02]  /*dc10*/  @!P5 IMAD.WIDE R8, R17, 0x4, R34.reuse ;  /* 0x000000041108d825 */ /* 0x104fe400078e0222 */
[----:B------:R3:W-:Y:S02]  /*dc20*/  @!P4 ST.E.64 desc[UR48][R2.64], R30 ;  /* 0x0000001e0200c985 */ /* 0x0007e4000c101b30 */
[----:B------:R-:W-:Y:S02]  /*dc30*/  @!P6 IMAD.WIDE R14, R19, 0x4, R34 ;  /* 0x00000004130ee825 */ /* 0x000fe400078e0222 */
[----:B------:R3:W-:Y:S04]  /*dc40*/  @!P5 ST.E.64 desc[UR48][R8.64], R32 ;  /* 0x000000200800d985 */ /* 0x0007e8000c101b30 */
[----:B------:R3:W-:Y:S02]  /*dc50*/  @!P6 ST.E.64 desc[UR48][R14.64], R6 ;  /* 0x000000060e00e985 */ /* 0x0007e4000c101b30 */
[----:B------:R-:W-:Y:S05]  /*dc60*/  @P0 BRA `(.L_x_1952) ;  /* 0x0000003800d40947 */ /* 0x000fea0003800000 */
[----:B------:R-:W-:-:S04]  /*dc70*/  LEA.HI R73, R73, R73, RZ, 0x1 ;  /* 0x0000004949497211 */ /* 0x000fc800078f08ff */
[----:B---3--:R-:W-:-:S05]  /*dc80*/  LOP3.LUT R3, R73, 0xfffffffe, RZ, 0xc0, !PT ;  /* 0xfffffffe49037812 */ /* 0x008fca00078ec0ff */
[----:B------:R-:W-:-:S05]  /*dc90*/  IMAD.WIDE R2, R3, 0x4, R34 ;  /* 0x0000000403027825 */ /* 0x000fca00078e0222 */
[----:B------:R1:W-:Y:S01]  /*dca0*/  ST.E.64 desc[UR48][R2.64], R4 ;  /* 0x0000000402007985 */ /* 0x0003e2000c101b30 */
[----:B------:R-:W-:Y:S05]  /*dcb0*/  BRA `(.L_x_1952) ;  /* 0x0000003800c07947 */ /* 0x000fea0003800000 */
.L_x_1988:
[----:B------:R-:W1:Y:S02]  /*dcc0*/  S2R R0, SR_TID.X ;  /* 0x0000000000007919 */ /* 0x000e640000002100 */
[----:B-1----:R-:W-:-:S05]  /*dcd0*/  VIADD R2, R0, 0xffffff80 ;  /* 0xffffff8000027836 */ /* 0x002fca0000000000 */
[----:B------:R-:W-:-:S13]  /*dce0*/  ISETP.GT.AND P0, PT, R2, 0x7f, PT ;  /* 0x0000007f0200780c */ /* 0x000fda0003f04270 */
[----:B------:R-:W-:Y:S05]  /*dcf0*/  @P0 BRA `(.L_x_1952) ;  /* 0x0000003800b00947 */ /* 0x000fea0003800000 */
[----:B------:R-:W1:Y:S01]  /*dd00*/  S2R R3, SR_CTAID.X ;  /* 0x0000000000037919 */ /* 0x000e620000002500 */
[----:B0-----:R-:W0:Y:S01]  /*dd10*/  LDC R6, c[0x0][0xbe8] ;  /* 0x0002fa00ff067b82 */ /* 0x001e220000000800 */
[----:B------:R-:W-:Y:S01]  /*dd20*/  ULDC UR4, c[0x0][0xa88] ;  /* 0x0002a20000047ab9 */ /* 0x000fe20000000800 */
[----:B-1----:R-:W-:Y:S02]  /*dd30*/  IMAD R0, R3, 0x80, R0 ;  /* 0x0000008003007824 */ /* 0x002fe400078e0200 */
[----:B0-----:R-:W-:Y:S02]  /*dd40*/  IMAD R3, R6, UR4, RZ ;  /* 0x0000000406037c24 */ /* 0x001fe4000f8e02ff */
        /* <DEDUP_REMOVED lines=27> */
[--C-:B------:R-:W-:Y:S01]  /*df00*/  SHF.R.S32.HI R9, RZ, 0x1f, R5.reuse ;  /* 0x0000001fff097819 */ /* 0x100fe20000011405 */
[----:B------:R-:W-:Y:S01]  /*df10*/  IMAD.MOV R7, RZ, RZ, -R5 ;  /* 0x000000ffff077224 */ /* 0x000fe200078e0a05 */
[----:B------:R-:W-:Y:S01]  /*df20*/  IADD3 R2, P0, R5, R2, RZ ;  /* 0x0000000205027210 */ /* 0x000fe20007f1e0ff */
[----:B------:R-:W-:Y:S02]  /*df30*/  IMAD R4, R4, UR4, RZ ;  /* 0x0000000404047c24 */ /* 0x000fe4000f8e02ff */
[----:B------:R-:W-:-:S02]  /*df40*/  IMAD R7, R6, R7, R0 ;  /* 0x0000000706077224 */ /* 0x000fc400078e0200 */
[----:B------:R-:W-:Y:S01]  /*df50*/  IMAD R4, R17, UR5, R4 ;  /* 0x0000000511047c24 */ /* 0x000fe2000f8e0204 */
[----:B------:R-:W-:Y:S02]  /*df60*/  ULDC.64 UR4, c[0x0][0xbc8] ;  /* 0x0002f20000047ab9 */ /* 0x000fe40000000a00 */
        /* <DEDUP_REMOVED lines=12> */
.L_x_1950:
        /* <DEDUP_REMOVED lines=18> */
.L_x_1991:
[----:B------:R-:W-:Y:S01]  /*e150*/  ULDC UR8, c[0x0][0xc50] ;  /* 0x0003140000087ab9 */ /* 0x000fe20000000800 */
[----:B------:R-:W-:Y:S01]  /*e160*/  UMOV UR36, UR6 ;  /* 0x0000000600247c82 */ /* 0x000fe20008000000 */
[----:B------:R-:W-:-:S11]  /*e170*/  UISETP.NE.AND UP0, UPT, UR8, 0x1, UPT ;  /* 0x000000010800788c */ /* 0x000fd6000bf05270 */
[----:B------:R-:W-:Y:S01]  /*e180*/  @UP0 ULDC UR4, c[0x0][0xc54] ;  /* 0x0003150000040ab9 */ /* 0x000fe20000000800 */
[----:B------:R-:W-:Y:S01]  /*e190*/  @UP0 ULDC UR7, c[0x0][0xc58] ;  /* 0x0003160000070ab9 */ /* 0x000fe20000000800 */
[----:B------:R-:W-:-:S04]  /*e1a0*/  UIMAD.WIDE.U32 UR4, UR6, UR4, URZ ;  /* 0x00000004060472a5 */ /* 0x000fc8000f8e003f */
[----:B------:R-:W-:-:S12]  /*e1b0*/  @UP0 USHF.R.U32.HI UR36, URZ, UR7, UR5 ;  /* 0x000000073f240299 */ /* 0x000fd80008011605 */
.L_x_1992:
        /* <DEDUP_REMOVED lines=8> */
[----:B------:R-:W-:Y:S01]  /*e240*/  ULDC UR6, c[0x0][0x448] ;  /* 0x0001120000067ab9 */ /* 0x000fe20000000800 */
[----:B------:R-:W-:Y:S01]  /*e250*/  ULDC.64 UR4, c[0x0][0x418] ;  /* 0x0001060000047ab9 */ /* 0x000fe20000000a00 */
[----:B------:R-:W-:Y:S01]  /*e260*/  UISETP.NE.AND UP1, UPT, UR6, 0x1, UPT ;  /* 0x000000010600788c */ /* 0x000fe2000bf25270 */
[----:B------:R-:W-:Y:S01]  /*e270*/  IMAD.MOV.U32 R17, RZ, RZ, RZ ;  /* 0x000000ffff117224 */ /* 0x000fe200078e00ff */
[----:B------:R-:W-:Y:S01]  /*e280*/  UISETP.NE.U32.AND UP0, UPT, UR4, URZ, UPT ;  /* 0x0000003f0400728c */ /* 0x000fe2000bf05070 */
[----:B------:R-:W-:Y:S02]  /*e290*/  ULDC UR7, c[0x0][0x424] ;  /* 0x0001090000077ab9 */ /* 0x000fe40000000800 */
[----:B------:R-:W-:Y:S01]  /*e2a0*/  ULDC UR4, c[0x0][0x288] ;  /* 0x0000a20000047ab9 */ /* 0x000fe20000000800 */
[----:B------:R-:W-:Y:S02]  /*e2b0*/  UISETP.NE.AND.EX UP0, UPT, UR5, URZ, UPT, UP0 ;  /* 0x0000003f0500728c */ /* 0x000fe4000bf05300 */
[----:B------:R-:W-:-:S02]  /*e2c0*/  UIADD3 UR10, -UR4, 0xa0, URZ ;  /* 0x000000a0040a7890 */ /* 0x000fc4000fffe13f */
[----:B------:R-:W-:Y:S01]  /*e2d0*/  USEL UR7, UR7, 0x1, UP0 ;  /* 0x0000000107077887 */ /* 0x000fe20008000000 */
[----:B------:R-:W-:Y:S01]  /*e2e0*/  @UP1 ULDC UR4, c[0x0][0x44c] ;  /* 0x0001130000041ab9 */ /* 0x000fe20000000800 */
[----:B------:R-:W-:Y:S01]  /*e2f0*/  ULDC UR9, c[0x0][0x2f0] ;  /* 0x0000bc0000097ab9 */ /* 0x000fe20000000800 */
[----:B------:R-:W-:Y:S01]  /*e300*/  @UP1 ULDC UR11, c[0x0][0x450] ;  /* 0x00011400000b1ab9 */ /* 0x000fe20000000800 */
[----:B------:R-:W-:Y:S02]  /*e310*/  UIMAD UR10, UR7, UR9, UR10 ;  /* 0x00000009070a72a4 */ /* 0x000fe4000f8e020a */
[----:B0-----:R-:W-:-:S04]  /*e320*/  USHF.L.U32 UR39, UR39, 0x7, URZ ;  /* 0x0000000727277899 */ /* 0x001fc8000800063f */
[----:B------:R-:W-:-:S04]  /*e330*/  UIADD3 UR6, UR39, 0x7f, URZ ;  /* 0x0000007f27067890 */ /* 0x000fc8000fffe03f */
[----:B------:R-:W-:Y:S02]  /*e340*/  UIMAD.WIDE.U32 UR4, UR6, UR4, URZ ;  /* 0x00000004060472a5 */ /* 0x000fe4000f8e003f */
[----:B------:R-:W-:Y:S02]  /*e350*/  UIMAD UR4, UR7, UR9, 0x9f ;  /* 0x0000009f070474a4 */ /* 0x000fe4000f8e0209 */
[----:B------:R-:W-:Y:S02]  /*e360*/  @UP1 USHF.R.U32.HI UR6, URZ, UR11, UR5 ;  /* 0x0000000b3f061299 */ /* 0x000fe40008011605 */
[----:B------:R-:W-:Y:S02]  /*e370*/  UIMAD.WIDE UR4, UR4, 0x66666667, URZ ;  /* 0x66666667040478a5 */ /* 0x000fe4000f8e023f */
[----:B------:R-:W-:Y:S02]  /*e380*/  UIADD3 UR6, UR10, UR6, URZ ;  /* 0x000000060a067290 */ /* 0x000fe4000fffe03f */
[----:B------:R-:W-:-:S02]  /*e390*/  USHF.R.U32.HI UR9, URZ, 0x1f, UR5 ;  /* 0x0000001f3f097899 */ /* 0x000fc40008011605 */
[----:B------:R-:W-:Y:S02]  /*e3a0*/  UIMAD.WIDE UR6, UR6, 0x66666667, URZ ;  /* 0x66666667060678a5 */ /* 0x000fe4000f8e023f */
[----:B------:R-:W-:Y:S02]  /*e3b0*/  ULEA.HI.SX32 UR9, UR5, UR9, 0x1a ;  /* 0x0000000905097291 */ /* 0x000fe4000f8fd23f */
[----:B------:R-:W-:Y:S02]  /*e3c0*/  USHF.R.U32.HI UR4, URZ, 0x1f, UR7 ;  /* 0x0000001f3f047899 */ /* 0x000fe40008011607 */
[----:B------:R-:W-:Y:S02]  /*e3d0*/  ULOP3.LUT UR5, UR8, 0xffff, URZ, 0xc0, !UPT ;  /* 0x0000ffff08057892 */ /* 0x000fe4000f8ec03f */
[----:B------:R-:W-:Y:S02]  /*e3e0*/  ULEA.HI.SX32 UR4, UR7, UR4, 0x1a ;  /* 0x0000000407047291 */ /* 0x000fe4000f8fd23f */
[----:B------:R-:W-:-:S02]  /*e3f0*/  USHF.R.U32.HI UR7, URZ, 0x10, UR8 ;  /* 0x000000103f077899 */ /* 0x000fc40008011608 */
[----:B------:R-:W-:-:S04]  /*e400*/  UISETP.LT.AND UP0, UPT, UR9, UR4, UPT ;  /* 0x000000040900728c */ /* 0x000fc8000bf01270 */
[----:B------:R-:W-:Y:S02]  /*e410*/  USEL UR6, UR9, UR4, UP0 ;  /* 0x0000000409067287 */ /* 0x000fe40008000000 */
[----:B------:R-:W-:Y:S02]  /*e420*/  UISETP.NE.AND UP0, UPT, UR7, URZ, UPT ;  /* 0x0000003f0700728c */ /* 0x000fe4000bf05270 */
[----:B------:R-:W-:-:S06]  /*e430*/  UISETP.GE.AND UP1, UPT, UR6, 0x1, UPT ;  /* 0x000000010600788c */ /* 0x000fcc000bf26270 */
[----:B------:R-:W-:-:S03]  /*e440*/  PLOP3.LUT P0, PT, PT, PT, UP1, 0x80, 0x0 ;  /* 0x000000000000781c */ /* 0x000fc60003f0f018 */
[----:B------:R-:W-:-:S10]  /*e450*/  @!UP0 ULDC UR7, c[0x0][0x9f0] ;  /* 0x00027c0000078ab9 */ /* 0x000fd40000000800 */
[----:B------:R-:W-:Y:S05]  /*e460*/  @!P0 BRA `(.L_x_1994) ;  /* 0x0000000000708947 */ /* 0x000fea0003800000 */
        /* <DEDUP_REMOVED lines=28> */
.L_x_1994:
        /* <DEDUP_REMOVED lines=30> */
.L_x_1995:
        /* <DEDUP_REMOVED lines=20> */
.L_x_1996:
        /* <DEDUP_REMOVED lines=20> */
.L_x_1997:
        /* <DEDUP_REMOVED lines=18> */
.L_x_1998:
[----:B------:R-:W0:Y:S01]  /*ebb0*/  LDC.64 R2, c[0x0][0x9f8] ;  /* 0x00027e00ff027b82 */ /* 0x000e220000000a00 */
[----:B------:R-:W-:Y:S01]  /*ebc0*/  IMAD.MOV.U32 R10, RZ, RZ, R18 ;  /* 0x000000ffff0a7224 */ /* 0x000fe200078e0012 */
[----:B------:R-:W1:Y:S01]  /*ebd0*/  S2R R11, SR_TID.X ;  /* 0x00000000000b7919 */ /* 0x000e620000002100 */
[----:B0-----:R-:W-:-:S04]  /*ebe0*/  ISETP.NE.U32.AND P0, PT, R2, RZ, PT ;  /* 0x000000ff0200720c */ /* 0x001fc80003f05070 */
[----:B------:R-:W-:Y:S02]  /*ebf0*/  ISETP.NE.AND.EX P0, PT, R3, RZ, PT, P0 ;  /* 0x000000ff0300720c */ /* 0x000fe40003f05300 */
[----:B-1----:R-:W-:-:S11]  /*ec00*/  LOP3.LUT R9, R11, 0x7f, RZ, 0xc0, !PT ;  /* 0x0000007f0b097812 */ /* 0x002fd600078ec0ff */
[----:B------:R-:W0:Y:S02]  /*ec10*/  @P0 LDC.64 R2, c[0x0][0x9f8] ;  /* 0x00027e00ff020b82 */ /* 0x000e240000000a00 */
[----:B0-----:R-:W-:-:S05]  /*ec20*/  @P0 IMAD.WIDE R2, R18, 0x4, R2 ;  /* 0x0000000412020825 */ /* 0x001fca00078e0202 */
[----:B------:R0:W2:Y:S01]  /*ec30*/  @P0 LDG.E R10, desc[UR48][R2.64] ;  /* 0x00000030020a0981 */ /* 0x0000a2000c1e1900 */
[C---:B------:R-:W-:Y:S01]  /*ec40*/  IMAD.SHL.U32 R0, R11.reuse, 0x80, RZ ;  /* 0x000000800b007824 */ /* 0x040fe200078e00ff */
[----:B------:R-:W-:Y:S01]  /*ec50*/  SHF.R.U32.HI R5, RZ, 0x5, R9 ;  /* 0x00000005ff057819 */ /* 0x000fe20000011609 */
[C---:B------:R-:W-:Y:S01]  /*ec60*/  IMAD.SHL.U32 R19, R11.reuse, 0x20, RZ ;  /* 0x000000200b137824 */ /* 0x040fe200078e00ff */
[C---:B------:R-:W-:Y:S01]  /*ec70*/  LOP3.LUT P1, RZ, R11.reuse, 0x4, RZ, 0xc0, !PT ;  /* 0x000000040bff7812 */ /* 0x040fe2000782c0ff */
[----:B------:R-:W-:Y:S01]  /*ec80*/  IMAD.SHL.U32 R12, R11, 0x10, RZ ;  /* 0x000000100b0c7824 */ /* 0x000fe200078e00ff */
[----:B------:R-:W-:Y:S01]  /*ec90*/  LOP3.LUT R4, R0, 0x380, RZ, 0xc0, !PT ;  /* 0x0000038000047812 */ /* 0x000fe200078ec0ff */
[----:B------:R-:W-:Y:S01]  /*eca0*/  IMAD.SHL.U32 R18, R5, 0x200, RZ ;  /* 0x0000020005127824 */ /* 0x000fe200078e00ff */
[----:B------:R-:W-:Y:S01]  /*ecb0*/  LOP3.LUT R6, R19, 0x80, RZ, 0xc0, !PT ;  /* 0x0000008013067812 */ /* 0x000fe200078ec0ff */
[----:B------:R-:W-:Y:S01]  /*ecc0*/  UMOV UR4, 0xffffffff ;  /* 0xffffffff00047882 */ /* 0x000fe20000000000 */
[----:B0-----:R-:W0:Y:S01]  /*ecd0*/  LDC.64 R2, c[0x0][0x418] ;  /* 0x00010600ff027b82 */ /* 0x001e220000000a00 */
[----:B------:R-:W-:Y:S01]  /*ece0*/  IMAD R4, R5, 0x10, R4 ;  /* 0x0000001005047824 */ /* 0x000fe200078e0204 */
[----:B------:R-:W-:Y:S01]  /*ecf0*/  LOP3.LUT R6, R6, 0x10, R11, 0xf8, !PT ;  /* 0x0000001006067812 */ /* 0x000fe200078ef80b */
[----:B------:R-:W-:Y:S01]  /*ed00*/  IMAD.SHL.U32 R5, R11, 0x4, RZ ;  /* 0x000000040b057824 */ /* 0x000fe200078e00ff */
[----:B------:R-:W-:-:S04]  /*ed10*/  LOP3.LUT R8, R18, 0x60, R19, 0xf8, !PT ;  /* 0x0000006012087812 */ /* 0x000fc800078ef813 */
[----:B------:R-:W-:Y:S02]  /*ed20*/  LOP3.LUT R6, R6, 0x10, R5, 0x78, !PT ;  /* 0x0000001006067812 */ /* 0x000fe400078e7805 */
[----:B------:R-:W-:Y:S02]  /*ed30*/  LOP3.LUT R7, R8, 0x100, R19, 0xf8, !PT ;  /* 0x0000010008077812 */ /* 0x000fe400078ef813 */
[----:B------:R-:W-:Y:S02]  /*ed40*/  LOP3.LUT R5, R4, 0x70, R12, 0x78, !PT ;  /* 0x0000007004057812 */ /* 0x000fe400078e780c */
[----:B------:R-:W-:Y:S02]  /*ed50*/  LOP3.LUT R4, R7, R6, RZ, 0xfc, !PT ;  /* 0x0000000607047212 */ /* 0x000fe400078efcff */
[----:B------:R-:W-:Y:S02]  /*ed60*/  LOP3.LUT R0, R5, 0xc00, R0, 0xf8, !PT ;  /* 0x00000c0005007812 */ /* 0x000fe400078ef800 */
[----:B------:R-:W-:Y:S01]  /*ed70*/  LOP3.LUT R19, R19, 0x60, RZ, 0xc0, !PT ;  /* 0x0000006013137812 */ /* 0x000fe200078ec0ff */
[----:B------:R-:W-:Y:S04]  /*ed80*/  STL [R1+0x14], R4 ;  /* 0x0000140401007387 */ /* 0x000fe80000100800 */
[----:B------:R1:W-:Y:S01]  /*ed90*/  STL [R1+0xc], R0 ;  /* 0x00000c0001007387 */ /* 0x0003e20000100800 */
[----:B0-----:R-:W-:-:S04]  /*eda0*/  ISETP.NE.U32.AND P0, PT, R2, RZ, PT ;  /* 0x000000ff0200720c */ /* 0x001fc80003f05070 */
[----:B------:R-:W-:Y:S01]  /*edb0*/  ISETP.NE.AND.EX P2, PT, R3, RZ, PT, P0 ;  /* 0x000000ff0300720c */ /* 0x000fe20003f45300 */
[----:B-1----:R-:W-:-:S05]  /*edc0*/  IMAD.MOV.U32 R0, RZ, RZ, 0x40 ;  /* 0x00000040ff007424 */ /* 0x002fca00078e00ff */
[----:B------:R-:W-:Y:S02]  /*edd0*/  SEL R4, R0, 0xffffffc0, !P1 ;  /* 0xffffffc000047807 */ /* 0x000fe40004800000 */
[----:B------:R-:W-:Y:S02]  /*ede0*/  P2R R0, PR, RZ, 0x4 ;  /* 0x00000004ff007803 */ /* 0x000fe40000000000 */
[----:B------:R-:W-:-:S04]  /*edf0*/  SHF.R.U32.HI R4, RZ, 0x5, R11 ;  /* 0x00000005ff047819 */ /* 0x000fc8000001160b */
[----:B------:R-:W-:Y:S02]  /*ee00*/  LOP3.LUT R4, R4, 0x3, RZ, 0xc0, !PT ;  /* 0x0000000304047812 */ /* 0x000fe400078ec0ff */
[----:B--2---:R-:W-:Y:S01]  /*ee10*/  SHF.R.S32.HI R8, RZ, 0x1f, R10 ;  /* 0x0000001fff087819 */ /* 0x004fe2000001140a */
[----:B------:R0:W-:Y:S01]  /*ee20*/  STL [R1], R10 ;  /* 0x0000000a01007387 */ /* 0x0001e20000100800 */
[----:B------:R-:W-:-:S03]  /*ee30*/  SEL R16, R10, RZ, !P2 ;  /* 0x000000ff0a107207 */ /* 0x000fc60005000000 */
[----:B------:R0:W-:Y:S04]  /*ee40*/  STL [R1+0x18], R0 ;  /* 0x0000180001007387 */ /* 0x0001e80000100800 */
[----:B------:R0:W-:Y:S01]  /*ee50*/  STL [R1+0x8], R8 ;  /* 0x0000080801007387 */ /* 0x0001e20000100800 */
[----:B------:R-:W-:Y:S05]  /*ee60*/  BRA.DIV UR4, `(.L_x_1999) ;  /* 0x0000002e04047947 */ /* 0x000fea000b800000 */
[----:B------:R1:W2:Y:S02]  /*ee70*/  SHFL.IDX PT, R14, R4, RZ, 0x1f ;  /* 0x00001fff040e7589 */ /* 0x0002a400000e0000 */
.L_x_2052:
[----:B------:R-:W-:Y:S02]  /*ee80*/  PLOP3.LUT P1, PT, PT, PT, PT, 0x8, 0x0 ;  /* 0x000000000000781c */ /* 0x000fe40003f2e170 */
[----:B--2---:R-:W-:Y:S02]  /*ee90*/  ISETP.NE.AND P0, PT, R14, RZ, PT ;  /* 0x000000ff0e00720c */ /* 0x004fe40003f05270 */
[----:B0-----:R-:W-:-:S05]  /*eea0*/  P2R R0, PR, RZ, 0x2 ;  /* 0x00000002ff007803 */ /* 0x001fca0000000000 */
[----:B------:R0:W-:Y:S06]  /*eeb0*/  STL [R1+0x10], R0 ;  /* 0x0000100001007387 */ /* 0x0001ec0000100800 */
[----:B------:R-:W-:Y:S05]  /*eec0*/  @P0 BRA `(.L_x_2000) ;  /* 0x00000004005c0947 */ /* 0x000fea0003800000 */
[----:B------:R-:W-:Y:S01]  /*eed0*/  UMOV UR4, 0xffffffff ;  /* 0xffffffff00047882 */ /* 0x000fe20000000000 */
[----:B0-----:R-:W-:Y:S02]  /*eee0*/  VIADD R0, R17, 0xffffffff ;  /* 0xffffffff11007836 */ /* 0x001fe40000000000 */
[----:B------:R-:W-:Y:S05]  /*eef0*/  BRA.DIV UR4, `(.L_x_2001) ;  /* 0x0000002e04007947 */ /* 0x000fea000b800000 */
[----:B------:R-:W-:-:S13]  /*ef00*/  ELECT P6, URZ, PT ;  /* 0x00000000003f782f */ /* 0x000fda00038c0000 */
.L_x_2055:
[----:B------:R-:W-:Y:S05]  /*ef10*/  @!P6 BRA `(.L_x_2000) ;  /* 0x000000040048e947 */ /* 0x000fea0003800000 */
[----:B------:R-:W-:Y:S01]  /*ef20*/  IMAD.MOV.U32 R16, RZ, RZ, R10 ;  /* 0x000000ffff107224 */ /* 0x000fe200078e000a */
[----:B------:R-:W-:Y:S06]  /*ef30*/  @!P2 BRA `(.L_x_2002) ;  /* 0x000000000044a947 */ /* 0x000fec0003800000 */
[----:B------:R-:W0:Y:S01]  /*ef40*/  LDC R7, c[0x0][0x43c] ;  /* 0x00010f00ff077b82 */ /* 0x000e220000000800 */
        /* <DEDUP_REMOVED lines=16> */
.L_x_2002:
[----:B0-----:R-:W-:Y:S01]  /*f050*/  IMAD.MOV.U32 R2, RZ, RZ, 0x1 ;  /* 0x00000001ff027424 */ /* 0x001fe200078e00ff */
[----:B------:R-:W-:-:S04]  /*f060*/  ISETP.NE.AND P1, PT, R9, RZ, PT ;  /* 0x000000ff0900720c */ /* 0x000fc80003f25270 */
[----:B------:R-:W-:-:S04]  /*f070*/  SHF.L.U32 R2, R2, 0x1f, RZ ;  /* 0x0000001f02027819 */ /* 0x000fc800000006ff */
[----:B------:R-:W0:Y:S02]  /*f080*/  SYNCS.PHASECHK.TRANS64.TRYWAIT P0, [UR38+0x29880], R2 ;  /* 0x02988002ff0075a7 */ /* 0x000e240008000166 */
[----:B0-----:R-:W-:Y:S05]  /*f090*/  @!P0 BRA `(.L_x_2003) ;  /* 0x0000002800b88947 */ /* 0x001fea0003800000 */
.L_x_2056:
[----:B------:R-:W-:Y:S05]  /*f0a0*/  @P1 BRA `(.L_x_2004) ;  /* 0x0000000000181947 */ /* 0x000fea0003800000 */
[----:B-1----:R-:W1:Y:S01]  /*f0b0*/  S2R R4, SR_TID.X ;  /* 0x0000000000047919 */ /* 0x002e620000002100 */
[----:B0-----:R-:W-:-:S04]  /*f0c0*/  IMAD.MOV.U32 R3, RZ, RZ, 0x5000 ;  /* 0x00005000ff037424 */ /* 0x001fc800078e00ff */
[----:B------:R2:W-:Y:S01]  /*f0d0*/  SYNCS.ARRIVE.TRANS64 RZ, [UR38+0x29870], R3 ;  /* 0x02987003ffff79a7 */ /* 0x0005e20008000026 */
[----:B-1----:R-:W-:-:S13]  /*f0e0*/  LOP3.LUT P0, RZ, R4, 0x1f, RZ, 0xc0, !PT ;  /* 0x0000001f04ff7812 */ /* 0x002fda000780c0ff */
[----:B--2---:R-:W-:Y:S05]  /*f0f0*/  @!P0 BRA `(.L_x_2004) ;  /* 0x0000000000048947 */ /* 0x004fea0003800000 */
[----:B------:R-:W-:Y:S01]  /*f100*/  BPT.TRAP 0x1 ;  /* 0x000000040000795c */ /* 0x000fe20000300000 */
.L_x_2004:
        /* <DEDUP_REMOVED lines=15> */
.L_x_2057:
[----:B------:R-:W-:Y:S05]  /*f200*/  @P1 BRA `(.L_x_2006) ;  /* 0x0000000000181947 */ /* 0x000fea0003800000 */
[----:B0-----:R-:W0:Y:S01]  /*f210*/  S2R R3, SR_TID.X ;  /* 0x0000000000037919 */ /* 0x001e220000002100 */
[----:B------:R-:W-:-:S04]  /*f220*/  IMAD.MOV.U32 R2, RZ, RZ, 0x7800 ;  /* 0x00007800ff027424 */ /* 0x000fc800078e00ff */
[----:B------:R2:W-:Y:S01]  /*f230*/  SYNCS.ARRIVE.TRANS64 RZ, [UR38+0x29830], R2 ;  /* 0x02983002ffff79a7 */ /* 0x0005e20008000026 */
[----:B0-----:R-:W-:-:S13]  /*f240*/  LOP3.LUT P0, RZ, R3, 0x1f, RZ, 0xc0, !PT ;  /* 0x0000001f03ff7812 */ /* 0x001fda000780c0ff */
[----:B--2---:R-:W-:Y:S05]  /*f250*/  @!P0 BRA `(.L_x_2006) ;  /* 0x0000000000048947 */ /* 0x004fea0003800000 */
[----:B------:R-:W-:Y:S01]  /*f260*/  BPT.TRAP 0x1 ;  /* 0x000000040000795c */ /* 0x000fe20000300000 */
.L_x_2006:
[----:B------:R-:W-:Y:S01]  /*f270*/  ULDC.64 UR4, c[0x0][0x198] ;  /* 0x0000660000047ab9 */ /* 0x000fe20000000a00 */
[----:B------:R-:W-:Y:S01]  /*f280*/  R2UR UR11, R0 ;  /* 0x00000000000b72ca */ /* 0x000fe200000e0000 */
[----:B------:R-:W-:Y:S01]  /*f290*/  UIADD3 UR4, UP0, UR4, 0x370, URZ ;  /* 0x0000037004047890 */ /* 0x000fe2000ff1e03f */
[----:B------:R-:W-:Y:S01]  /*f2a0*/  R2UR UR13, R16 ;  /* 0x00000000100d72ca */ /* 0x000fe200000e0000 */
[----:B------:R-:W-:Y:S01]  /*f2b0*/  UIADD3 UR8, UR38, 0x1a400, URZ ;  /* 0x0001a40026087890 */ /* 0x000fe2000fffe03f */
[----:B------:R-:W-:Y:S01]  /*f2c0*/  PLOP3.LUT P0, PT, PT, PT, PT, 0x80, 0x0 ;  /* 0x000000000000781c */ /* 0x000fe20003f0f070 */
[----:B------:R-:W-:Y:S02]  /*f2d0*/  UIADD3 UR9, UR38, 0x29830, URZ ;  /* 0x0002983026097890 */ /* 0x000fe4000fffe03f */
[----:B------:R-:W-:Y:S01]  /*f2e0*/  UIADD3.X UR5, URZ, UR5, URZ, UP0, !UPT ;  /* 0x000000053f057290 */ /* 0x000fe200087fe43f */
[----:B------:R-:W-:Y:S01]  /*f2f0*/  P2R R0, PR, RZ, 0x1 ;  /* 0x00000001ff007803 */ /* 0x000fe20000000000 */
[----:B------:R-:W-:-:S02]  /*f300*/  UIADD3 UR16, UR38, 0x1cc00, URZ ;  /* 0x0001cc0026107890 */ /* 0x000fc4000fffe03f */
        /* <DEDUP_REMOVED lines=17> */
[----:B------:R2:W-:Y:S01]  /*f420*/  STL [R1+0x10], R0 ;  /* 0x0000100001007387 */ /* 0x0005e20000100800 */
[----:B------:R-:W-:Y:S01]  /*f430*/  NOP ;  /* 0x0000000000007918 */ /* 0x000fe20000000000 */
.L_x_2000:
[----:B------:R-:W-:Y:S05]  /*f440*/  WARPSYNC.ALL ;  /* 0x0000000000007948 */ /* 0x000fea0003800000 */
[----:B--2---:R-:W-:Y:S01]  /*f450*/  UIADD3 UR4, UR38, 0x14400, URZ ;  /* 0x0001440026047890 */ /* 0x004fe2000fffe03f */
[----:B------:R-:W-:Y:S03]  /*f460*/  BAR.SYNC.DEFER_BLOCKING 0x8, 0x180 ;  /* 0x0206000000007b1d */ /* 0x000fe60000010000 */
[----:B------:R-:W-:-:S06]  /*f470*/  ULOP3.LUT UP0, URZ, UR4, 0x1bf, URZ, 0xc0, !UPT ;  /* 0x000001bf043f7892 */ /* 0x000fcc000f80c03f */
[----:B------:R-:W-:-:S13]  /*f480*/  PLOP3.LUT P0, PT, PT, PT, UP0, 0x80, 0x0 ;  /* 0x000000000000781c */ /* 0x000fda0003f0f008 */
[----:B------:R-:W-:Y:S05]  /*f490*/  @!P0 BRA `(.L_x_2007) ;  /* 0x0000000000408947 */ /* 0x000fea0003800000 */
[----:B0-----:R-:W-:Y:S01]  /*f4a0*/  MOV R2, 0x0 ;  /* 0x0000000000027802 */ /* 0x001fe20000000f00 */
[----:B------:R-:W-:Y:S01]  /*f4b0*/  ULDC.64 UR6, c[0x4][0xa0] ;  /* 0x0100280000067ab9 */ /* 0x000fe20000000a00 */
[----:B------:R-:W-:Y:S01]  /*f4c0*/  ULDC.64 UR8, c[0x4][0xa8] ;  /* 0x01002a0000087ab9 */ /* 0x000fe20000000a00 */
[----:B------:R-:W-:Y:S01]  /*f4d0*/  ULDC.64 UR4, c[0x4][0x28] ;  /* 0x01000a0000047ab9 */ /* 0x000fe20000000a00 */
[----:B-1----:R-:W-:Y:S02]  /*f4e0*/  IMAD.U32 R4, RZ, RZ, UR6 ;  /* 0x00000006ff047e24 */ /* 0x002fe4000f8e00ff */
        /* <DEDUP_REMOVED lines=11> */
.L_x_2007:
[----:B0-----:R-:W0:Y:S01]  /*f5a0*/  S2R R2, SR_TID.X ;  /* 0x0000000000027919 */ /* 0x001e220000002100 */
[----:B------:R-:W2:Y:S01]  /*f5b0*/  LDC R9, c[0x0][0x448] ;  /* 0x00011200ff097b82 */ /* 0x000ea20000000800 */
[----:B------:R-:W-:Y:S01]  /*f5c0*/  USHF.R.S32.HI UR4, URZ, 0x1f, UR36 ;  /* 0x0000001f3f047899 */ /* 0x000fe20008011424 */
[----:B------:R-:W3:Y:S01]  /*f5d0*/  S2R R6, SR_TID.X ;  /* 0x0000000000067919 */ /* 0x000ee20000002100 */
[----:B------:R-:W-:Y:S02]  /*f5e0*/  ULDC.64 UR8, c[0x0][0x2d8] ;  /* 0x0000b60000087ab9 */ /* 0x000fe40000000a00 */
[----:B------:R-:W-:Y:S01]  /*f5f0*/  UIMAD UR6, UR4, UR8, URZ ;  /* 0x00000008040672a4 */ /* 0x000fe2000f8e023f */
[----:B------:R-:W4:Y:S01]  /*f600*/  S2R R7, SR_CTAID.Z ;  /* 0x0000000000077919 */ /* 0x000f220000002700 */
[----:B------:R-:W-:Y:S02]  /*f610*/  UIMAD.WIDE.U32 UR4, UR36, UR8, URZ ;  /* 0x00000008240472a5 */ /* 0x000fe4000f8e003f */
[----:B------:R-:W-:-:S04]  /*f620*/  UIMAD UR6, UR36, UR9, UR6 ;  /* 0x00000009240672a4 */ /* 0x000fc8000f8e0206 */
[----:B------:R-:W-:Y:S01]  /*f630*/  UIADD3 UR5, UR5, UR6, URZ ;  /* 0x0000000605057290 */ /* 0x000fe2000fffe03f */
[----:B--2---:R-:W-:Y:S02]  /*f640*/  ISETP.NE.AND P0, PT, R9, 0x1, PT ;  /* 0x000000010900780c */ /* 0x004fe40003f05270 */
[----:B0-----:R-:W-:Y:S01]  /*f650*/  SHF.R.U32.HI R0, RZ, 0x3, R2 ;  /* 0x00000003ff007819 */ /* 0x001fe20000011602 */
[----:B------:R-:W-:Y:S02]  /*f660*/  IMAD.SHL.U32 R2, R2, 0x10, RZ ;  /* 0x0000001002027824 */ /* 0x000fe400078e00ff */
[----:B---3--:R-:W-:Y:S02]  /*f670*/  IMAD.SHL.U32 R8, R6, 0x10, RZ ;  /* 0x0000001006087824 */ /* 0x008fe400078e00ff */
[C---:B------:R-:W-:Y:S02]  /*f680*/  IMAD.SHL.U32 R3, R0.reuse, 0x80, RZ ;  /* 0x0000008000037824 */ /* 0x040fe400078e00ff */
[----:B------:R-:W-:Y:S01]  /*f690*/  IMAD.SHL.U32 R0, R0, 0x10, RZ ;  /* 0x0000001000007824 */ /* 0x000fe200078e00ff */
[----:B------:R-:W-:-:S02]  /*f6a0*/  LOP3.LUT R8, R8, 0x30, RZ, 0xe2, !PT ;  /* 0x0000003008087812 */ /* 0x000fc400078ee2ff */
[----:B----4-:R-:W-:Y:S02]  /*f6b0*/  SHF.R.S32.HI R5, RZ, 0x1f, R7 ;  /* 0x0000001fff057819 */ /* 0x010fe40000011407 */
[----:B------:R-:W-:-:S04]  /*f6c0*/  LOP3.LUT R3, R8, 0x180, R3, 0xf8, !PT ;  /* 0x0000018008037812 */ /* 0x000fc800078ef803 */
[----:B------:R-:W-:Y:S02]  /*f6d0*/  LOP3.LUT R0, R3, 0x30, R0, 0x78, !PT ;  /* 0x0000003003007812 */ /* 0x000fe400078e7800 */
[----:B------:R-:W-:-:S04]  /*f6e0*/  LOP3.LUT R3, R2, 0x40, RZ, 0xc0, !PT ;  /* 0x0000004002037812 */ /* 0x000fc800078ec0ff */
[----:B------:R-:W-:Y:S02]  /*f6f0*/  IADD3 R0, R0, R3, R18 ;  /* 0x0000000300007210 */ /* 0x000fe40007ffe012 */
[----:B------:R-:W1:Y:S01]  /*f700*/  LDC.64 R2, c[0x0][0x2e0] ;  /* 0x0000b800ff027b82 */ /* 0x000e620000000a00 */
[----:B------:R-:W-:-:S07]  /*f710*/  LOP3.LUT R18, R6, 0x7f, RZ, 0xc0, !PT ;  /* 0x0000007f06127812 */ /* 0x000fce00078ec0ff */
[----:B------:R-:W0:Y:S01]  /*f720*/  @P0 LDC R6, c[0x0][0x450] ;  /* 0x00011400ff060b82 */ /* 0x000e220000000800 */
[-C--:B-1----:R-:W-:Y:S02]  /*f730*/  IMAD R4, R5, R2.reuse, RZ ;  /* 0x0000000205047224 */ /* 0x082fe400078e02ff */
[----:B------:R-:W1:Y:S02]  /*f740*/  S2R R5, SR_CTAID.X ;  /* 0x0000000000057919 */ /* 0x000e640000002500 */
[C---:B------:R-:W-:Y:S02]  /*f750*/  IMAD R4, R7.reuse, R3, R4 ;  /* 0x0000000307047224 */ /* 0x040fe400078e0204 */
[----:B------:R-:W-:Y:S01]  /*f760*/  IMAD.WIDE.U32 R2, R7, R2, UR4 ;  /* 0x0000000407027e25 */ /* 0x000fe2000f8e0002 */
[----:B------:R-:W-:Y:S01]  /*f770*/  ULDC.64 UR4, c[0x0][0x2d0] ;  /* 0x0000b40000047ab9 */ /* 0x000fe20000000a00 */
[----:B------:R-:W2:Y:S02]  /*f780*/  @P0 LDC R7, c[0x0][0x44c] ;  /* 0x00011300ff070b82 */ /* 0x000ea40000000800 */
[----:B------:R-:W-:Y:S01]  /*f790*/  IMAD.IADD R3, R3, 0x1, R4 ;  /* 0x0000000103037824 */ /* 0x000fe200078e0204 */
[----:B------:R-:W-:-:S05]  /*f7a0*/  LEA.HI R4, R18, R19, RZ, 0x1e ;  /* 0x0000001312047211 */ /* 0x000fca00078ff0ff */
[----:B-1----:R-:W-:-:S04]  /*f7b0*/  IMAD R4, R5, 0x80, R4 ;  /* 0x0000008005047824 */ /* 0x002fc800078e0204 */
[----:B--2---:R-:W-:-:S04]  /*f7c0*/  @P0 IMAD.HI.U32 R7, R4, R7, RZ ;  /* 0x0000000704070227 */ /* 0x004fc800078e00ff */
[----:B------:R-:W-:Y:S01]  /*f7d0*/  IMAD.MOV.U32 R5, RZ, RZ, R4 ;  /* 0x000000ffff057224 */ /* 0x000fe200078e0004 */
[----:B0-----:R-:W-:-:S05]  /*f7e0*/  @P0 SHF.R.U32.HI R5, RZ, R6, R7 ;  /* 0x00000006ff050219 */ /* 0x001fca0000011607 */
        /* <DEDUP_REMOVED lines=25> */
[----:B------:R-:W-:Y:S01]  /*f980*/  LEA.HI R2, R18, UR39, RZ, 0x1e ;  /* 0x0000002712027c11 */ /* 0x000fe2000f8ff0ff */
[----:B------:R-:W-:Y:S01]  /*f990*/  IMAD R3, R9, UR4, RZ ;  /* 0x0000000409037c24 */ /* 0x000fe2000f8e02ff */
[----:B------:R-:W1:Y:S03]  /*f9a0*/  SHFL.IDX PT, R6, R4, RZ, 0x1c1f ;  /* 0x001c1fff04067589 */ /* 0x000e6600000e0000 */
[C---:B------:R-:W-:Y:S01]  /*f9b0*/  VIADD R10, R2.reuse, 0x20 ;  /* 0x00000020020a7836 */ /* 0x040fe20000000000 */
[----:B------:R-:W-:Y:S01]  /*f9c0*/  ISETP.GE.AND P4, PT, R2, R3, PT ;  /* 0x000000030200720c */ /* 0x000fe20003f86270 */
[----:B------:R-:W-:-:S12]  /*f9d0*/  SHFL.IDX PT, R14, R5, 0x3, 0x1c1f ;  /* 0x007c1f00050e7f89 */ /* 0x000fd800000e0000 */
        /* <DEDUP_REMOVED lines=12> */
[----:B------:R-:W-:-:S03]  /*faa0*/  @!P3 VIADD R9, R0, UR38 ;  /* 0x000000260009bc36 */ /* 0x000fc60008000000 */
[----:B------:R-:W1:Y:S01]  /*fab0*/  SHFL.IDX PT, R6, R4, 0x1, 0x1c1f ;  /* 0x003c1f0004067f89 */ /* 0x000e6200000e0000 */
[----:B0-----:R-:W-:-:S05]  /*fac0*/  @!P3 IADD3 R7, P4, R8, R7, RZ ;  /* 0x000000070807b210 */ /* 0x001fca0007f9e0ff */
[----:B-1----:R-:W-:-:S05]  /*fad0*/  @!P3 IMAD.X R6, RZ, RZ, R6, P4 ;  /* 0x000000ffff06b224 */ /* 0x002fca00020e0606 */
        /* <DEDUP_REMOVED lines=8> */
[----:B------:R-:W-:Y:S01]  /*fb60*/  @!P3 VIADD R19, R0, UR38 ;  /* 0x000000260013bc36 */ /* 0x000fe20008000000 */
[----:B------:R-:W1:Y:S04]  /*fb70*/  SHFL.IDX PT, R6, R4, 0x2, 0x1c1f ;  /* 0x005c1f0004067f89 */ /* 0x000e6800000e0000 */
[----:B------:R-:W2:Y:S01]  /*fb80*/  SHFL.IDX PT, R4, R4, 0x3, 0x1c1f ;  /* 0x007c1f0004047f89 */ /* 0x000ea200000e0000 */
[----:B0-----:R-:W-:-:S05]  /*fb90*/  @!P3 IADD3 R7, P4, R8, R7, RZ ;  /* 0x000000070807b210 */ /* 0x001fca0007f9e0ff */
[----:B-1----:R-:W-:-:S05]  /*fba0*/  @!P3 IMAD.X R6, RZ, RZ, R6, P4 ;  /* 0x000000ffff06b224 */ /* 0x002fca00020e0606 */
[----:B------:R-:W-:-:S04]  /*fbb0*/  @!P3 LOP3.LUT R7, R7, R6, RZ, 0x3c, !PT ;  /* 0x000000060707b212 */ /* 0x000fc800078e3cff */
[----:B------:R-:W-:-:S04]  /*fbc0*/  @!P3 LOP3.LUT R6, R7, R6, RZ, 0x3c, !PT ;  /* 0x000000060706b212 */ /* 0x000fc800078e3cff */
[----:B------:R-:W-:-:S05]  /*fbd0*/  @!P3 LOP3.LUT R7, R7, R6, RZ, 0x3c, !PT ;  /* 0x000000060707b212 */ /* 0x000fca00078e3cff */
[----:B------:R0:W-:Y:S04]  /*fbe0*/  @!P3 LDGSTS.E.BYPASS.LTC128B.128 [R19+0x15400], desc[UR48][R6.64], !P2 ;  /* 0x154000000613bfae */ /* 0x0001e8000d101d70 */
[----:B------:R0:W-:Y:S04]  /*fbf0*/  @!P3 LDGSTS.E.BYPASS.LTC128B.128 [R19+0x17400], desc[UR48][R6.64+0x40], !P0 ;  /* 0x174000400613bfae */ /* 0x0001e8000c101d70 */
[----:B--2---:R0:W-:Y:S02]  /*fc00*/  @!P3 LDGSTS.E.BYPASS.LTC128B.128 [R19+0x19400], desc[UR48][R6.64+0x80], !P1 ;  /* 0x194000800613bfae */ /* 0x0041e4000c901d70 */
.L_x_2066:
[----:B------:R-:W-:Y:S01]  /*fc10*/  VIADD R2, R2, 0x60 ;  /* 0x0000006002027836 */ /* 0x000fe20000000000 */
[----:B------:R-:W-:Y:S04]  /*fc20*/  BSSY B0, `(.L_x_2009) ;  /* 0x000000c000007945 */ /* 0x000fe80003800000 */
[----:B------:R-:W-:-:S13]  /*fc30*/  ISETP.GE.AND P3, PT, R2, R3, PT ;  /* 0x000000030200720c */ /* 0x000fda0003f66270 */
[----:B------:R-:W-:Y:S05]  /*fc40*/  @P3 BRA `(.L_x_2010) ;  /* 0x0000000000243947 */ /* 0x000fea0003800000 */
[----:B------:R-:W-:Y:S01]  /*fc50*/  IADD3 R2, P3, R8, R14, RZ ;  /* 0x0000000e08027210 */ /* 0x000fe20007f7e0ff */
        /* <DEDUP_REMOVED lines=8> */
.L_x_2010:
[----:B------:R-:W-:Y:S05]  /*fce0*/  BSYNC B0 ;  /* 0x0000000000007941 */ /* 0x000fea0003800000 */
.L_x_2009:
[----:B------:R-:W-:Y:S01]  /*fcf0*/  NOP ;  /* 0x0000000000007918 */ /* 0x000fe20000000000 */
[----:B------:R-:W-:Y:S01]  /*fd00*/  SYNCS.ARRIVE.TRANS64.RED.A0T1 RZ, [UR38+0x29800], RZ ;  /* 0x029800ffffff79a7 */ /* 0x000fe20008200426 */
[----:B------:R-:W-:Y:S01]  /*fd10*/  IMAD.MOV.U32 R0, RZ, RZ, 0x1 ;  /* 0x00000001ff007424 */ /* 0x000fe200078e00ff */
[----:B------:R-:W-:Y:S04]  /*fd20*/  ARRIVES.LDGSTSBAR.64.TRANSCNT [UR38+0x29800] ;  /* 0x02980000ff0079b0 */ /* 0x000fe80008000aa6 */
[----:B------:R-:W-:Y:S01]  /*fd30*/  SHF.L.U32 R0, R0, 0x1f, RZ ;  /* 0x0000001f00007819 */ /* 0x000fe200000006ff */
[----:B------:R-:W-:Y:S01]  /*fd40*/  NOP ;  /* 0x0000000000007918 */ /* 0x000fe20000000000 */
[----:B-1----:R-:W2:Y:S01]  /*fd50*/  LDL R3, [R1+0x4] ;  /* 0x0000040001037983 */ /* 0x002ea20000100800 */
[----:B------:R-:W-:Y:S01]  /*fd60*/  SYNCS.ARRIVE.TRANS64.A1T0 RZ, [UR38+0x29800], RZ ;  /* 0x029800ffffff79a7 */ /* 0x000fe20008100026 */
[----:B------:R-:W-:Y:S01]  /*fd70*/  VIADD R2, R17, 0xfffffffe ;  /* 0xfffffffe11027836 */ /* 0x000fe20000000000 */
[----:B------:R-:W1:Y:S04]  /*fd80*/  SYNCS.PHASECHK.TRANS64.TRYWAIT P0, [UR38+0x29820], R0 ;  /* 0x02982000ff0075a7 */ /* 0x000e680008000166 */
[----:B--2---:R-:W-:Y:S01]  /*fd90*/  ISETP.GE.AND P1, PT, R2, R3, PT ;  /* 0x000000030200720c */ /* 0x004fe20003f26270 */
[----:B-1----:R-:W-:-:S12]  /*fda0*/  @!P0 BRA `(.L_x_2011) ;  /* 0x00000024000c8947 */ /* 0x002fd80003800000 */
.L_x_2067:
[----:B------:R-:W-:Y:S01]  /*fdb0*/  IMAD.MOV.U32 R20, RZ, RZ, 0x1 ;  /* 0x00000001ff147424 */ /* 0x000fe200078e00ff */
[----:B------:R-:W-:Y:S06]  /*fdc0*/  @!P1 BRA `(.L_x_2012) ;  /* 0x0000000c00e49947 */ /* 0x000fec0003800000 */
[----:B-1----:R-:W2:Y:S01]  /*fdd0*/  LDL R3, [R1+0x1c] ;  /* 0x00001c0001037983 */ /* 0x002ea20000100800 */
[----:B------:R-:W-:Y:S01]  /*fde0*/  IMAD.MOV.U32 R0, RZ, RZ, 0x1 ;  /* 0x00000001ff007424 */ /* 0x000fe200078e00ff */
[C---:B--2---:R-:W-:Y:S02]  /*fdf0*/  LOP3.LUT R4, R3.reuse, 0x1, RZ, 0xfc, !PT ;  /* 0x0000000103047812 */ /* 0x044fe400078efcff */
[----:B------:R-:W-:Y:S01]  /*fe00*/  LOP3.LUT R21, R3, 0x2, RZ, 0xfc, !PT ;  /* 0x0000000203157812 */ /* 0x000fe200078efcff */
[----:B------:R-:W-:Y:S02]  /*fe10*/  IMAD.MOV.U32 R3, RZ, RZ, RZ ;  /* 0x000000ffff037224 */ /* 0x000fe400078e00ff */
[----:B------:R1:W-:Y:S05]  /*fe20*/  STL [R1+0x20], R4 ;  /* 0x0000200401007387 */ /* 0x0003ea0000100800 */
.L_x_2031:
[----:B-1----:R-:W2:Y:S01]  /*fe30*/  LDL R4, [R1+0x10] ;  /* 0x0000100001047983 */ /* 0x002ea20000100800 */
[----:B------:R-:W-:Y:S01]  /*fe40*/  VIADD R17, R3, 0x1 ;  /* 0x0000000103117836 */ /* 0x000fe20000000000 */
[----:B------:R-:W-:Y:S04]  /*fe50*/  BSSY B0, `(.L_x_2013) ;  /* 0x0000081000007945 */ /* 0x000fe80003800000 */
[----:B------:R-:W-:-:S04]  /*fe60*/  ISETP.NE.AND P0, PT, R17, 0x2, PT ;  /* 0x000000021100780c */ /* 0x000fc80003f05270 */
[----:B------:R-:W-:Y:S02]  /*fe70*/  SEL R5, RZ, 0x1, P0 ;  /* 0x00000001ff057807 */ /* 0x000fe40000000000 */
[----:B------:R-:W-:Y:S02]  /*fe80*/  SEL R17, R17, RZ, P0 ;  /* 0x000000ff11117207 */ /* 0x000fe40000000000 */
[----:B------:R-:W-:Y:S02]  /*fe90*/  LOP3.LUT R20, R0, R5, RZ, 0x3c, !PT ;  /* 0x0000000500147212 */ /* 0x000fe400078e3cff */
[----:B--2---:R-:W-:-:S13]  /*fea0*/  ISETP.NE.AND P1, PT, R4, RZ, PT ;  /* 0x000000ff0400720c */ /* 0x004fda0003f25270 */
[----:B0-----:R-:W-:Y:S05]  /*feb0*/  @!P1 BRA `(.L_x_2014) ;  /* 0x0000000400e89947 */ /* 0x001fea0003800000 */
[----:B------:R-:W2:Y:S01]  /*fec0*/  LDL R4, [R1+0x18] ;  /* 0x0000180001047983 */ /* 0x000ea20000100800 */
[----:B------:R-:W-:Y:S01]  /*fed0*/  IMAD.MOV.U32 R8, RZ, RZ, R2 ;  /* 0x000000ffff087224 */ /* 0x000fe200078e0002 */
[----:B--2---:R-:W-:-:S13]  /*fee0*/  ISETP.NE.AND P1, PT, R4, RZ, PT ;  /* 0x000000ff0400720c */ /* 0x004fda0003f25270 */
[----:B------:R-:W-:Y:S05]  /*fef0*/  @!P1 BRA `(.L_x_2015) ;  /* 0x0000000000509947 */ /* 0x000fea0003800000 */
[----:B------:R-:W2:Y:S01]  /*ff00*/  LDL R9, [R1+0x8] ;  /* 0x0000080001097983 */ /* 0x000ea20000100800 */
[----:B------:R-:W1:Y:S01]  /*ff10*/  LDC R8, c[0x0][0x43c] ;  /* 0x00010f00ff087b82 */ /* 0x000e620000000800 */
[----:B------:R-:W-:Y:S02]  /*ff20*/  ULDC.64 UR4, c[0x0][0x428] ;  /* 0x00010a0000047ab9 */ /* 0x000fe40000000a00 */
[----:B------:R-:W3:Y:S01]  /*ff30*/  LDL R10, [R1] ;  /* 0x00000000010a7983 */ /* 0x000ee20000100800 */
[----:B-1----:R-:W-:-:S13]  /*ff40*/  ISETP.NE.AND P0, PT, R8, 0x1, PT ;  /* 0x000000010800780c */ /* 0x002fda0003f05270 */
        /* <DEDUP_REMOVED lines=15> */
.L_x_2015:
[----:B------:R-:W2:Y:S01]  /*10040*/  S2R R4, SR_TID.X ;  /* 0x0000000000047919 */ /* 0x000ea20000002100 */
[----:B01----:R-:W-:Y:S02]  /*10050*/  LEA R6, R17, UR38, 0x3 ;  /* 0x0000002611067c11 */ /* 0x003fe4000f8e18ff */
[----:B--2---:R-:W-:Y:S02]  /*10060*/  LOP3.LUT R5, R4, 0x7f, RZ, 0xc0, !PT ;  /* 0x0000007f04057812 */ /* 0x004fe400078ec0ff */
[----:B------:R-:W-:Y:S02]  /*10070*/  SHF.L.U32 R4, R20, 0x1f, RZ ;  /* 0x0000001f14047819 */ /* 0x000fe400000006ff */
[----:B------:R-:W-:Y:S02]  /*10080*/  ISETP.NE.AND P1, PT, R5, RZ, PT ;  /* 0x000000ff0500720c */ /* 0x000fe40003f25270 */
[----:B------:R-:W0:Y:S02]  /*10090*/  SYNCS.PHASECHK.TRANS64.TRYWAIT P0, [R6+URZ+0x29880], R4 ;  /* 0x02988004060075a7 */ /* 0x000e24000800017f */
[----:B0-----:R-:W-:Y:S09]  /*100a0*/  @!P0 BRA `(.L_x_2016) ;  /* 0x0000002000648947 */ /* 0x001ff20003800000 */
.L_x_2068:
        /* <DEDUP_REMOVED lines=9> */
.L_x_2018:
[----:B------:R-:W-:Y:S05]  /*10140*/  BSYNC B1 ;  /* 0x0000000000017941 */ /* 0x000fea0003800000 */
.L_x_2017:
        /* <DEDUP_REMOVED lines=15> */
.L_x_2019:
        /* <DEDUP_REMOVED lines=8> */
.L_x_2069:
        /* <DEDUP_REMOVED lines=11> */
.L_x_2022:
[----:B------:R-:W-:Y:S05]  /*10370*/  BSYNC B1 ;  /* 0x0000000000017941 */ /* 0x000fea0003800000 */
.L_x_2021:
        /* <DEDUP_REMOVED lines=13> */
.L_x_2023:
        /* <DEDUP_REMOVED lines=13> */
.L_x_2024:
        /* <DEDUP_REMOVED lines=13> */
.L_x_2025:
[----:B------:R-:W-:-:S13]  /*105f0*/  @P0 ELECT P1, URZ, PT ;  /* 0x00000000003f082f */ /* 0x000fda0003820000 */
[----:B------:R-:W-:Y:S01]  /*10600*/  @P1 R2UR UR13, R16 ;  /* 0x00000000100d12ca */ /* 0x000fe200000e0000 */
[----:B------:R-:W-:Y:S01]  /*10610*/  UMOV UR12, UR36 ;  /* 0x00000024000c7c82 */ /* 0x000fe20008000000 */
[----:B------:R-:W-:-:S11]  /*10620*/  @P1 PLOP3.LUT P0, PT, P1, PT, PT, 0x8, 0x0 ;  /* 0x000000000000181c */ /* 0x000fd60000f0e170 */
[----:B------:R1:W-:Y:S01]  /*10630*/  UTMALDG.4D [UR8], [UR6], desc[UR14] ;  /* 0x00000e08060075b4 */ /* 0x0003e20008019000 */
[----:B------:R-:W-:Y:S01]  /*10640*/  PLOP3.LUT P1, PT, PT, PT, PT, 0x8, 0x0 ;  /* 0x000000000000781c */ /* 0x000fe20003f2e170 */
[----:B-1----:R-:W-:-:S12]  /*10650*/  @P0 BRA.U.ANY `(.L_x_2025) ;  /* 0xfffffffd00e40947 */ /* 0x002fd8000393ffff */
.L_x_2014:
[----:B------:R-:W-:Y:S05]  /*10660*/  BSYNC B0 ;  /* 0x0000000000007941 */ /* 0x000fea0003800000 */
.L_x_2013:
[----:B------:R-:W2:Y:S02]  /*10670*/  LDL R4, [R1+0x20] ;  /* 0x0000200001047983 */ /* 0x000ea40000100800 */
[----:B--2---:R-:W-:-:S13]  /*10680*/  ISETP.NE.AND P0, PT, R4, 0x3, PT ;  /* 0x000000030400780c */ /* 0x004fda0003f05270 */
[----:B------:R-:W-:Y:S05]  /*10690*/  @!P0 BRA `(.L_x_2026) ;  /* 0x0000000000048947 */ /* 0x000fea0003800000 */
[----:B------:R-:W-:Y:S01]  /*106a0*/  BPT.TRAP 0x1 ;  /* 0x000000040000795c */ /* 0x000fe20000300000 */
.L_x_2026:
[----:B------:R-:W-:Y:S02]  /*106b0*/  LOP3.LUT R4, R0, 0x1, RZ, 0x3c, !PT ;  /* 0x0000000100047812 */ /* 0x000fe400078e3cff */
[----:B------:R-:W-:Y:S02]  /*106c0*/  LEA R18, R3, UR38, 0x3 ;  /* 0x0000002603127c11 */ /* 0x000fe4000f8e18ff */
[----:B------:R-:W-:Y:S02]  /*106d0*/  SHF.L.U32 R4, R4, 0x1f, RZ ;  /* 0x0000001f04047819 */ /* 0x000fe400000006ff */
[----:B------:R-:W-:Y:S02]  /*106e0*/  ISETP.NE.AND P1, PT, R21, 0x3, PT ;  /* 0x000000031500780c */ /* 0x000fe40003f25270 */
[----:B------:R-:W1:Y:S02]  /*106f0*/  SYNCS.PHASECHK.TRANS64.TRYWAIT P0, [R18+URZ+0x29870], R4 ;  /* 0x02987004120075a7 */ /* 0x000e64000800017f */
[----:B-1----:R-:W-:Y:S09]  /*10700*/  @!P0 BRA `(.L_x_2027) ;  /* 0x0000001800f48947 */ /* 0x002ff20003800000 */
.L_x_2070:
[----:B------:R-:W-:Y:S05]  /*10710*/  @!P1 BRA `(.L_x_2028) ;  /* 0x0000000000049947 */ /* 0x000fea0003800000 */
[----:B------:R-:W-:Y:S01]  /*10720*/  BPT.TRAP 0x1 ;  /* 0x000000040000795c */ /* 0x000fe20000300000 */
.L_x_2028:
[----:B------:R-:W-:Y:S01]  /*10730*/  SHF.L.U32 R0, R0, 0x1f, RZ ;  /* 0x0000001f00007819 */ /* 0x000fe200000006ff */
[----:B------:R-:W-:-:S03]  /*10740*/  IMAD R12, R3, 0x5000, RZ ;  /* 0x00005000030c7824 */ /* 0x000fc600078e02ff */
[----:B------:R-:W2:Y:S02]  /*10750*/  SYNCS.PHASECHK.TRANS64.TRYWAIT P0, [R18+URZ+0x29860], R0 ;  /* 0x02986000120075a7 */ /* 0x000ea4000800017f */
[----:B--2---:R-:W-:Y:S05]  /*10760*/  @!P0 BRA `(.L_x_2029) ;  /* 0x0000001800f08947 */ /* 0x004fea0003800000 */
.L_x_2071:
[----:B-1----:R-:W2:Y:S04]  /*10770*/  LDL R4, [R1+0xc] ;  /* 0x00000c0001047983 */ /* 0x002ea80000100800 */
[----:B------:R-:W3:Y:S01]  /*10780*/  LDL R13, [R1+0x14] ;  /* 0x00001400010d7983 */ /* 0x000ee20000100800 */
[----:B------:R-:W-:Y:S05]  /*10790*/  WARPSYNC.ALL ;  /* 0x0000000000007948 */ /* 0x000fea0003800000 */
[----:B------:R-:W1:Y:S01]  /*107a0*/  S2R R3, SR_TID.X ;  /* 0x0000000000037919 */ /* 0x000e620000002100 */
[----:B0-----:R-:W-:Y:S01]  /*107b0*/  IMAD.MOV.U32 R6, RZ, RZ, 0x40 ;  /* 0x00000040ff067424 */ /* 0x001fe200078e00ff */
[----:B-1----:R-:W-:-:S04]  /*107c0*/  LOP3.LUT P0, RZ, R3, 0x4, RZ, 0xc0, !PT ;  /* 0x0000000403ff7812 */ /* 0x002fc8000780c0ff */
[----:B------:R-:W-:Y:S02]  /*107d0*/  SEL R6, R6, 0xffffffc0, !P0 ;  /* 0xffffffc006067807 */ /* 0x000fe40004000000 */
[C---:B--2---:R-:W-:Y:S02]  /*107e0*/  LOP3.LUT R0, R12.reuse, R4, RZ, 0xfc, !PT ;  /* 0x000000040c007212 */ /* 0x044fe400078efcff */
[----:B---3--:R-:W-:-:S03]  /*107f0*/  LOP3.LUT R19, R12, R13, RZ, 0xfc, !PT ;  /* 0x0000000d0c137212 */ /* 0x008fc600078efcff */
[----:B------:R-:W0:Y:S01]  /*10800*/  LDSM.16.MT88.4 R8, [R0+UR38+0xa400] ;  /* 0x00a400260008783b */ /* 0x000e220008004200 */
[----:B------:R-:W-:Y:S02]  /*10810*/  VIADD R3, R0, UR38 ;  /* 0x0000002600037c36 */ /* 0x000fe40008000000 */
[----:B------:R-:W-:Y:S02]  /*10820*/  VIADD R19, R19, UR38 ;  /* 0x0000002613137c36 */ /* 0x000fe40008000000 */
[----:B------:R-:W-:Y:S01]  /*10830*/  IMAD.IADD R3, R6, 0x1, R3 ;  /* 0x0000000106037824 */ /* 0x000fe200078e0203 */
        /* <DEDUP_REMOVED lines=67> */
.L_x_2030:
        /* <DEDUP_REMOVED lines=15> */
.L_x_2012:
[----:B------:R-:W-:-:S07]  /*10d60*/  IMAD.MOV.U32 R17, RZ, RZ, RZ ;  /* 0x000000ffff117224 */ /* 0x000fce00078e00ff */
.L_x_2032:
[----:B------:R-:W1:Y:S02]  /*10d70*/  LDL R2, [R1+0x1c] ;  /* 0x00001c0001027983 */ /* 0x000e640000100800 */
[----:B-1----:R-:W-:-:S04]  /*10d80*/  LOP3.LUT R0, R2, 0x1, RZ, 0xfc, !PT ;  /* 0x0000000102007812 */ /* 0x002fc800078efcff */
[----:B------:R-:W-:-:S13]  /*10d90*/  ISETP.NE.AND P0, PT, R0, 0x3, PT ;  /* 0x000000030000780c */ /* 0x000fda0003f05270 */
[----:B------:R-:W-:Y:S05]  /*10da0*/  @!P0 BRA `(.L_x_2033) ;  /* 0x0000000000048947 */ /* 0x000fea0003800000 */
[----:B------:R-:W-:Y:S01]  /*10db0*/  BPT.TRAP 0x1 ;  /* 0x000000040000795c */ /* 0x000fe20000300000 */
.L_x_2033:
[----:B------:R-:W-:Y:S01]  /*10dc0*/  LOP3.LUT R0, R20, 0x1, RZ, 0x3c, !PT ;  /* 0x0000000114007812 */ /* 0x000fe200078e3cff */
[----:B------:R-:W-:Y:S01]  /*10dd0*/  BSSY B0, `(.L_x_2034) ;  /* 0x0000007000007945 */ /* 0x000fe20003800000 */
[----:B------:R-:W-:Y:S02]  /*10de0*/  LEA R3, R17, UR38, 0x3 ;  /* 0x0000002611037c11 */ /* 0x000fe4000f8e18ff */
[----:B------:R-:W-:Y:S02]  /*10df0*/  SHF.L.U32 R0, R0, 0x1f, RZ ;  /* 0x0000001f00007819 */ /* 0x000fe400000006ff */
[----:B------:R-:W-:Y:S02]  /*10e00*/  LOP3.LUT R2, R2, 0x2, RZ, 0xfc, !PT ;  /* 0x0000000202027812 */ /* 0x000fe400078efcff */
[----:B------:R-:W1:Y:S02]  /*10e10*/  SYNCS.PHASECHK.TRANS64.TRYWAIT P0, [R3+URZ+0x29870], R0 ;  /* 0x02987000030075a7 */ /* 0x000e64000800017f */
[----:B------:R-:W-:Y:S01]  /*10e20*/  ISETP.NE.AND P1, PT, R2, 0x3, PT ;  /* 0x000000030200780c */ /* 0x000fe20003f25270 */
[----:B-1----:R-:W-:-:S12]  /*10e30*/  @!P0 BRA `(.L_x_2035) ;  /* 0x0000001400508947 */ /* 0x002fd80003800000 */
.L_x_2072:
[----:B------:R-:W-:Y:S05]  /*10e40*/  BSYNC B0 ;  /* 0x0000000000007941 */ /* 0x000fea0003800000 */
.L_x_2034:
[----:B------:R-:W-:Y:S05]  /*10e50*/  @!P1 BRA `(.L_x_2036) ;  /* 0x0000000000049947 */ /* 0x000fea0003800000 */
[----:B------:R-:W-:Y:S01]  /*10e60*/  BPT.TRAP 0x1 ;  /* 0x000000040000795c */ /* 0x000fe20000300000 */
.L_x_2036:
[----:B-1----:R-:W2:Y:S01]  /*10e70*/  LDL.LU R0, [R1+0xc] ;  /* 0x00000c0001007983 */ /* 0x002ea20000300800 */
[----:B------:R-:W-:Y:S01]  /*10e80*/  SHF.L.U32 R2, R20, 0x1f, RZ ;  /* 0x0000001f14027819 */ /* 0x000fe200000006ff */
[----:B------:R-:W-:-:S03]  /*10e90*/  IMAD R12, R17, 0x5000, RZ ;  /* 0x00005000110c7824 */ /* 0x000fc600078e02ff */
[----:B------:R-:W1:Y:S02]  /*10ea0*/  SYNCS.PHASECHK.TRANS64.TRYWAIT P0, [R3+URZ+0x29860], R2 ;  /* 0x02986002030075a7 */ /* 0x000e64000800017f */
[----:B--2---:R-:W-:Y:S01]  /*10eb0*/  LOP3.LUT R0, R12, R0, RZ, 0xfc, !PT ;  /* 0x000000000c007212 */ /* 0x004fe200078efcff */
[----:B-1----:R-:W-:Y:S06]  /*10ec0*/  @!P0 BRA `(.L_x_2037) ;  /* 0x0000001400408947 */ /* 0x002fec0003800000 */
.L_x_2073:
[----:B------:R-:W2:Y:S01]  /*10ed0*/  LDL.LU R13, [R1+0x14] ;  /* 0x00001400010d7983 */ /* 0x000ea20000300800 */
[----:B------:R-:W3:Y:S01]  /*10ee0*/  S2R R4, SR_TID.X ;  /* 0x0000000000047919 */ /* 0x000ee20000002100 */
[----:B-1----:R-:W-:Y:S01]  /*10ef0*/  VIADD R2, R0, UR38 ;  /* 0x0000002600027c36 */ /* 0x002fe20008000000 */
[----:B------:R-:W-:Y:S05]  /*10f00*/  WARPSYNC.ALL ;  /* 0x0000000000007948 */ /* 0x000fea0003800000 */
[----:B0-----:R-:W0:Y:S01]  /*10f10*/  LDSM.16.MT88.4 R8, [R0+UR38+0xa400] ;  /* 0x00a400260008783b */ /* 0x001e220008004200 */
[----:B---3--:R-:W-:Y:S01]  /*10f20*/  LOP3.LUT P0, RZ, R4, 0x4, RZ, 0xc0, !PT ;  /* 0x0000000404ff7812 */ /* 0x008fe2000780c0ff */
        /* <DEDUP_REMOVED lines=72> */
.L_x_2038:
        /* <DEDUP_REMOVED lines=14> */
.L_x_1993:
[----:B------:R-:W0:Y:S01]  /*11490*/  S2R R4, SR_CgaCtaId ;  /* 0x0000000000047919 */ /* 0x000e220000008800 */
[----:B------:R-:W-:Y:S02]  /*114a0*/  MOV R3, 0x400 ;  /* 0x0000040000037802 */ /* 0x000fe40000000f00 */
[----:B------:R-:W-:Y:S02]  /*114b0*/  SHF.L.U32 R2, R2, 0x1f, RZ ;  /* 0x0000001f02027819 */ /* 0x000fe400000006ff */
[----:B0-----:R-:W-:-:S04]  /*114c0*/  LEA R9, R4, R3, 0x18 ;  /* 0x0000000304097211 */ /* 0x001fc800078ec0ff */
[----:B------:R-:W0:Y:S02]  /*114d0*/  SYNCS.PHASECHK.TRANS64.TRYWAIT P0, [R9+URZ+0x29820], R2 ;  /* 0x02982002090075a7 */ /* 0x000e24000800017f */
[----:B0-----:R-:W-:Y:S05]  /*114e0*/  @!P0 BRA `(.L_x_2039) ;  /* 0x0000000c00cc8947 */ /* 0x001fea0003800000 */
.L_x_2074:
        /* <DEDUP_REMOVED lines=13> */
.L_x_2040:
        /* <DEDUP_REMOVED lines=12> */
.L_x_2075:
[----:B------:R-:W1:Y:S02]  /*11680*/  SYNCS.PHASECHK.TRANS64.TRYWAIT P1, [R7+URZ], R2 ;  /* 0x00000002070075a7 */ /* 0x000e64000802017f */
[----:B-1----:R-:W-:Y:S05]  /*11690*/  @!P1 BRA `(.L_x_2042) ;  /* 0x0000000c00889947 */ /* 0x002fea0003800000 */
.L_x_2076:
[----:B------:R-:W-:Y:S05]  /*116a0*/  @!P0 BRA `(.L_x_2043) ;  /* 0x0000000000048947 */ /* 0x000fea0003800000 */
[----:B------:R-:W-:Y:S01]  /*116b0*/  BPT.TRAP 0x1 ;  /* 0x000000040000795c */ /* 0x000fe20000300000 */
.L_x_2043:
[----:B0-----:R-:W-:-:S04]  /*116c0*/  IMAD R5, R0, 0x8, R9 ;  /* 0x0000000800057824 */ /* 0x001fc800078e0209 */
[----:B------:R-:W0:Y:S02]  /*116d0*/  SYNCS.PHASECHK.TRANS64.TRYWAIT P1, [R5+URZ+0x29860], R4 ;  /* 0x02986004050075a7 */ /* 0x000e24000802017f */
[----:B0-----:R-:W-:Y:S05]  /*116e0*/  @!P1 BRA `(.L_x_2044) ;  /* 0x0000000c00889947 */ /* 0x001fea0003800000 */
.L_x_2077:
[----:B------:R-:W-:Y:S05]  /*116f0*/  @!P0 BRA `(.L_x_2045) ;  /* 0x0000000000048947 */ /* 0x000fea0003800000 */
[----:B------:R-:W-:Y:S01]  /*11700*/  BPT.TRAP 0x1 ;  /* 0x000000040000795c */ /* 0x000fe20000300000 */
.L_x_2045:
[----:B------:R-:W-:-:S04]  /*11710*/  IMAD R3, R3, 0x8, R9 ;  /* 0x0000000803037824 */ /* 0x000fc800078e0209 */
[----:B------:R-:W2:Y:S02]  /*11720*/  SYNCS.PHASECHK.TRANS64.TRYWAIT P1, [R3+URZ+0x29860], R2 ;  /* 0x02986002030075a7 */ /* 0x000ea4000802017f */
[----:B--2---:R-:W-:Y:S05]  /*11730*/  @!P1 BRA `(.L_x_2046) ;  /* 0x0000000c00889947 */ /* 0x004fea0003800000 */
.L_x_2078:
[----:B------:R-:W-:Y:S05]  /*11740*/  @!P0 BRA `(.L_x_2047) ;  /* 0x0000000000048947 */ /* 0x000fea0003800000 */
[----:B------:R-:W-:Y:S01]  /*11750*/  BPT.TRAP 0x1 ;  /* 0x000000040000795c */ /* 0x000fe20000300000 */
.L_x_2047:
[----:B------:R-:W3:Y:S02]  /*11760*/  SYNCS.PHASECHK.TRANS64.TRYWAIT P0, [R5+URZ+0x29880], R4 ;  /* 0x02988004050075a7 */ /* 0x000ee4000800017f */
[----:B---3--:R-:W-:Y:S05]  /*11770*/  @!P0 BRA `(.L_x_2048) ;  /* 0x0000000c008c8947 */ /* 0x008fea0003800000 */
.L_x_2049:
[----:B----4-:R4:W0:Y:S02]  /*11780*/  SYNCS.PHASECHK.TRANS64.TRYWAIT P0, [R3+URZ+0x29880], R2 ;  /* 0x02988002030075a7 */ /* 0x010824000800017f */
[----:B0-----:R-:W-:Y:S05]  /*11790*/  @!P0 NANOSLEEP.SYNCS 0x989680 ;  /* 0x009896800000895d */ /* 0x001fea0003900000 */
[----:B------:R-:W0:Y:S02]  /*117a0*/  @!P0 SYNCS.PHASECHK.TRANS64 P0, [R3+URZ+0x29880], R2 ;  /* 0x02988002030085a7 */ /* 0x000e24000800007f */
[----:B0-----:R-:W-:Y:S05]  /*117b0*/  @!P0 BRA `(.L_x_2049) ;  /* 0xfffffffc00f08947 */ /* 0x001fea000383ffff */
.L_x_1952:
[----:B------:R-:W-:Y:S05]  /*117c0*/  BSYNC B6 ;  /* 0x0000000000067941 */ /* 0x000fea0003800000 */
.L_x_1949:
[----:B------:R-:W-:Y:S05]  /*117d0*/  EXIT ;  /* 0x000000000000794d */ /* 0x000fea0003800000 */
.L_x_1956:
[----:B-1----:R-:W-:-:S04]  /*117e0*/  IMAD.U32 R0, RZ, RZ, UR39 ;  /* 0x00000027ff007e24 */ /* 0x002fc8000f8e00ff */
[----:B------:R1:W2:Y:S03]  /*117f0*/  SYNCS.PHASECHK.TRANS64.TRYWAIT P0, [R0+URZ+0x29800], R3 ;  /* 0x02980003000075a7 */ /* 0x0002a6000800017f */
[----:B--2---:R-:W-:Y:S05]  /*11800*/  @!P0 NANOSLEEP.SYNCS 0x989680 ;  /* 0x009896800000895d */ /* 0x004fea0003900000 */
[----:B------:R-:W2:Y:S02]  /*11810*/  @!P0 SYNCS.PHASECHK.TRANS64 P0, [R0+URZ+0x29800], R3 ;  /* 0x02980003000085a7 */ /* 0x000ea4000800007f */
[----:B--2---:R-:W-:Y:S05]  /*11820*/  @!P0 BRA `(.L_x_1956) ;  /* 0xfffffffc00ec8947 */ /* 0x004fea000383ffff */
[----:B------:R-:W-:Y:S05]  /*11830*/  BRA `(.L_x_2050) ;  /* 0xfffffefc00807947 */ /* 0x000fea000383ffff */
.L_x_1960:
[----:B-1----:R-:W-:-:S04]  /*11840*/  IMAD.U32 R0, RZ, RZ, UR39 ;  /* 0x00000027ff007e24 */ /* 0x002fc8000f8e00ff */
[----:B------:R1:W3:Y:S03]  /*11850*/  SYNCS.PHASECHK.TRANS64.TRYWAIT P2, [R0+URZ+0x29830], R3 ;  /* 0x02983003000075a7 */ /* 0x0002e6000804017f */
[----:B---3--:R-:W-:Y:S05]  /*11860*/  @!P2 NANOSLEEP.SYNCS 0x989680 ;  /* 0x009896800000a95d */ /* 0x008fea0003900000 */
[----:B------:R-:W3:Y:S02]  /*11870*/  @!P2 SYNCS.PHASECHK.TRANS64 P2, [R0+URZ+0x29830], R3 ;  /* 0x029830030000a5a7 */ /* 0x000ee4000804007f */
[----:B---3--:R-:W-:Y:S05]  /*11880*/  @!P2 BRA `(.L_x_1960) ;  /* 0xfffffffc00eca947 */ /* 0x008fea000383ffff */
[----:B------:R-:W-:Y:S05]  /*11890*/  BRA `(.L_x_1959) ;  /* 0xfffffefc009c7947 */ /* 0x000fea000383ffff */
.L_x_1965:
[----:B-1----:R-:W-:-:S04]  /*118a0*/  IMAD.U32 R20, RZ, RZ, UR6 ;  /* 0x00000006ff147e24 */ /* 0x002fc8000f8e00ff */
[----:B------:R1:W2:Y:S03]  /*118b0*/  SYNCS.PHASECHK.TRANS64.TRYWAIT P3, [R20+URZ+0x29830], R9 ;  /* 0x02983009140075a7 */ /* 0x0002a6000806017f */
[----:B--2---:R-:W-:Y:S05]  /*118c0*/  @!P3 NANOSLEEP.SYNCS 0x989680 ;  /* 0x009896800000b95d */ /* 0x004fea0003900000 */
[----:B------:R-:W2:Y:S02]  /*118d0*/  @!P3 SYNCS.PHASECHK.TRANS64 P3, [R20+URZ+0x29830], R9 ;  /* 0x029830091400b5a7 */ /* 0x000ea4000806007f */
[----:B--2---:R-:W-:Y:S05]  /*118e0*/  @!P3 BRA `(.L_x_1965) ;  /* 0xfffffffc00ecb947 */ /* 0x004fea000383ffff */
[----:B------:R-:W-:Y:S05]  /*118f0*/  BRA `(.L_x_1962) ;  /* 0xffffff3400607947 */ /* 0x000fea000383ffff */
.L_x_1969:
[----:B-1----:R-:W-:-:S04]  /*11900*/  IMAD.U32 R14, RZ, RZ, UR6 ;  /* 0x00000006ff0e7e24 */ /* 0x002fc8000f8e00ff */
[----:B------:R1:W2:Y:S03]  /*11910*/  SYNCS.PHASECHK.TRANS64.TRYWAIT P3, [R14+URZ+0x29850], R9 ;  /* 0x029850090e0075a7 */ /* 0x0002a6000806017f */
[----:B--2---:R-:W-:Y:S05]  /*11920*/  @!P3 NANOSLEEP.SYNCS 0x989680 ;  /* 0x009896800000b95d */ /* 0x004fea0003900000 */
[----:B------:R-:W2:Y:S02]  /*11930*/  @!P3 SYNCS.PHASECHK.TRANS64 P3, [R14+URZ+0x29850], R9 ;  /* 0x029850090e00b5a7 */ /* 0x000ea4000806007f */
[----:B--2---:R-:W-:Y:S05]  /*11940*/  @!P3 BRA `(.L_x_1969) ;  /* 0xfffffffc00ecb947 */ /* 0x004fea000383ffff */
[----:B------:R-:W-:Y:S05]  /*11950*/  BRA `(.L_x_1966) ;  /* 0xffffff4000707947 */ /* 0x000fea000383ffff */
.L_x_1976:
[----:B-1----:R-:W-:-:S04]  /*11960*/  IMAD.U32 R14, RZ, RZ, UR6 ;  /* 0x00000006ff0e7e24 */ /* 0x002fc8000f8e00ff */
[----:B------:R1:W2:Y:S03]  /*11970*/  SYNCS.PHASECHK.TRANS64.TRYWAIT P2, [R14+URZ+0x29830], R9 ;  /* 0x029830090e0075a7 */ /* 0x0002a6000804017f */
[----:B--2---:R-:W-:Y:S05]  /*11980*/  @!P2 NANOSLEEP.SYNCS 0x989680 ;  /* 0x009896800000a95d */ /* 0x004fea0003900000 */
[----:B------:R-:W2:Y:S02]  /*11990*/  @!P2 SYNCS.PHASECHK.TRANS64 P2, [R14+URZ+0x29830], R9 ;  /* 0x029830090e00a5a7 */ /* 0x000ea4000804007f */
[----:B--2---:R-:W-:Y:S05]  /*119a0*/  @!P2 BRA `(.L_x_1976) ;  /* 0xfffffffc00eca947 */ /* 0x004fea000383ffff */
[----:B------:R-:W-:Y:S05]  /*119b0*/  BRA `(.L_x_1973) ;  /* 0xffffff6c002c7947 */ /* 0x000fea000383ffff */
.L_x_1980:
[----:B-1----:R-:W-:-:S04]  /*119c0*/  IMAD.U32 R14, RZ, RZ, UR6 ;  /* 0x00000006ff0e7e24 */ /* 0x002fc8000f8e00ff */
[----:B------:R1:W2:Y:S03]  /*119d0*/  SYNCS.PHASECHK.TRANS64.TRYWAIT P2, [R14+URZ+0x29850], R9 ;  /* 0x029850090e0075a7 */ /* 0x0002a6000804017f */
[----:B--2---:R-:W-:Y:S05]  /*119e0*/  @!P2 NANOSLEEP.SYNCS 0x989680 ;  /* 0x009896800000a95d */ /* 0x004fea0003900000 */
[----:B------:R-:W2:Y:S02]  /*119f0*/  @!P2 SYNCS.PHASECHK.TRANS64 P2, [R14+URZ+0x29850], R9 ;  /* 0x029850090e00a5a7 */ /* 0x000ea4000804007f */
[----:B--2---:R-:W-:Y:S05]  /*11a00*/  @!P2 BRA `(.L_x_1980) ;  /* 0xfffffffc00eca947 */ /* 0x004fea000383ffff */
[----:B------:R-:W-:Y:S05]  /*11a10*/  BRA `(.L_x_1977) ;  /* 0xffffff78002c7947 */ /* 0x000fea000383ffff */
.L_x_1986:
[----:B-1----:R-:W-:-:S04]  /*11a20*/  IMAD.U32 R5, RZ, RZ, UR5 ;  /* 0x00000005ff057e24 */ /* 0x002fc8000f8e00ff */
[----:B------:R1:W2:Y:S03]  /*11a30*/  SYNCS.PHASECHK.TRANS64.TRYWAIT P0, [R5+URZ+0x29850], R0 ;  /* 0x02985000050075a7 */ /* 0x0002a6000800017f */
[----:B--2---:R-:W-:Y:S05]  /*11a40*/  @!P0 NANOSLEEP.SYNCS 0x989680 ;  /* 0x009896800000895d */ /* 0x004fea0003900000 */
[----:B------:R-:W2:Y:S02]  /*11a50*/  @!P0 SYNCS.PHASECHK.TRANS64 P0, [R5+URZ+0x29850], R0 ;  /* 0x02985000050085a7 */ /* 0x000ea4000800007f */
[----:B--2---:R-:W-:Y:S05]  /*11a60*/  @!P0 BRA `(.L_x_1986) ;  /* 0xfffffffc00ec8947 */ /* 0x004fea000383ffff */
[----:B------:R-:W-:Y:S05]  /*11a70*/  BRA `(.L_x_1985) ;  /* 0xffffff9400e07947 */ /* 0x000fea000383ffff */
.L_x_1999:
[----:B------:R-:W-:Y:S02]  /*11a80*/  IMAD.MOV.U32 R13, RZ, RZ, R4 ;  /* 0x000000ffff0d7224 */ /* 0x000fe400078e0004 */
[----:B------:R-:W-:Y:S02]  /*11a90*/  IMAD.MOV.U32 R12, RZ, RZ, RZ ;  /* 0x000000ffff0c7224 */ /* 0x000fe400078e00ff */
[----:B------:R-:W-:Y:S02]  /*11aa0*/  IMAD.MOV.U32 R11, RZ, RZ, 0x1f ;  /* 0x0000001fff0b7424 */ /* 0x000fe400078e00ff */
[----:B------:R-:W-:-:S07]  /*11ab0*/  IMAD.MOV.U32 R15, RZ, RZ, -0x1 ;  /* 0xffffffffff0f7424 */ /* 0x000fce00078e00ff */
[----:B0-----:R-:W-:Y:S05]  /*11ac0*/  WARPSYNC.COLLECTIVE R15, `(.L_x_2051) ;  /* 0x000000000f087348 */ /* 0x001fea0003c00000 */
[----:B------:R1:W2:Y:S02]  /*11ad0*/  SHFL.IDX P6, R14, R13, R12, R11 ;  /* 0x0000000c0d0e7389 */ /* 0x0002a400000c000b */
[----:B012---:R-:W-:Y:S01]  /*11ae0*/  ENDCOLLECTIVE ;  /* 0x000000000000791b */ /* 0x007fe20003800000 */
.L_x_2051:
[----:B------:R-:W-:Y:S05]  /*11af0*/  BRA `(.L_x_2052) ;  /* 0xffffffd000e07947 */ /* 0x000fea000383ffff */
.L_x_2001:
[----:B------:R-:W-:Y:S01]  /*11b00*/  BSSY B0, `(.L_x_2053) ;  /* 0x0000006000007945 */ /* 0x000fe20003800000 */
[----:B------:R-:W-:-:S07]  /*11b10*/  IMAD.MOV.U32 R15, RZ, RZ, -0x1 ;  /* 0xffffffffff0f7424 */ /* 0x000fce00078e00ff */
[----:B-1----:R-:W-:Y:S05]  /*11b20*/  WARPSYNC.COLLECTIVE R15, `(.L_x_2054) ;  /* 0x000000000f0c7348 */ /* 0x002fea0003c00000 */
[----:B------:R-:W-:Y:S02]  /*11b30*/  ELECT P6, UR62, PT ;  /* 0x00000000003e782f */ /* 0x000fe400038c0000 */
[----:B------:R-:W-:Y:S01]  /*11b40*/  MOV R14, UR62 ;  /* 0x0000003e000e7c02 */ /* 0x000fe20008000f00 */
[----:B-1----:R-:W-:Y:S10]  /*11b50*/  ENDCOLLECTIVE ;  /* 0x000000000000791b */ /* 0x002ff40003800000 */
.L_x_2054:
[----:B------:R-:W-:Y:S05]  /*11b60*/  BSYNC B0 ;  /* 0x0000000000007941 */ /* 0x000fea0003800000 */
.L_x_2053:
[----:B------:R-:W-:Y:S05]  /*11b70*/  BRA `(.L_x_2055) ;  /* 0xffffffd000e47947 */ /* 0x000fea000383ffff */
.L_x_2003:
[----:B0-----:R-:W-:-:S04]  /*11b80*/  IMAD.U32 R3, RZ, RZ, UR38 ;  /* 0x00000026ff037e24 */ /* 0x001fc8000f8e00ff */
[----:B------:R0:W2:Y:S03]  /*11b90*/  SYNCS.PHASECHK.TRANS64.TRYWAIT P0, [R3+URZ+0x29880], R2 ;  /* 0x02988002030075a7 */ /* 0x0000a6000800017f */
[----:B--2---:R-:W-:Y:S05]  /*11ba0*/  @!P0 NANOSLEEP.SYNCS 0x989680 ;  /* 0x009896800000895d */ /* 0x004fea0003900000 */
[----:B------:R-:W2:Y:S02]  /*11bb0*/  @!P0 SYNCS.PHASECHK.TRANS64 P0, [R3+URZ+0x29880], R2 ;  /* 0x02988002030085a7 */ /* 0x000ea4000800007f */
[----:B--2---:R-:W-:Y:S05]  /*11bc0*/  @!P0 BRA `(.L_x_2003) ;  /* 0xfffffffc00ec8947 */ /* 0x004fea000383ffff */
[----:B------:R-:W-:Y:S05]  /*11bd0*/  BRA `(.L_x_2056) ;  /* 0xffffffd400307947 */ /* 0x000fea000383ffff */
.L_x_2005:
[----:B0-----:R-:W-:-:S04]  /*11be0*/  IMAD.U32 R3, RZ, RZ, UR38 ;  /* 0x00000026ff037e24 */ /* 0x001fc8000f8e00ff */
[----:B------:R0:W2:Y:S03]  /*11bf0*/  SYNCS.PHASECHK.TRANS64.TRYWAIT P0, [R3+URZ+0x29840], R2 ;  /* 0x02984002030075a7 */ /* 0x0000a6000800017f */
[----:B--2---:R-:W-:Y:S05]  /*11c00*/  @!P0 NANOSLEEP.SYNCS 0x989680 ;  /* 0x009896800000895d */ /* 0x004fea0003900000 */
[----:B------:R-:W2:Y:S02]  /*11c10*/  @!P0 SYNCS.PHASECHK.TRANS64 P0, [R3+URZ+0x29840], R2 ;  /* 0x02984002030085a7 */ /* 0x000ea4000800007f */
[----:B--2---:R-:W-:Y:S05]  /*11c20*/  @!P0 BRA `(.L_x_2005) ;  /* 0xfffffffc00ec8947 */ /* 0x004fea000383ffff */
[----:B------:R-:W-:Y:S05]  /*11c30*/  BRA `(.L_x_2057) ;  /* 0xffffffd400707947 */ /* 0x000fea000383ffff */
.L_x_2008:
[----:B------:R-:W-:Y:S01]  /*11c40*/  IMAD.MOV.U32 R13, RZ, RZ, R4 ;  /* 0x000000ffff0d7224 */ /* 0x000fe200078e0004 */
[----:B------:R-:W-:Y:S01]  /*11c50*/  LEA.HI R2, R18, UR39, RZ, 0x1e ;  /* 0x0000002712027c11 */ /* 0x000fe2000f8ff0ff */
[----:B------:R-:W-:Y:S02]  /*11c60*/  IMAD.MOV.U32 R12, RZ, RZ, RZ ;  /* 0x000000ffff0c7224 */ /* 0x000fe400078e00ff */
[----:B------:R-:W-:Y:S02]  /*11c70*/  IMAD.MOV.U32 R11, RZ, RZ, 0x1c1f ;  /* 0x00001c1fff0b7424 */ /* 0x000fe400078e00ff */
[----:B------:R-:W-:Y:S02]  /*11c80*/  IMAD.MOV.U32 R15, RZ, RZ, -0x1 ;  /* 0xffffffffff0f7424 */ /* 0x000fe400078e00ff */
[----:B------:R-:W-:-:S07]  /*11c90*/  VIADD R10, R2, 0x20 ;  /* 0x00000020020a7836 */ /* 0x000fce0000000000 */
[----:B------:R-:W-:Y:S05]  /*11ca0*/  WARPSYNC.COLLECTIVE R15, `(.L_x_2058) ;  /* 0x000000000f087348 */ /* 0x000fea0003c00000 */
[----:B------:R0:W1:Y:S02]  /*11cb0*/  SHFL.IDX P6, R14, R13, R12, R11 ;  /* 0x0000000c0d0e7389 */ /* 0x00006400000c000b */
[----:B01----:R-:W-:Y:S01]  /*11cc0*/  ENDCOLLECTIVE ;  /* 0x000000000000791b */ /* 0x003fe20003800000 */
.L_x_2058:
[----:B------:R-:W-:Y:S02]  /*11cd0*/  IMAD.MOV.U32 R13, RZ, RZ, R5 ;  /* 0x000000ffff0d7224 */ /* 0x000fe400078e0005 */
[----:B------:R-:W-:-:S07]  /*11ce0*/  IMAD.MOV.U32 R6, RZ, RZ, R14 ;  /* 0x000000ffff067224 */ /* 0x000fce00078e000e */
[----:B------:R-:W-:Y:S05]  /*11cf0*/  WARPSYNC.COLLECTIVE R15, `(.L_x_2059) ;  /* 0x000000000f087348 */ /* 0x000fea0003c00000 */
[----:B------:R0:W1:Y:S02]  /*11d00*/  SHFL.IDX P6, R14, R13, R12, R11 ;  /* 0x0000000c0d0e7389 */ /* 0x00006400000c000b */
[----:B01----:R-:W-:Y:S01]  /*11d10*/  ENDCOLLECTIVE ;  /* 0x000000000000791b */ /* 0x003fe20003800000 */
.L_x_2059:
[----:B------:R-:W-:Y:S02]  /*11d20*/  ULDC UR4, c[0x0][0x288] ;  /* 0x0000a20000047ab9 */ /* 0x000fe40000000800 */
[----:B------:R-:W-:-:S05]  /*11d30*/  IMAD R3, R9, UR4, RZ ;  /* 0x0000000409037c24 */ /* 0x000fca000f8e02ff */
[----:B------:R-:W-:Y:S01]  /*11d40*/  ISETP.GE.AND P4, PT, R2, R3, PT ;  /* 0x000000030200720c */ /* 0x000fe20003f86270 */
[----:B------:R-:W-:Y:S02]  /*11d50*/  IMAD.MOV.U32 R13, RZ, RZ, R4 ;  /* 0x000000ffff0d7224 */ /* 0x000fe400078e0004 */
[----:B------:R-:W-:-:S10]  /*11d60*/  IMAD.MOV.U32 R12, RZ, RZ, 0x1 ;  /* 0x00000001ff0c7424 */ /* 0x000fd400078e00ff */
[----:B------:R-:W-:Y:S02]  /*11d70*/  @!P4 VIADD R9, R0, UR38 ;  /* 0x000000260009cc36 */ /* 0x000fe40008000000 */
[----:B------:R-:W-:-:S07]  /*11d80*/  IMAD.MOV.U32 R7, RZ, RZ, R14 ;  /* 0x000000ffff077224 */ /* 0x000fce00078e000e */
[----:B------:R-:W-:Y:S05]  /*11d90*/  WARPSYNC.COLLECTIVE R15, `(.L_x_2060) ;  /* 0x000000000f087348 */ /* 0x000fea0003c00000 */
[----:B------:R0:W1:Y:S02]  /*11da0*/  SHFL.IDX P6, R14, R13, R12, R11 ;  /* 0x0000000c0d0e7389 */ /* 0x00006400000c000b */
[----:B01----:R-:W-:Y:S01]  /*11db0*/  ENDCOLLECTIVE ;  /* 0x000000000000791b */ /* 0x003fe20003800000 */
.L_x_2060:
[----:B------:R-:W-:-:S05]  /*11dc0*/  @!P4 IADD3 R7, P3, R8, R7, RZ ;  /* 0x000000070807c210 */ /* 0x000fca0007f7e0ff */
[----:B------:R-:W-:Y:S01]  /*11dd0*/  @!P4 IMAD.X R6, RZ, RZ, R6, P3 ;  /* 0x000000ffff06c224 */ /* 0x000fe200018e0606 */
[----:B------:R-:W-:Y:S01]  /*11de0*/  ISETP.GE.AND P3, PT, R10, R3, PT ;  /* 0x000000030a00720c */ /* 0x000fe20003f66270 */
[----:B------:R-:W-:-:S03]  /*11df0*/  VIADD R10, R2, 0x40 ;  /* 0x00000040020a7836 */ /* 0x000fc60000000000 */
        /* <DEDUP_REMOVED lines=14> */
.L_x_2061:
[----:B------:R-:W-:Y:S02]  /*11ee0*/  @!P3 VIADD R9, R0, UR38 ;  /* 0x000000260009bc36 */ /* 0x000fe40008000000 */
[----:B------:R-:W-:Y:S02]  /*11ef0*/  IMAD.MOV.U32 R13, RZ, RZ, R4 ;  /* 0x000000ffff0d7224 */ /* 0x000fe400078e0004 */
[----:B------:R-:W-:Y:S02]  /*11f00*/  IMAD.MOV.U32 R12, RZ, RZ, 0x2 ;  /* 0x00000002ff0c7424 */ /* 0x000fe400078e00ff */
[----:B------:R-:W-:-:S07]  /*11f10*/  IMAD.MOV.U32 R7, RZ, RZ, R14 ;  /* 0x000000ffff077224 */ /* 0x000fce00078e000e */
[----:B------:R-:W-:Y:S05]  /*11f20*/  WARPSYNC.COLLECTIVE R15, `(.L_x_2062) ;  /* 0x000000000f087348 */ /* 0x000fea0003c00000 */
[----:B------:R0:W1:Y:S02]  /*11f30*/  SHFL.IDX P6, R14, R13, R12, R11 ;  /* 0x0000000c0d0e7389 */ /* 0x00006400000c000b */
[----:B01----:R-:W-:Y:S01]  /*11f40*/  ENDCOLLECTIVE ;  /* 0x000000000000791b */ /* 0x003fe20003800000 */
.L_x_2062:
[----:B------:R-:W-:-:S05]  /*11f50*/  @!P3 IADD3 R7, P4, R8, R7, RZ ;  /* 0x000000070807b210 */ /* 0x000fca0007f9e0ff */
[----:B------:R-:W-:-:S05]  /*11f60*/  @!P3 IMAD.X R6, RZ, RZ, R6, P4 ;  /* 0x000000ffff06b224 */ /* 0x000fca00020e0606 */
        /* <DEDUP_REMOVED lines=15> */
.L_x_2063:
[----:B------:R-:W-:Y:S02]  /*12060*/  @!P3 VIADD R19, R0, UR38 ;  /* 0x000000260013bc36 */ /* 0x000fe40008000000 */
[----:B------:R-:W-:Y:S02]  /*12070*/  IMAD.MOV.U32 R13, RZ, RZ, R4 ;  /* 0x000000ffff0d7224 */ /* 0x000fe400078e0004 */
[----:B------:R-:W-:Y:S02]  /*12080*/  IMAD.MOV.U32 R12, RZ, RZ, 0x3 ;  /* 0x00000003ff0c7424 */ /* 0x000fe400078e00ff */
[----:B------:R-:W-:-:S07]  /*12090*/  IMAD.MOV.U32 R7, RZ, RZ, R14 ;  /* 0x000000ffff077224 */ /* 0x000fce00078e000e */
[----:B------:R-:W-:Y:S05]  /*120a0*/  WARPSYNC.COLLECTIVE R15, `(.L_x_2064) ;  /* 0x000000000f087348 */ /* 0x000fea0003c00000 */
[----:B------:R0:W1:Y:S02]  /*120b0*/  SHFL.IDX P6, R14, R13, R12, R11 ;  /* 0x0000000c0d0e7389 */ /* 0x00006400000c000b */
[----:B01----:R-:W-:Y:S01]  /*120c0*/  ENDCOLLECTIVE ;  /* 0x000000000000791b */ /* 0x003fe20003800000 */
.L_x_2064:
[----:B------:R-:W-:-:S05]  /*120d0*/  @!P3 IADD3 R7, P4, R8, R7, RZ ;  /* 0x000000070807b210 */ /* 0x000fca0007f9e0ff */
[----:B------:R-:W-:-:S05]  /*120e0*/  @!P3 IMAD.X R6, RZ, RZ, R6, P4 ;  /* 0x000000ffff06b224 */ /* 0x000fca00020e0606 */
[----:B------:R-:W-:Y:S01]  /*120f0*/  @!P3 LOP3.LUT R7, R7, R6, RZ, 0x3c, !PT ;  /* 0x000000060707b212 */ /* 0x000fe200078e3cff */
[----:B------:R-:W-:-:S03]  /*12100*/  IMAD.MOV.U32 R13, RZ, RZ, R5 ;  /* 0x000000ffff0d7224 */ /* 0x000fc600078e0005 */
[----:B------:R-:W-:-:S04]  /*12110*/  @!P3 LOP3.LUT R6, R7, R6, RZ, 0x3c, !PT ;  /* 0x000000060706b212 */ /* 0x000fc800078e3cff */
[----:B------:R-:W-:Y:S01]  /*12120*/  @!P3 LOP3.LUT R7, R7, R6, RZ, 0x3c, !PT ;  /* 0x000000060707b212 */ /* 0x000fe200078e3cff */
[----:B------:R-:W-:-:S04]  /*12130*/  IMAD.MOV.U32 R4, RZ, RZ, R14 ;  /* 0x000000ffff047224 */ /* 0x000fc800078e000e */
[----:B------:R-:W-:Y:S01]  /*12140*/  @!PT LDS RZ, [RZ] ;  /* 0x00000000fffff984 */ /* 0x000fe20000000800 */
[----:B------:R-:W-:Y:S01]  /*12150*/  @!PT LDS RZ, [RZ] ;  /* 0x00000000fffff984 */ /* 0x000fe20000000800 */
[----:B------:R-:W-:Y:S01]  /*12160*/  @!PT LDS RZ, [RZ] ;  /* 0x00000000fffff984 */ /* 0x000fe20000000800 */
[----:B------:R0:W-:Y:S04]  /*12170*/  @!P3 LDGSTS.E.BYPASS.LTC128B.128 [R19+0x15400], desc[UR48][R6.64], !P2 ;  /* 0x154000000613bfae */ /* 0x0001e8000d101d70 */
[----:B------:R0:W-:Y:S04]  /*12180*/  @!P3 LDGSTS.E.BYPASS.LTC128B.128 [R19+0x17400], desc[UR48][R6.64+0x40], !P0 ;  /* 0x174000400613bfae */ /* 0x0001e8000c101d70 */
[----:B------:R0:W-:Y:S02]  /*12190*/  @!P3 LDGSTS.E.BYPASS.LTC128B.128 [R19+0x19400], desc[UR48][R6.64+0x80], !P1 ;  /* 0x194000800613bfae */ /* 0x0001e4000c901d70 */
[----:B0-----:R-:W-:Y:S05]  /*121a0*/  WARPSYNC.COLLECTIVE R15, `(.L_x_2065) ;  /* 0x000000000f087348 */ /* 0x001fea0003c00000 */
[----:B------:R1:W2:Y:S02]  /*121b0*/  SHFL.IDX P6, R14, R13, R12, R11 ;  /* 0x0000000c0d0e7389 */ /* 0x0002a400000c000b */
[----:B012---:R-:W-:Y:S01]  /*121c0*/  ENDCOLLECTIVE ;  /* 0x000000000000791b */ /* 0x007fe20003800000 */
.L_x_2065:
[----:B------:R-:W-:Y:S05]  /*121d0*/  BRA `(.L_x_2066) ;  /* 0xffffffd8008c7947 */ /* 0x000fea000383ffff */
.L_x_2011:
[----:B-1----:R-:W-:-:S04]  /*121e0*/  IMAD.U32 R3, RZ, RZ, UR38 ;  /* 0x00000026ff037e24 */ /* 0x002fc8000f8e00ff */
[----:B------:R1:W2:Y:S03]  /*121f0*/  SYNCS.PHASECHK.TRANS64.TRYWAIT P0, [R3+URZ+0x29820], R0 ;  /* 0x02982000030075a7 */ /* 0x0002a6000800017f */
[----:B--2---:R-:W-:Y:S05]  /*12200*/  @!P0 NANOSLEEP.SYNCS 0x989680 ;  /* 0x009896800000895d */ /* 0x004fea0003900000 */
[----:B------:R-:W2:Y:S02]  /*12210*/  @!P0 SYNCS.PHASECHK.TRANS64 P0, [R3+URZ+0x29820], R0 ;  /* 0x02982000030085a7 */ /* 0x000ea4000800007f */
[----:B--2---:R-:W-:Y:S05]  /*12220*/  @!P0 BRA `(.L_x_2011) ;  /* 0xfffffffc00ec8947 */ /* 0x004fea000383ffff */
[----:B------:R-:W-:Y:S05]  /*12230*/  BRA `(.L_x_2067) ;  /* 0xffffffd800dc7947 */ /* 0x000fea000383ffff */
.L_x_2016:
[----:B0-----:R0:W1:Y:S02]  /*12240*/  SYNCS.PHASECHK.TRANS64.TRYWAIT P0, [R6+URZ+0x29880], R4 ;  /* 0x02988004060075a7 */ /* 0x001064000800017f */
[----:B-1----:R-:W-:Y:S05]  /*12250*/  @!P0 NANOSLEEP.SYNCS 0x989680 ;  /* 0x009896800000895d */ /* 0x002fea0003900000 */
[----:B------:R-:W1:Y:S02]  /*12260*/  @!P0 SYNCS.PHASECHK.TRANS64 P0, [R6+URZ+0x29880], R4 ;  /* 0x02988004060085a7 */ /* 0x000e64000800007f */
[----:B-1----:R-:W-:Y:S05]  /*12270*/  @!P0 BRA `(.L_x_2016) ;  /* 0xfffffffc00f08947 */ /* 0x002fea000383ffff */
[----:B------:R-:W-:Y:S05]  /*12280*/  BRA `(.L_x_2068) ;  /* 0xffffffdc00887947 */ /* 0x000fea000383ffff */
.L_x_2020:
[----:B-1----:R1:W2:Y:S02]  /*12290*/  SYNCS.PHASECHK.TRANS64.TRYWAIT P0, [R6+URZ+0x29840], R4 ;  /* 0x02984004060075a7 */ /* 0x0022a4000800017f */
[----:B--2---:R-:W-:Y:S05]  /*122a0*/  @!P0 NANOSLEEP.SYNCS 0x989680 ;  /* 0x009896800000895d */ /* 0x004fea0003900000 */
[----:B------:R-:W2:Y:S02]  /*122b0*/  @!P0 SYNCS.PHASECHK.TRANS64 P0, [R6+URZ+0x29840], R4 ;  /* 0x02984004060085a7 */ /* 0x000ea4000800007f */
[----:B--2---:R-:W-:Y:S05]  /*122c0*/  @!P0 BRA `(.L_x_2020) ;  /* 0xfffffffc00f08947 */ /* 0x004fea000383ffff */
[----:B------:R-:W-:Y:S05]  /*122d0*/  BRA `(.L_x_2069) ;  /* 0xffffffdc00f87947 */ /* 0x000fea000383ffff */
.L_x_2027:
[----:B-1----:R1:W2:Y:S02]  /*122e0*/  SYNCS.PHASECHK.TRANS64.TRYWAIT P0, [R18+URZ+0x29870], R4 ;  /* 0x02987004120075a7 */ /* 0x0022a4000800017f */
[----:B--2---:R-:W-:Y:S05]  /*122f0*/  @!P0 NANOSLEEP.SYNCS 0x989680 ;  /* 0x009896800000895d */ /* 0x004fea0003900000 */
[----:B------:R-:W2:Y:S02]  /*12300*/  @!P0 SYNCS.PHASECHK.TRANS64 P0, [R18+URZ+0x29870], R4 ;  /* 0x02987004120085a7 */ /* 0x000ea4000800007f */
[----:B--2---:R-:W-:Y:S05]  /*12310*/  @!P0 BRA `(.L_x_2027) ;  /* 0xfffffffc00f08947 */ /* 0x004fea000383ffff */
[----:B------:R-:W-:Y:S05]  /*12320*/  BRA `(.L_x_2070) ;  /* 0xffffffe000f87947 */ /* 0x000fea000383ffff */
.L_x_2029:
[----:B--2---:R2:W3:Y:S02]  /*12330*/  SYNCS.PHASECHK.TRANS64.TRYWAIT P0, [R18+URZ+0x29860], R0 ;  /* 0x02986000120075a7 */ /* 0x0044e4000800017f */
[----:B---3--:R-:W-:Y:S05]  /*12340*/  @!P0 NANOSLEEP.SYNCS 0x989680 ;  /* 0x009896800000895d */ /* 0x008fea0003900000 */
[----:B------:R-:W3:Y:S02]  /*12350*/  @!P0 SYNCS.PHASECHK.TRANS64 P0, [R18+URZ+0x29860], R0 ;  /* 0x02986000120085a7 */ /* 0x000ee4000800007f */
[----:B---3--:R-:W-:Y:S05]  /*12360*/  @!P0 BRA `(.L_x_2029) ;  /* 0xfffffffc00f08947 */ /* 0x008fea000383ffff */
[----:B------:R-:W-:Y:S05]  /*12370*/  BRA `(.L_x_2071) ;  /* 0xffffffe000fc7947 */ /* 0x000fea000383ffff */
.L_x_2035:
[----:B-1----:R1:W2:Y:S02]  /*12380*/  SYNCS.PHASECHK.TRANS64.TRYWAIT P0, [R3+URZ+0x29870], R0 ;  /* 0x02987000030075a7 */ /* 0x0022a4000800017f */
[----:B--2---:R-:W-:Y:S05]  /*12390*/  @!P0 NANOSLEEP.SYNCS 0x989680 ;  /* 0x009896800000895d */ /* 0x004fea0003900000 */
[----:B------:R-:W2:Y:S02]  /*123a0*/  @!P0 SYNCS.PHASECHK.TRANS64 P0, [R3+URZ+0x29870], R0 ;  /* 0x02987000030085a7 */ /* 0x000ea4000800007f */
[----:B--2---:R-:W-:Y:S05]  /*123b0*/  @!P0 BRA `(.L_x_2035) ;  /* 0xfffffffc00f08947 */ /* 0x004fea000383ffff */
[----:B------:R-:W-:Y:S05]  /*123c0*/  BRA `(.L_x_2072) ;  /* 0xffffffe8009c7947 */ /* 0x000fea000383ffff */
.L_x_2037:
[----:B-1----:R1:W2:Y:S02]  /*123d0*/  SYNCS.PHASECHK.TRANS64.TRYWAIT P0, [R3+URZ+0x29860], R2 ;  /* 0x02986002030075a7 */ /* 0x0022a4000800017f */
[----:B--2---:R-:W-:Y:S05]  /*123e0*/  @!P0 NANOSLEEP.SYNCS 0x989680 ;  /* 0x009896800000895d */ /* 0x004fea0003900000 */
[----:B------:R-:W2:Y:S02]  /*123f0*/  @!P0 SYNCS.PHASECHK.TRANS64 P0, [R3+URZ+0x29860], R2 ;  /* 0x02986002030085a7 */ /* 0x000ea4000800007f */
[----:B--2---:R-:W-:Y:S05]  /*12400*/  @!P0 BRA `(.L_x_2037) ;  /* 0xfffffffc00f08947 */ /* 0x004fea000383ffff */
[----:B------:R-:W-:Y:S05]  /*12410*/  BRA `(.L_x_2073) ;  /* 0xffffffe800ac7947 */ /* 0x000fea000383ffff */
.L_x_2039:
[----:B0-----:R0:W1:Y:S02]  /*12420*/  SYNCS.PHASECHK.TRANS64.TRYWAIT P0, [R9+URZ+0x29820], R2 ;  /* 0x02982002090075a7 */ /* 0x001064000800017f */
[----:B-1----:R-:W-:Y:S05]  /*12430*/  @!P0 NANOSLEEP.SYNCS 0x989680 ;  /* 0x009896800000895d */ /* 0x002fea0003900000 */
[----:B------:R-:W1:Y:S02]  /*12440*/  @!P0 SYNCS.PHASECHK.TRANS64 P0, [R9+URZ+0x29820], R2 ;  /* 0x02982002090085a7 */ /* 0x000e64000800007f */
[----:B-1----:R-:W-:Y:S05]  /*12450*/  @!P0 BRA `(.L_x_2039) ;  /* 0xfffffffc00f08947 */ /* 0x002fea000383ffff */
[----:B------:R-:W-:Y:S05]  /*12460*/  BRA `(.L_x_2074) ;  /* 0xfffffff000207947 */ /* 0x000fea000383ffff */
.L_x_2041:
[----:B0-----:R0:W1:Y:S02]  /*12470*/  SYNCS.PHASECHK.TRANS64.TRYWAIT P1, [R5+URZ], R4 ;  /* 0x00000004050075a7 */ /* 0x001064000802017f */
[----:B-1----:R-:W-:Y:S05]  /*12480*/  @!P1 NANOSLEEP.SYNCS 0x989680 ;  /* 0x009896800000995d */ /* 0x002fea0003900000 */
[----:B------:R-:W1:Y:S02]  /*12490*/  @!P1 SYNCS.PHASECHK.TRANS64 P1, [R5+URZ], R4 ;  /* 0x00000004050095a7 */ /* 0x000e64000802007f */
[----:B-1----:R-:W-:Y:S05]  /*124a0*/  @!P1 BRA `(.L_x_2041) ;  /* 0xfffffffc00f09947 */ /* 0x002fea000383ffff */
[----:B------:R-:W-:Y:S05]  /*124b0*/  BRA `(.L_x_2075) ;  /* 0xfffffff000707947 */ /* 0x000fea000383ffff */
.L_x_2042:
[----:B-1----:R1:W2:Y:S02]  /*124c0*/  SYNCS.PHASECHK.TRANS64.TRYWAIT P1, [R7+URZ], R2 ;  /* 0x00000002070075a7 */ /* 0x0022a4000802017f */
[----:B--2---:R-:W-:Y:S05]  /*124d0*/  @!P1 NANOSLEEP.SYNCS 0x989680 ;  /* 0x009896800000995d */ /* 0x004fea0003900000 */
[----:B------:R-:W2:Y:S02]  /*124e0*/  @!P1 SYNCS.PHASECHK.TRANS64 P1, [R7+URZ], R2 ;  /* 0x00000002070095a7 */ /* 0x000ea4000802007f */
[----:B--2---:R-:W-:Y:S05]  /*124f0*/  @!P1 BRA `(.L_x_2042) ;  /* 0xfffffffc00f09947 */ /* 0x004fea000383ffff */
[----:B------:R-:W-:Y:S05]  /*12500*/  BRA `(.L_x_2076) ;  /* 0xfffffff000647947 */ /* 0x000fea000383ffff */
.L_x_2044:
[----:B0-----:R0:W2:Y:S02]  /*12510*/  SYNCS.PHASECHK.TRANS64.TRYWAIT P1, [R5+URZ+0x29860], R4 ;  /* 0x02986004050075a7 */ /* 0x0010a4000802017f */
[----:B--2---:R-:W-:Y:S05]  /*12520*/  @!P1 NANOSLEEP.SYNCS 0x989680 ;  /* 0x009896800000995d */ /* 0x004fea0003900000 */
[----:B------:R-:W2:Y:S02]  /*12530*/  @!P1 SYNCS.PHASECHK.TRANS64 P1, [R5+URZ+0x29860], R4 ;  /* 0x02986004050095a7 */ /* 0x000ea4000802007f */
[----:B--2---:R-:W-:Y:S05]  /*12540*/  @!P1 BRA `(.L_x_2044) ;  /* 0xfffffffc00f09947 */ /* 0x004fea000383ffff */
[----:B------:R-:W-:Y:S05]  /*12550*/  BRA `(.L_x_2077) ;  /* 0xfffffff000647947 */ /* 0x000fea000383ffff */
.L_x_2046:
[----:B--2---:R2:W3:Y:S02]  /*12560*/  SYNCS.PHASECHK.TRANS64.TRYWAIT P1, [R3+URZ+0x29860], R2 ;  /* 0x02986002030075a7 */ /* 0x0044e4000802017f */
[----:B---3--:R-:W-:Y:S05]  /*12570*/  @!P1 NANOSLEEP.SYNCS 0x989680 ;  /* 0x009896800000995d */ /* 0x008fea0003900000 */
[----:B------:R-:W3:Y:S02]  /*12580*/  @!P1 SYNCS.PHASECHK.TRANS64 P1, [R3+URZ+0x29860], R2 ;  /* 0x02986002030095a7 */ /* 0x000ee4000802007f */
[----:B---3--:R-:W-:Y:S05]  /*12590*/  @!P1 BRA `(.L_x_2046) ;  /* 0xfffffffc00f09947 */ /* 0x008fea000383ffff */
[----:B------:R-:W-:Y:S05]  /*125a0*/  BRA `(.L_x_2078) ;  /* 0xfffffff000647947 */ /* 0x000fea000383ffff */
.L_x_2048:
[----:B---3--:R3:W4:Y:S02]  /*125b0*/  SYNCS.PHASECHK.TRANS64.TRYWAIT P0, [R5+URZ+0x29880], R4 ;  /* 0x02988004050075a7 */ /* 0x008724000800017f */
[----:B----4-:R-:W-:Y:S05]  /*125c0*/  @!P0 NANOSLEEP.SYNCS 0x989680 ;  /* 0x009896800000895d */ /* 0x010fea0003900000 */
[----:B------:R-:W4:Y:S02]  /*125d0*/  @!P0 SYNCS.PHASECHK.TRANS64 P0, [R5+URZ+0x29880], R4 ;  /* 0x02988004050085a7 */ /* 0x000f24000800007f */
[----:B----4-:R-:W-:Y:S05]  /*125e0*/  @!P0 BRA `(.L_x_2048) ;  /* 0xfffffffc00f08947 */ /* 0x010fea000383ffff */
[----:B------:R-:W-:Y:S05]  /*125f0*/  BRA `(.L_x_2049) ;  /* 0xfffffff000607947 */ /* 0x000fea000383ffff */
.L_x_2079:
        /* <DEDUP_REMOVED lines=16> */
.L_x_2850:


//--------------------- .text._ZN7cutlass13device_kernelIN5flash11enable_sm90INS1_16FlashAttnFwdSm90INS1_25CollectiveMainloopFwdSm90ILi2EN4cute5tupleIJNS5_1CILi1EEES8_S8_EEENS6_IJNS7_ILi128EEENS7_ILi160EEENS7_ILi192EEEEEELi128ENS_12float_e4m3_tEfNS_4arch4Sm90ELb1ELb0ELb0ELb1ELb0ELb0ELb0ELb1ELb1ELb1ELb1ELb0EEENS1_21CollectiveEpilogueFwdINS6_IJSA_SA_SB_EEES9_NS_10bfloat16_tESG_Li256ELb1ELb1ELb1ELb1EEENS1_36VarlenDynamicPersistentTileSchedulerILi128ELi160ELi256ELi128ELb1ELb1ELb1ELb1ELb1ELb1EEEEEEEEEvNT_6ParamsE --------------------------
	.section	.text._ZN7cutlass13device_kernelIN5flash11enable_sm90INS1_16FlashAttnFwdSm90INS1_25CollectiveMainloopFwdSm90ILi2EN4cute5tupleIJNS5_1CILi1EEES8_S8_EEENS6_IJNS7_ILi128EEENS7_ILi160EEENS7_ILi192EEEEEELi128ENS_12float_e4m3_tEfNS_4arch4Sm90ELb1ELb0ELb0ELb1ELb0ELb0ELb0ELb1ELb1ELb1ELb1ELb0EEENS1_21CollectiveEpilogueFwdINS6_IJSA_SA_SB_EEES9_NS_10bfloat16_tESG_Li256ELb1ELb1ELb1ELb1EEENS1_36VarlenDynamicPersistentTileSchedulerILi128ELi160ELi256ELi128ELb1ELb1ELb1ELb1ELb1ELb1EEEEEEEEEvNT_6ParamsE,"ax",@progbits
	.align	128
.text._ZN7cutlass13device_kernelIN5flash11enable_sm90INS1_16FlashAttnFwdSm90INS1_25CollectiveMainloopFwdSm90ILi2EN4cute5tupleIJNS5_1CILi1EEES8_S8_EEENS6_IJNS7_ILi128EEENS7_ILi160EEENS7_ILi192EEEEEELi128ENS_12float_e4m3_tEfNS_4arch4Sm90ELb1ELb0ELb0ELb1ELb0ELb0ELb0ELb1ELb1ELb1ELb1ELb0EEENS1_21CollectiveEpilogueFwdINS6_IJSA_SA_SB_EEES9_NS_10bfloat16_tESG_Li256ELb1ELb1ELb1ELb1EEENS1_36VarlenDynamicPersistentTileSchedulerILi128ELi160ELi256ELi128ELb1ELb1ELb1ELb1ELb1ELb1EEEEEEEEEvNT_6ParamsE:
        .type           _ZN7cutlass13device_kernelIN5flash11enable_sm90INS1_16FlashAttnFwdSm90INS1_25CollectiveMainloopFwdSm90ILi2EN4cute5tupleIJNS5_1CILi1EEES8_S8_EEENS6_IJNS7_ILi128EEENS7_ILi160EEENS7_ILi192EEEEEELi128ENS_12float_e4m3_tEfNS_4arch4Sm90ELb1ELb0ELb0ELb1ELb0ELb0ELb0ELb1ELb1ELb1ELb1ELb0EEENS1_21CollectiveEpilogueFwdINS6_IJSA_SA_SB_EEES9_NS_10bfloat16_tESG_Li256ELb1ELb1ELb1ELb1EEENS1_36VarlenDynamicPersistentTileSchedulerILi128ELi160ELi256ELi128ELb1ELb1ELb1ELb1ELb1ELb1EEEEEEEEEvNT_6ParamsE,@function
        .size           _ZN7cutlass13device_kernelIN5flash11enable_sm90INS1_16FlashAttnFwdSm90INS1_25CollectiveMainloopFwdSm90ILi2EN4cute5tupleIJNS5_1CILi1EEES8_S8_EEENS6_IJNS7_ILi128EEENS7_ILi160EEENS7_ILi192EEEEEELi128ENS_12float_e4m3_tEfNS_4arch4Sm90ELb1ELb0ELb0ELb1ELb0ELb0ELb0ELb1ELb1ELb1ELb1ELb0EEENS1_21CollectiveEpilogueFwdINS6_IJSA_SA_SB_EEES9_NS_10bfloat16_tESG_Li256ELb1ELb1ELb1ELb1EEENS1_36VarlenDynamicPersistentTileSchedulerILi128ELi160ELi256ELi128ELb1ELb1ELb1ELb1ELb1ELb1EEEEEEEEEvNT_6ParamsE,(.L_x_2851 - _ZN7cutlass13device_kernelIN5flash11enable_sm90INS1_16FlashAttnFwdSm90INS1_25CollectiveMainloopFwdSm90ILi2EN4cute5tupleIJNS5_1CILi1EEES8_S8_EEENS6_IJNS7_ILi128EEENS7_ILi160EEENS7_ILi192EEEEEELi128ENS_12float_e4m3_tEfNS_4arch4Sm90ELb1ELb0ELb0ELb1ELb0ELb0ELb0ELb1ELb1ELb1ELb1ELb0EEENS1_21CollectiveEpilogueFwdINS6_IJSA_SA_SB_EEES9_NS_10bfloat16_tESG_Li256ELb1ELb1ELb1ELb1EEENS1_36VarlenDynamicPersistentTileSchedulerILi128ELi160ELi256ELi128ELb1ELb1ELb1ELb1ELb1ELb1EEEEEEEEEvNT_6ParamsE)
        .other          _ZN7cutlass13device_kernelIN5flash11enable_sm90INS1_16FlashAttnFwdSm90INS1_25CollectiveMainloopFwdSm90ILi2EN4cute5tupleIJNS5_1CILi1EEES8_S8_EEENS6_IJNS7_ILi128EEENS7_ILi160EEENS7_ILi192EEEEEELi128ENS_12float_e4m3_tEfNS_4arch4Sm90ELb1ELb0ELb0ELb1ELb0ELb0ELb0ELb1ELb1ELb1ELb1ELb0EEENS1_21CollectiveEpilogueFwdINS6_IJSA_SA_SB_EEES9_NS_10bfloat16_tESG_Li256ELb1ELb1ELb1ELb1EEENS1_36VarlenDynamicPersistentTileSchedulerILi128ELi160ELi256ELi128ELb1ELb1ELb1ELb1ELb1ELb1EEEEEEEEEvNT_6ParamsE,@"STO_CUDA_ENTRY STV_DEFAULT"
_ZN7cutlass13device_kernelIN5flash11enable_sm90INS1_16FlashAttnFwdSm90INS1_25CollectiveMainloopFwdSm90ILi2EN4cute5tupleIJNS5_1CILi1EEES8_S8_EEENS6_IJNS7_ILi128EEENS7_ILi160EEENS7_ILi192EEEEEELi128ENS_12float_e4m3_tEfNS_4arch4Sm90ELb1ELb0ELb0ELb1ELb0ELb0ELb0ELb1ELb1ELb1ELb1ELb0EEENS1_21CollectiveEpilogueFwdINS6_IJSA_SA_SB_EEES9_NS_10bfloat16_tESG_Li256ELb1ELb1ELb1ELb1EEENS1_36VarlenDynamicPersistentTileSchedulerILi128ELi160ELi256ELi128ELb1ELb1ELb1ELb1ELb1ELb1EEEEEEEEEvNT_6ParamsE:
        /* <DEDUP_REMOVED lines=18> */
.L_x_2081:
[----:B------:R-:W-:Y:S05]  /*0120*/  BSYNC B0 ;  /* 0x0000000000007941 */ /* 0x000fea0003800000 */
.L_x_2080:
        /* <DEDUP_REMOVED lines=41> */
.L_x_2082:
        /* <DEDUP_REMOVED lines=22> */
.L_x_2083:
        /* <DEDUP_REMOVED lines=18> */
.L_x_2084:
        /* <DEDUP_REMOVED lines=22> */
.L_x_2085:
        /* <DEDUP_REMOVED lines=22> */
.L_x_2086:
[----:B------:R-:W-:Y:S01]  /*0900*/  PLOP3.LUT P0, PT, PT, PT, UP0, 0x80, 0x0 ;  /* 0x000000000000781c */ /* 0x000fe20003f0f008 */
[----:B------:R-:W-:Y:S01]  /*0910*/  UMOV UR38, 0x1 ;  /* 0x0000000100267882 */ /* 0x000fe20000000000 */
[----:B------:R-:W-:Y:S01]  /*0920*/  NOP ;  /* 0x0000000000007918 */ /* 0x000fe20000000000 */
[----:B------:R-:W-:Y:S01]  /*0930*/  USEL UR38, UR38, 0x2, !UP0 ;  /* 0x0000000226267887 */ /* 0x000fe2000c000000 */
[----:B------:R-:W-:Y:S01]  /*0940*/  ULDC.64 UR56, c[0x0][0x208] ;  /* 0x0000820000387ab9 */ /* 0x000fe20000000a00 */
[----:B012-4-:R-:W-:Y:S08]  /*0950*/  BAR.SYNC.DEFER_BLOCKING 0x0 ;  /* 0x0000000000007b1d */ /* 0x017ff00000010000 */
[----:B------:R-:W-:Y:S05]  /*0960*/  @!P0 BRA `(.L_x_2087) ;  /* 0x000000f400348947 */ /* 0x000fea0003800000 */
.L_x_2088:
        /* <DEDUP_REMOVED lines=29> */
[----:B------:R-:W-:Y:S01]  /*0b40*/  LEA.HI R2, R3, R224, RZ, 0x4 ;  /* 0x000000e003027211 */ /* 0x000fe200078f20ff */
[----:B------:R-:W-:Y:S01]  /*0b50*/  IMAD.SHL.U32 R4, R4, 0x20, RZ ;  /* 0x0000002004047824 */ /* 0x000fe200078e00ff */
[----:B------:R-:W-:Y:S01]  /*0b60*/  SHF.R.S32.HI R219, RZ, 0x7, R0 ;  /* 0x00000007ffdb7819 */ /* 0x000fe20000011400 */
[----:B------:R-:W-:Y:S01]  /*0b70*/  IMAD.IADD R203, R224, 0x1, -R203 ;  /* 0x00000001e0cb7824 */ /* 0x000fe200078e0acb */
[----:B------:R-:W-:Y:S02]  /*0b80*/  SHF.R.S32.HI R7, RZ, 0x4, R2 ;  /* 0x00000004ff077819 */ /* 0x000fe40000011402 */
[----:B------:R-:W-:Y:S02]  /*0b90*/  LOP3.LUT R5, R2, 0x3fffff0, RZ, 0xc0, !PT ;  /* 0x03fffff002057812 */ /* 0x000fe400078ec0ff */
[----:B------:R-:W-:-:S02]  /*0ba0*/  SHF.R.S32.HI R6, RZ, 0x1f, R203 ;  /* 0x0000001fff067819 */ /* 0x000fc400000114cb */
[----:B------:R-:W-:Y:S01]  /*0bb0*/  LOP3.LUT R4, R4, 0xfffffc00, RZ, 0xc0, !PT ;  /* 0xfffffc0004047812 */ /* 0x000fe200078ec0ff */
[----:B------:R-:W-:Y:S01]  /*0bc0*/  IMAD.IADD R5, R224, 0x1, -R5 ;  /* 0x00000001e0057824 */ /* 0x000fe200078e0a05 */
        /* <DEDUP_REMOVED lines=21> */
[----:B------:R-:W-:Y:S01]  /*0d20*/  LEA.HI R2, R7, R7, RZ, 0x1 ;  /* 0x0000000707027211 */ /* 0x000fe200078f08ff */
[----:B------:R-:W-:Y:S01]  /*0d30*/  IMAD.SHL.U32 R16, R22, 0x8, RZ ;  /* 0x0000000816107824 */ /* 0x000fe200078e00ff */
[----:B------:R-:W-:Y:S01]  /*0d40*/  SHF.R.S32.HI R6, RZ, 0x5, R6 ;  /* 0x00000005ff067819 */ /* 0x000fe20000011406 */
[----:B------:R-:W-:Y:S01]  /*0d50*/  IMAD.SHL.U32 R17, R8, 0x2, RZ ;  /* 0x0000000208117824 */ /* 0x000fe200078e00ff */
[----:B------:R-:W-:Y:S01]  /*0d60*/  LOP3.LUT R0, R0, 0x3fffffe, RZ, 0xc0, !PT ;  /* 0x03fffffe00007812 */ /* 0x000fe200078ec0ff */
[----:B------:R-:W-:Y:S01]  /*0d70*/  VIADD R19, R16, 0x40 ;  /* 0x0000004010137836 */ /* 0x000fe20000000000 */
[----:B------:R-:W-:Y:S01]  /*0d80*/  LOP3.LUT R2, R2, 0x1ffffffe, RZ, 0xc0, !PT ;  /* 0x1ffffffe02027812 */ /* 0x000fe200078ec0ff */
[----:B------:R-:W-:Y:S01]  /*0d90*/  IMAD R9, R6, 0x10, R9 ;  /* 0x0000001006097824 */ /* 0x000fe200078e0209 */
        /* <DEDUP_REMOVED lines=37> */
.L_x_2149:
[----:B0-2-4-:R-:W0:Y:S01]  /*0ff0*/  LDC.64 R2, c[0x0][0xc88] ;  /* 0x00032200ff027b82 */ /* 0x015e220000000a00 */
[----:B------:R-:W-:Y:S01]  /*1000*/  ULDC.64 UR8, c[0x0][0xa28] ;  /* 0x00028a0000087ab9 */ /* 0x000fe20000000a00 */
[----:B------:R-:W-:Y:S01]  /*1010*/  ULDC.64 UR10, c[0x0][0xa18] ;  /* 0x00028600000a7ab9 */ /* 0x000fe20000000a00 */
[----:B------:R-:W-:Y:S01]  /*1020*/  ULOP3.LUT UR4, UR6, 0xff000000, URZ, 0xc0, !UPT ;  /* 0xff00000006047892 */ /* 0x000fe2000f8ec03f */
[----:B------:R-:W-:Y:S01]  /*1030*/  ULDC UR7, c[0x0][0x424] ;  /* 0x0001090000077ab9 */ /* 0x000fe20000000800 */
[----:B0-----:R-:W-:-:S06]  /*1040*/  IMAD.WIDE R2, R31, 0x4, R2 ;  /* 0x000000041f027825 */ /* 0x001fcc00078e0202 */
[----:B------:R-:W2:Y:S01]  /*1050*/  LDG.E R2, desc[UR56][R2.64] ;  /* 0x0000003802027981 */ /* 0x000ea2000c1e1900 */
[----:B------:R-:W-:Y:S02]  /*1060*/  UISETP.NE.U32.AND UP0, UPT, UR8, URZ, UPT ;  /* 0x0000003f0800728c */ /* 0x000fe4000bf05070 */
[----:B------:R-:W-:Y:S02]  /*1070*/  UISETP.NE.U32.AND UP1, UPT, UR10, URZ, UPT ;  /* 0x0000003f0a00728c */ /* 0x000fe4000bf25070 */
[----:B------:R-:W-:Y:S02]  /*1080*/  UISETP.NE.AND.EX UP0, UPT, UR9, URZ, UPT, UP0 ;  /* 0x0000003f0900728c */ /* 0x000fe4000bf05300 */
[----:B------:R-:W-:-:S04]  /*1090*/  UISETP.NE.AND.EX UP1, UPT, UR11, URZ, UPT, UP1 ;  /* 0x0000003f0b00728c */ /* 0x000fc8000bf25310 */
[----:B------:R-:W-:Y:S02]  /*10a0*/  PLOP3.LUT P0, PT, PT, PT, UP0, 0x80, 0x0 ;  /* 0x000000000000781c */ /* 0x000fe40003f0f008 */
[----:B------:R-:W-:Y:S02]  /*10b0*/  PLOP3.LUT P2, PT, PT, PT, UP1, 0x80, 0x0 ;  /* 0x000000000000781c */ /* 0x000fe40003f4f018 */
[----:B--2---:R-:W-:-:S13]  /*10c0*/  R2UR UR44, R2 ;  /* 0x00000000022c72ca */ /* 0x004fda00000e0000 */
[----:B------:R-:W-:Y:S02]  /*10d0*/  USHF.R.S32.HI UR43, URZ, 0x1f, UR44 ;  /* 0x0000001f3f2b7899 */ /* 0x000fe4000801142c */
[----:B------:R-:W-:-:S04]  /*10e0*/  @UP0 ULEA UR8, UP2, UR44, UR8, 0x2 ;  /* 0x000000082c080291 */ /* 0x000fc8000f84103f */
[----:B------:R-:W-:Y:S02]  /*10f0*/  @UP0 ULEA.HI.X UR9, UR44, UR9, UR43, 0x2, UP2 ;  /* 0x000000092c090291 */ /* 0x000fe400090f142b */
[----:B------:R-:W-:Y:S01]  /*1100*/  @UP1 ULEA UR10, UP0, UR44, UR10, 0x2 ;  /* 0x0000000a2c0a1291 */ /* 0x000fe2000f80103f */
[----:B------:R-:W-:-:S03]  /*1110*/  IMAD.U32 R2, RZ, RZ, UR8 ;  /* 0x00000008ff027e24 */ /* 0x000fc6000f8e00ff */
[----:B------:R-:W-:Y:S01]  /*1120*/  @UP1 ULEA.HI.X UR11, UR44, UR11, UR43, 0x2, UP0 ;  /* 0x0000000b2c0b1291 */ /* 0x000fe200080f142b */
[----:B------:R-:W-:Y:S01]  /*1130*/  IMAD.U32 R3, RZ, RZ, UR9 ;  /* 0x00000009ff037e24 */ /* 0x000fe2000f8e00ff */
[----:B------:R-:W-:Y:S01]  /*1140*/  ULDC.64 UR8, c[0x0][0x418] ;  /* 0x0001060000087ab9 */ /* 0x000fe20000000a00 */
[----:B---3--:R-:W-:-:S03]  /*1150*/  IMAD.U32 R4, RZ, RZ, UR10 ;  /* 0x0000000aff047e24 */ /* 0x008fc6000f8e00ff */
[----:B------:R-:W-:Y:S01]  /*1160*/  IMAD.U32 R5, RZ, RZ, UR11 ;  /* 0x0000000bff057e24 */ /* 0x000fe2000f8e00ff */
[----:B------:R-:W2:Y:S01]  /*1170*/  @P0 LDG.E R2, desc[UR56][R2.64] ;  /* 0x0000003802020981 */ /* 0x000ea2000c1e1900 */
[----:B------:R-:W-:Y:S01]  /*1180*/  UISETP.NE.U32.AND UP0, UPT, UR8, URZ, UPT ;  /* 0x0000003f0800728c */ /* 0x000fe2000bf05070 */
[----:B------:R-:W-:Y:S02]  /*1190*/  ULDC.64 UR10, c[0x0][0xa20] ;  /* 0x00028800000a7ab9 */ /* 0x000fe40000000a00 */
[----:B------:R-:W3:Y:S01]  /*11a0*/  @P2 LDG.E R4, desc[UR56][R4.64] ;  /* 0x0000003804042981 */ /* 0x000ee2000c1e1900 */
[----:B------:R-:W-:Y:S01]  /*11b0*/  UISETP.NE.AND.EX UP0, UPT, UR9, URZ, UPT, UP0 ;  /* 0x0000003f0900728c */ /* 0x000fe2000bf05300 */
[----:B------:R-:W-:Y:S01]  /*11c0*/  ISETP.NE.U32.AND P1, PT, RZ, UR10, PT ;  /* 0x0000000aff007c0c */ /* 0x000fe2000bf25070 */
[----:B------:R-:W-:Y:S02]  /*11d0*/  ULOP3.LUT UR47, UR6, 0xff0000, URZ, 0xc0, !UPT ;  /* 0x00ff0000062f7892 */ /* 0x000fe4000f8ec03f */
[----:B------:R-:W-:Y:S01]  /*11e0*/  USHF.R.U32.HI UR4, URZ, 0x8, UR4 ;  /* 0x000000083f047899 */ /* 0x000fe20008011604 */
[----:B------:R-:W-:Y:S01]  /*11f0*/  ISETP.NE.AND.EX P1, PT, RZ, UR11, PT, P1 ;  /* 0x0000000bff007c0c */ /* 0x000fe2000bf25310 */
[----:B------:R-:W-:Y:S01]  /*1200*/  USEL UR7, UR7, 0x1, UP0 ;  /* 0x0000000107077887 */ /* 0x000fe20008000000 */
[----:B------:R-:W-:Y:S01]  /*1210*/  ULDC UR8, c[0x0][0x2f0] ;  /* 0x0000bc0000087ab9 */ /* 0x000fe20000000800 */
[----:B------:R-:W-:Y:S01]  /*1220*/  UMOV UR52, URZ ;  /* 0x0000003f00347c82 */ /* 0x000fe20008000000 */
[----:B------:R-:W-:Y:S01]  /*1230*/  ULEA.HI UR47, UR47, UR4, URZ, 0x10 ;  /* 0x000000042f2f7291 */ /* 0x000fe2000f8f803f */
[----:B------:R-:W-:Y:S01]  /*1240*/  ULDC UR53, c[0x0][0x288] ;  /* 0x0000a20000357ab9 */ /* 0x000fe20000000800 */
[----:B------:R-:W-:-:S02]  /*1250*/  UIMAD UR4, UR7, UR8, URZ ;  /* 0x00000008070472a4 */ /* 0x000fc4000f8e023f */
[----:B------:R-:W-:Y:S01]  /*1260*/  ULOP3.LUT UR45, UR6, 0xffff, URZ, 0xc0, !UPT ;  /* 0x0000ffff062d7892 */ /* 0x000fe2000f8ec03f */
[----:B--2---:R-:W-:Y:S02]  /*1270*/  @P0 R2UR UR52, R2 ;  /* 0x00000000023402ca */ /* 0x004fe400000e0000 */
[----:B---3--:R-:W-:Y:S01]  /*1280*/  @P2 R2UR UR53, R4 ;  /* 0x00000000043522ca */ /* 0x008fe200000e0000 */
[----:B-1---5:R-:W-:-:S14]  /*1290*/  @P2 BRA `(.L_x_2089) ;  /* 0x0000000000342947 */ /* 0x022fdc0003800000 */
        /* <DEDUP_REMOVED lines=13> */
.L_x_2089:
[----:B------:R-:W-:Y:S05]  /*1370*/  @!P1 BRA `(.L_x_2090) ;  /* 0x00000000001c9947 */ /* 0x000fea0003800000 */
[----:B------:R-:W-:-:S04]  /*1380*/  ULEA UR4, UP0, UR44, UR10, 0x2 ;  /* 0x0000000a2c047291 */ /* 0x000fc8000f80103f */
[----:B------:R-:W-:Y:S02]  /*1390*/  ULEA.HI.X UR6, UR44, UR11, UR43, 0x2, UP0 ;  /* 0x0000000b2c067291 */ /* 0x000fe400080f142b */
[----:B------:R-:W-:-:S04]  /*13a0*/  IMAD.U32 R2, RZ, RZ, UR4 ;  /* 0x00000004ff027e24 */ /* 0x000fc8000f8e00ff */
[----:B------:R-:W-:-:S05]  /*13b0*/  IMAD.U32 R3, RZ, RZ, UR6 ;  /* 0x00000006ff037e24 */ /* 0x000fca000f8e00ff */
[----:B------:R-:W2:Y:S02]  /*13c0*/  LDG.E R2, desc[UR56][R2.64] ;  /* 0x0000003802027981 */ /* 0x000ea4000c1e1900 */
[----:B--2---:R-:W-:Y:S01]  /*13d0*/  R2UR UR4, R2 ;  /* 0x00000000020472ca */ /* 0x004fe200000e0000 */
[----:B------:R-:W-:-:S14]  /*13e0*/  BRA `(.L_x_2091) ;  /* 0x0000000000347947 */ /* 0x000fdc0003800000 */
.L_x_2090:
        /* <DEDUP_REMOVED lines=13> */
.L_x_2091:
[----:B------:R-:W-:Y:S01]  /*14c0*/  ULDC.64 UR8, c[0x0][0x998] ;  /* 0x0002660000087ab9 */ /* 0x000fe20000000a00 */
[----:B------:R-:W-:Y:S01]  /*14d0*/  ULDC.64 UR6, c[0x0][0x990] ;  /* 0x0002640000067ab9 */ /* 0x000fe20000000a00 */
[----:B------:R-:W-:Y:S01]  /*14e0*/  ISETP.NE.U32.AND P1, PT, RZ, UR8, PT ;  /* 0x00000008ff007c0c */ /* 0x000fe2000bf25070 */
[----:B------:R-:W-:Y:S01]  /*14f0*/  USHF.L.U32 UR36, UR5, 0x7, URZ ;  /* 0x0000000705247899 */ /* 0x000fe2000800063f */
[----:B------:R-:W-:Y:S01]  /*1500*/  ISETP.NE.U32.AND P0, PT, RZ, UR6, PT ;  /* 0x00000006ff007c0c */ /* 0x000fe2000bf05070 */
[----:B------:R-:W-:Y:S01]  /*1510*/  UIADD3 UR52, -UR52, UR4, URZ ;  /* 0x0000000434347290 */ /* 0x000fe2000fffe13f */
[----:B------:R-:W-:Y:S01]  /*1520*/  ISETP.NE.AND.EX P1, PT, RZ, UR9, PT, P1 ;  /* 0x00000009ff007c0c */ /* 0x000fe2000bf25310 */
[----:B------:R-:W-:Y:S01]  /*1530*/  ULOP3.LUT UR37, UR47, 0xff, URZ, 0xc0, !UPT ;  /* 0x000000ff2f257892 */ /* 0x000fe2000f8ec03f */
[----:B------:R-:W-:Y:S01]  /*1540*/  ISETP.NE.AND.EX P0, PT, RZ, UR7, PT, P0 ;  /* 0x00000007ff007c0c */ /* 0x000fe2000bf05300 */
[----:B------:R-:W-:-:S10]  /*1550*/  ULDC UR11, c[0x0][0x988] ;  /* 0x00026200000b7ab9 */ /* 0x000fd40000000800 */
[----:B------:R-:W0:Y:S08]  /*1560*/  @P1 LDC.64 R8, c[0x0][0x9b8] ;  /* 0x00026e00ff081b82 */ /* 0x000e300000000a00 */
[----:B------:R-:W1:Y:S08]  /*1570*/  @P0 LDC.64 R6, c[0x0][0x9a8] ;  /* 0x00026a00ff060b82 */ /* 0x000e700000000a00 */
[----:B------:R-:W2:Y:S08]  /*1580*/  @P0 LDC.64 R10, c[0x0][0x9b0] ;  /* 0x00026c00ff0a0b82 */ /* 0x000eb00000000a00 */
[----:B------:R-:W3:Y:S01]  /*1590*/  @P1 LDC.64 R12, c[0x0][0x9c0] ;  /* 0x00027000ff0c1b82 */ /* 0x000ee20000000a00 */
[----:B0-----:R-:W-:-:S02]  /*15a0*/  @P1 IMAD R2, R8, UR43, RZ ;  /* 0x0000002b08021c24 */ /* 0x001fc4000f8e02ff */
[----:B------:R-:W-:-:S04]  /*15b0*/  @P1 IMAD.WIDE.U32 R4, R8, UR44, RZ ;  /* 0x0000002c08041c25 */ /* 0x000fc8000f8e00ff */
[----:B------:R-:W-:Y:S02]  /*15c0*/  @P1 IMAD R9, R9, UR44, R2 ;  /* 0x0000002c09091c24 */ /* 0x000fe4000f8e0202 */
[C---:B-1----:R-:W-:Y:S02]  /*15d0*/  @P0 IMAD R0, R6.reuse, UR43, RZ ;  /* 0x0000002b06000c24 */ /* 0x042fe4000f8e02ff */
[----:B------:R-:W-:-:S04]  /*15e0*/  @P0 IMAD.WIDE.U32 R2, R6, UR44, RZ ;  /* 0x0000002c06020c25 */ /* 0x000fc8000f8e00ff */
[----:B------:R-:W-:Y:S02]  /*15f0*/  @P0 IMAD R7, R7, UR44, R0 ;  /* 0x0000002c07070c24 */ /* 0x000fe4000f8e0200 */
[----:B------:R-:W-:Y:S02]  /*1600*/  @P1 IMAD.IADD R5, R5, 0x1, R9 ;  /* 0x0000000105051824 */ /* 0x000fe400078e0209 */
[----:B------:R-:W-:Y:S02]  /*1610*/  @P0 IMAD.IADD R3, R3, 0x1, R7 ;  /* 0x0000000103030824 */ /* 0x000fe400078e0207 */
[----:B------:R-:W-:Y:S02]  /*1620*/  IMAD.MOV.U32 R0, RZ, RZ, 0x3f800000 ;  /* 0x3f800000ff007424 */ /* 0x000fe400078e00ff */
[----:B--2---:R-:W-:-:S04]  /*1630*/  @P0 IMAD.WIDE.U32 R2, R10, UR45, R2 ;  /* 0x0000002d0a020c25 */ /* 0x004fc8000f8e0002 */
[----:B---3--:R-:W-:Y:S01]  /*1640*/  @P1 IMAD.WIDE.U32 R6, R12, UR45, R4 ;  /* 0x0000002d0c061c25 */ /* 0x008fe2000f8e0004 */
[----:B------:R-:W-:Y:S01]  /*1650*/  @P0 LEA R4, P2, R2, UR6, 0x2 ;  /* 0x0000000602040c11 */ /* 0x000fe2000f8410ff */
[----:B------:R-:W-:Y:S02]  /*1660*/  ULDC UR6, c[0x0][0x448] ;  /* 0x0001120000067ab9 */ /* 0x000fe40000000800 */
[----:B------:R-:W-:Y:S01]  /*1670*/  @P0 IMAD R5, R11, UR45, R3 ;  /* 0x0000002d0b050c24 */ /* 0x000fe2000f8e0203 */
[----:B------:R-:W-:Y:S01]  /*1680*/  @P1 LEA R8, P3, R6, UR8, 0x2 ;  /* 0x0000000806081c11 */ /* 0x000fe2000f8610ff */
[----:B------:R-:W-:-:S03]  /*1690*/  @P1 IMAD R3, R13, UR45, R7 ;  /* 0x0000002d0d031c24 */ /* 0x000fc6000f8e0207 */
[----:B------:R-:W-:Y:S02]  /*16a0*/  @P0 LEA.HI.X R5, R2, UR7, R5, 0x2, P2 ;  /* 0x0000000702050c11 */ /* 0x000fe400090f1405 */
[----:B------:R-:W-:Y:S01]  /*16b0*/  @P1 LEA.HI.X R9, R6, UR9, R3, 0x2, P3 ;  /* 0x0000000906091c11 */ /* 0x000fe200098f1403 */
[----:B------:R-:W-:-:S04]  /*16c0*/  IMAD.MOV.U32 R3, RZ, RZ, 0x3f800000 ;  /* 0x3f800000ff037424 */ /* 0x000fc800078e00ff */
[----:B------:R-:W2:Y:S04]  /*16d0*/  @P1 LDG.E R0, desc[UR56][R8.64] ;  /* 0x0000003808001981 */ /* 0x000ea8000c1e1900 */
[----:B------:R-:W2:Y:S01]  /*16e0*/  @P0 LDG.E R3, desc[UR56][R4.64] ;  /* 0x0000003804030981 */ /* 0x000ea2000c1e1900 */
[----:B------:R-:W-:Y:S02]  /*16f0*/  UISETP.NE.AND UP0, UPT, UR6, 0x1, UPT ;  /* 0x000000010600788c */ /* 0x000fe4000bf05270 */
[----:B------:R-:W-:Y:S02]  /*1700*/  UIADD3 UR6, UR36, 0x7f, URZ ;  /* 0x0000007f24067890 */ /* 0x000fe4000fffe03f */
[----:B------:R-:W-:-:S07]  /*1710*/  UIADD3 UR7, UR52, 0xa0, -UR53 ;  /* 0x000000a034077890 */ /* 0x000fce000fffe835 */
[----:B------:R-:W-:Y:S01]  /*1720*/  @UP0 ULDC UR4, c[0x0][0x44c] ;  /* 0x0001130000040ab9 */ /* 0x000fe20000000800 */
[----:B------:R-:W-:Y:S01]  /*1730*/  @UP0 ULDC UR8, c[0x0][0x450] ;  /* 0x0001140000080ab9 */ /* 0x000fe20000000800 */
[----:B------:R-:W-:-:S04]  /*1740*/  UIMAD.WIDE.U32 UR4, UR6, UR4, URZ ;  /* 0x00000004060472a5 */ /* 0x000fc8000f8e003f */
[----:B------:R-:W-:Y:S02]  /*1750*/  @UP0 USHF.R.U32.HI UR6, URZ, UR8, UR5 ;  /* 0x000000083f060299 */ /* 0x000fe40008011605 */
[----:B------:R-:W-:Y:S02]  /*1760*/  UIADD3 UR4, UR52, 0x9f, URZ ;  /* 0x0000009f34047890 */ /* 0x000fe4000fffe03f */
[----:B------:R-:W-:Y:S02]  /*1770*/  UIADD3 UR6, UR7, UR6, URZ ;  /* 0x0000000607067290 */ /* 0x000fe4000fffe03f */
[----:B------:R-:W-:Y:S02]  /*1780*/  UIMAD.WIDE UR4, UR4, 0x66666667, URZ ;  /* 0x66666667040478a5 */ /* 0x000fe4000f8e023f */
[----:B------:R-:W-:Y:S02]  /*1790*/  UIMAD.WIDE UR6, UR6, 0x66666667, URZ ;  /* 0x66666667060678a5 */ /* 0x000fe4000f8e023f */
[----:B------:R-:W-:-:S02]  /*17a0*/  USHF.R.U32.HI UR4, URZ, 0x1f, UR5 ;  /* 0x0000001f3f047899 */ /* 0x000fc40008011605 */
[----:B------:R-:W-:Y:S02]  /*17b0*/  USHF.R.U32.HI UR6, URZ, 0x1f, UR7 ;  /* 0x0000001f3f067899 */ /* 0x000fe40008011607 */
[----:B------:R-:W-:Y:S02]  /*17c0*/  ULEA.HI.SX32 UR4, UR5, UR4, 0x1a ;  /* 0x0000000405047291 */ /* 0x000fe4000f8fd23f */
[----:B------:R-:W-:-:S04]  /*17d0*/  ULEA.HI.SX32 UR6, UR7, UR6, 0x1a ;  /* 0x0000000607067291 */ /* 0x000fc8000f8fd23f */
[----:B------:R-:W-:-:S04]  /*17e0*/  UISETP.LT.AND UP0, UPT, UR4, UR6, UPT ;  /* 0x000000060400728c */ /* 0x000fc8000bf01270 */
[----:B------:R-:W-:-:S04]  /*17f0*/  USEL UR9, UR4, UR6, UP0 ;  /* 0x0000000604097287 */ /* 0x000fc80008000000 */
[----:B------:R-:W-:-:S06]  /*1800*/  UISETP.GE.AND UP0, UPT, UR9, 0x1, UPT ;  /* 0x000000010900788c */ /* 0x000fcc000bf06270 */
[----:B------:R-:W-:Y:S01]  /*1810*/  PLOP3.LUT P0, PT, PT, PT, UP0, 0x80, 0x0 ;  /* 0x000000000000781c */ /* 0x000fe20003f0f008 */
[----:B------:R-:W-:Y:S01]  /*1820*/  USHF.R.U32.HI UR47, URZ, 0x10, UR47 ;  /* 0x000000103f2f7899 */ /* 0x000fe2000801162f */
[----:B------:R-:W-:Y:S01]  /*1830*/  UMOV UR4, URZ ;  /* 0x0000003f00047c82 */ /* 0x000fe20008000000 */
[----:B--2---:R-:W-:-:S10]  /*1840*/  FMUL.FTZ R0, R3, R0 ;  /* 0x0000000003007220 */ /* 0x004fd40000410000 */
[----:B------:R-:W-:Y:S05]  /*1850*/  @!P0 BRA `(.L_x_2092) ;  /* 0x0000000000908947 */ /* 0x000fea0003800000 */
        /* <DEDUP_REMOVED lines=36> */
.L_x_2092:
[----:B------:R-:W-:Y:S01]  /*1aa0*/  UIMAD UR39, UR37, UR4, URZ ;  /* 0x00000004252772a4 */ /* 0x000fe2000f8e023f */
[----:B------:R-:W-:Y:S02]  /*1ab0*/  IMAD.U32 R2, RZ, RZ, UR9 ;  /* 0x00000009ff027e24 */ /* 0x000fe4000f8e00ff */
[----:B------:R-:W-:Y:S01]  /*1ac0*/  FMUL.FTZ R0, R0, UR11 ;  /* 0x0000000b00007c20 */ /* 0x000fe20008410000 */
[----:B------:R-:W-:Y:S01]  /*1ad0*/  IMAD.U32 R3, RZ, RZ, UR4 ;  /* 0x00000004ff037e24 */ /* 0x000fe2000f8e00ff */
[----:B------:R-:W-:Y:S02]  /*1ae0*/  PLOP3.LUT P0, PT, PT, PT, PT, 0x80, 0x0 ;  /* 0x000000000000781c */ /* 0x000fe40003f0f070 */
[----:B------:R-:W-:Y:S02]  /*1af0*/  CS2R R6, SRZ ;  /* 0x0000000000067805 */ /* 0x000fe4000001ff00 */
[----:B------:R-:W-:Y:S02]  /*1b00*/  CS2R R44, SRZ ;  /* 0x00000000002c7805 */ /* 0x000fe4000001ff00 */
[----:B------:R-:W-:-:S02]  /*1b10*/  R2UR UR42, R0 ;  /* 0x00000000002a72ca */ /* 0x000fc400000e0000 */
[----:B------:R-:W-:Y:S02]  /*1b20*/  CS2R R8, SRZ ;  /* 0x0000000000087805 */ /* 0x000fe4000001ff00 */
[----:B------:R-:W-:Y:S02]  /*1b30*/  VIADDMNMX R2, R3, UR39, R2, PT ;  /* 0x0000002703027c46 */ /* 0x000fe4000b800102 */
[----:B------:R-:W-:Y:S02]  /*1b40*/  CS2R R10, SRZ ;  /* 0x00000000000a7805 */ /* 0x000fe4000001ff00 */
[----:B------:R-:W-:Y:S02]  /*1b50*/  CS2R R36, SRZ ;  /* 0x0000000000247805 */ /* 0x000fe4000001ff00 */
[----:B------:R-:W-:Y:S02]  /*1b60*/  CS2R R32, SRZ ;  /* 0x0000000000207805 */ /* 0x000fe4000001ff00 */
[----:B------:R-:W-:-:S02]  /*1b70*/  R2UR UR55, R2 ;  /* 0x00000000023772ca */ /* 0x000fc400000e0000 */
[----:B------:R-:W-:Y:S01]  /*1b80*/  CS2R R2, SRZ ;  /* 0x0000000000027805 */ /* 0x000fe2000001ff00 */
        /* <DEDUP_REMOVED lines=11> */
[----:B------:R-:W-:Y:S01]  /*1c40*/  UISETP.GT.AND UP0, UPT, UR55, UR39, UPT ;  /* 0x000000273700728c */ /* 0x000fe2000bf04270 */
[----:B------:R-:W-:Y:S01]  /*1c50*/  CS2R R60, SRZ ;  /* 0x00000000003c7805 */ /* 0x000fe2000001ff00 */
[----:B------:R-:W-:Y:S01]  /*1c60*/  IMAD.MOV.U32 R90, RZ, RZ, RZ ;  /* 0x000000ffff5a7224 */ /* 0x000fe200078e00ff */
[----:B------:R-:W-:-:S02]  /*1c70*/  CS2R R62, SRZ ;  /* 0x00000000003e7805 */ /* 0x000fc4000001ff00 */
[----:B------:R-:W-:Y:S02]  /*1c80*/  CS2R R58, SRZ ;  /* 0x00000000003a7805 */ /* 0x000fe4000001ff00 */
[----:B------:R-:W-:Y:S02]  /*1c90*/  CS2R R68, SRZ ;  /* 0x0000000000447805 */ /* 0x000fe4000001ff00 */
[----:B------:R-:W-:Y:S02]  /*1ca0*/  PLOP3.LUT P1, PT, PT, PT, UP0, 0x80, 0x0 ;  /* 0x000000000000781c */ /* 0x000fe40003f2f008 */
        /* <DEDUP_REMOVED lines=43> */
.L_x_2094:
        /* <DEDUP_REMOVED lines=9> */
.L_x_2248:
[----:B------:R-:W-:Y:S05]  /*1ff0*/  @!P1 BRA `(.L_x_2096) ;  /* 0x0000000000049947 */ /* 0x000fea0003800000 */
[----:B------:R-:W-:Y:S01]  /*2000*/  BPT.TRAP 0x1 ;  /* 0x000000040000795c */ /* 0x000fe20000300000 */
.L_x_2096:
[----:B------:R-:W-:Y:S02]  /*2010*/  IMAD.U32 R2, RZ, RZ, UR54 ;  /* 0x00000036ff027e24 */ /* 0x000fe4000f8e00ff */
[----:B0-----:R-:W-:-:S03]  /*2020*/  IMAD.U32 R3, RZ, RZ, UR48 ;  /* 0x00000030ff037e24 */ /* 0x001fc6000f8e00ff */
[----:B------:R-:W-:Y:S02]  /*2030*/  LEA R2, R2, UR41, 0x3 ;  /* 0x0000002902027c11 */ /* 0x000fe4000f8e18ff */
[----:B------:R-:W-:-:S04]  /*2040*/  SHF.L.U32 R3, R3, 0x1f, RZ ;  /* 0x0000001f03037819 */ /* 0x000fc800000006ff */
[----:B------:R0:W1:Y:S01]  /*2050*/  SYNCS.PHASECHK.TRANS64.TRYWAIT P2, [R2+URZ+0x29830], R3 ;  /* 0x02983003020075a7 */ /* 0x000062000804017f */
[----:B------:R-:W-:Y:S05]  /*2060*/  @!P1 BRA `(.L_x_2097) ;  /* 0x0000000000049947 */ /* 0x000fea0003800000 */
[----:B------:R-:W-:Y:S01]  /*2070*/  BPT.TRAP 0x1 ;  /* 0x000000040000795c */ /* 0x000fe20000300000 */
.L_x_2097:
[----:B------:R-:W2:Y:S02]  /*2080*/  S2R R0, SR_TID.X ;  /* 0x0000000000007919 */ /* 0x000ea40000002100 */
[----:B--2---:R-:W-:Y:S01]  /*2090*/  LOP3.LUT P0, RZ, R0, 0x7f, RZ, 0xc0, !PT ;  /* 0x0000007f00ff7812 */ /* 0x004fe2000780c0ff */
[----:B-1----:R-:W-:-:S12]  /*20a0*/  @P2 BRA `(.L_x_2098) ;  /* 0x0000000000082947 */ /* 0x002fd80003800000 */
[----:B------:R-:W1:Y:S02]  /*20b0*/  SYNCS.PHASECHK.TRANS64.TRYWAIT P2, [R2+URZ+0x29830], R3 ;  /* 0x02983003020075a7 */ /* 0x000e64000804017f */
[----:B-1----:R-:W-:Y:S05]  /*20c0*/  @!P2 BRA `(.L_x_2099) ;  /* 0x00000140002ca947 */ /* 0x002fea0003800000 */
.L_x_2098:
[----:B------:R-:W-:Y:S05]  /*20d0*/  WARPSYNC.ALL ;  /* 0x0000000000007948 */ /* 0x000fea0003800000 */
[----:B------:R-:W-:Y:S01]  /*20e0*/  UIADD3 UR4, UR41, 0x1a400, URZ ;  /* 0x0001a40029047890 */ /* 0x000fe2000fffe03f */
[----:B------:R-:W-:Y:S01]  /*20f0*/  WARPGROUP.ARRIVE ;  /* 0x00000000000079c5 */ /* 0x000fe20000000000 */
[----:B------:R-:W-:Y:S01]  /*2100*/  ULOP3.LUT UR20, UR58, 0x10000, URZ, 0xfc, !UPT ;  /* 0x000100003a147892 */ /* 0x000fe2000f8efc3f */
[----:B------:R-:W-:Y:S01]  /*2110*/  VIADD R0, R18, UR36 ;  /* 0x0000002412007c36 */ /* 0x000fe20008000000 */
[----:B------:R-:W-:Y:S01]  /*2120*/  USHF.R.U32.HI UR4, URZ, 0x4, UR4 ;  /* 0x000000043f047899 */ /* 0x000fe20008011604 */
[----:B------:R-:W-:Y:S01]  /*2130*/  IMAD.U32 R113, RZ, RZ, UR53 ;  /* 0x00000035ff717e24 */ /* 0x000fe2000f8e00ff */
[----:B------:R-:W-:Y:S01]  /*2140*/  UMOV UR25, 0x80000020 ;  /* 0x8000002000197882 */ /* 0x000fe20000000000 */
[----:B------:R-:W-:Y:S01]  /*2150*/  UMOV UR27, 0x80000020 ;  /* 0x80000020001b7882 */ /* 0x000fe20000000000 */
[----:B------:R-:W-:Y:S01]  /*2160*/  ULOP3.LUT UR4, UR4, 0x3fff, URZ, 0xc0, !UPT ;  /* 0x00003fff04047892 */ /* 0x000fe2000f8ec03f */
[----:B------:R-:W-:Y:S01]  /*2170*/  IMAD.MOV.U32 R9, RZ, RZ, R0 ;  /* 0x000000ffff097224 */ /* 0x000fe200078e0000 */
[----:B------:R-:W-:Y:S01]  /*2180*/  UMOV UR24, UR20 ;  /* 0x0000001400187c82 */ /* 0x000fe20008000000 */
[----:B------:R-:W-:Y:S01]  /*2190*/  UIADD3 UR6, UR20, 0x2, URZ ;  /* 0x0000000214067890 */ /* 0x000fe2000fffe03f */
[----:B------:R-:W-:Y:S01]  /*21a0*/  IMAD.U32 R131, RZ, RZ, UR42 ;  /* 0x0000002aff837e24 */ /* 0x000fe2000f8e00ff */
[----:B------:R-:W-:Y:S01]  /*21b0*/  ULOP3.LUT UR51, UR4, 0x10000, URZ, 0xfc, !UPT ;  /* 0x0001000004337892 */ /* 0x000fe2000f8efc3f */
[----:B01----:R-:W-:Y:S01]  /*21c0*/  @!P0 VIADD R2, R2, 0x29840 ;  /* 0x0002984002028836 */ /* 0x003fe20000000000 */
        /* <DEDUP_REMOVED lines=10> */
[----:B------:R-:W-:Y:S01]  /*2270*/  UIADD3 UR26, UR28, 0x80, URZ ;  /* 0x000000801c1a7890 */ /* 0x000fe2000fffe03f */
[----:B------:R-:W-:Y:S01]  /*2280*/  UMOV UR27, 0x80000020 ;  /* 0x80000020001b7882 */ /* 0x000fe20000000000 */
[----:B------:R-:W-:-:S02]  /*2290*/  UIADD3 UR9, UR28, 0x202, URZ ;  /* 0x000002021c097890 */ /* 0x000fc4000fffe03f */
[----:B------:R-:W-:Y:S02]  /*22a0*/  UIADD3 UR12, UR28, 0x280, URZ ;  /* 0x000002801c0c7890 */ /* 0x000fe4000fffe03f */
[----:B------:R-:W-:Y:S01]  /*22b0*/  UIADD3 UR14, UR28, 0x282, URZ ;  /* 0x000002821c0e7890 */ /* 0x000fe2000fffe03f */
[----:B------:R-:W-:Y:S01]  /*22c0*/  UMOV UR15, 0x80000020 ;  /* 0x80000020000f7882 */ /* 0x000fe20000000000 */
[----:B------:R-:W-:Y:S02]  /*22d0*/  UIADD3 UR16, UR20, 0x400, URZ ;  /* 0x0000040014107890 */ /* 0x000fe4000fffe03f */
[----:B------:R-:W-:Y:S01]  /*22e0*/  UIADD3 UR18, UR28, 0x500, URZ ;  /* 0x000005001c127890 */ /* 0x000fe2000fffe03f */
[----:B------:R-:W-:Y:S01]  /*22f0*/  UMOV UR17, 0x80000020 ;  /* 0x8000002000117882 */ /* 0x000fe20000000000 */
[----:B------:R-:W-:Y:S01]  /*2300*/  UMOV UR19, 0x80000020 ;  /* 0x8000002000137882 */ /* 0x000fe20000000000 */
[----:B------:R-:W-:Y:S01]  /*2310*/  UIADD3 UR22, UR28, 0x502, URZ ;  /* 0x000005021c167890 */ /* 0x000fe2000fffe03f */
[----:B------:R-:W-:Y:S01]  /*2320*/  UMOV UR21, 0x80000020 ;  /* 0x8000002000157882 */ /* 0x000fe20000000000 */
[----:B------:R-:W-:Y:S01]  /*2330*/  UMOV UR23, 0x80000020 ;  /* 0x8000002000177882 */ /* 0x000fe20000000000 */
[----:B------:R-:W-:Y:S01]  /*2340*/  UIADD3 UR58, UR55, -0x2, URZ ;  /* 0xfffffffe373a7890 */ /* 0x000fe2000fffe03f */
[----:B------:R-:W-:-:S02]  /*2350*/  WARPGROUP.DEPBAR.LE gsb0, 0x0 ;  /* 0x00008000000079c5 */ /* 0x000fc40000010000 */
        /* <DEDUP_REMOVED lines=9> */
[----:B------:R-:W-:Y:S01]  /*23f0*/  UMOV UR4, UR6 ;  /* 0x0000000600047c82 */ /* 0x000fe20008000000 */
[----:B------:R-:W-:Y:S01]  /*2400*/  UMOV UR6, UR8 ;  /* 0x0000000800067c82 */ /* 0x000fe20008000000 */
        /* <DEDUP_REMOVED lines=26> */
[----:B------:R-:W-:Y:S01]  /*25b0*/  UMOV UR10, UR12 ;  /* 0x0000000c000a7c82 */ /* 0x000fe20008000000 */
        /* <DEDUP_REMOVED lines=39> */
[----:B------:R-:W-:-:S03]  /*2830*/  UISETP.NE.AND UP0, UPT, UR10, 0x1, UPT ;  /* 0x000000010a00788c */ /* 0x000fc6000bf05270 */
[----:B------:R-:W-:-:S03]  /*2840*/  UMOV UR10, UR36 ;  /* 0x00000024000a7c82 */ /* 0x000fc60008000000 */
[----:B------:R-:W-:-:S05]  /*2850*/  PLOP3.LUT P2, PT, PT, PT, UP0, 0x80, 0x0 ;  /* 0x000000000000781c */ /* 0x000fca0003f4f008 */
[----:B------:R-:W-:Y:S01]  /*2860*/  @UP0 ULDC UR11, c[0x0][0x450] ;  /* 0x00011400000b0ab9 */ /* 0x000fe20000000800 */
        /* <DEDUP_REMOVED lines=42> */
[----:B------:R-:W-:-:S04]  /*2b10*/  @UP0 ULDC UR6, c[0x0][0x450] ;  /* 0x0001140000060ab9 */ /* 0x000fc80000000800 */
[----:B------:R-:W-:Y:S01]  /*2b20*/  @P2 SHF.R.U32.HI R9, RZ, UR6, R3 ;  /* 0x00000006ff092c19 */ /* 0x000fe20008011603 */
[----:B------:R-:W-:-:S04]  /*2b30*/  UIMAD UR6, UR55, -0xa0, URZ ;  /* 0xffffff60370678a4 */ /* 0x000fc8000f8e023f */
[----:B------:R-:W0:Y:S02]  /*2b40*/  SHFL.IDX PT, R3, R9, RZ, 0x1c1f ;  /* 0x001c1fff09037589 */ /* 0x000e2400000e0000 */
[----:B------:R-:W-:Y:S01]  /*2b50*/  IMAD.U32 R0, RZ, RZ, UR6 ;  /* 0x00000006ff007e24 */ /* 0x000fe2000f8e00ff */
[----:B------:R-:W-:Y:S01]  /*2b60*/  @UP0 ULDC UR6, c[0x0][0x44c] ;  /* 0x0001130000060ab9 */ /* 0x000fe20000000800 */
[----:B------:R-:W1:Y:S03]  /*2b70*/  SHFL.IDX PT, R9, R9, 0x1, 0x1c1f ;  /* 0x003c1f0009097f89 */ /* 0x000e6600000e0000 */
[----:B------:R-:W-:-:S04]  /*2b80*/  IADD3 R0, -R17, 0xa1, R0 ;  /* 0x000000a111007810 */ /* 0x000fc80007ffe100 */
[----:B------:R-:W-:Y:S01]  /*2b90*/  IADD3 R113, -R113, UR52, R0 ;  /* 0x0000003471717c10 */ /* 0x000fe2000fffe100 */
[----:B------:R-:W-:Y:S02]  /*2ba0*/  WARPGROUP.DEPBAR.LE gsb0, 0x0 ;  /* 0x00008000000079c5 */ /* 0x000fe40000010000 */
[----:B------:R-:W-:-:S06]  /*2bb0*/  WARPGROUP.ARRIVE ;  /* 0x00000000000079c5 */ /* 0x000fcc0000000000 */
[----:B------:R-:W-:Y:S01]  /*2bc0*/  QGMMA.64x32x32.F32.E4M3.E4M3 R40, gdesc[UR16], R40, gsb0 ;  /* 0x00600000102879f3 */ /* 0x000fe20008000828 */
[----:B------:R-:W-:Y:S01]  /*2bd0*/  UMOV UR18, UR7 ;  /* 0x0000000700127c82 */ /* 0x000fe20008000000 */
[----:B------:R-:W-:Y:S01]  /*2be0*/  UMOV UR19, 0x80000020 ;  /* 0x8000002000137882 */ /* 0x000fe20000000000 */
[----:B------:R-:W-:-:S06]  /*2bf0*/  UIMAD UR7, UR55, -0xa0, UR52 ;  /* 0xffffff60370778a4 */ /* 0x000fcc000f8e0234 */
[----:B------:R-:W-:Y:S01]  /*2c00*/  IMAD.U32 R4, RZ, RZ, UR7 ;  /* 0x00000007ff047e24 */ /* 0x000fe2000f8e00ff */
[----:B------:R-:W-:-:S04]  /*2c10*/  UIMAD.WIDE.U32 UR6, UR36, UR6, URZ ;  /* 0x00000006240672a5 */ /* 0x000fc8000f8e003f */
[----:B------:R-:W-:Y:S01]  /*2c20*/  IADD3 R4, -R17, 0xa0, R4 ;  /* 0x000000a011047810 */ /* 0x000fe20007ffe104 */
[----:B------:R-:W-:-:S03]  /*2c30*/  @UP0 USHF.R.U32.HI UR10, URZ, UR11, UR7 ;  /* 0x0000000b3f0a0299 */ /* 0x000fc60008011607 */
[-CC-:B0-----:R-:W-:Y:S01]  /*2c40*/  VIADDMNMX R3, R3, R113.reuse, R4.reuse, PT ;  /* 0x0000007103037246 */ /* 0x181fe20003800104 */
[----:B------:R-:W-:Y:S01]  /*2c50*/  UIADD3 UR6, UR10, UR52, -UR53 ;  /* 0x000000340a067290 */ /* 0x000fe2000fffe835 */
[----:B-1----:R-:W-:Y:S02]  /*2c60*/  VIADDMNMX R4, R9, R113, R4, PT ;  /* 0x0000007109047246 */ /* 0x002fe40003800104 */
[C---:B------:R-:W-:Y:S01]  /*2c70*/  ISETP.GT.AND P3, PT, R3.reuse, RZ, PT ;  /* 0x000000ff0300720c */ /* 0x040fe20003f64270 */
[----:B------:R-:W-:Y:S01]  /*2c80*/  UIMAD.WIDE UR6, UR6, 0x66666667, URZ ;  /* 0x66666667060678a5 */ /* 0x000fe2000f8e023f */
[C---:B------:R-:W-:Y:S02]  /*2c90*/  ISETP.GT.AND P4, PT, R3.reuse, 0x1, PT ;  /* 0x000000010300780c */ /* 0x040fe40003f84270 */
[----:B------:R-:W-:Y:S01]  /*2ca0*/  ISETP.GT.AND P5, PT, R3, 0x8, PT ;  /* 0x000000080300780c */ /* 0x000fe20003fa4270 */
[----:B------:R-:W-:-:S04]  /*2cb0*/  USHF.R.U32.HI UR6, URZ, 0x1f, UR7 ;  /* 0x0000001f3f067899 */ /* 0x000fc80008011607 */
[----:B------:R-:W-:-:S04]  /*2cc0*/  ULEA.HI.SX32 UR6, UR7, UR6, 0x1a ;  /* 0x0000000607067291 */ /* 0x000fc8000f8fd23f */
[----:B------:R-:W-:-:S04]  /*2cd0*/  UISETP.LT.AND UP1, UPT, UR39, UR6, UPT ;  /* 0x000000062700728c */ /* 0x000fc8000bf21270 */
[----:B------:R-:W-:-:S04]  /*2ce0*/  USEL UR55, UR39, UR6, !UP1 ;  /* 0x0000000627377287 */ /* 0x000fc8000c800000 */
[----:B------:R-:W-:Y:S01]  /*2cf0*/  UISETP.GE.AND UP1, UPT, UR58, UR55, UPT ;  /* 0x000000373a00728c */ /* 0x000fe2000bf26270 */
        /* <DEDUP_REMOVED lines=34> */
[----:B------:R-:W-:Y:S02]  /*2f20*/  FMNMX.FTZ R0, R123, R0, !PT ;  /* 0x000000007b007209 */ /* 0x000fe40007810000 */
[----:B------:R-:W-:-:S04]  /*2f30*/  ISETP.GT.AND P5, PT, R4, 0x8, PT ;  /* 0x000000080400780c */ /* 0x000fc80003fa4270 */
[----:B------:R-:W-:Y:S01]  /*2f40*/  FSEL R94, R94, -INF , P5 ;  /* 0xff8000005e5e7808 */ /* 0x000fe20002800000 */
[----:B------:R-:W-:Y:S02]  /*2f50*/  WARPGROUP.DEPBAR.LE gsb0, 0x0 ;  /* 0x00008000000079c5 */ /* 0x000fe40000010000 */
[----:B------:R-:W-:Y:S01]  /*2f60*/  WARPGROUP.ARRIVE ;  /* 0x00000000000079c5 */ /* 0x000fe20000000000 */
[----:B------:R-:W-:Y:S02]  /*2f70*/  FSEL R125, R72, -INF , P4 ;  /* 0xff800000487d7808 */ /* 0x000fe40002000000 */
[----:B------:R-:W-:Y:S02]  /*2f80*/  ISETP.GT.AND P4, PT, R3, 0x28, PT ;  /* 0x000000280300780c */ /* 0x000fe40003f84270 */
[----:B------:R-:W-:Y:S01]  /*2f90*/  FSEL R127, R73, -INF , P3 ;  /* 0xff800000497f7808 */ /* 0x000fe20001800000 */
[----:B------:R-:W-:Y:S01]  /*2fa0*/  QGMMA.64x32x32.F32.E4M3.E4M3 R56, gdesc[UR20], R56, gsb0 ;  /* 0x00600000143879f3 */ /* 0x000fe20008000838 */
[----:B------:R-:W-:Y:S01]  /*2fb0*/  UIADD3 UR22, UR28, 0x682, URZ ;  /* 0x000006821c167890 */ /* 0x000fe2000fffe03f */
[----:B------:R-:W-:Y:S01]  /*2fc0*/  FMNMX.FTZ R0, R125, R0, !PT ;  /* 0x000000007d007209 */ /* 0x000fe20007810000 */
[----:B------:R-:W-:Y:S01]  /*2fd0*/  UMOV UR23, 0x80000020 ;  /* 0x8000002000177882 */ /* 0x000fe20000000000 */
[----:B------:R-:W-:-:S02]  /*2fe0*/  ISETP.GT.AND P3, PT, R3, 0x29, PT ;  /* 0x000000290300780c */ /* 0x000fc40003f64270 */
[----:B------:R-:W-:Y:S02]  /*2ff0*/  FSEL R129, R76, -INF , P4 ;  /* 0xff8000004c817808 */ /* 0x000fe40002000000 */
[----:B------:R-:W-:Y:S02]  /*3000*/  FMNMX.FTZ R0, R127, R0, !PT ;  /* 0x000000007f007209 */ /* 0x000fe40007810000 */
[----:B------:R-:W-:Y:S02]  /*3010*/  ISETP.GT.AND P4, PT, R3, 0x30, PT ;  /* 0x000000300300780c */ /* 0x000fe40003f84270 */
        /* <DEDUP_REMOVED lines=15> */
[----:B------:R-:W-:Y:S01]  /*3110*/  FMNMX.FTZ R0, R101, R0, !PT ;  /* 0x0000000065007209 */ /* 0x000fe20007810000 */
        /* <DEDUP_REMOVED lines=55> */
[----:B------:R-:W-:Y:S01]  /*3490*/  FMNMX.FTZ R0, R53, R0, !PT ;  /* 0x0000000035007209 */ /* 0x000fe20007810000 */
[----:B------:R-:W-:Y:S02]  /*34a0*/  WARPGROUP.DEPBAR.LE gsb0, 0x0 ;  /* 0x00008000000079c5 */ /* 0x000fe40000010000 */
[----:B------:R-:W-:Y:S02]  /*34b0*/  FSEL R61, R24, -INF , P4 ;  /* 0xff800000183d7808 */ /* 0x000fe40002000000 */
        /* <DEDUP_REMOVED lines=20> */
[----:B------:R-:W-:-:S02]  /*3600*/  ISETP.GT.AND P4, PT, R4, 0x1, PT ;  /* 0x000000010400780c */ /* 0x000fc40003f84270 */
[----:B------:R-:W-:Y:S02]  /*3610*/  FMNMX.FTZ R6, R37, R0, !PT ;  /* 0x0000000025067209 */ /* 0x000fe40007810000 */
[----:B------:R-:W-:Y:S02]  /*3620*/  FSEL R91, R91, -INF , P4 ;  /* 0xff8000005b5b7808 */ /* 0x000fe40002000000 */
[----:B------:R-:W-:Y:S01]  /*3630*/  ISETP.GT.AND P4, PT, R4, 0x10, PT ;  /* 0x000000100400780c */ /* 0x000fe20003f84270 */
[----:B------:R-:W0:Y:S03]  /*3640*/  SHFL.BFLY PT, R3, R6, 0x2, 0x1f ;  /* 0x0c401f0006037f89 */ /* 0x000e2600000e0000 */
        /* <DEDUP_REMOVED lines=10> */
[----:B------:R-:W-:Y:S01]  /*36f0*/  ISETP.GT.AND P4, PT, R4, 0x39, PT ;  /* 0x000000390400780c */ /* 0x000fe20003f84270 */
[----:B------:R-:W0:Y:S03]  /*3700*/  SHFL.BFLY PT, R3, R8, 0x1, 0x1f ;  /* 0x0c201f0008037f89 */ /* 0x000e2600000e0000 */
[----:B------:R-:W-:-:S02]  /*3710*/  FSEL R87, R87, -INF , P4 ;  /* 0xff80000057577808 */ /* 0x000fc40002000000 */
[----:B------:R-:W-:-:S04]  /*3720*/  ISETP.GT.AND P4, PT, R4, 0x41, PT ;  /* 0x000000410400780c */ /* 0x000fc80003f84270 */
[----:B------:R-:W-:Y:S02]  /*3730*/  FSEL R59, R59, -INF , P4 ;  /* 0xff8000003b3b7808 */ /* 0x000fe40002000000 */
[----:B------:R-:W-:Y:S02]  /*3740*/  ISETP.GT.AND P4, PT, R4, 0x49, PT ;  /* 0x000000490400780c */ /* 0x000fe40003f84270 */
[----:B0-----:R-:W-:-:S04]  /*3750*/  FMNMX.FTZ R0, R8, R3, !PT ;  /* 0x0000000308007209 */ /* 0x001fc80007810000 */
[C---:B------:R-:W-:Y:S01]  /*3760*/  FSETP.NEU.FTZ.AND P3, PT, R0.reuse, -INF , PT ;  /* 0xff8000000000780b */ /* 0x040fe20003f7d000 */
[----:B------:R-:W-:-:S05]  /*3770*/  FFMA.FTZ R12, R0, R131, -8 ;  /* 0xc1000000000c7423 */ /* 0x000fca0000010083 */
[----:B------:R-:W-:Y:S02]  /*3780*/  FSEL R12, R12, RZ, P3 ;  /* 0x000000ff0c0c7208 */ /* 0x000fe40001800000 */
[----:B------:R-:W-:-:S03]  /*3790*/  ISETP.GT.AND P3, PT, R4, RZ, PT ;  /* 0x000000ff0400720c */ /* 0x000fc60003f64270 */
[--C-:B------:R-:W-:Y:S01]  /*37a0*/  FFMA.FTZ R6, R89, UR42, -R12.reuse ;  /* 0x0000002a59067c23 */ /* 0x100fe2000801080c */
[----:B------:R-:W-:Y:S01]  /*37b0*/  FSEL R90, R90, -INF , P3 ;  /* 0xff8000005a5a7808 */ /* 0x000fe20001800000 */
[--C-:B------:R-:W-:Y:S01]  /*37c0*/  FFMA.FTZ R75, R111, UR42, -R12.reuse ;  /* 0x0000002a6f4b7c23 */ /* 0x100fe2000801080c */
[----:B------:R-:W-:Y:S01]  /*37d0*/  ISETP.GT.AND P3, PT, R4, 0x9, PT ;  /* 0x000000090400780c */ /* 0x000fe20003f64270 */
[--C-:B------:R-:W-:Y:S01]  /*37e0*/  FFMA.FTZ R83, R107, UR42, -R12.reuse ;  /* 0x0000002a6b537c23 */ /* 0x100fe2000801080c */
[----:B------:R-:W-:Y:S01]  /*37f0*/  FMNMX.FTZ R89, R90, R91, !PT ;  /* 0x0000005b5a597209 */ /* 0x000fe20007810000 */
[--C-:B------:R-:W-:Y:S01]  /*3800*/  FFMA.FTZ R56, R97, UR42, -R12.reuse ;  /* 0x0000002a61387c23 */ /* 0x100fe2000801080c */
[----:B------:R-:W-:Y:S01]  /*3810*/  FSEL R95, R95, -INF , P3 ;  /* 0xff8000005f5f7808 */ /* 0x000fe20001800000 */
[--C-:B------:R-:W-:Y:S01]  /*3820*/  FFMA.FTZ R72, R85, UR42, -R12.reuse ;  /* 0x0000002a55487c23 */ /* 0x100fe2000801080c */
[----:B------:R-:W-:Y:S01]  /*3830*/  FMNMX.FTZ R20, R94, R89, !PT ;  /* 0x000000595e147209 */ /* 0x000fe20007810000 */
[--C-:B------:R-:W-:Y:S01]  /*3840*/  FFMA.FTZ R76, R77, UR42, -R12.reuse ;  /* 0x0000002a4d4c7c23 */ /* 0x100fe2000801080c */
[----:B------:R-:W-:Y:S01]  /*3850*/  ISETP.GT.AND P3, PT, R4, 0x11, PT ;  /* 0x000000110400780c */ /* 0x000fe20003f64270 */
[--C-:B------:R-:W-:Y:S01]  /*3860*/  FFMA.FTZ R80, R69, UR42, -R12.reuse ;  /* 0x0000002a45507c23 */ /* 0x100fe2000801080c */
[----:B------:R-:W-:Y:S01]  /*3870*/  FMNMX.FTZ R89, R95, R20, !PT ;  /* 0x000000145f597209 */ /* 0x000fe20007810000 */
[--C-:B------:R-:W-:Y:S01]  /*3880*/  FFMA.FTZ R92, R29, UR42, -R12.reuse ;  /* 0x0000002a1d5c7c23 */ /* 0x100fe2000801080c */
[----:B------:R-:W-:Y:S01]  /*3890*/  FSEL R99, R99, -INF , P3 ;  /* 0xff80000063637808 */ /* 0x000fe20001800000 */
[----:B------:R-:W-:Y:S01]  /*38a0*/  IMAD.U32 R29, RZ, RZ, UR42 ;  /* 0x0000002aff1d7e24 */ /* 0x000fe2000f8e00ff */
[----:B------:R-:W-:Y:S01]  /*38b0*/  FMNMX.FTZ R24, R98, R89, !PT ;  /* 0x0000005962187209 */ /* 0x000fe20007810000 */
[--C-:B------:R-:W-:Y:S01]  /*38c0*/  FFMA.FTZ R3, R5, UR42, -R12.reuse ;  /* 0x0000002a05037c23 */ /* 0x100fe2000801080c */
[C---:B------:R-:W-:Y:S01]  /*38d0*/  ISETP.GT.AND P3, PT, R4.reuse, 0x19, PT ;  /* 0x000000190400780c */ /* 0x040fe20003f64270 */
[--C-:B------:R-:W-:Y:S01]  /*38e0*/  FFMA.FTZ R5, R7, UR42, -R12.reuse ;  /* 0x0000002a07057c23 */ /* 0x100fe2000801080c */
[----:B------:R-:W-:Y:S01]  /*38f0*/  FMNMX.FTZ R89, R99, R24, !PT ;  /* 0x0000001863597209 */ /* 0x000fe20007810000 */
        /* <DEDUP_REMOVED lines=36> */
[----:B------:R-:W-:Y:S01]  /*3b40*/  FFMA.FTZ R13, R13, UR42, -R12 ;  /* 0x0000002a0d0d7c23 */ /* 0x000fe2000801080c */
[----:B------:R-:W-:Y:S01]  /*3b50*/  FMNMX.FTZ R48, R86, R111, !PT ;  /* 0x0000006f56307209 */ /* 0x000fe20007810000 */
[----:B------:R-:W-:Y:S01]  /*3b60*/  MUFU.EX2 R3, R3 ;  /* 0x0000000300037308 */ /* 0x000fe20000000800 */
[----:B------:R-:W-:-:S02]  /*3b70*/  FSEL R58, R58, -INF , P3 ;  /* 0xff8000003a3a7808 */ /* 0x000fc40001800000 */
[----:B------:R-:W-:Y:S01]  /*3b80*/  FMNMX.FTZ R107, R87, R48, !PT ;  /* 0x00000030576b7209 */ /* 0x000fe20007810000 */
[----:B------:R-:W-:-:S01]  /*3b90*/  FFMA.FTZ R48, R105, UR42, -R12 ;  /* 0x0000002a69307c23 */ /* 0x000fc2000801080c */
[----:B------:R-:W-:Y:S02]  /*3ba0*/  ISETP.GT.AND P3, PT, R4, 0x48, PT ;  /* 0x000000480400780c */ /* 0x000fe40003f64270 */
[----:B------:R-:W-:Y:S01]  /*3bb0*/  FMNMX.FTZ R52, R58, R107, !PT ;  /* 0x0000006b3a347209 */ /* 0x000fe20007810000 */
[----:B------:R-:W-:Y:S01]  /*3bc0*/  MUFU.EX2 R6, R6 ;  /* 0x0000000600067308 */ /* 0x000fe20000000800 */
[----:B------:R-:W-:Y:S02]  /*3bd0*/  FSEL R62, R62, -INF , P3 ;  /* 0xff8000003e3e7808 */ /* 0x000fe40001800000 */
[----:B------:R-:W-:Y:S02]  /*3be0*/  FMNMX.FTZ R105, R59, R52, !PT ;  /* 0x000000343b697209 */ /* 0x000fe40007810000 */
[----:B------:R-:W-:-:S02]  /*3bf0*/  ISETP.GT.AND P3, PT, R4, 0x50, PT ;  /* 0x000000500400780c */ /* 0x000fc40003f64270 */
[----:B------:R-:W-:Y:S01]  /*3c00*/  FSEL R52, R63, -INF , P4 ;  /* 0xff8000003f347808 */ /* 0x000fe20002000000 */
[----:B------:R-:W-:-:S01]  /*3c10*/  FFMA.FTZ R63, R101, UR42, -R12 ;  /* 0x0000002a653f7c23 */ /* 0x000fc2000801080c */
[----:B------:R-:W-:Y:S01]  /*3c20*/  FMNMX.FTZ R105, R62, R105, !PT ;  /* 0x000000693e697209 */ /* 0x000fe20007810000 */
[----:B------:R-:W-:Y:S01]  /*3c30*/  MUFU.EX2 R5, R5 ;  /* 0x0000000500057308 */ /* 0x000fe20000000800 */
[----:B------:R-:W-:Y:S02]  /*3c40*/  ISETP.GT.AND P4, PT, R4, 0x51, PT ;  /* 0x000000510400780c */ /* 0x000fe40003f84270 */
[----:B------:R-:W-:Y:S02]  /*3c50*/  FSEL R66, R66, -INF , P3 ;  /* 0xff80000042427808 */ /* 0x000fe40001800000 */
[----:B------:R-:W-:Y:S02]  /*3c60*/  FMNMX.FTZ R105, R52, R105, !PT ;  /* 0x0000006934697209 */ /* 0x000fe40007810000 */
[----:B------:R-:W-:Y:S01]  /*3c70*/  ISETP.GT.AND P3, PT, R4, 0x58, PT ;  /* 0x000000580400780c */ /* 0x000fe20003f64270 */
[----:B------:R-:W0:Y:S01]  /*3c80*/  MUFU.EX2 R8, R8 ;  /* 0x0000000800087308 */ /* 0x000e220000000800 */
[----:B------:R-:W-:-:S02]  /*3c90*/  FSEL R67, R67, -INF , P4 ;  /* 0xff80000043437808 */ /* 0x000fc40002000000 */
[----:B------:R-:W-:Y:S02]  /*3ca0*/  FMNMX.FTZ R60, R66, R105, !PT ;  /* 0x00000069423c7209 */ /* 0x000fe40007810000 */
[----:B------:R-:W-:Y:S02]  /*3cb0*/  ISETP.GT.AND P4, PT, R4, 0x59, PT ;  /* 0x000000590400780c */ /* 0x000fe40003f84270 */
[----:B------:R-:W-:Y:S01]  /*3cc0*/  FSEL R70, R70, -INF , P3 ;  /* 0xff80000046467808 */ /* 0x000fe20001800000 */
[----:B------:R-:W-:Y:S01]  /*3cd0*/  MUFU.EX2 R7, R7 ;  /* 0x0000000700077308 */ /* 0x000fe20000000800 */
[----:B------:R-:W-:Y:S02]  /*3ce0*/  FMNMX.FTZ R97, R67, R60, !PT ;  /* 0x0000003c43617209 */ /* 0x000fe40007810000 */
[----:B------:R-:W-:Y:S01]  /*3cf0*/  FSEL R60, R71, -INF , P4 ;  /* 0xff800000473c7808 */ /* 0x000fe20002000000 */
[----:B------:R-:W-:-:S01]  /*3d00*/  FFMA.FTZ R71, R93, UR42, -R12 ;  /* 0x0000002a5d477c23 */ /* 0x000fc2000801080c */
[----:B------:R-:W-:-:S02]  /*3d10*/  ISETP.GT.AND P3, PT, R4, 0x60, PT ;  /* 0x000000600400780c */ /* 0x000fc40003f64270 */
[----:B------:R-:W-:Y:S01]  /*3d20*/  FMNMX.FTZ R97, R70, R97, !PT ;  /* 0x0000006146617209 */ /* 0x000fe20007810000 */
[----:B------:R-:W-:Y:S01]  /*3d30*/  MUFU.EX2 R10, R10 ;  /* 0x0000000a000a7308 */ /* 0x000fe20000000800 */
[----:B------:R-:W-:Y:S02]  /*3d40*/  ISETP.GT.AND P4, PT, R4, 0x61, PT ;  /* 0x000000610400780c */ /* 0x000fe40003f84270 */
[----:B------:R-:W-:Y:S02]  /*3d50*/  FSEL R42, R42, -INF , P3 ;  /* 0xff8000002a2a7808 */ /* 0x000fe40001800000 */
[----:B------:R-:W-:Y:S02]  /*3d60*/  FMNMX.FTZ R97, R60, R97, !PT ;  /* 0x000000613c617209 */ /* 0x000fe40007810000 */
[----:B------:R-:W-:Y:S01]  /*3d70*/  ISETP.GT.AND P3, PT, R4, 0x68, PT ;  /* 0x000000680400780c */ /* 0x000fe20003f64270 */
[----:B------:R-:W-:Y:S01]  /*3d80*/  MUFU.EX2 R9, R9 ;  /* 0x0000000900097308 */ /* 0x000fe20000000800 */
[----:B------:R-:W-:-:S02]  /*3d90*/  FSEL R43, R43, -INF , P4 ;  /* 0xff8000002b2b7808 */ /* 0x000fc40002000000 */
[----:B------:R-:W-:Y:S02]  /*3da0*/  FMNMX.FTZ R68, R42, R97, !PT ;  /* 0x000000612a447209 */ /* 0x000fe40007810000 */
[----:B------:R-:W-:Y:S02]  /*3db0*/  ISETP.GT.AND P4, PT, R4, 0x69, PT ;  /* 0x000000690400780c */ /* 0x000fe40003f84270 */
[----:B------:R-:W-:Y:S01]  /*3dc0*/  FSEL R64, R46, -INF , P3 ;  /* 0xff8000002e407808 */ /* 0x000fe20001800000 */
[----:B------:R-:W1:Y:S01]  /*3dd0*/  MUFU.EX2 R14, R14 ;  /* 0x0000000e000e7308 */ /* 0x000e620000000800 */
[----:B------:R-:W-:Y:S02]  /*3de0*/  FMNMX.FTZ R85, R43, R68, !PT ;  /* 0x000000442b557209 */ /* 0x000fe40007810000 */
[----:B------:R-:W-:Y:S02]  /*3df0*/  ISETP.GT.AND P3, PT, R4, 0x70, PT ;  /* 0x000000700400780c */ /* 0x000fe40003f64270 */
[----:B------:R-:W-:-:S02]  /*3e00*/  FSEL R47, R47, -INF , P4 ;  /* 0xff8000002f2f7808 */ /* 0x000fc40002000000 */
[----:B------:R-:W-:Y:S01]  /*3e10*/  FMNMX.FTZ R68, R64, R85, !PT ;  /* 0x0000005540447209 */ /* 0x000fe20007810000 */
[----:B------:R2:W-:Y:S01]  /*3e20*/  MUFU.EX2 R46, R72 ;  /* 0x00000048002e7308 */ /* 0x0005e20000000800 */
[----:B------:R-:W-:Y:S02]  /*3e30*/  ISETP.GT.AND P4, PT, R4, 0x71, PT ;  /* 0x000000710400780c */ /* 0x000fe40003f84270 */
[----:B------:R-:W-:Y:S02]  /*3e40*/  FSEL R50, R50, -INF , P3 ;  /* 0xff80000032327808 */ /* 0x000fe40001800000 */
[----:B------:R-:W-:Y:S02]  /*3e50*/  FMNMX.FTZ R85, R47, R68, !PT ;  /* 0x000000442f557209 */ /* 0x000fe40007810000 */
[----:B------:R-:W-:Y:S01]  /*3e60*/  ISETP.GT.AND P3, PT, R4, 0x78, PT ;  /* 0x000000780400780c */ /* 0x000fe20003f64270 */
[----:B------:R-:W-:Y:S01]  /*3e70*/  MUFU.EX2 R20, R20 ;  /* 0x0000001400147308 */ /* 0x000fe20000000800 */
[----:B------:R-:W-:-:S02]  /*3e80*/  FSEL R51, R51, -INF , P4 ;  /* 0xff80000033337808 */ /* 0x000fc40002000000 */
[----:B--2---:R-:W-:Y:S02]  /*3e90*/  FMNMX.FTZ R72, R50, R85, !PT ;  /* 0x0000005532487209 */ /* 0x004fe40007810000 */
[----:B------:R-:W-:Y:S02]  /*3ea0*/  ISETP.GT.AND P4, PT, R4, 0x79, PT ;  /* 0x000000790400780c */ /* 0x000fe40003f84270 */
[----:B------:R-:W-:Y:S01]  /*3eb0*/  FSEL R68, R54, -INF , P3 ;  /* 0xff80000036447808 */ /* 0x000fe20001800000 */
[----:B------:R-:W-:Y:S01]  /*3ec0*/  MUFU.EX2 R89, R127 ;  /* 0x0000007f00597308 */ /* 0x000fe20000000800 */
[----:B------:R-:W-:Y:S02]  /*3ed0*/  FMNMX.FTZ R77, R51, R72, !PT ;  /* 0x00000048334d7209 */ /* 0x000fe40007810000 */
[----:B------:R-:W-:Y:S02]  /*3ee0*/  FSEL R55, R55, -INF , P4 ;  /* 0xff80000037377808 */ /* 0x000fe40002000000 */
[----:B------:R-:W-:-:S02]  /*3ef0*/  ISETP.GT.AND P3, PT, R4, 0x80, PT ;  /* 0x000000800400780c */ /* 0x000fc40003f64270 */
        /* <DEDUP_REMOVED lines=11> */
[----:B------:R-:W-:Y:S01]  /*3fb0*/  MUFU.EX2 R75, R75 ;  /* 0x0000004b004b7308 */ /* 0x000fe20000000800 */
[----:B------:R-:W-:Y:S02]  /*3fc0*/  FMNMX.FTZ R77, R27, R72, !PT ;  /* 0x000000481b4d7209 */ /* 0x000fe40007810000 */
[----:B------:R-:W-:Y:S02]  /*3fd0*/  ISETP.GT.AND P3, PT, R4, 0x90, PT ;  /* 0x000000900400780c */ /* 0x000fe40003f64270 */
[----:B------:R-:W-:-:S02]  /*3fe0*/  FSEL R31, R31, -INF , P4 ;  /* 0xff8000001f1f7808 */ /* 0x000fc40002000000 */
[----:B------:R-:W-:Y:S01]  /*3ff0*/  FMNMX.FTZ R72, R30, R77, !PT ;  /* 0x0000004d1e487209 */ /* 0x000fe20007810000 */
[----:B------:R-:W-:Y:S01]  /*4000*/  MUFU.EX2 R32, R32 ;  /* 0x0000002000207308 */ /* 0x000fe20000000800 */
[----:B------:R-:W-:Y:S02]  /*4010*/  ISETP.GT.AND P4, PT, R4, 0x91, PT ;  /* 0x000000910400780c */ /* 0x000fe40003f84270 */
[----:B------:R-:W-:Y:S02]  /*4020*/  FSEL R69, R34, -INF , P3 ;  /* 0xff80000022457808 */ /* 0x000fe40001800000 */
[----:B--2---:R-:W-:Y:S02]  /*4030*/  FMNMX.FTZ R76, R31, R72, !PT ;  /* 0x000000481f4c7209 */ /* 0x004fe40007810000 */
[----:B------:R-:W-:Y:S01]  /*4040*/  ISETP.GT.AND P3, PT, R4, 0x98, PT ;  /* 0x000000980400780c */ /* 0x000fe20003f64270 */
[----:B------:R2:W-:Y:S01]  /*4050*/  MUFU.EX2 R34, R80 ;  /* 0x0000005000227308 */ /* 0x0005e20000000800 */
[----:B------:R-:W-:Y:S01]  /*4060*/  FSEL R72, R35, -INF , P4 ;  /* 0xff80000023487808 */ /* 0x000fe20002000000 */
[----:B------:R-:W-:Y:S01]  /*4070*/  FFMA.FTZ R35, R40, UR42, -R12 ;  /* 0x0000002a28237c23 */ /* 0x000fe2000801080c */
[----:B------:R-:W-:-:S02]  /*4080*/  FMNMX.FTZ R77, R69, R76, !PT ;  /* 0x0000004c454d7209 */ /* 0x000fc40007810000 */
[----:B------:R-:W-:Y:S02]  /*4090*/  ISETP.GT.AND P4, PT, R4, 0x99, PT ;  /* 0x000000990400780c */ /* 0x000fe40003f84270 */
[----:B------:R-:W-:Y:S01]  /*40a0*/  FSEL R40, R38, -INF , P3 ;  /* 0xff80000026287808 */ /* 0x000fe20001800000 */
[--C-:B------:R-:W-:Y:S01]  /*40b0*/  FFMA.FTZ R38, R41, UR42, -R12.reuse ;  /* 0x0000002a29267c23 */ /* 0x100fe2000801080c */
[----:B------:R-:W-:Y:S01]  /*40c0*/  FMNMX.FTZ R77, R72, R77, !PT ;  /* 0x0000004d484d7209 */ /* 0x000fe20007810000 */
[--C-:B--2---:R-:W-:Y:S01]  /*40d0*/  FFMA.FTZ R80, R49, UR42, -R12.reuse ;  /* 0x0000002a31507c23 */ /* 0x104fe2000801080c */
[----:B------:R-:W-:Y:S01]  /*40e0*/  FSEL R76, R39, -INF , P4 ;  /* 0xff800000274c7808 */ /* 0x000fe20002000000 */
        /* <DEDUP_REMOVED lines=9> */
[----:B------:R-:W0:Y:S01]  /*4180*/  SHFL.BFLY PT, R4, R77, 0x2, 0x1f ;  /* 0x0c401f004d047f89 */ /* 0x000e2200000e0000 */
[----:B-1----:R-:W-:Y:S02]  /*4190*/  F2FP.SATFINITE.E4M3.F32.PACK_AB_MERGE_C R186, R14, R9, RZ ;  /* 0x000000090eba723e */ /* 0x002fe400048070ff */
[----:B------:R-:W-:Y:S02]  /*41a0*/  F2FP.SATFINITE.E4M3.F32.PACK_AB_MERGE_C R184, R6, R3, R184 ;  /* 0x0000000306b8723e */ /* 0x000fe400048070b8 */
[----:B------:R-:W-:Y:S01]  /*41b0*/  MUFU.EX2 R48, R48 ;  /* 0x0000003000307308 */ /* 0x000fe20000000800 */
[----:B------:R-:W-:-:S07]  /*41c0*/  F2FP.SATFINITE.E4M3.F32.PACK_AB_MERGE_C R186, R10, R7, R186 ;  /* 0x000000070aba723e */ /* 0x000fce00048070ba */
        /* <DEDUP_REMOVED lines=9> */
[C---:B------:R-:W-:Y:S01]  /*4260*/  FSETP.NEU.FTZ.AND P3, PT, R4.reuse, -INF , PT ;  /* 0xff8000000400780b */ /* 0x040fe20003f7d000 */
[----:B------:R-:W-:-:S06]  /*4270*/  FFMA.FTZ R29, R4, R29, -8 ;  /* 0xc1000000041d7423 */ /* 0x000fcc000001001d */
[----:B------:R-:W-:Y:S01]  /*4280*/  MUFU.EX2 R35, R35 ;  /* 0x0000002300237308 */ /* 0x000fe20000000800 */
[----:B------:R-:W-:Y:S02]  /*4290*/  FSEL R61, R29, RZ, P3 ;  /* 0x000000ff1d3d7208 */ /* 0x000fe40001800000 */
[----:B------:R-:W-:-:S03]  /*42a0*/  PLOP3.LUT P3, PT, PT, PT, UP1, 0x80, 0x0 ;  /* 0x000000000000781c */ /* 0x000fc60003f6f018 */
        /* <DEDUP_REMOVED lines=12> */
[----:B------:R-:W-:Y:S01]  /*4370*/  FADD.FTZ R66, R3, R6 ;  /* 0x0000000603427221 */ /* 0x000fe20000010000 */
[----:B------:R-:W-:-:S01]  /*4380*/  FFMA.FTZ R103, R103, UR42, -R61 ;  /* 0x0000002a67677c23 */ /* 0x000fc2000801083d */
[----:B------:R-:W0:Y:S01]  /*4390*/  MUFU.EX2 R90, R90 ;  /* 0x0000005a005a7308 */ /* 0x000e220000000800 */
[----:B------:R-:W-:-:S01]  /*43a0*/  FFMA.FTZ R49, R82, UR42, -R61 ;  /* 0x0000002a52317c23 */ /* 0x000fc2000801083d */
[----:B------:R-:W-:Y:S01]  /*43b0*/  FADD.FTZ R77, R5, R66 ;  /* 0x00000042054d7221 */ /* 0x000fe20000010000 */
[----:B------:R-:W-:-:S01]  /*43c0*/  FFMA.FTZ R28, R28, UR42, -R61 ;  /* 0x0000002a1c1c7c23 */ /* 0x000fc2000801083d */
[--C-:B------:R-:W-:Y:S01]  /*43d0*/  FFMA.FTZ R66, R42, UR42, -R61.reuse ;  /* 0x0000002a2a427c23 */ /* 0x100fe2000801083d */
[----:B------:R-:W-:Y:S01]  /*43e0*/  @!P0 PRMT R42, RZ, 0x654, R2 ;  /* 0x00000654ff2a8816 */ /* 0x000fe20000000002 */
[--C-:B------:R-:W-:Y:S01]  /*43f0*/  FFMA.FTZ R78, R78, UR42, -R61.reuse ;  /* 0x0000002a4e4e7c23 */ /* 0x100fe2000801083d */
[----:B------:R-:W-:-:S01]  /*4400*/  FFMA.FTZ R79, R79, UR42, -R61 ;  /* 0x0000002a4f4f7c23 */ /* 0x000fc2000801083d */
[----:B------:R1:W2:Y:S01]  /*4410*/  MUFU.EX2 R65, R37 ;  /* 0x0000002500417308 */ /* 0x0002a20000000800 */
[----:B------:R3:W-:Y:S01]  /*4420*/  @!P0 SYNCS.ARRIVE.TRANS64.RED.A1T0 RZ, [R42+URZ], RZ ;  /* 0x000000ff2aff89a7 */ /* 0x0007e2000810043f */
[----:B------:R-:W-:-:S01]  /*4430*/  FFMA.FTZ R60, R60, UR42, -R61 ;  /* 0x0000002a3c3c7c23 */ /* 0x000fc2000801083d */
[--C-:B------:R-:W-:Y:S01]  /*4440*/  FFMA.FTZ R36, R36, UR42, -R61.reuse ;  /* 0x0000002a24247c23 */ /* 0x100fe2000801083d */
[----:B------:R-:W-:-:S01]  /*4450*/  FFMA.FTZ R57, R67, UR42, -R61 ;  /* 0x0000002a43397c23 */ /* 0x000fc2000801083d */
[--C-:B------:R-:W-:Y:S01]  /*4460*/  FFMA.FTZ R86, R86, UR42, -R61.reuse ;  /* 0x0000002a56567c23 */ /* 0x100fe2000801083d */
[----:B------:R-:W-:-:S01]  /*4470*/  FFMA.FTZ R87, R87, UR42, -R61 ;  /* 0x0000002a57577c23 */ /* 0x000fc2000801083d */
[--C-:B------:R-:W-:Y:S01]  /*4480*/  FFMA.FTZ R62, R62, UR42, -R61.reuse ;  /* 0x0000002a3e3e7c23 */ /* 0x100fe2000801083d */
[----:B------:R-:W4:Y:S01]  /*4490*/  MUFU.EX2 R100, R95 ;  /* 0x0000005f00647308 */ /* 0x000f220000000800 */
[----:B-1----:R-:W-:-:S01]  /*44a0*/  FFMA.FTZ R37, R74, UR42, -R61 ;  /* 0x0000002a4a257c23 */ /* 0x002fc2000801083d */
[----:B0-----:R-:W-:Y:S01]  /*44b0*/  FADD.FTZ R74, R29, R90 ;  /* 0x0000005a1d4a7221 */ /* 0x001fe20000010000 */
[----:B------:R-:W-:-:S01]  /*44c0*/  FFMA.FTZ R70, R70, UR42, -R61 ;  /* 0x0000002a46467c23 */ /* 0x000fc2000801083d */
[--C-:B------:R-:W-:Y:S01]  /*44d0*/  FFMA.FTZ R43, R43, UR42, -R61.reuse ;  /* 0x0000002a2b2b7c23 */ /* 0x100fe2000801083d */
[----:B------:R-:W-:-:S01]  /*44e0*/  FFMA.FTZ R64, R64, UR42, -R61 ;  /* 0x0000002a40407c23 */ /* 0x000fc2000801083d */
[--C-:B------:R-:W-:Y:S01]  /*44f0*/  FFMA.FTZ R47, R47, UR42, -R61.reuse ;  /* 0x0000002a2f2f7c23 */ /* 0x100fe2000801083d */
[----:B------:R-:W-:-:S01]  /*4500*/  FFMA.FTZ R50, R50, UR42, -R61 ;  /* 0x0000002a32327c23 */ /* 0x000fc2000801083d */
[----:B------:R-:W0:Y:S01]  /*4510*/  MUFU.EX2 R33, R33 ;  /* 0x0000002100217308 */ /* 0x000e220000000800 */
[----:B--2---:R-:W-:-:S01]  /*4520*/  FADD.FTZ R85, R65, R74 ;  /* 0x0000004a41557221 */ /* 0x004fc20000010000 */
[----:B------:R-:W-:Y:S01]  /*4530*/  FADD.FTZ R74, R8, R77 ;  /* 0x0000004d084a7221 */ /* 0x000fe20000010000 */
[----:B------:R-:W-:-:S01]  /*4540*/  FFMA.FTZ R51, R51, UR42, -R61 ;  /* 0x0000002a33337c23 */ /* 0x000fc2000801083d */
[--C-:B------:R-:W-:Y:S01]  /*4550*/  FFMA.FTZ R68, R68, UR42, -R61.reuse ;  /* 0x0000002a44447c23 */ /* 0x100fe2000801083d */
[----:B------:R-:W-:-:S01]  /*4560*/  FFMA.FTZ R55, R55, UR42, -R61 ;  /* 0x0000002a37377c23 */ /* 0x000fc2000801083d */
[----:B------:R-:W-:Y:S01]  /*4570*/  FADD.FTZ R77, R7, R74 ;  /* 0x0000004a074d7221 */ /* 0x000fe20000010000 */
[----:B------:R-:W-:-:S01]  /*4580*/  FFMA.FTZ R26, R26, UR42, -R61 ;  /* 0x0000002a1a1a7c23 */ /* 0x000fc2000801083d */
[----:B------:R-:W1:Y:S01]  /*4590*/  MUFU.EX2 R94, R94 ;  /* 0x0000005e005e7308 */ /* 0x000e620000000800 */
[----:B----4-:R-:W-:-:S01]  /*45a0*/  FADD.FTZ R82, R100, R85 ;  /* 0x0000005564527221 */ /* 0x010fc20000010000 */
[----:B---3--:R-:W-:Y:S01]  /*45b0*/  FADD.FTZ R42, R10, R77 ;  /* 0x0000004d0a2a7221 */ /* 0x008fe20000010000 */
[----:B------:R-:W-:-:S01]  /*45c0*/  FFMA.FTZ R27, R27, UR42, -R61 ;  /* 0x0000002a1b1b7c23 */ /* 0x000fc2000801083d */
[--C-:B------:R-:W-:Y:S01]  /*45d0*/  FFMA.FTZ R30, R30, UR42, -R61.reuse ;  /* 0x0000002a1e1e7c23 */ /* 0x100fe2000801083d */
[----:B------:R-:W-:-:S01]  /*45e0*/  FFMA.FTZ R31, R31, UR42, -R61 ;  /* 0x0000002a1f1f7c23 */ /* 0x000fc2000801083d */
[----:B------:R-:W-:Y:S01]  /*45f0*/  FADD.FTZ R77, R9, R42 ;  /* 0x0000002a094d7221 */ /* 0x000fe20000010000 */
[----:B------:R-:W-:-:S01]  /*4600*/  FFMA.FTZ R69, R69, UR42, -R61 ;  /* 0x0000002a45457c23 */ /* 0x000fc2000801083d */
[----:B------:R-:W2:Y:S01]  /*4610*/  MUFU.EX2 R102, R102 ;  /* 0x0000006600667308 */ /* 0x000ea20000000800 */
[----:B0-----:R-:W-:-:S01]  /*4620*/  FADD.FTZ R85, R33, R82 ;  /* 0x0000005221557221 */ /* 0x001fc20000010000 */
[----:B------:R-:W-:Y:S01]  /*4630*/  FADD.FTZ R77, R14, R77 ;  /* 0x0000004d0e4d7221 */ /* 0x000fe20000010000 */
[----:B------:R-:W-:-:S01]  /*4640*/  FFMA.FTZ R72, R72, UR42, -R61 ;  /* 0x0000002a48487c23 */ /* 0x000fc2000801083d */
[--C-:B------:R-:W-:Y:S01]  /*4650*/  FFMA.FTZ R40, R40, UR42, -R61.reuse ;  /* 0x0000002a28287c23 */ /* 0x100fe2000801083d */
[----:B------:R-:W-:-:S01]  /*4660*/  FFMA.FTZ R61, R76, UR42, -R61 ;  /* 0x0000002a4c3d7c23 */ /* 0x000fc2000801083d */
[----:B------:R-:W-:-:S02]  /*4670*/  F2FP.SATFINITE.E4M3.F32.PACK_AB_MERGE_C R185, R100, R65, RZ ;  /* 0x0000004164b9723e */ /* 0x000fc400048070ff */
[----:B------:R-:W0:Y:S01]  /*4680*/  MUFU.EX2 R103, R103 ;  /* 0x0000006700677308 */ /* 0x000e220000000800 */
[----:B-1----:R-:W-:-:S01]  /*4690*/  FADD.FTZ R85, R94, R85 ;  /* 0x000000555e557221 */ /* 0x002fc20000010000 */
[----:B------:R-:W-:-:S06]  /*46a0*/  F2FP.SATFINITE.E4M3.F32.PACK_AB_MERGE_C R185, R90, R29, R185 ;  /* 0x0000001d5ab9723e */ /* 0x000fcc00048070b9 */
[----:B------:R-:W1:Y:S01]  /*46b0*/  MUFU.EX2 R37, R37 ;  /* 0x0000002500257308 */ /* 0x000e620000000800 */
[----:B--2---:R-:W-:-:S07]  /*46c0*/  FADD.FTZ R42, R102, R85 ;  /* 0x00000055662a7221 */ /* 0x004fce0000010000 */
[----:B------:R-:W2:Y:S01]  /*46d0*/  MUFU.EX2 R28, R28 ;  /* 0x0000001c001c7308 */ /* 0x000ea20000000800 */
[----:B0-----:R-:W-:-:S01]  /*46e0*/  FADD.FTZ R42, R103, R42 ;  /* 0x0000002a672a7221 */ /* 0x001fc20000010000 */
[----:B------:R-:W-:-:S04]  /*46f0*/  F2FP.SATFINITE.E4M3.F32.PACK_AB_MERGE_C R102, R103, R102, RZ ;  /* 0x000000666766723e */ /* 0x000fc800048070ff */
[----:B------:R-:W-:Y:S02]  /*4700*/  F2FP.SATFINITE.E4M3.F32.PACK_AB_MERGE_C R187, R94, R33, R102 ;  /* 0x000000215ebb723e */ /* 0x000fe40004807066 */
[----:B------:R-:W0:Y:S08]  /*4710*/  MUFU.EX2 R78, R78 ;  /* 0x0000004e004e7308 */ /* 0x000e300000000800 */
[----:B------:R-:W3:Y:S08]  /*4720*/  MUFU.EX2 R79, R79 ;  /* 0x0000004f004f7308 */ /* 0x000ef00000000800 */
[----:B------:R4:W-:Y:S08]  /*4730*/  MUFU.EX2 R67, R60 ;  /* 0x0000003c00437308 */ /* 0x0009f00000000800 */
[----:B------:R-:W5:Y:S01]  /*4740*/  MUFU.EX2 R49, R49 ;  /* 0x0000003100317308 */ /* 0x000f620000000800 */
[----:B----4-:R-:W-:-:S01]  /*4750*/  FADD.FTZ R60, R20, R77 ;  /* 0x0000004d143c7221 */ /* 0x010fc20000010000 */
[----:B-1----:R-:W-:-:S03]  /*4760*/  FADD.FTZ R77, R37, R42 ;  /* 0x0000002a254d7221 */ /* 0x002fc60000010000 */
[----:B------:R-:W-:Y:S01]  /*4770*/  FADD.FTZ R85, R89, R60 ;  /* 0x0000003c59557221 */ /* 0x000fe20000010000 */
[----:B--2---:R-:W-:-:S02]  /*4780*/  FADD.FTZ R77, R28, R77 ;  /* 0x0000004d1c4d7221 */ /* 0x004fc40000010000 */
[----:B------:R-:W1:Y:S01]  /*4790*/  MUFU.EX2 R36, R36 ;  /* 0x0000002400247308 */ /* 0x000e620000000800 */
[----:B------:R-:W-:-:S01]  /*47a0*/  FADD.FTZ R42, R24, R85 ;  /* 0x00000055182a7221 */ /* 0x000fc20000010000 */
[----:B0-----:R-:W-:Y:S01]  /*47b0*/  FADD.FTZ R60, R78, R77 ;  /* 0x0000004d4e3c7221 */ /* 0x001fe20000010000 */
[C---:B------:R-:W-:Y:S02]  /*47c0*/  F2FP.SATFINITE.E4M3.F32.PACK_AB_MERGE_C R24, R75.reuse, R24, RZ ;  /* 0x000000184b18723e */ /* 0x040fe400048070ff */
[----:B------:R-:W-:Y:S01]  /*47d0*/  FADD.FTZ R77, R75, R42 ;  /* 0x0000002a4b4d7221 */ /* 0x000fe20000010000 */
[----:B---3--:R-:W-:-:S01]  /*47e0*/  FADD.FTZ R60, R79, R60 ;  /* 0x0000003c4f3c7221 */ /* 0x008fc20000010000 */
[----:B------:R-:W-:Y:S01]  /*47f0*/  F2FP.SATFINITE.E4M3.F32.PACK_AB_MERGE_C R78, R79, R78, RZ ;  /* 0x0000004e4f4e723e */ /* 0x000fe200048070ff */
[----:B------:R-:W0:Y:S01]  /*4800*/  MUFU.EX2 R86, R86 ;  /* 0x0000005600567308 */ /* 0x000e220000000800 */
[----:B------:R-:W-:-:S01]  /*4810*/  FADD.FTZ R42, R32, R77 ;  /* 0x0000004d202a7221 */ /* 0x000fc20000010000 */
[----:B-----5:R-:W-:Y:S01]  /*4820*/  FADD.FTZ R77, R49, R60 ;  /* 0x0000003c314d7221 */ /* 0x020fe20000010000 */
[----:B------:R-:W-:-:S02]  /*4830*/  F2FP.SATFINITE.E4M3.F32.PACK_AB_MERGE_C R180, R89, R20, R24 ;  /* 0x0000001459b4723e */ /* 0x000fc40004807018 */
[----:B------:R-:W-:Y:S01]  /*4840*/  CS2R R74, SRZ ;  /* 0x00000000004a7805 */ /* 0x000fe2000001ff00 */
[----:B------:R-:W-:-:S01]  /*4850*/  FADD.FTZ R85, R83, R42 ;  /* 0x0000002a53557221 */ /* 0x000fc20000010000 */
[----:B------:R-:W-:Y:S02]  /*4860*/  F2FP.SATFINITE.E4M3.F32.PACK_AB_MERGE_C R181, R28, R37, R78 ;  /* 0x000000251cb5723e */ /* 0x000fe4000480704e */
[----:B------:R-:W-:Y:S01]  /*4870*/  CS2R R28, SRZ ;  /* 0x00000000001c7805 */ /* 0x000fe2000001ff00 */
[----:B------:R-:W2:Y:S01]  /*4880*/  MUFU.EX2 R87, R87 ;  /* 0x0000005700577308 */ /* 0x000ea20000000800 */
[----:B-1----:R-:W-:-:S01]  /*4890*/  FADD.FTZ R77, R36, R77 ;  /* 0x0000004d244d7221 */ /* 0x002fc20000010000 */
[----:B------:R-:W-:Y:S01]  /*48a0*/  FADD.FTZ R42, R48, R85 ;  /* 0x00000055302a7221 */ /* 0x000fe20000010000 */
[C---:B------:R-:W-:Y:S02]  /*48b0*/  F2FP.SATFINITE.E4M3.F32.PACK_AB_MERGE_C R48, R63.reuse, R48, RZ ;  /* 0x000000303f30723e */ /* 0x040fe400048070ff */
[----:B------:R-:W-:Y:S01]  /*48c0*/  CS2R R78, SRZ ;  /* 0x00000000004e7805 */ /* 0x000fe2000001ff00 */
[----:B------:R-:W-:-:S01]  /*48d0*/  FADD.FTZ R5, R63, R42 ;  /* 0x0000002a3f057221 */ /* 0x000fc20000010000 */
[----:B------:R-:W-:Y:S01]  /*48e0*/  F2FP.SATFINITE.E4M3.F32.PACK_AB_MERGE_C R182, R83, R32, R48 ;  /* 0x0000002053b6723e */ /* 0x000fe20004807030 */
[----:B------:R-:W1:Y:S01]  /*48f0*/  MUFU.EX2 R53, R53 ;  /* 0x0000003500357308 */ /* 0x000e620000000800 */
[----:B0-----:R-:W-:-:S01]  /*4900*/  FADD.FTZ R60, R86, R77 ;  /* 0x0000004d563c7221 */ /* 0x001fc20000010000 */
[----:B------:R-:W-:Y:S01]  /*4910*/  FADD.FTZ R8, R56, R5 ;  /* 0x0000000538087221 */ /* 0x000fe20000010000 */
[----:B------:R-:W-:-:S02]  /*4920*/  CS2R R32, SRZ ;  /* 0x0000000000207805 */ /* 0x000fc4000001ff00 */
[----:B------:R-:W-:Y:S02]  /*4930*/  CS2R R76, SRZ ;  /* 0x00000000004c7805 */ /* 0x000fe4000001ff00 */
[----:B------:R-:W-:Y:S01]  /*4940*/  CS2R R82, SRZ ;  /* 0x0000000000527805 */ /* 0x000fe2000001ff00 */
[----:B------:R-:W-:Y:S01]  /*4950*/  FADD.FTZ R9, R71, R8 ;  /* 0x0000000847097221 */ /* 0x000fe20000010000 */
[----:B------:R-:W0:Y:S01]  /*4960*/  MUFU.EX2 R58, R58 ;  /* 0x0000003a003a7308 */ /* 0x000e220000000800 */
[----:B--2---:R-:W-:-:S02]  /*4970*/  FADD.FTZ R60, R87, R60 ;  /* 0x0000003c573c7221 */ /* 0x004fc40000010000 */
[----:B------:R-:W-:Y:S01]  /*4980*/  FADD.FTZ R8, R46, R9 ;  /* 0x000000092e087221 */ /* 0x000fe20000010000 */
[----:B------:R-:W-:Y:S02]  /*4990*/  F2FP.SATFINITE.E4M3.F32.PACK_AB_MERGE_C R86, R87, R86, RZ ;  /* 0x000000565756723e */ /* 0x000fe400048070ff */
[----:B------:R-:W-:-:S02]  /*49a0*/  F2FP.SATFINITE.E4M3.F32.PACK_AB_MERGE_C R46, R81, R46, RZ ;  /* 0x0000002e512e723e */ /* 0x000fc400048070ff */
[----:B------:R-:W-:Y:S01]  /*49b0*/  F2FP.SATFINITE.E4M3.F32.PACK_AB_MERGE_C R183, R36, R49, R86 ;  /* 0x0000003124b7723e */ /* 0x000fe20004807056 */
[----:B------:R-:W2:Y:S01]  /*49c0*/  MUFU.EX2 R62, R62 ;  /* 0x0000003e003e7308 */ /* 0x000ea20000000800 */
[----:B-1----:R-:W-:-:S01]  /*49d0*/  FADD.FTZ R5, R53, R60 ;  /* 0x0000003c35057221 */ /* 0x002fc20000010000 */
[----:B------:R-:W-:Y:S02]  /*49e0*/  F2FP.SATFINITE.E4M3.F32.PACK_AB_MERGE_C R176, R71, R56, R46 ;  /* 0x0000003847b0723e */ /* 0x000fe4000480702e */
[----:B------:R-:W-:Y:S02]  /*49f0*/  CS2R R36, SRZ ;  /* 0x0000000000247805 */ /* 0x000fe4000001ff00 */
[----:B------:R-:W-:Y:S02]  /*4a00*/  CS2R R48, SRZ ;  /* 0x0000000000307805 */ /* 0x000fe4000001ff00 */
[----:B------:R-:W-:Y:S01]  /*4a10*/  CS2R R86, SRZ ;  /* 0x0000000000567805 */ /* 0x000fe2000001ff00 */
        /* <DEDUP_REMOVED lines=8> */
[----:B------:R-:W-:Y:S01]  /*4aa0*/  FADD.FTZ R8, R73, R8 ;  /* 0x0000000849087221 */ /* 0x000fe20000010000 */
[----:B------:R-:W-:Y:S02]  /*4ab0*/  F2FP.SATFINITE.E4M3.F32.PACK_AB_MERGE_C R59, R59, R62, RZ ;  /* 0x0000003e3b3b723e */ /* 0x000fe400048070ff */
[----:B------:R-:W-:Y:S01]  /*4ac0*/  CS2R R62, SRZ ;  /* 0x00000000003e7805 */ /* 0x000fe2000001ff00 */
[----:B------:R-:W-:-:S01]  /*4ad0*/  FADD.FTZ R5, R11, R8 ;  /* 0x000000080b057221 */ /* 0x000fc20000010000 */
[----:B------:R-:W-:Y:S01]  /*4ae0*/  F2FP.SATFINITE.E4M3.F32.PACK_AB_MERGE_C R11, R34, R11, RZ ;  /* 0x0000000b220b723e */ /* 0x000fe200048070ff */
[----:B------:R-:W1:Y:S01]  /*4af0*/  MUFU.EX2 R70, R70 ;  /* 0x0000004600467308 */ /* 0x000e620000000800 */
[----:B0-----:R-:W-:-:S01]  /*4b00*/  FADD.FTZ R14, R52, R9 ;  /* 0x00000009340e7221 */ /* 0x001fc20000010000 */
[----:B------:R-:W-:Y:S01]  /*4b10*/  FADD.FTZ R34, R34, R5 ;  /* 0x0000000522227221 */ /* 0x000fe20000010000 */
[----:B------:R-:W-:-:S02]  /*4b20*/  F2FP.SATFINITE.E4M3.F32.PACK_AB_MERGE_C R177, R58, R53, R59 ;  /* 0x000000353ab1723e */ /* 0x000fc4000480703b */
[----:B------:R-:W-:Y:S02]  /*4b30*/  CS2R R58, SRZ ;  /* 0x00000000003a7805 */ /* 0x000fe4000001ff00 */
[----:B------:R-:W-:Y:S01]  /*4b40*/  F2FP.SATFINITE.E4M3.F32.PACK_AB_MERGE_C R178, R73, R54, R11 ;  /* 0x0000003649b2723e */ /* 0x000fe2000480700b */
[----:B------:R-:W0:Y:S01]  /*4b50*/  MUFU.EX2 R2, R66 ;  /* 0x0000004200027308 */ /* 0x000e220000000800 */
[----:B--2---:R-:W-:-:S07]  /*4b60*/  FADD.FTZ R3, R57, R14 ;  /* 0x0000000e39037221 */ /* 0x004fce0000010000 */
[----:B------:R-:W2:Y:S01]  /*4b70*/  MUFU.EX2 R38, R38 ;  /* 0x0000002600267308 */ /* 0x000ea20000000800 */
[----:B-1----:R-:W-:-:S01]  /*4b80*/  FADD.FTZ R6, R70, R3 ;  /* 0x0000000346067221 */ /* 0x002fc20000010000 */
[----:B------:R-:W-:Y:S01]  /*4b90*/  F2FP.SATFINITE.E4M3.F32.PACK_AB_MERGE_C R70, R67, R70, RZ ;  /* 0x000000464346723e */ /* 0x000fe200048070ff */
[----:B------:R-:W-:-:S02]  /*4ba0*/  FADD.FTZ R3, R35, R34 ;  /* 0x0000002223037221 */ /* 0x000fc40000010000 */
[----:B------:R-:W-:Y:S01]  /*4bb0*/  FADD.FTZ R67, R67, R6 ;  /* 0x0000000643437221 */ /* 0x000fe20000010000 */
[----:B------:R-:W-:Y:S02]  /*4bc0*/  F2FP.SATFINITE.E4M3.F32.PACK_AB_MERGE_C R179, R57, R52, R70 ;  /* 0x0000003439b3723e */ /* 0x000fe40004807046 */
[----:B------:R-:W-:Y:S01]  /*4bd0*/  CS2R R52, SRZ ;  /* 0x0000000000347805 */ /* 0x000fe2000001ff00 */
[----:B------:R-:W1:Y:S01]  /*4be0*/  MUFU.EX2 R43, R43 ;  /* 0x0000002b002b7308 */ /* 0x000e620000000800 */
[----:B0-----:R-:W-:-:S01]  /*4bf0*/  FADD.FTZ R6, R2, R67 ;  /* 0x0000004302067221 */ /* 0x001fc20000010000 */
[----:B------:R-:W-:-:S02]  /*4c00*/  CS2R R56, SRZ ;  /* 0x0000000000387805 */ /* 0x000fc4000001ff00 */
[----:B------:R-:W-:Y:S02]  /*4c10*/  CS2R R66, SRZ ;  /* 0x0000000000427805 */ /* 0x000fe4000001ff00 */
[----:B------:R-:W-:Y:S02]  /*4c20*/  CS2R R70, SRZ ;  /* 0x0000000000467805 */ /* 0x000fe4000001ff00 */
        /* <DEDUP_REMOVED lines=11> */
[----:B------:R-:W-:Y:S02]  /*4ce0*/  F2FP.SATFINITE.E4M3.F32.PACK_AB_MERGE_C R172, R38, R35, R39 ;  /* 0x0000002326ac723e */ /* 0x000fe40004807027 */
[----:B------:R-:W-:Y:S02]  /*4cf0*/  CS2R R34, SRZ ;  /* 0x0000000000227805 */ /* 0x000fe4000001ff00 */
[----:B------:R-:W-:Y:S01]  /*4d00*/  CS2R R38, SRZ ;  /* 0x0000000000267805 */ /* 0x000fe2000001ff00 */
[----:B------:R-:W1:Y:S01]  /*4d10*/  MUFU.EX2 R50, R50 ;  /* 0x0000003200327308 */ /* 0x000e620000000800 */
[C---:B0-----:R-:W-:Y:S01]  /*4d20*/  F2FP.SATFINITE.E4M3.F32.PACK_AB_MERGE_C R64, R47.reuse, R64, RZ ;  /* 0x000000402f40723e */ /* 0x041fe200048070ff */
[----:B------:R-:W-:-:S03]  /*4d30*/  FADD.FTZ R47, R47, R6 ;  /* 0x000000062f2f7221 */ /* 0x000fc60000010000 */
[----:B------:R-:W-:Y:S02]  /*4d40*/  F2FP.SATFINITE.E4M3.F32.PACK_AB_MERGE_C R173, R43, R2, R64 ;  /* 0x000000022bad723e */ /* 0x000fe40004807040 */
[----:B------:R-:W-:Y:S02]  /*4d50*/  CS2R R42, SRZ ;  /* 0x00000000002a7805 */ /* 0x000fe4000001ff00 */
[----:B------:R-:W-:Y:S01]  /*4d60*/  CS2R R64, SRZ ;  /* 0x0000000000407805 */ /* 0x000fe2000001ff00 */
[----:B------:R-:W0:Y:S01]  /*4d70*/  MUFU.EX2 R80, R80 ;  /* 0x0000005000507308 */ /* 0x000e220000000800 */
[----:B--2---:R-:W-:-:S07]  /*4d80*/  FADD.FTZ R3, R41, R44 ;  /* 0x0000002c29037221 */ /* 0x004fce0000010000 */
[----:B------:R-:W2:Y:S01]  /*4d90*/  MUFU.EX2 R51, R51 ;  /* 0x0000003300337308 */ /* 0x000ea20000000800 */
[----:B-1----:R-:W-:-:S01]  /*4da0*/  FADD.FTZ R6, R50, R47 ;  /* 0x0000002f32067221 */ /* 0x002fc20000010000 */
[----:B------:R-:W-:-:S06]  /*4db0*/  CS2R R46, SRZ ;  /* 0x00000000002e7805 */ /* 0x000fcc000001ff00 */
        /* <DEDUP_REMOVED lines=11> */
[----:B------:R-:W-:Y:S02]  /*4e70*/  F2FP.SATFINITE.E4M3.F32.PACK_AB_MERGE_C R174, R80, R41, R21 ;  /* 0x0000002950ae723e */ /* 0x000fe40004807015 */
[----:B------:R-:W-:Y:S01]  /*4e80*/  CS2R R80, SRZ ;  /* 0x0000000000507805 */ /* 0x000fe2000001ff00 */
[----:B------:R-:W2:Y:S01]  /*4e90*/  MUFU.EX2 R26, R26 ;  /* 0x0000001a001a7308 */ /* 0x000ea20000000800 */
[C---:B-1----:R-:W-:Y:S01]  /*4ea0*/  F2FP.SATFINITE.E4M3.F32.PACK_AB_MERGE_C R68, R55.reuse, R68, RZ ;  /* 0x000000443744723e */ /* 0x042fe200048070ff */
[----:B------:R-:W-:-:S03]  /*4eb0*/  FADD.FTZ R55, R55, R6 ;  /* 0x0000000637377221 */ /* 0x000fc60000010000 */
[----:B------:R-:W-:Y:S02]  /*4ec0*/  F2FP.SATFINITE.E4M3.F32.PACK_AB_MERGE_C R175, R51, R50, R68 ;  /* 0x0000003233af723e */ /* 0x000fe40004807044 */
[----:B------:R-:W-:Y:S01]  /*4ed0*/  CS2R R50, SRZ ;  /* 0x0000000000327805 */ /* 0x000fe2000001ff00 */
[----:B------:R-:W1:Y:S01]  /*4ee0*/  MUFU.EX2 R88, R88 ;  /* 0x0000005800587308 */ /* 0x000e620000000800 */
[----:B0-----:R-:W-:-:S01]  /*4ef0*/  FADD.FTZ R3, R45, R84 ;  /* 0x000000542d037221 */ /* 0x001fc20000010000 */
[----:B------:R-:W-:-:S06]  /*4f00*/  CS2R R84, SRZ ;  /* 0x0000000000547805 */ /* 0x000fcc000001ff00 */
[----:B------:R-:W0:Y:S01]  /*4f10*/  MUFU.EX2 R27, R27 ;  /* 0x0000001b001b7308 */ /* 0x000e220000000800 */
[----:B--2---:R-:W-:-:S01]  /*4f20*/  FADD.FTZ R6, R26, R55 ;  /* 0x000000371a067221 */ /* 0x004fc20000010000 */
[----:B------:R-:W-:-:S06]  /*4f30*/  CS2R R54, SRZ ;  /* 0x0000000000367805 */ /* 0x000fcc000001ff00 */
        /* <DEDUP_REMOVED lines=11> */
[----:B------:R-:W-:Y:S02]  /*4ff0*/  F2FP.SATFINITE.E4M3.F32.PACK_AB_MERGE_C R168, R88, R45, R15 ;  /* 0x0000002d58a8723e */ /* 0x000fe4000480700f */
[----:B------:R-:W-:Y:S01]  /*5000*/  CS2R R44, SRZ ;  /* 0x00000000002c7805 */ /* 0x000fe2000001ff00 */
[----:B------:R-:W0:Y:S01]  /*5010*/  MUFU.EX2 R69, R69 ;  /* 0x0000004500457308 */ /* 0x000e220000000800 */
[----:B--2---:R-:W-:-:S01]  /*5020*/  FADD.FTZ R2, R31, R2 ;  /* 0x000000021f027221 */ /* 0x004fc20000010000 */
[----:B------:R-:W-:-:S04]  /*5030*/  F2FP.SATFINITE.E4M3.F32.PACK_AB_MERGE_C R30, R31, R30, RZ ;  /* 0x0000001e1f1e723e */ /* 0x000fc800048070ff */
[----:B------:R-:W-:Y:S02]  /*5040*/  F2FP.SATFINITE.E4M3.F32.PACK_AB_MERGE_C R169, R27, R26, R30 ;  /* 0x0000001a1ba9723e */ /* 0x000fe4000480701e */
[----:B------:R-:W-:Y:S01]  /*5050*/  CS2R R26, SRZ ;  /* 0x00000000001a7805 */ /* 0x000fe2000001ff00 */
        /* <DEDUP_REMOVED lines=16> */
[----:B-1----:R-:W-:Y:S01]  /*5160*/  FADD.FTZ R2, R40, R5 ;  /* 0x0000000528027221 */ /* 0x002fe20000010000 */
[----:B0-----:R-:W-:-:S03]  /*5170*/  F2FP.SATFINITE.E4M3.F32.PACK_AB_MERGE_C R7, R61, R40, RZ ;  /* 0x000000283d07723e */ /* 0x001fc600048070ff */
[----:B------:R-:W-:Y:S01]  /*5180*/  FADD.FTZ R2, R61, R2 ;  /* 0x000000023d027221 */ /* 0x000fe20000010000 */
[----:B------:R-:W-:Y:S02]  /*5190*/  CS2R R40, SRZ ;  /* 0x0000000000287805 */ /* 0x000fe4000001ff00 */
[----:B------:R-:W-:Y:S02]  /*51a0*/  CS2R R60, SRZ ;  /* 0x00000000003c7805 */ /* 0x000fe4000001ff00 */
[----:B------:R-:W-:Y:S02]  /*51b0*/  F2FP.SATFINITE.E4M3.F32.PACK_AB_MERGE_C R171, R72, R69, R7 ;  /* 0x0000004548ab723e */ /* 0x000fe40004807007 */
[----:B------:R-:W-:Y:S02]  /*51c0*/  CS2R R68, SRZ ;  /* 0x0000000000447805 */ /* 0x000fe4000001ff00 */
[----:B------:R-:W-:Y:S01]  /*51d0*/  CS2R R72, SRZ ;  /* 0x0000000000487805 */ /* 0x000fe2000001ff00 */
        /* <DEDUP_REMOVED lines=37> */
.L_x_2110:
[----:B------:R-:W-:Y:S01]  /*5430*/  ISETP.NE.AND P4, PT, RZ, UR46, PT ;  /* 0x0000002eff007c0c */ /* 0x000fe2000bf85270 */
[----:B------:R-:W-:-:S04]  /*5440*/  UISETP.NE.AND UP1, UPT, UR59, 0x1, UPT ;  /* 0x000000013b00788c */ /* 0x000fc8000bf25270 */
[----:B------:R-:W-:-:S04]  /*5450*/  USEL UR48, URZ, 0x1, UP1 ;  /* 0x000000013f307887 */ /* 0x000fc80008800000 */
[----:B------:R-:W-:-:S04]  /*5460*/  ULOP3.LUT UR48, UR60, UR48, URZ, 0x3c, !UPT ;  /* 0x000000303c307292 */ /* 0x000fc8000f8e3c3f */
[----:B------:R-:W-:Y:S08]  /*5470*/  @P4 BRA `(.L_x_2101) ;  /* 0x0000000000384947 */ /* 0x000ff00003800000 */
[----:B------:R-:W-:Y:S05]  /*5480*/  @!P1 BRA `(.L_x_2102) ;  /* 0x0000000000049947 */ /* 0x000fea0003800000 */
[----:B------:R-:W-:Y:S01]  /*5490*/  BPT.TRAP 0x1 ;  /* 0x000000040000795c */ /* 0x000fe20000300000 */
.L_x_2102:
        /* <DEDUP_REMOVED lines=9> */
.L_x_2103:
[----:B-1----:R-:W-:Y:S05]  /*5530*/  @P3 BRA `(.L_x_2101) ;  /* 0x0000000000083947 */ /* 0x002fea0003800000 */
[----:B------:R-:W1:Y:S02]  /*5540*/  SYNCS.PHASECHK.TRANS64.TRYWAIT P3, [UR6+0x29830], R0 ;  /* 0x02983000ff0075a7 */ /* 0x000e640008060146 */
[----:B-1----:R-:W-:Y:S05]  /*5550*/  @!P3 BRA `(.L_x_2104) ;  /* 0x0000010c001cb947 */ /* 0x002fea0003800000 */
.L_x_2101:
[----:B------:R-:W2:Y:S01]  /*5560*/  S2R R4, SR_TID.X ;  /* 0x0000000000047919 */ /* 0x000ea20000002100 */
        /* <DEDUP_REMOVED lines=21> */
[----:B--2---:R-:W-:Y:S01]  /*56c0*/  SHF.R.U32.HI R4, RZ, 0x7, R4 ;  /* 0x00000007ff047819 */ /* 0x004fe20000011604 */
[----:B------:R-:W-:Y:S01]  /*56d0*/  UMOV UR19, 0x80000020 ;  /* 0x8000002000137882 */ /* 0x000fe20000000000 */
[----:B------:R-:W-:Y:S01]  /*56e0*/  UIADD3 UR22, UR61, 0x502, URZ ;  /* 0x000005023d167890 */ /* 0x000fe2000fffe03f */
[----:B------:R-:W-:-:S02]  /*56f0*/  UMOV UR23, 0x80000020 ;  /* 0x8000002000177882 */ /* 0x000fc40000000000 */
[----:B01----:R-:W-:-:S05]  /*5700*/  VIADD R0, R4, 0x8 ;  /* 0x0000000804007836 */ /* 0x003fca0000000000 */
        /* <DEDUP_REMOVED lines=164> */
.L_x_2106:
[----:B------:R-:W-:Y:S01]  /*6150*/  ULEA UR6, UR59, UR41, 0x3 ;  /* 0x000000293b067291 */ /* 0x000fe2000f8e183f */
[----:B------:R-:W-:-:S05]  /*6160*/  IMAD.U32 R0, RZ, RZ, UR60 ;  /* 0x0000003cff007e24 */ /* 0x000fca000f8e00ff */
[----:B------:R-:W-:-:S04]  /*6170*/  SHF.L.U32 R0, R0, 0x1f, RZ ;  /* 0x0000001f00007819 */ /* 0x000fc800000006ff */
[----:B------:R0:W1:Y:S01]  /*6180*/  SYNCS.PHASECHK.TRANS64.TRYWAIT P3, [UR6+0x29850], R0 ;  /* 0x02985000ff0075a7 */ /* 0x0000620008060146 */
[----:B------:R-:W-:Y:S05]  /*6190*/  @!P1 BRA `(.L_x_2107) ;  /* 0x0000000000049947 */ /* 0x000fea0003800000 */
[----:B------:R-:W-:Y:S01]  /*61a0*/  BPT.TRAP 0x1 ;  /* 0x000000040000795c */ /* 0x000fe20000300000 */
.L_x_2107:
[----:B-1----:R-:W-:Y:S05]  /*61b0*/  @P3 BRA `(.L_x_2105) ;  /* 0x0000000000083947 */ /* 0x002fea0003800000 */
[----:B------:R-:W1:Y:S02]  /*61c0*/  SYNCS.PHASECHK.TRANS64.TRYWAIT P3, [UR6+0x29850], R0 ;  /* 0x02985000ff0075a7 */ /* 0x000e640008060146 */
[----:B-1----:R-:W-:Y:S05]  /*61d0*/  @!P3 BRA `(.L_x_2108) ;  /* 0x000001000014b947 */ /* 0x002fea0003800000 */
.L_x_2105:
[----:B-1----:R-:W-:Y:S01]  /*61e0*/  VIADD R7, R18, UR36 ;  /* 0x0000002412077c36 */ /* 0x002fe20008000000 */
[----:B------:R-:W-:Y:S01]  /*61f0*/  @UP0 ULDC UR6, c[0x0][0x44c] ;  /* 0x0001130000060ab9 */ /* 0x000fe20000000800 */
[----:B------:R-:W-:Y:S01]  /*6200*/  IMAD.U32 R11, RZ, RZ, UR53 ;  /* 0x00000035ff0b7e24 */ /* 0x000fe2000f8e00ff */
[----:B------:R-:W-:Y:S01]  /*6210*/  WARPGROUP.ARRIVE ;  /* 0x00000000000079c5 */ /* 0x000fe20000000000 */
[----:B0-----:R-:W-:Y:S01]  /*6220*/  @P2 IMAD.HI.U32 R0, R7, UR6, RZ ;  /* 0x0000000607002c27 */ /* 0x001fe2000f8e00ff */
[----:B------:R-:W-:Y:S01]  /*6230*/  @UP0 ULDC UR6, c[0x0][0x450] ;  /* 0x0001140000060ab9 */ /* 0x000fe20000000800 */
[----:B------:R-:W-:-:S03]  /*6240*/  UMOV UR7, 0xc0000010 ;  /* 0xc000001000077882 */ /* 0x000fc60000000000 */
[----:B------:R-:W0:Y:S01]  /*6250*/  S2R R225, SR_TID.X ;  /* 0x0000000000e17919 */ /* 0x000e220000002100 */
[----:B------:R-:W-:Y:S01]  /*6260*/  IMAD.U32 R13, RZ, RZ, UR42 ;  /* 0x0000002aff0d7e24 */ /* 0x000fe2000f8e00ff */
[----:B------:R-:W-:Y:S01]  /*6270*/  @P2 SHF.R.U32.HI R7, RZ, UR6, R0 ;  /* 0x00000006ff072c19 */ /* 0x000fe20008011600 */
[----:B------:R-:W-:-:S04]  /*6280*/  UIMAD UR6, UR58, -0xa0, URZ ;  /* 0xffffff603a0678a4 */ /* 0x000fc8000f8e023f */
[----:B------:R-:W1:Y:S02]  /*6290*/  SHFL.IDX PT, R9, R7, RZ, 0x1c1f ;  /* 0x001c1fff07097589 */ /* 0x000e6400000e0000 */
[----:B------:R-:W-:Y:S01]  /*62a0*/  IMAD.U32 R4, RZ, RZ, UR6 ;  /* 0x00000006ff047e24 */ /* 0x000fe2000f8e00ff */
[----:B------:R-:W-:Y:S01]  /*62b0*/  UIADD3 UR6, UR41, 0x400, URZ ;  /* 0x0000040029067890 */ /* 0x000fe2000fffe03f */
[----:B------:R-:W2:Y:S03]  /*62c0*/  SHFL.IDX PT, R7, R7, 0x1, 0x1c1f ;  /* 0x003c1f0007077f89 */ /* 0x000ea600000e0000 */
[----:B------:R-:W-:Y:S01]  /*62d0*/  IADD3 R4, -R17, 0x1, R4 ;  /* 0x0000000111047810 */ /* 0x000fe20007ffe104 */
[----:B------:R-:W-:-:S03]  /*62e0*/  USHF.R.U32.HI UR6, URZ, 0x4, UR6 ;  /* 0x000000043f067899 */ /* 0x000fc60008011606 */
[----:B------:R-:W-:Y:S01]  /*62f0*/  IADD3 R4, -R11, UR52, R4 ;  /* 0x000000340b047c10 */ /* 0x000fe2000fffe104 */
[----:B------:R-:W-:-:S04]  /*6300*/  ULOP3.LUT UR6, UR6, 0x3fff, URZ, 0xc0, !UPT ;  /* 0x00003fff06067892 */ /* 0x000fc8000f8ec03f */
[----:B------:R-:W-:-:S04]  /*6310*/  ULOP3.LUT UR6, UR6, 0x10000, URZ, 0xfc, !UPT ;  /* 0x0001000006067892 */ /* 0x000fc8000f8efc3f */
[----:B------:R-:W-:Y:S01]  /*6320*/  UIMAD UR10, UR59, 0x500, UR6 ;  /* 0x000005003b0a78a4 */ /* 0x000fe2000f8e0206 */
[----:B-1----:R-:W-:Y:S01]  /*6330*/  IMAD.IADD R0, R4, 0x1, R9 ;  /* 0x0000000104007824 */ /* 0x002fe200078e0209 */
[----:B0-----:R-:W-:-:S05]  /*6340*/  SHF.R.U32.HI R225, RZ, 0x7, R225 ;  /* 0x00000007ffe17819 */ /* 0x001fca00000116e1 */
[----:B------:R-:W-:Y:S01]  /*6350*/  UMOV UR6, UR10 ;  /* 0x0000000a00067c82 */ /* 0x000fe20008000000 */
[----:B--2---:R-:W-:Y:S01]  /*6360*/  IMAD.IADD R4, R4, 0x1, R7 ;  /* 0x0000000104047824 */ /* 0x004fe200078e0207 */
[C---:B------:R-:W-:Y:S01]  /*6370*/  ISETP.GT.AND P3, PT, R0.reuse, RZ, PT ;  /* 0x000000ff0000720c */ /* 0x040fe20003f64270 */
[----:B------:R-:W-:Y:S01]  /*6380*/  QGMMA.64x128x32.F32.E4M3.E4M3 R24, R184, gdesc[UR4], R24, gsb0 ;  /* 0x01e00004b8187df3 */ /* 0x000fe20008000818 */
[----:B------:R-:W-:Y:S01]  /*6390*/  ISETP.GT.AND P4, PT, R0, 0x1, PT ;  /* 0x000000010000780c */ /* 0x000fe20003f84270 */
[----:B------:R-:W-:Y:S01]  /*63a0*/  UIADD3 UR6, UR10, 0x100, URZ ;  /* 0x000001000a067890 */ /* 0x000fe2000fffe03f */
[----:B------:R-:W-:Y:S01]  /*63b0*/  FSEL R152, R152, -INF , P3 ;  /* 0xff80000098987808 */ /* 0x000fe20001800000 */
[----:B------:R-:W-:Y:S01]  /*63c0*/  UMOV UR7, 0xc0000010 ;  /* 0xc000001000077882 */ /* 0x000fe20000000000 */
[----:B------:R-:W-:Y:S02]  /*63d0*/  ISETP.GT.AND P3, PT, R0, 0x8, PT ;  /* 0x000000080000780c */ /* 0x000fe40003f64270 */
[----:B------:R-:W-:-:S02]  /*63e0*/  FSEL R153, R153, -INF , P4 ;  /* 0xff80000099997808 */ /* 0x000fc40002000000 */
[----:B------:R-:W-:Y:S02]  /*63f0*/  FMNMX.FTZ R8, R152, R5, !PT ;  /* 0x0000000598087209 */ /* 0x000fe40007810000 */
[----:B------:R-:W-:Y:S02]  /*6400*/  ISETP.GT.AND P4, PT, R0, 0x9, PT ;  /* 0x000000090000780c */ /* 0x000fe40003f84270 */
[----:B------:R-:W-:Y:S02]  /*6410*/  FSEL R156, R156, -INF , P3 ;  /* 0xff8000009c9c7808 */ /* 0x000fe40001800000 */
[----:B------:R-:W-:Y:S02]  /*6420*/  FMNMX.FTZ R9, R153, R8, !PT ;  /* 0x0000000899097209 */ /* 0x000fe40007810000 */
        /* <DEDUP_REMOVED lines=68> */
[----:B------:R-:W-:Y:S01]  /*6870*/  ISETP.GT.AND P3, PT, R0, 0x68, PT ;  /* 0x000000680000780c */ /* 0x000fe20003f64270 */
[----:B------:R-:W-:Y:S01]  /*6880*/  QGMMA.64x128x32.F32.E4M3.E4M3 R24, R180, gdesc[UR4], R24, gsb0 ;  /* 0x01e00004b4187df3 */ /* 0x000fe20008000818 */
[----:B------:R-:W-:Y:S01]  /*6890*/  FSEL R105, R105, -INF , P4 ;  /* 0xff80000069697808 */ /* 0x000fe20002000000 */
        /* <DEDUP_REMOVED lines=42> */
[----:B------:R-:W-:Y:S02]  /*6b40*/  FSEL R101, R101, -INF , P4 ;  /* 0xff80000065657808 */ /* 0x000fe40002000000 */
[----:B------:R-:W-:Y:S02]  /*6b50*/  FMNMX.FTZ R0, R100, R9, !PT ;  /* 0x0000000964007209 */ /* 0x000fe40007810000 */
[----:B------:R-:W-:Y:S02]  /*6b60*/  ISETP.GT.AND P4, PT, R4, RZ, PT ;  /* 0x000000ff0400720c */ /* 0x000fe40003f84270 */
[----:B------:R-:W-:-:S02]  /*6b70*/  FMNMX.FTZ R9, R101, R0, !PT ;  /* 0x0000000065097209 */ /* 0x000fc40007810000 */
[----:B------:R-:W-:Y:S02]  /*6b80*/  ISETP.GT.AND P5, PT, R4, 0x1, PT ;  /* 0x000000010400780c */ /* 0x000fe40003fa4270 */
[----:B------:R-:W-:Y:S01]  /*6b90*/  FSEL R15, R154, -INF , P4 ;  /* 0xff8000009a0f7808 */ /* 0x000fe20002000000 */
[----:B------:R-:W0:Y:S01]  /*6ba0*/  SHFL.BFLY PT, R0, R9, 0x2, 0x1f ;  /* 0x0c401f0009007f89 */ /* 0x000e2200000e0000 */
[C---:B------:R-:W-:Y:S02]  /*6bb0*/  ISETP.GT.AND P4, PT, R4.reuse, 0x8, PT ;  /* 0x000000080400780c */ /* 0x040fe40003f84270 */
[----:B------:R-:W-:Y:S02]  /*6bc0*/  FSEL R155, R155, -INF , P5 ;  /* 0xff8000009b9b7808 */ /* 0x000fe40002800000 */
[----:B------:R-:W-:Y:S02]  /*6bd0*/  ISETP.GT.AND P5, PT, R4, 0x9, PT ;  /* 0x000000090400780c */ /* 0x000fe40003fa4270 */
[----:B------:R-:W-:-:S02]  /*6be0*/  FSEL R158, R158, -INF , P4 ;  /* 0xff8000009e9e7808 */ /* 0x000fc40002000000 */
[C---:B------:R-:W-:Y:S02]  /*6bf0*/  ISETP.GT.AND P4, PT, R4.reuse, 0x10, PT ;  /* 0x000000100400780c */ /* 0x040fe40003f84270 */
[----:B------:R-:W-:Y:S02]  /*6c00*/  FSEL R159, R159, -INF , P5 ;  /* 0xff8000009f9f7808 */ /* 0x000fe40002800000 */
[----:B------:R-:W-:Y:S02]  /*6c10*/  ISETP.GT.AND P5, PT, R4, 0x11, PT ;  /* 0x000000110400780c */ /* 0x000fe40003fa4270 */
[----:B------:R-:W-:Y:S02]  /*6c20*/  FSEL R162, R162, -INF , P4 ;  /* 0xff800000a2a27808 */ /* 0x000fe40002000000 */
[----:B------:R-:W-:Y:S02]  /*6c30*/  ISETP.GT.AND P4, PT, R4, 0x18, PT ;  /* 0x000000180400780c */ /* 0x000fe40003f84270 */
[----:B------:R-:W-:-:S02]  /*6c40*/  FSEL R163, R163, -INF , P5 ;  /* 0xff800000a3a37808 */ /* 0x000fc40002800000 */
[----:B------:R-:W-:Y:S02]  /*6c50*/  ISETP.GT.AND P5, PT, R4, 0x19, PT ;  /* 0x000000190400780c */ /* 0x000fe40003fa4270 */
[----:B------:R-:W-:Y:S02]  /*6c60*/  FSEL R166, R166, -INF , P4 ;  /* 0xff800000a6a67808 */ /* 0x000fe40002000000 */
[----:B0-----:R-:W-:Y:S02]  /*6c70*/  FMNMX.FTZ R11, R9, R0, !PT ;  /* 0x00000000090b7209 */ /* 0x001fe40007810000 */
[----:B------:R-:W-:Y:S02]  /*6c80*/  FSEL R167, R167, -INF , P5 ;  /* 0xff800000a7a77808 */ /* 0x000fe40002800000 */
[C---:B------:R-:W-:Y:S01]  /*6c90*/  ISETP.GT.AND P4, PT, R4.reuse, 0x20, PT ;  /* 0x000000200400780c */ /* 0x040fe20003f84270 */
[----:B------:R-:W0:Y:S01]  /*6ca0*/  SHFL.BFLY PT, R0, R11, 0x1, 0x1f ;  /* 0x0c201f000b007f89 */ /* 0x000e2200000e0000 */
[----:B------:R-:W-:-:S02]  /*6cb0*/  ISETP.GT.AND P5, PT, R4, 0x21, PT ;  /* 0x000000210400780c */ /* 0x000fc40003fa4270 */
[----:B------:R-:W-:Y:S02]  /*6cc0*/  FSEL R138, R138, -INF , P4 ;  /* 0xff8000008a8a7808 */ /* 0x000fe40002000000 */
[C---:B------:R-:W-:Y:S02]  /*6cd0*/  ISETP.GT.AND P4, PT, R4.reuse, 0x28, PT ;  /* 0x000000280400780c */ /* 0x040fe40003f84270 */
[----:B------:R-:W-:Y:S02]  /*6ce0*/  FSEL R139, R139, -INF , P5 ;  /* 0xff8000008b8b7808 */ /* 0x000fe40002800000 */
[----:B------:R-:W-:Y:S02]  /*6cf0*/  ISETP.GT.AND P5, PT, R4, 0x29, PT ;  /* 0x000000290400780c */ /* 0x000fe40003fa4270 */
[----:B------:R-:W-:Y:S02]  /*6d00*/  FSEL R142, R142, -INF , P4 ;  /* 0xff8000008e8e7808 */ /* 0x000fe40002000000 */
[----:B------:R-:W-:-:S02]  /*6d10*/  ISETP.GT.AND P4, PT, R4, 0x30, PT ;  /* 0x000000300400780c */ /* 0x000fc40003f84270 */
[----:B------:R-:W-:Y:S02]  /*6d20*/  FSEL R143, R143, -INF , P5 ;  /* 0xff8000008f8f7808 */ /* 0x000fe40002800000 */
[----:B------:R-:W-:Y:S01]  /*6d30*/  ISETP.GT.AND P5, PT, R4, 0x31, PT ;  /* 0x000000310400780c */ /* 0x000fe20003fa4270 */
[----:B------:R-:W-:Y:S02]  /*6d40*/  WARPGROUP.DEPBAR.LE gsb0, 0x0 ;  /* 0x00008000000079c5 */ /* 0x000fe40000010000 */
[----:B------:R-:W-:Y:S01]  /*6d50*/  FSEL R146, R146, -INF , P4 ;  /* 0xff80000092927808 */ /* 0x000fe20002000000 */
[----:B------:R-:W-:Y:S01]  /*6d60*/  WARPGROUP.ARRIVE ;  /* 0x00000000000079c5 */ /* 0x000fe20000000000 */
[----:B------:R-:W-:Y:S02]  /*6d70*/  ISETP.GT.AND P4, PT, R4, 0x38, PT ;  /* 0x000000380400780c */ /* 0x000fe40003f84270 */
[----:B0-----:R-:W-:Y:S02]  /*6d80*/  FMNMX.FTZ R0, R11, R0, !PT ;  /* 0x000000000b007209 */ /* 0x001fe40007810000 */
[----:B------:R-:W-:Y:S01]  /*6d90*/  FSEL R147, R147, -INF , P5 ;  /* 0xff80000093937808 */ /* 0x000fe20002800000 */
[----:B------:R-:W-:Y:S01]  /*6da0*/  QGMMA.64x128x32.F32.E4M3.E4M3 R24, R176, gdesc[UR4], R24, gsb0 ;  /* 0x01e00004b0187df3 */ /* 0x000fe20008000818 */
[C---:B------:R-:W-:Y:S01]  /*6db0*/  FSETP.NEU.FTZ.AND P3, PT, R0.reuse, -INF , PT ;  /* 0xff8000000000780b */ /* 0x040fe20003f7d000 */
[----:B------:R-:W-:-:S01]  /*6dc0*/  FFMA.FTZ R8, R0, R13, -8 ;  /* 0xc100000000087423 */ /* 0x000fc2000001000d */
[----:B------:R-:W-:Y:S01]  /*6dd0*/  ISETP.GT.AND P5, PT, R4, 0x39, PT ;  /* 0x000000390400780c */ /* 0x000fe20003fa4270 */
[----:B------:R-:W-:Y:S01]  /*6de0*/  UIADD3 UR6, UR10, 0x300, URZ ;  /* 0x000003000a067890 */ /* 0x000fe2000fffe03f */
[----:B------:R-:W-:Y:S01]  /*6df0*/  FSEL R150, R150, -INF , P4 ;  /* 0xff80000096967808 */ /* 0x000fe20002000000 */
[----:B------:R-:W-:Y:S01]  /*6e00*/  UMOV UR7, 0xc0000010 ;  /* 0xc000001000077882 */ /* 0x000fe20000000000 */
[----:B------:R-:W-:-:S02]  /*6e10*/  FSEL R8, R8, RZ, P3 ;  /* 0x000000ff08087208 */ /* 0x000fc40001800000 */
[----:B------:R-:W-:Y:S02]  /*6e20*/  FSEL R151, R151, -INF , P5 ;  /* 0xff80000097977808 */ /* 0x000fe40002800000 */
[----:B------:R-:W-:Y:S01]  /*6e30*/  ISETP.GT.AND P4, PT, R4, 0x40, PT ;  /* 0x000000400400780c */ /* 0x000fe20003f84270 */
[----:B------:R-:W-:-:S01]  /*6e40*/  FFMA.FTZ R10, R152, UR42, -R8 ;  /* 0x0000002a980a7c23 */ /* 0x000fc20008010808 */
[----:B------:R-:W-:Y:S01]  /*6e50*/  FMNMX.FTZ R152, R15, R6, !PT ;  /* 0x000000060f987209 */ /* 0x000fe20007810000 */
[----:B------:R-:W-:-:S01]  /*6e60*/  FFMA.FTZ R154, R136, UR42, -R8 ;  /* 0x0000002a889a7c23 */ /* 0x000fc20008010808 */
        /* <DEDUP_REMOVED lines=9> */
[----:B------:R0:W-:Y:S01]  /*6f00*/  MUFU.EX2 R21, R154 ;  /* 0x0000009a00157308 */ /* 0x0001e20000000800 */
        /* <DEDUP_REMOVED lines=8> */
[----:B0-----:R-:W-:-:S01]  /*6f90*/  FFMA.FTZ R154, R140, UR42, -R8 ;  /* 0x0000002a8c9a7c23 */ /* 0x001fc20008010808 */
[----:B------:R-:W-:Y:S01]  /*6fa0*/  ISETP.GT.AND P5, PT, R4, 0x51, PT ;  /* 0x000000510400780c */ /* 0x000fe20003fa4270 */
[----:B------:R-:W-:-:S01]  /*6fb0*/  FFMA.FTZ R120, R120, UR42, -R8 ;  /* 0x0000002a78787c23 */ /* 0x000fc20008010808 */
[----:B------:R-:W-:Y:S01]  /*6fc0*/  FMNMX.FTZ R137, R163, R152, !PT ;  /* 0x00000098a3897209 */ /* 0x000fe20007810000 */
[----:B------:R-:W-:-:S01]  /*6fd0*/  FFMA.FTZ R121, R121, UR42, -R8 ;  /* 0x0000002a79797c23 */ /* 0x000fc20008010808 */
[----:B------:R-:W-:Y:S01]  /*6fe0*/  FSEL R131, R131, -INF , P5 ;  /* 0xff80000083837808 */ /* 0x000fe20002800000 */
[----:B------:R-:W-:-:S01]  /*6ff0*/  FFMA.FTZ R125, R125, UR42, -R8 ;  /* 0x0000002a7d7d7c23 */ /* 0x000fc20008010808 */
[----:B------:R-:W-:Y:S01]  /*7000*/  FMNMX.FTZ R140, R166, R137, !PT ;  /* 0x00000089a68c7209 */ /* 0x000fe20007810000 */
[----:B------:R-:W-:-:S01]  /*7010*/  FFMA.FTZ R129, R129, UR42, -R8 ;  /* 0x0000002a81817c23 */ /* 0x000fc20008010808 */
        /* <DEDUP_REMOVED lines=34> */
[----:B------:R-:W-:Y:S01]  /*7240*/  FSEL R145, R122, -INF , P4 ;  /* 0xff8000007a917808 */ /* 0x000fe20002000000 */
[----:B------:R-:W-:-:S01]  /*7250*/  FFMA.FTZ R97, R97, UR42, -R8 ;  /* 0x0000002a61617c23 */ /* 0x000fc20008010808 */
[----:B------:R-:W-:Y:S01]  /*7260*/  FMNMX.FTZ R148, R151, R148, !PT ;  /* 0x0000009497947209 */ /* 0x000fe20007810000 */
[----:B------:R0:W-:Y:S01]  /*7270*/  MUFU.EX2 R122, R152 ;  /* 0x00000098007a7308 */ /* 0x0001e20000000800 */
[----:B------:R-:W-:Y:S01]  /*7280*/  ISETP.GT.AND P4, PT, R4, 0x48, PT ;  /* 0x000000480400780c */ /* 0x000fe20003f84270 */
[--C-:B------:R-:W-:Y:S01]  /*7290*/  FFMA.FTZ R100, R100, UR42, -R8.reuse ;  /* 0x0000002a64647c23 */ /* 0x100fe20008010808 */
[----:B------:R-:W-:Y:S01]  /*72a0*/  FMNMX.FTZ R148, R145, R148, !PT ;  /* 0x0000009491947209 */ /* 0x000fe20007810000 */
[----:B------:R-:W-:Y:S01]  /*72b0*/  FFMA.FTZ R101, R101, UR42, -R8 ;  /* 0x0000002a65657c23 */ /* 0x000fe20008010808 */
[----:B------:R-:W-:-:S02]  /*72c0*/  FSEL R126, R126, -INF , P4 ;  /* 0xff8000007e7e7808 */ /* 0x000fc40002000000 */
[----:B------:R-:W-:Y:S01]  /*72d0*/  FMNMX.FTZ R153, R123, R148, !PT ;  /* 0x000000947b997209 */ /* 0x000fe20007810000 */
[----:B------:R-:W-:Y:S01]  /*72e0*/  MUFU.EX2 R10, R10 ;  /* 0x0000000a000a7308 */ /* 0x000fe20000000800 */
[----:B------:R-:W-:Y:S01]  /*72f0*/  ISETP.GT.AND P4, PT, R4, 0x50, PT ;  /* 0x000000500400780c */ /* 0x000fe20003f84270 */
[----:B0-----:R-:W-:Y:S01]  /*7300*/  FFMA.FTZ R152, R124, UR42, -R8 ;  /* 0x0000002a7c987c23 */ /* 0x001fe20008010808 */
[----:B------:R-:W-:Y:S02]  /*7310*/  FMNMX.FTZ R148, R126, R153, !PT ;  /* 0x000000997e947209 */ /* 0x000fe40007810000 */
[----:B------:R-:W-:Y:S02]  /*7320*/  FSEL R130, R130, -INF , P4 ;  /* 0xff80000082827808 */ /* 0x000fe40002000000 */
[----:B------:R-:W-:Y:S01]  /*7330*/  FMNMX.FTZ R153, R127, R148, !PT ;  /* 0x000000947f997209 */ /* 0x000fe20007810000 */
[----:B------:R-:W-:Y:S01]  /*7340*/  MUFU.EX2 R9, R9 ;  /* 0x0000000900097308 */ /* 0x000fe20000000800 */
[----:B------:R-:W-:-:S02]  /*7350*/  ISETP.GT.AND P4, PT, R4, 0x58, PT ;  /* 0x000000580400780c */ /* 0x000fc40003f84270 */
[----:B------:R-:W-:Y:S02]  /*7360*/  FMNMX.FTZ R148, R130, R153, !PT ;  /* 0x0000009982947209 */ /* 0x000fe40007810000 */
[----:B------:R-:W-:Y:S02]  /*7370*/  FSEL R134, R134, -INF , P4 ;  /* 0xff80000086867808 */ /* 0x000fe40002000000 */
[----:B------:R-:W-:Y:S01]  /*7380*/  FMNMX.FTZ R153, R131, R148, !PT ;  /* 0x0000009483997209 */ /* 0x000fe20007810000 */
[----:B------:R-:W-:Y:S01]  /*7390*/  MUFU.EX2 R11, R11 ;  /* 0x0000000b000b7308 */ /* 0x000fe20000000800 */
[----:B------:R-:W-:Y:S02]  /*73a0*/  ISETP.GT.AND P4, PT, R4, 0x60, PT ;  /* 0x000000600400780c */ /* 0x000fe40003f84270 */
[----:B------:R-:W-:Y:S02]  /*73b0*/  FMNMX.FTZ R148, R134, R153, !PT ;  /* 0x0000009986947209 */ /* 0x000fe40007810000 */
[----:B------:R-:W-:-:S02]  /*73c0*/  FSEL R124, R106, -INF , P4 ;  /* 0xff8000006a7c7808 */ /* 0x000fc40002000000 */
[----:B------:R-:W-:Y:S01]  /*73d0*/  FMNMX.FTZ R153, R135, R148, !PT ;  /* 0x0000009487997209 */ /* 0x000fe20007810000 */
[----:B------:R0:W-:Y:S01]  /*73e0*/  MUFU.EX2 R106, R152 ;  /* 0x00000098006a7308 */ /* 0x0001e20000000800 */
[----:B------:R-:W-:Y:S02]  /*73f0*/  ISETP.GT.AND P4, PT, R4, 0x68, PT ;  /* 0x000000680400780c */ /* 0x000fe40003f84270 */
[----:B------:R-:W-:Y:S02]  /*7400*/  FMNMX.FTZ R148, R124, R153, !PT ;  /* 0x000000997c947209 */ /* 0x000fe40007810000 */
[----:B------:R-:W-:Y:S02]  /*7410*/  FSEL R110, R110, -INF , P4 ;  /* 0xff8000006e6e7808 */ /* 0x000fe40002000000 */
[----:B------:R-:W-:Y:S01]  /*7420*/  FMNMX.FTZ R153, R107, R148, !PT ;  /* 0x000000946b997209 */ /* 0x000fe20007810000 */
[----:B------:R-:W-:Y:S01]  /*7430*/  MUFU.EX2 R141, R154 ;  /* 0x0000009a008d7308 */ /* 0x000fe20000000800 */
[----:B------:R-:W-:Y:S01]  /*7440*/  ISETP.GT.AND P4, PT, R4, 0x70, PT ;  /* 0x000000700400780c */ /* 0x000fe20003f84270 */
[----:B0-----:R-:W-:Y:S01]  /*7450*/  FFMA.FTZ R152, R128, UR42, -R8 ;  /* 0x0000002a80987c23 */ /* 0x001fe20008010808 */
[----:B------:R-:W-:-:S02]  /*7460*/  FMNMX.FTZ R148, R110, R153, !PT ;  /* 0x000000996e947209 */ /* 0x000fc40007810000 */
[----:B------:R-:W-:Y:S02]  /*7470*/  FSEL R128, R114, -INF , P4 ;  /* 0xff80000072807808 */ /* 0x000fe40002000000 */
[----:B------:R-:W-:Y:S01]  /*7480*/  FMNMX.FTZ R153, R111, R148, !PT ;  /* 0x000000946f997209 */ /* 0x000fe20007810000 */
[----:B------:R0:W-:Y:S01]  /*7490*/  MUFU.EX2 R114, R152 ;  /* 0x0000009800727308 */ /* 0x0001e20000000800 */
[----:B------:R-:W-:Y:S02]  /*74a0*/  ISETP.GT.AND P4, PT, R4, 0x78, PT ;  /* 0x000000780400780c */ /* 0x000fe40003f84270 */
[----:B------:R-:W-:Y:S02]  /*74b0*/  FMNMX.FTZ R148, R128, R153, !PT ;  /* 0x0000009980947209 */ /* 0x000fe40007810000 */
[----:B------:R-:W-:Y:S02]  /*74c0*/  ISETP.GT.AND P5, PT, R4, 0x79, PT ;  /* 0x000000790400780c */ /* 0x000fe40003fa4270 */
[----:B------:R-:W-:Y:S01]  /*74d0*/  FSEL R118, R118, -INF , P4 ;  /* 0xff80000076767808 */ /* 0x000fe20002000000 */
[----:B------:R-:W-:Y:S01]  /*74e0*/  MUFU.EX2 R12, R12 ;  /* 0x0000000c000c7308 */ /* 0x000fe20000000800 */
[----:B------:R-:W-:Y:S01]  /*74f0*/  FMNMX.FTZ R153, R115, R148, !PT ;  /* 0x0000009473997209 */ /* 0x000fe20007810000 */
[----:B0-----:R-:W-:Y:S01]  /*7500*/  FFMA.FTZ R152, R132, UR42, -R8 ;  /* 0x0000002a84987c23 */ /* 0x001fe20008010808 */
[----:B------:R-:W-:-:S02]  /*7510*/  FSEL R119, R119, -INF , P5 ;  /* 0xff80000077777808 */ /* 0x000fc40002800000 */
[----:B------:R-:W-:Y:S02]  /*7520*/  ISETP.GT.AND P4, PT, R4, 0x80, PT ;  /* 0x000000800400780c */ /* 0x000fe40003f84270 */
[----:B------:R-:W-:Y:S01]  /*7530*/  FMNMX.FTZ R148, R118, R153, !PT ;  /* 0x0000009976947209 */ /* 0x000fe20007810000 */
[----:B------:R-:W-:Y:S02]  /*7540*/  WARPGROUP.DEPBAR.LE gsb0, 0x0 ;  /* 0x00008000000079c5 */ /* 0x000fe40000010000 */
[----:B------:R-:W-:Y:S01]  /*7550*/  ISETP.GT.AND P5, PT, R4, 0x81, PT ;  /* 0x000000810400780c */ /* 0x000fe20003fa4270 */
[----:B------:R-:W-:Y:S01]  /*7560*/  WARPGROUP.ARRIVE ;  /* 0x00000000000079c5 */ /* 0x000fe20000000000 */
[----:B------:R-:W-:Y:S01]  /*7570*/  FSEL R132, R90, -INF , P4 ;  /* 0xff8000005a847808 */ /* 0x000fe20002000000 */
[----:B------:R-:W-:Y:S01]  /*7580*/  MUFU.EX2 R13, R13 ;  /* 0x0000000d000d7308 */ /* 0x000fe20000000800 */
[----:B------:R-:W-:Y:S02]  /*7590*/  FMNMX.FTZ R153, R119, R148, !PT ;  /* 0x0000009477997209 */ /* 0x000fe40007810000 */
[----:B------:R-:W-:Y:S01]  /*75a0*/  ISETP.GT.AND P4, PT, R4, 0x88, PT ;  /* 0x000000880400780c */ /* 0x000fe20003f84270 */
[----:B------:R-:W-:Y:S01]  /*75b0*/  QGMMA.64x128x32.F32.E4M3.E4M3 R24, R172, gdesc[UR4], R24, gsb0 ;  /* 0x01e00004ac187df3 */ /* 0x000fe20008000818 */
[----:B------:R-:W-:Y:S01]  /*75c0*/  FSEL R91, R91, -INF , P5 ;  /* 0xff8000005b5b7808 */ /* 0x000fe20002800000 */
[----:B------:R-:W-:Y:S01]  /*75d0*/  UIADD3 UR6, UR10, 0x400, URZ ;  /* 0x000004000a067890 */ /* 0x000fe2000fffe03f */
[----:B------:R-:W-:Y:S01]  /*75e0*/  FMNMX.FTZ R148, R132, R153, !PT ;  /* 0x0000009984947209 */ /* 0x000fe20007810000 */
[----:B------:R0:W-:Y:S01]  /*75f0*/  MUFU.EX2 R90, R152 ;  /* 0x00000098005a7308 */ /* 0x0001e20000000800 */
[----:B------:R-:W-:Y:S01]  /*7600*/  ISETP.GT.AND P5, PT, R4, 0x89, PT ;  /* 0x000000890400780c */ /* 0x000fe20003fa4270 */
[----:B------:R-:W-:Y:S01]  /*7610*/  UMOV UR7, 0xc0000010 ;  /* 0xc000001000077882 */ /* 0x000fe20000000000 */
[----:B------:R-:W-:-:S02]  /*7620*/  FSEL R94, R94, -INF , P4 ;  /* 0xff8000005e5e7808 */ /* 0x000fc40002000000 */
[----:B------:R-:W-:Y:S02]  /*7630*/  FMNMX.FTZ R153, R91, R148, !PT ;  /* 0x000000945b997209 */ /* 0x000fe40007810000 */
[----:B------:R-:W-:Y:S01]  /*7640*/  ISETP.GT.AND P4, PT, R4, 0x90, PT ;  /* 0x000000900400780c */ /* 0x000fe20003f84270 */
[----:B------:R-:W-:Y:S01]  /*7650*/  MUFU.EX2 R14, R14 ;  /* 0x0000000e000e7308 */ /* 0x000fe20000000800 */
[----:B------:R-:W-:Y:S01]  /*7660*/  FSEL R95, R95, -INF , P5 ;  /* 0xff8000005f5f7808 */ /* 0x000fe20002800000 */
[----:B0-----:R-:W-:Y:S01]  /*7670*/  FFMA.FTZ R152, R104, UR42, -R8 ;  /* 0x0000002a68987c23 */ /* 0x001fe20008010808 */
[----:B------:R-:W-:Y:S02]  /*7680*/  FMNMX.FTZ R148, R94, R153, !PT ;  /* 0x000000995e947209 */ /* 0x000fe40007810000 */
[----:B------:R-:W-:Y:S02]  /*7690*/  ISETP.GT.AND P5, PT, R4, 0x91, PT ;  /* 0x000000910400780c */ /* 0x000fe40003fa4270 */
[----:B------:R-:W-:Y:S01]  /*76a0*/  FSEL R104, R98, -INF , P4 ;  /* 0xff80000062687808 */ /* 0x000fe20002000000 */
[----:B------:R-:W-:Y:S01]  /*76b0*/  MUFU.EX2 R7, R7 ;  /* 0x0000000700077308 */ /* 0x000fe20000000800 */
[----:B------:R-:W-:-:S02]  /*76c0*/  FMNMX.FTZ R153, R95, R148, !PT ;  /* 0x000000945f997209 */ /* 0x000fc40007810000 */
[----:B------:R-:W-:Y:S02]  /*76d0*/  ISETP.GT.AND P4, PT, R4, 0x98, PT ;  /* 0x000000980400780c */ /* 0x000fe40003f84270 */
[----:B------:R-:W-:Y:S02]  /*76e0*/  FSEL R99, R99, -INF , P5 ;  /* 0xff80000063637808 */ /* 0x000fe40002800000 */
[----:B------:R-:W-:Y:S01]  /*76f0*/  FMNMX.FTZ R148, R104, R153, !PT ;  /* 0x0000009968947209 */ /* 0x000fe20007810000 */
[----:B------:R0:W-:Y:S01]  /*7700*/  MUFU.EX2 R98, R152 ;  /* 0x0000009800627308 */ /* 0x0001e20000000800 */
[----:B------:R-:W-:Y:S02]  /*7710*/  ISETP.GT.AND P5, PT, R4, 0x99, PT ;  /* 0x000000990400780c */ /* 0x000fe40003fa4270 */
[----:B------:R-:W-:Y:S02]  /*7720*/  FSEL R102, R102, -INF , P4 ;  /* 0xff80000066667808 */ /* 0x000fe40002000000 */
[----:B------:R-:W-:-:S02]  /*7730*/  FMNMX.FTZ R153, R99, R148, !PT ;  /* 0x0000009463997209 */ /* 0x000fc40007810000 */
[----:B------:R-:W-:Y:S01]  /*7740*/  FSEL R103, R103, -INF , P5 ;  /* 0xff80000067677808 */ /* 0x000fe20002800000 */
[----:B------:R-:W-:Y:S01]  /*7750*/  MUFU.EX2 R20, R20 ;  /* 0x0000001400147308 */ /* 0x000fe20000000800 */
[----:B------:R-:W-:Y:S02]  /*7760*/  FMNMX.FTZ R4, R102, R153, !PT ;  /* 0x0000009966047209 */ /* 0x000fe40007810000 */
[----:B------:R-:W-:Y:S02]  /*7770*/  FSEL R160, R0, RZ, P3 ;  /* 0x000000ff00a07208 */ /* 0x000fe40001800000 */
[----:B------:R-:W-:-:S03]  /*7780*/  FMNMX.FTZ R4, R103, R4, !PT ;  /* 0x0000000467047209 */ /* 0x000fc60007810000 */
[----:B------:R-:W-:Y:S01]  /*7790*/  FADD.FTZ R160, -R160, R5 ;  /* 0x00000005a0a07221 */ /* 0x000fe20000010100 */
[----:B------:R-:W-:Y:S01]  /*77a0*/  MUFU.EX2 R136, R136 ;  /* 0x0000008800887308 */ /* 0x000fe20000000800 */
[----:B------:R-:W1:Y:S07]  /*77b0*/  SHFL.BFLY PT, R153, R4, 0x2, 0x1f ;  /* 0x0c401f0004997f89 */ /* 0x000e6e00000e0000 */
[----:B------:R-:W-:Y:S08]  /*77c0*/  MUFU.EX2 R140, R140 ;  /* 0x0000008c008c7308 */ /* 0x000ff00000000800 */
[----:B------:R-:W-:Y:S08]  /*77d0*/  MUFU.EX2 R144, R144 ;  /* 0x0000009000907308 */ /* 0x000ff00000000800 */
[----:B------:R-:W-:Y:S01]  /*77e0*/  MUFU.EX2 R149, R149 ;  /* 0x0000009500957308 */ /* 0x000fe20000000800 */
[----:B-1----:R-:W-:-:S05]  /*77f0*/  FMNMX.FTZ R153, R4, R153, !PT ;  /* 0x0000009904997209 */ /* 0x002fca0007810000 */
[----:B------:R-:W1:Y:S02]  /*7800*/  SHFL.BFLY PT, R4, R153, 0x1, 0x1f ;  /* 0x0c201f0099047f89 */ /* 0x000e6400000e0000 */
[----:B------:R-:W-:Y:S08]  /*7810*/  MUFU.EX2 R120, R120 ;  /* 0x0000007800787308 */ /* 0x000ff00000000800 */
[----:B------:R-:W-:Y:S08]  /*7820*/  MUFU.EX2 R121, R121 ;  /* 0x0000007900797308 */ /* 0x000ff00000000800 */
[----:B------:R-:W-:Y:S01]  /*7830*/  MUFU.EX2 R125, R125 ;  /* 0x0000007d007d7308 */ /* 0x000fe20000000800 */
[----:B-1----:R-:W-:Y:S01]  /*7840*/  FMNMX.FTZ R4, R153, R4, !PT ;  /* 0x0000000499047209 */ /* 0x002fe20007810000 */
[----:B------:R-:W-:-:S06]  /*7850*/  IMAD.U32 R153, RZ, RZ, UR42 ;  /* 0x0000002aff997e24 */ /* 0x000fcc000f8e00ff */
[----:B------:R-:W-:Y:S01]  /*7860*/  MUFU.EX2 R129, R129 ;  /* 0x0000008100817308 */ /* 0x000fe20000000800 */
[C---:B------:R-:W-:Y:S01]  /*7870*/  FSETP.NEU.FTZ.AND P4, PT, R4.reuse, -INF , PT ;  /* 0xff8000000400780b */ /* 0x040fe20003f9d000 */
[----:B------:R-:W-:-:S05]  /*7880*/  FFMA.FTZ R148, R4, R153, -8 ;  /* 0xc100000004947423 */ /* 0x000fca0000010099 */
[----:B------:R-:W-:Y:S01]  /*7890*/  FSEL R8, R148, RZ, P4 ;  /* 0x000000ff94087208 */ /* 0x000fe20002000000 */
[----:B------:R-:W-:Y:S04]  /*78a0*/  MUFU.EX2 R133, R133 ;  /* 0x0000008500857308 */ /* 0x000fe80000000800 */
[----:B------:R-:W-:-:S01]  /*78b0*/  FFMA.FTZ R153, R159, UR42, -R8 ;  /* 0x0000002a9f997c23 */ /* 0x000fc20008010808 */
[----:B------:R-:W-:Y:S01]  /*78c0*/  FSEL R159, R4, RZ, P4 ;  /* 0x000000ff049f7208 */ /* 0x000fe20002000000 */
[----:B0-----:R-:W-:-:S01]  /*78d0*/  FFMA.FTZ R152, R158, UR42, -R8 ;  /* 0x0000002a9e987c23 */ /* 0x001fc20008010808 */
[--C-:B------:R-:W-:Y:S01]  /*78e0*/  FFMA.FTZ R158, R123, UR42, -R8.reuse ;  /* 0x0000002a7b9e7c23 */ /* 0x100fe20008010808 */
[----:B------:R-:W-:Y:S01]  /*78f0*/  FMUL.FTZ R123, R160, UR42 ;  /* 0x0000002aa07b7c20 */ /* 0x000fe20008410000 */
[----:B------:R-:W-:Y:S01]  /*7900*/  FFMA.FTZ R15, R15, UR42, -R8 ;  /* 0x0000002a0f0f7c23 */ /* 0x000fe20008010808 */
[----:B------:R-:W-:-:S01]  /*7910*/  FADD.FTZ R159, -R159, R6 ;  /* 0x000000069f9f7221 */ /* 0x000fc20000010100 */
[--C-:B------:R-:W-:Y:S01]  /*7920*/  FFMA.FTZ R148, R155, UR42, -R8.reuse ;  /* 0x0000002a9b947c23 */ /* 0x100fe20008010808 */
[----:B------:R-:W-:Y:S01]  /*7930*/  MUFU.EX2 R152, R152 ;  /* 0x0000009800987308 */ /* 0x000fe20000000800 */
[----:B------:R-:W-:-:S01]  /*7940*/  FFMA.FTZ R154, R162, UR42, -R8 ;  /* 0x0000002aa29a7c23 */ /* 0x000fc20008010808 */
[----:B------:R-:W-:Y:S01]  /*7950*/  FMUL.FTZ R6, R159, UR42 ;  /* 0x0000002a9f067c20 */ /* 0x000fe20008410000 */
        /* <DEDUP_REMOVED lines=17> */
[----:B------:R-:W-:-:S02]  /*7a70*/  WARPGROUP.DEPBAR.LE gsb0, 0x0 ;  /* 0x00008000000079c5 */ /* 0x000fc40000010000 */
[----:B------:R-:W-:Y:S01]  /*7a80*/  WARPGROUP.ARRIVE ;  /* 0x00000000000079c5 */ /* 0x000fe20000000000 */
[----:B------:R-:W-:Y:S01]  /*7a90*/  FFMA.FTZ R151, R151, UR42, -R8 ;  /* 0x0000002a97977c23 */ /* 0x000fe20008010808 */
[----:B------:R-:W1:Y:S01]  /*7aa0*/  MUFU.EX2 R6, R6 ;  /* 0x0000000600067308 */ /* 0x000e620000000800 */
[----:B0-----:R-:W-:-:S01]  /*7ab0*/  FFMA.FTZ R134, R123, R3, R10 ;  /* 0x000000037b867223 */ /* 0x001fc2000001000a */
[--C-:B------:R-:W-:Y:S01]  /*7ac0*/  FFMA.FTZ R145, R145, UR42, -R8.reuse ;  /* 0x0000002a91917c23 */ /* 0x100fe20008010808 */
[----:B------:R-:W-:-:S01]  /*7ad0*/  FFMA.FTZ R124, R124, UR42, -R8 ;  /* 0x0000002a7c7c7c23 */ /* 0x000fc20008010808 */
[----:B------:R-:W-:Y:S01]  /*7ae0*/  QGMMA.64x128x32.F32.E4M3.E4M3 R24, R168, gdesc[UR4], R24, gsb0 ;  /* 0x01e00004a8187df3 */ /* 0x000fe20008000818 */
        /* <DEDUP_REMOVED lines=13> */
[----:B------:R-:W-:Y:S01]  /*7bc0*/  FADD.FTZ R2, R9, R134 ;  /* 0x0000008609027221 */ /* 0x000fe20000010000 */
[----:B------:R-:W-:-:S01]  /*7bd0*/  FFMA.FTZ R134, R135, UR42, -R8 ;  /* 0x0000002a87867c23 */ /* 0x000fc20008010808 */
[----:B------:R-:W-:-:S02]  /*7be0*/  FFMA.FTZ R102, R102, UR42, -R8 ;  /* 0x0000002a66667c23 */ /* 0x000fc40008010808 */
[----:B------:R-:W-:-:S02]  /*7bf0*/  FADD.FTZ R135, R11, R2 ;  /* 0x000000020b877221 */ /* 0x000fc40000010000 */
[----:B------:R-:W1:Y:S01]  /*7c00*/  MUFU.EX2 R154, R154 ;  /* 0x0000009a009a7308 */ /* 0x000e620000000800 */
[----:B0-----:R-:W-:-:S01]  /*7c10*/  FADD.FTZ R3, R148, R3 ;  /* 0x0000000394037221 */ /* 0x001fc20000010000 */
[----:B------:R-:W-:-:S03]  /*7c20*/  FADD.FTZ R160, R12, R135 ;  /* 0x000000870ca07221 */ /* 0x000fc60000010000 */
[----:B------:R-:W-:Y:S01]  /*7c30*/  FADD.FTZ R2, R152, R3 ;  /* 0x0000000398027221 */ /* 0x000fe20000010000 */
        /* <DEDUP_REMOVED lines=41> */
[----:B-1----:R-:W-:-:S01]  /*7ed0*/  FADD.FTZ R3, R145, R160 ;  /* 0x000000a091037221 */ /* 0x002fc20000010000 */
[----:B------:R-:W-:-:S04]  /*7ee0*/  FADD.FTZ R160, R106, R135 ;  /* 0x000000876aa07221 */ /* 0x000fc80000010000 */
[----:B------:R-:W-:Y:S02]  /*7ef0*/  FADD.FTZ R135, R125, R160 ;  /* 0x000000a07d877221 */ /* 0x000fe40000010000 */
[----:B------:R-:W1:Y:S01]  /*7f00*/  MUFU.EX2 R126, R126 ;  /* 0x0000007e007e7308 */ /* 0x000e620000000800 */
[----:B0-----:R-:W-:-:S01]  /*7f10*/  FADD.FTZ R2, R158, R3 ;  /* 0x000000039e027221 */ /* 0x001fc20000010000 */
[----:B------:R-:W-:Y:S01]  /*7f20*/  FADD.FTZ R160, R114, R135 ;  /* 0x0000008772a07221 */ /* 0x000fe20000010000 */
[----:B------:R-:W-:-:S03]  /*7f30*/  WARPGROUP.DEPBAR.LE gsb0, 0x0 ;  /* 0x00008000000079c5 */ /* 0x000fc60000010000 */
[----:B------:R-:W-:Y:S02]  /*7f40*/  FADD.FTZ R135, R129, R160 ;  /* 0x000000a081877221 */ /* 0x000fe40000010000 */
[----:B------:R-:W0:Y:S01]  /*7f50*/  MUFU.EX2 R127, R127 ;  /* 0x0000007f007f7308 */ /* 0x000e220000000800 */
[----:B--2---:R-:W-:-:S01]  /*7f60*/  FADD.FTZ R3, R5, R2 ;  /* 0x0000000205037221 */ /* 0x004fc20000010000 */
[----:B------:R-:W-:-:S04]  /*7f70*/  FADD.FTZ R160, R90, R135 ;  /* 0x000000875aa07221 */ /* 0x000fc80000010000 */
[----:B------:R-:W-:Y:S02]  /*7f80*/  FADD.FTZ R135, R133, R160 ;  /* 0x000000a085877221 */ /* 0x000fe40000010000 */
        /* <DEDUP_REMOVED lines=8> */
[----:B------:R-:W-:Y:S01]  /*8010*/  FADD.FTZ R2, R98, R135 ;  /* 0x0000008762027221 */ /* 0x000fe20000010000 */
[----:B------:R-:W-:-:S01]  /*8020*/  FFMA.FTZ R135, R95, UR42, -R8 ;  /* 0x0000002a5f877c23 */ /* 0x000fc20008010808 */
[----:B------:R-:W-:-:S04]  /*8030*/  FFMA.FTZ R95, R104, UR42, -R8 ;  /* 0x0000002a685f7c23 */ /* 0x000fc80008010808 */
        /* <DEDUP_REMOVED lines=23> */
[--C-:B------:R-:W-:Y:S01]  /*81b0*/  FFMA.FTZ R104, R99, UR42, -R8.reuse ;  /* 0x0000002a63687c23 */ /* 0x100fe20008010808 */
[----:B------:R-:W-:-:S05]  /*81c0*/  FFMA.FTZ R8, R103, UR42, -R8 ;  /* 0x0000002a67087c23 */ /* 0x000fca0008010808 */
[----:B------:R-:W2:Y:S01]  /*81d0*/  MUFU.EX2 R118, R118 ;  /* 0x0000007600767308 */ /* 0x000ea20000000800 */
[----:B-1----:R-:W-:-:S07]  /*81e0*/  FADD.FTZ R159, R115, R160 ;  /* 0x000000a0739f7221 */ /* 0x002fce0000010000 */
[----:B------:R-:W1:Y:S01]  /*81f0*/  MUFU.EX2 R117, R117 ;  /* 0x0000007500757308 */ /* 0x000e620000000800 */
[----:B0-----:R-:W-:-:S07]  /*8200*/  FADD.FTZ R160, R116, R3 ;  /* 0x0000000374a07221 */ /* 0x001fce0000010000 */
[----:B------:R-:W0:Y:S01]  /*8210*/  MUFU.EX2 R119, R119 ;  /* 0x0000007700777308 */ /* 0x000e220000000800 */
[----:B--2---:R-:W-:-:S01]  /*8220*/  FADD.FTZ R162, R118, R159 ;  /* 0x0000009f76a27221 */ /* 0x004fc20000010000 */
[----:B------:R-:W-:-:S05]  /*8230*/  IMAD.U32 R159, RZ, RZ, UR54 ;  /* 0x00000036ff9f7e24 */ /* 0x000fca000f8e00ff */
[----:B------:R-:W-:Y:S01]  /*8240*/  @!P0 LEA R159, R159, UR41, 0x3 ;  /* 0x000000299f9f8c11 */ /* 0x000fe2000f8e18ff */
[----:B------:R-:W2:Y:S01]  /*8250*/  MUFU.EX2 R88, R88 ;  /* 0x0000005800587308 */ /* 0x000ea20000000800 */
[----:B-1----:R-:W-:-:S01]  /*8260*/  FADD.FTZ R3, R117, R160 ;  /* 0x000000a075037221 */ /* 0x002fc20000010000 */
[----:B------:R1:W-:Y:S06]  /*8270*/  BAR.ARV R2, 0x100 ;  /* 0x000400020000751d */ /* 0x0003ec0000002000 */
[----:B------:R-:W3:Y:S01]  /*8280*/  MUFU.EX2 R132, R132 ;  /* 0x0000008400847308 */ /* 0x000ee20000000800 */
[----:B0-----:R-:W-:-:S01]  /*8290*/  FADD.FTZ R99, R119, R162 ;  /* 0x000000a277637221 */ /* 0x001fc20000010000 */
[----:B-1----:R-:W-:-:S05]  /*82a0*/  @!P0 VIADD R2, R159, 0x29840 ;  /* 0x000298409f028836 */ /* 0x002fca0000000000 */
[----:B------:R-:W-:Y:S01]  /*82b0*/  @!P0 PRMT R2, RZ, 0x654, R2 ;  /* 0x00000654ff028816 */ /* 0x000fe20000000002 */
[----:B------:R-:W0:Y:S01]  /*82c0*/  MUFU.EX2 R89, R89 ;  /* 0x0000005900597308 */ /* 0x000e220000000800 */
[----:B--2---:R-:W-:-:S02]  /*82d0*/  FADD.FTZ R160, R88, R3 ;  /* 0x0000000358a07221 */ /* 0x004fc40000010000 */
[----:B------:R1:W-:Y:S05]  /*82e0*/  @!P0 SYNCS.ARRIVE.TRANS64.RED.A1T0 RZ, [R2+URZ], RZ ;  /* 0x000000ff02ff89a7 */ /* 0x0003ea000810043f */
[----:B------:R-:W2:Y:S01]  /*82f0*/  MUFU.EX2 R91, R91 ;  /* 0x0000005b005b7308 */ /* 0x000ea20000000800 */
[----:B---3--:R-:W-:-:S07]  /*8300*/  FADD.FTZ R162, R132, R99 ;  /* 0x0000006384a27221 */ /* 0x008fce0000010000 */
[----:B------:R-:W3:Y:S01]  /*8310*/  MUFU.EX2 R92, R92 ;  /* 0x0000005c005c7308 */ /* 0x000ee20000000800 */
[----:B0-----:R-:W-:-:S07]  /*8320*/  FADD.FTZ R3, R89, R160 ;  /* 0x000000a059037221 */ /* 0x001fce0000010000 */
[----:B------:R-:W0:Y:S01]  /*8330*/  MUFU.EX2 R94, R94 ;  /* 0x0000005e005e7308 */ /* 0x000e220000000800 */
[----:B--2---:R-:W-:-:S07]  /*8340*/  FADD.FTZ R99, R91, R162 ;  /* 0x000000a25b637221 */ /* 0x004fce0000010000 */
[----:B------:R-:W2:Y:S01]  /*8350*/  MUFU.EX2 R93, R93 ;  /* 0x0000005d005d7308 */ /* 0x000ea20000000800 */
[----:B---3--:R-:W-:-:S07]  /*8360*/  FADD.FTZ R160, R92, R3 ;  /* 0x000000035ca07221 */ /* 0x008fce0000010000 */
[----:B------:R-:W3:Y:S01]  /*8370*/  MUFU.EX2 R135, R135 ;  /* 0x0000008700877308 */ /* 0x000ee20000000800 */
[----:B0-----:R-:W-:-:S07]  /*8380*/  FADD.FTZ R162, R94, R99 ;  /* 0x000000635ea27221 */ /* 0x001fce0000010000 */
[----:B------:R-:W1:Y:S01]  /*8390*/  MUFU.EX2 R96, R96 ;  /* 0x0000006000607308 */ /* 0x000e620000000800 */
[----:B--2---:R-:W-:-:S07]  /*83a0*/  FADD.FTZ R3, R93, R160 ;  /* 0x000000a05d037221 */ /* 0x004fce0000010000 */
[----:B------:R-:W0:Y:S01]  /*83b0*/  MUFU.EX2 R95, R95 ;  /* 0x0000005f005f7308 */ /* 0x000e220000000800 */
[----:B---3--:R-:W-:-:S07]  /*83c0*/  FADD.FTZ R162, R135, R162 ;  /* 0x000000a287a27221 */ /* 0x008fce0000010000 */
        /* <DEDUP_REMOVED lines=16> */
.L_x_2109:
[----:B------:R-:W-:Y:S01]  /*84d0*/  UISETP.GT.AND UP1, UPT, UR58, UR55, UPT ;  /* 0x000000373a00728c */ /* 0x000fe2000bf24270 */
[----:B------:R-:W-:Y:S01]  /*84e0*/  F2FP.SATFINITE.E4M3.F32.PACK_AB_MERGE_C R5, R126, R5, RZ ;  /* 0x000000057e05723e */ /* 0x000fe200048070ff */
[----:B------:R-:W-:Y:S01]  /*84f0*/  ULEA UR6, UR59, UR41, 0x3 ;  /* 0x000000293b067291 */ /* 0x000fe2000f8e183f */
[----:B------:R-:W-:Y:S01]  /*8500*/  F2FP.SATFINITE.E4M3.F32.PACK_AB_MERGE_C R11, R12, R11, RZ ;  /* 0x0000000b0c0b723e */ /* 0x000fe200048070ff */
[----:B------:R-:W-:Y:S01]  /*8510*/  UIADD3 UR58, UR58, -0x1, URZ ;  /* 0xffffffff3a3a7890 */ /* 0x000fe2000fffe03f */
[----:B------:R-:W-:Y:S01]  /*8520*/  F2FP.SATFINITE.E4M3.F32.PACK_AB_MERGE_C R152, R153, R152, RZ ;  /* 0x000000989998723e */ /* 0x000fe200048070ff */
[----:B------:R-:W-:Y:S01]  /*8530*/  UIADD3 UR6, UR6, 0x29860, URZ ;  /* 0x0002986006067890 */ /* 0x000fe2000fffe03f */
[----:B------:R-:W-:Y:S01]  /*8540*/  PLOP3.LUT P3, PT, PT, PT, UP1, 0x80, 0x0 ;  /* 0x000000000000781c */ /* 0x000fe20003f6f018 */
[----:B------:R-:W-:Y:S01]  /*8550*/  UMOV UR60, UR48 ;  /* 0x00000030003c7c82 */ /* 0x000fe20008000000 */
[----:B------:R-:W-:Y:S01]  /*8560*/  F2FP.SATFINITE.E4M3.F32.PACK_AB_MERGE_C R7, R20, R7, RZ ;  /* 0x000000071407723e */ /* 0x000fe200048070ff */
[----:B------:R-:W-:Y:S01]  /*8570*/  UPRMT UR6, UR40, 0x654, UR6 ;  /* 0x0000065428067896 */ /* 0x000fe20008000006 */
[----:B------:R-:W-:Y:S01]  /*8580*/  F2FP.SATFINITE.E4M3.F32.PACK_AB_MERGE_C R156, R157, R156, RZ ;  /* 0x0000009c9d9c723e */ /* 0x000fe200048070ff */
[----:B------:R-:W-:Y:S01]  /*8590*/  UMOV UR59, UR54 ;  /* 0x00000036003b7c82 */ /* 0x000fe20008000000 */
[----:B------:R-:W-:Y:S01]  /*85a0*/  F2FP.SATFINITE.E4M3.F32.PACK_AB_MERGE_C R137, R140, R137, RZ ;  /* 0x000000898c89723e */ /* 0x000fe200048070ff */
[----:B------:R-:W-:Y:S01]  /*85b0*/  FMUL.FTZ R26, R26, R6 ;  /* 0x000000061a1a7220 */ /* 0x000fe20000410000 */
[----:B------:R-:W-:Y:S01]  /*85c0*/  F2FP.SATFINITE.E4M3.F32.PACK_AB_MERGE_C R142, R143, R142, RZ ;  /* 0x0000008e8f8e723e */ /* 0x000fe200048070ff */
[----:B------:R-:W-:Y:S01]  /*85d0*/  FMUL.FTZ R27, R27, R6 ;  /* 0x000000061b1b7220 */ /* 0x000fe20000410000 */
[----:B------:R-:W-:Y:S01]  /*85e0*/  F2FP.SATFINITE.E4M3.F32.PACK_AB_MERGE_C R122, R149, R122, RZ ;  /* 0x0000007a957a723e */ /* 0x000fe200048070ff */
[----:B------:R-:W-:Y:S01]  /*85f0*/  FMUL.FTZ R30, R30, R6 ;  /* 0x000000061e1e7220 */ /* 0x000fe20000410000 */
[----:B------:R-:W-:Y:S01]  /*8600*/  F2FP.SATFINITE.E4M3.F32.PACK_AB_MERGE_C R150, R151, R150, RZ ;  /* 0x000000969796723e */ /* 0x000fe200048070ff */
[----:B------:R-:W-:Y:S01]  /*8610*/  SYNCS.ARRIVE.TRANS64.RED.A1T0 RZ, [UR6], RZ ;  /* 0x000000ffffff79a7 */ /* 0x000fe20008100406 */
        /* <DEDUP_REMOVED lines=95> */
.L_x_2100:
[----:B------:R-:W-:-:S06]  /*8c10*/  UISETP.GE.AND UP0, UPT, UR58, UR39, UPT ;  /* 0x000000273a00728c */ /* 0x000fcc000bf06270 */
[----:B------:R-:W-:-:S13]  /*8c20*/  PLOP3.LUT P2, PT, PT, PT, UP0, 0x80, 0x0 ;  /* 0x000000000000781c */ /* 0x000fda0003f4f008 */
[----:B------:R-:W-:Y:S05]  /*8c30*/  @!P2 BRA `(.L_x_2111) ;  /* 0x0000002c0028a947 */ /* 0x000fea0003800000 */
[----:B------:R-:W-:Y:S01]  /*8c40*/  IMAD.MOV.U32 R7, RZ, RZ, R4 ;  /* 0x000000ffff077224 */ /* 0x000fe200078e0004 */
[----:B------:R-:W-:Y:S01]  /*8c50*/  UMOV UR53, UR48 ;  /* 0x0000003000357c82 */ /* 0x000fe20008000000 */
[----:B------:R-:W-:Y:S01]  /*8c60*/  IMAD.MOV.U32 R5, RZ, RZ, R0 ;  /* 0x000000ffff057224 */ /* 0x000fe200078e0000 */
[----:B------:R-:W-:-:S06]  /*8c70*/  UMOV UR52, UR54 ;  /* 0x0000003600347c82 */ /* 0x000fcc0008000000 */
.L_x_2121:
        /* <DEDUP_REMOVED lines=9> */
.L_x_2113:
[----:B------:R-:W-:Y:S01]  /*8d10*/  ULEA UR6, UR54, UR41, 0x3 ;  /* 0x0000002936067291 */ /* 0x000fe2000f8e183f */
[----:B------:R-:W-:-:S05]  /*8d20*/  IMAD.U32 R0, RZ, RZ, UR48 ;  /* 0x00000030ff007e24 */ /* 0x000fca000f8e00ff */
[----:B------:R-:W-:-:S04]  /*8d30*/  SHF.L.U32 R0, R0, 0x1f, RZ ;  /* 0x0000001f00007819 */ /* 0x000fc800000006ff */
[----:B------:R0:W1:Y:S01]  /*8d40*/  SYNCS.PHASECHK.TRANS64.TRYWAIT P2, [UR6+0x29830], R0 ;  /* 0x02983000ff0075a7 */ /* 0x0000620008040146 */
[----:B------:R-:W-:Y:S05]  /*8d50*/  @!P1 BRA `(.L_x_2114) ;  /* 0x0000000000049947 */ /* 0x000fea0003800000 */
[----:B------:R-:W-:Y:S01]  /*8d60*/  BPT.TRAP 0x1 ;  /* 0x000000040000795c */ /* 0x000fe20000300000 */
.L_x_2114:
[----:B-1----:R-:W-:Y:S05]  /*8d70*/  @P2 BRA `(.L_x_2112) ;  /* 0x0000000000082947 */ /* 0x002fea0003800000 */
[----:B------:R-:W1:Y:S02]  /*8d80*/  SYNCS.PHASECHK.TRANS64.TRYWAIT P2, [UR6+0x29830], R0 ;  /* 0x02983000ff0075a7 */ /* 0x000e640008040146 */
[----:B-1----:R-:W-:Y:S05]  /*8d90*/  @!P2 BRA `(.L_x_2115) ;  /* 0x000000d4003ca947 */ /* 0x002fea0003800000 */
.L_x_2112:
[----:B------:R-:W2:Y:S01]  /*8da0*/  S2R R4, SR_TID.X ;  /* 0x0000000000047919 */ /* 0x000ea20000002100 */
        /* <DEDUP_REMOVED lines=21> */
[----:B--2---:R-:W-:-:S05]  /*8f00*/  SHF.R.U32.HI R4, RZ, 0x7, R4 ;  /* 0x00000007ff047819 */ /* 0x004fca0000011604 */
        /* <DEDUP_REMOVED lines=165> */
.L_x_2117:
[----:B------:R-:W-:Y:S01]  /*9960*/  ULEA UR6, UR52, UR41, 0x3 ;  /* 0x0000002934067291 */ /* 0x000fe2000f8e183f */
[----:B------:R-:W-:-:S05]  /*9970*/  IMAD.U32 R0, RZ, RZ, UR53 ;  /* 0x00000035ff007e24 */ /* 0x000fca000f8e00ff */
[----:B------:R-:W-:-:S04]  /*9980*/  SHF.L.U32 R0, R0, 0x1f, RZ ;  /* 0x0000001f00007819 */ /* 0x000fc800000006ff */
[----:B------:R0:W1:Y:S01]  /*9990*/  SYNCS.PHASECHK.TRANS64.TRYWAIT P2, [UR6+0x29850], R0 ;  /* 0x02985000ff0075a7 */ /* 0x0000620008040146 */
[----:B------:R-:W-:Y:S05]  /*99a0*/  @!P1 BRA `(.L_x_2118) ;  /* 0x0000000000049947 */ /* 0x000fea0003800000 */
[----:B------:R-:W-:Y:S01]  /*99b0*/  BPT.TRAP 0x1 ;  /* 0x000000040000795c */ /* 0x000fe20000300000 */
.L_x_2118:
[----:B-1----:R-:W-:Y:S05]  /*99c0*/  @P2 BRA `(.L_x_2116) ;  /* 0x0000000000082947 */ /* 0x002fea0003800000 */
[----:B------:R-:W1:Y:S02]  /*99d0*/  SYNCS.PHASECHK.TRANS64.TRYWAIT P2, [UR6+0x29850], R0 ;  /* 0x02985000ff0075a7 */ /* 0x000e640008040146 */
[----:B-1----:R-:W-:Y:S05]  /*99e0*/  @!P2 BRA `(.L_x_2119) ;  /* 0x000000c80040a947 */ /* 0x002fea0003800000 */
.L_x_2116:
        /* <DEDUP_REMOVED lines=114> */
[----:B------:R-:W-:-:S01]  /*a110*/  FFMA.FTZ R137, R141, UR42, -R7 ;  /* 0x0000002a8d897c23 */ /* 0x000fc20008010807 */
[--C-:B------:R-:W-:Y:S01]  /*a120*/  FFMA.FTZ R141, R145, UR42, -R7.reuse ;  /* 0x0000002a918d7c23 */ /* 0x100fe20008010807 */
[----:B------:R-:W-:-:S01]  /*a130*/  FFMA.FTZ R20, R136, UR42, -R7 ;  /* 0x0000002a88147c23 */ /* 0x000fc20008010807 */
[--C-:B------:R-:W-:Y:S01]  /*a140*/  FFMA.FTZ R145, R149, UR42, -R7.reuse ;  /* 0x0000002a95917c23 */ /* 0x100fe20008010807 */
        /* <DEDUP_REMOVED lines=35> */
[----:B------:R-:W-:Y:S01]  /*a380*/  FFMA.FTZ R7, R101, UR42, -R7 ;  /* 0x0000002a65077c23 */ /* 0x000fe20008010807 */
[----:B------:R-:W-:-:S01]  /*a390*/  FFMA.FTZ R101, R4, R149, -8 ;  /* 0xc100000004657423 */ /* 0x000fc20000010095 */
[----:B------:R-:W0:Y:S01]  /*a3a0*/  MUFU.EX2 R9, R9 ;  /* 0x0000000900097308 */ /* 0x000e220000000800 */
[----:B------:R-:W-:-:S02]  /*a3b0*/  IADD3 R160, -R225, 0xb, RZ ;  /* 0x0000000be1a07810 */ /* 0x000fc40007ffe1ff */
        /* <DEDUP_REMOVED lines=27> */
[----:B------:R-:W-:Y:S01]  /*a570*/  FFMA.FTZ R135, R135, UR42, -R101 ;  /* 0x0000002a87877c23 */ /* 0x000fe20008010865 */
[----:B------:R-:W-:-:S02]  /*a580*/  WARPGROUP.DEPBAR.LE gsb0, 0x0 ;  /* 0x00008000000079c5 */ /* 0x000fc40000010000 */
[----:B------:R-:W-:Y:S01]  /*a590*/  WARPGROUP.ARRIVE ;  /* 0x00000000000079c5 */ /* 0x000fe20000000000 */
[----:B------:R-:W2:Y:S01]  /*a5a0*/  MUFU.EX2 R149, R149 ;  /* 0x0000009500957308 */ /* 0x000ea20000000800 */
[----:B-1----:R-:W-:-:S01]  /*a5b0*/  FFMA.FTZ R2, R5, R2, R148 ;  /* 0x0000000205027223 */ /* 0x002fc20000010094 */
[--C-:B------:R-:W-:Y:S01]  /*a5c0*/  FFMA.FTZ R106, R106, UR42, -R101.reuse ;  /* 0x0000002a6a6a7c23 */ /* 0x100fe20008010865 */
[----:B------:R-:W-:-:S01]  /*a5d0*/  FFMA.FTZ R107, R107, UR42, -R101 ;  /* 0x0000002a6b6b7c23 */ /* 0x000fc20008010865 */
[----:B------:R-:W-:Y:S01]  /*a5e0*/  FFMA.FTZ R110, R110, UR42, -R101 ;  /* 0x0000002a6e6e7c23 */ /* 0x000fe20008010865 */
[----:B------:R-:W-:Y:S01]  /*a5f0*/  QGMMA.64x128x32.F32.E4M3.E4M3 R24, R176, gdesc[UR4], R24, gsb0 ;  /* 0x01e00004b0187df3 */ /* 0x000fe20008000818 */
[----:B------:R-:W-:Y:S01]  /*a600*/  UIADD3 UR6, UR10, 0x300, URZ ;  /* 0x000003000a067890 */ /* 0x000fe2000fffe03f */
[----:B0-----:R-:W-:Y:S01]  /*a610*/  FADD.FTZ R3, R8, R3 ;  /* 0x0000000308037221 */ /* 0x001fe20000010000 */
[----:B------:R-:W-:Y:S01]  /*a620*/  UMOV UR7, 0xc0000010 ;  /* 0xc000001000077882 */ /* 0x000fe20000000000 */
        /* <DEDUP_REMOVED lines=9> */
[----:B--2---:R-:W-:-:S01]  /*a6c0*/  FADD.FTZ R159, R149, R2 ;  /* 0x00000002959f7221 */ /* 0x004fc20000010000 */
[--C-:B------:R-:W-:Y:S01]  /*a6d0*/  FFMA.FTZ R94, R94, UR42, -R101.reuse ;  /* 0x0000002a5e5e7c23 */ /* 0x100fe20008010865 */
[----:B------:R-:W-:-:S05]  /*a6e0*/  FFMA.FTZ R102, R102, UR42, -R101 ;  /* 0x0000002a66667c23 */ /* 0x000fca0008010865 */
        /* <DEDUP_REMOVED lines=37> */
[----:B------:R-:W-:Y:S01]  /*a940*/  UIADD3 UR6, UR10, 0x400, URZ ;  /* 0x000004000a067890 */ /* 0x000fe2000fffe03f */
        /* <DEDUP_REMOVED lines=62> */
[--C-:B------:R-:W-:Y:S01]  /*ad30*/  FFMA.FTZ R159, R95, UR42, -R101.reuse ;  /* 0x0000002a5f9f7c23 */ /* 0x100fe20008010865 */
[----:B------:R-:W-:-:S05]  /*ad40*/  FFMA.FTZ R95, R98, UR42, -R101 ;  /* 0x0000002a625f7c23 */ /* 0x000fca0008010865 */
        /* <DEDUP_REMOVED lines=14> */
[----:B------:R-:W-:-:S06]  /*ae30*/  WARPGROUP.DEPBAR.LE gsb0, 0x0 ;  /* 0x00008000000079c5 */ /* 0x000fcc0000010000 */
[----:B------:R-:W1:Y:S01]  /*ae40*/  MUFU.EX2 R115, R115 ;  /* 0x0000007300737308 */ /* 0x000e620000000800 */
[----:B--2---:R-:W-:-:S07]  /*ae50*/  FADD.FTZ R98, R114, R161 ;  /* 0x000000a172627221 */ /* 0x004fce0000010000 */
[----:B------:R-:W2:Y:S01]  /*ae60*/  MUFU.EX2 R116, R116 ;  /* 0x0000007400747308 */ /* 0x000ea20000000800 */
[----:B0-----:R-:W-:-:S07]  /*ae70*/  FADD.FTZ R3, R113, R2 ;  /* 0x0000000271037221 */ /* 0x001fce0000010000 */
[----:B------:R-:W0:Y:S01]  /*ae80*/  MUFU.EX2 R118, R118 ;  /* 0x0000007600767308 */ /* 0x000e220000000800 */
[----:B-1----:R-:W-:-:S01]  /*ae90*/  FADD.FTZ R161, R115, R98 ;  /* 0x0000006273a17221 */ /* 0x002fc20000010000 */
[--C-:B------:R-:W-:Y:S01]  /*aea0*/  FFMA.FTZ R98, R99, UR42, -R101.reuse ;  /* 0x0000002a63627c23 */ /* 0x100fe20008010865 */
[----:B------:R-:W-:-:S05]  /*aeb0*/  FFMA.FTZ R101, R103, UR42, -R101 ;  /* 0x0000002a67657c23 */ /* 0x000fca0008010865 */
[----:B------:R-:W1:Y:S01]  /*aec0*/  MUFU.EX2 R117, R117 ;  /* 0x0000007500757308 */ /* 0x000e620000000800 */
[----:B--2---:R-:W-:-:S07]  /*aed0*/  FADD.FTZ R2, R116, R3 ;  /* 0x0000000374027221 */ /* 0x004fce0000010000 */
[----:B------:R-:W2:Y:S01]  /*aee0*/  MUFU.EX2 R119, R119 ;  /* 0x0000007700777308 */ /* 0x000ea20000000800 */
[----:B0-----:R-:W-:-:S01]  /*aef0*/  FADD.FTZ R158, R118, R161 ;  /* 0x000000a1769e7221 */ /* 0x001fc20000010000 */
[----:B------:R-:W-:-:S06]  /*af00*/  IMAD.U32 R161, RZ, RZ, UR54 ;  /* 0x00000036ffa17e24 */ /* 0x000fcc000f8e00ff */
[----:B------:R-:W0:Y:S01]  /*af10*/  MUFU.EX2 R88, R88 ;  /* 0x0000005800587308 */ /* 0x000e220000000800 */
[----:B-1----:R-:W-:-:S01]  /*af20*/  FADD.FTZ R3, R117, R2 ;  /* 0x0000000275037221 */ /* 0x002fc20000010000 */
[----:B------:R-:W-:-:S05]  /*af30*/  @!P0 LEA R2, R161, UR41, 0x3 ;  /* 0x00000029a1028c11 */ /* 0x000fca000f8e18ff */
[----:B------:R-:W-:Y:S01]  /*af40*/  @!P0 VIADD R2, R2, 0x29840 ;  /* 0x0002984002028836 */ /* 0x000fe20000000000 */
[----:B------:R-:W1:Y:S01]  /*af50*/  MUFU.EX2 R90, R90 ;  /* 0x0000005a005a7308 */ /* 0x000e620000000800 */
[----:B--2---:R-:W-:-:S01]  /*af60*/  FADD.FTZ R99, R119, R158 ;  /* 0x0000009e77637221 */ /* 0x004fc20000010000 */
[----:B------:R1:W-:Y:S06]  /*af70*/  BAR.ARV R160, 0x100 ;  /* 0x000400a00000751d */ /* 0x0003ec0000002000 */
[----:B------:R-:W2:Y:S01]  /*af80*/  MUFU.EX2 R89, R89 ;  /* 0x0000005900597308 */ /* 0x000ea20000000800 */
[----:B0-----:R-:W-:-:S01]  /*af90*/  FADD.FTZ R158, R88, R3 ;  /* 0x00000003589e7221 */ /* 0x001fc20000010000 */
[----:B------:R-:W-:-:S04]  /*afa0*/  @!P0 PRMT R2, RZ, 0x654, R2 ;  /* 0x00000654ff028816 */ /* 0x000fc80000000002 */
[----:B------:R0:W-:Y:S02]  /*afb0*/  @!P0 SYNCS.ARRIVE.TRANS64.RED.A1T0 RZ, [R2+URZ], RZ ;  /* 0x000000ff02ff89a7 */ /* 0x0001e4000810043f */
[----:B------:R-:W3:Y:S01]  /*afc0*/  MUFU.EX2 R91, R91 ;  /* 0x0000005b005b7308 */ /* 0x000ee20000000800 */
[----:B-1----:R-:W-:-:S07]  /*afd0*/  FADD.FTZ R160, R90, R99 ;  /* 0x000000635aa07221 */ /* 0x002fce0000010000 */
        /* <DEDUP_REMOVED lines=28> */
.L_x_2120:
        /* <DEDUP_REMOVED lines=116> */
.L_x_2111:
[----:B------:R-:W-:Y:S06]  /*b8e0*/  BAR.ARV 0x8, 0x180 ;  /* 0x0206000000007b1d */ /* 0x000fec0000002000 */
[----:B------:R-:W-:Y:S05]  /*b8f0*/  @!P1 BRA `(.L_x_2122) ;  /* 0x0000000000049947 */ /* 0x000fea0003800000 */
[----:B------:R-:W-:Y:S01]  /*b900*/  BPT.TRAP 0x1 ;  /* 0x000000040000795c */ /* 0x000fe20000300000 */
.L_x_2122:
[----:B------:R-:W-:Y:S01]  /*b910*/  ULEA UR5, UR54, UR41, 0x3 ;  /* 0x0000002936057291 */ /* 0x000fe2000f8e183f */
[----:B------:R-:W-:-:S05]  /*b920*/  IMAD.U32 R5, RZ, RZ, UR48 ;  /* 0x00000030ff057e24 */ /* 0x000fca000f8e00ff */
[----:B------:R-:W-:-:S04]  /*b930*/  SHF.L.U32 R5, R5, 0x1f, RZ ;  /* 0x0000001f05057819 */ /* 0x000fc800000006ff */
[----:B------:R0:W1:Y:S01]  /*b940*/  SYNCS.PHASECHK.TRANS64.TRYWAIT P0, [UR5+0x29850], R5 ;  /* 0x02985005ff0075a7 */ /* 0x0000620008000145 */
[----:B------:R-:W-:Y:S05]  /*b950*/  @!P1 BRA `(.L_x_2123) ;  /* 0x0000000000049947 */ /* 0x000fea0003800000 */
[----:B------:R-:W-:Y:S01]  /*b960*/  BPT.TRAP 0x1 ;  /* 0x000000040000795c */ /* 0x000fe20000300000 */
.L_x_2123:
[----:B-1----:R-:W-:Y:S05]  /*b970*/  @P0 BRA `(.L_x_2124) ;  /* 0x0000000000080947 */ /* 0x002fea0003800000 */
[----:B------:R-:W1:Y:S02]  /*b980*/  SYNCS.PHASECHK.TRANS64.TRYWAIT P0, [UR5+0x29850], R5 ;  /* 0x02985005ff0075a7 */ /* 0x000e640008000145 */
[----:B-1----:R-:W-:Y:S05]  /*b990*/  @!P0 BRA `(.L_x_2125) ;  /* 0x000000a8006c8947 */ /* 0x002fea0003800000 */
.L_x_2124:
[----:B------:R-:W-:Y:S01]  /*b9a0*/  UIADD3 UR41, UR41, 0x400, URZ ;  /* 0x0000040029297890 */ /* 0x000fe2000fffe03f */
[----:B------:R-:W-:Y:S01]  /*b9b0*/  WARPGROUP.ARRIVE ;  /* 0x00000000000079c5 */ /* 0x000fe20000000000 */
[----:B------:R-:W-:Y:S02]  /*b9c0*/  UMOV UR7, 0xc0000010 ;  /* 0xc000001000077882 */ /* 0x000fe40000000000 */
[----:B------:R-:W-:-:S04]  /*b9d0*/  USHF.R.U32.HI UR41, URZ, 0x4, UR41 ;  /* 0x000000043f297899 */ /* 0x000fc80008011629 */
[----:B------:R-:W-:-:S04]  /*b9e0*/  ULOP3.LUT UR41, UR41, 0x3fff, URZ, 0xc0, !UPT ;  /* 0x00003fff29297892 */ /* 0x000fc8000f8ec03f */
        /* <DEDUP_REMOVED lines=9> */
[----:B------:R-:W-:Y:S02]  /*ba80*/  ULDC.64 UR6, c[0x0][0x9a0] ;  /* 0x0002680000067ab9 */ /* 0x000fe40000000a00 */
[----:B------:R-:W-:-:S04]  /*ba90*/  ISETP.NE.U32.AND P0, PT, RZ, UR6, PT ;  /* 0x00000006ff007c0c */ /* 0x000fc8000bf05070 */
[----:B------:R-:W-:-:S13]  /*baa0*/  ISETP.NE.AND.EX P0, PT, RZ, UR7, PT, P0 ;  /* 0x00000007ff007c0c */ /* 0x000fda000bf05300 */
[----:B------:R-:W1:Y:S08]  /*bab0*/  @P0 LDC.64 R8, c[0x0][0x9c8] ;  /* 0x00027200ff080b82 */ /* 0x000e700000000a00 */
[----:B------:R-:W2:Y:S01]  /*bac0*/  @P0 LDC.64 R10, c[0x0][0x9d0] ;  /* 0x00027400ff0a0b82 */ /* 0x000ea20000000a00 */
[----:B-1----:R-:W-:-:S04]  /*bad0*/  @P0 IMAD R6, R8, UR43, RZ ;  /* 0x0000002b08060c24 */ /* 0x002fc8000f8e02ff */
[----:B0-----:R-:W-:Y:S02]  /*bae0*/  @P0 IMAD R5, R9, UR44, R6 ;  /* 0x0000002c09050c24 */ /* 0x001fe4000f8e0206 */
[----:B------:R-:W-:-:S04]  /*baf0*/  @P0 IMAD.WIDE.U32 R6, R8, UR44, RZ ;  /* 0x0000002c08060c25 */ /* 0x000fc8000f8e00ff */
[----:B------:R-:W-:Y:S02]  /*bb00*/  @P0 IMAD.IADD R7, R7, 0x1, R5 ;  /* 0x0000000107070824 */ /* 0x000fe400078e0205 */
[----:B--2---:R-:W-:-:S04]  /*bb10*/  @P0 IMAD.WIDE.U32 R6, R10, UR45, R6 ;  /* 0x0000002d0a060c25 */ /* 0x004fc8000f8e0006 */
[----:B------:R-:W-:Y:S01]  /*bb20*/  @P0 IMAD R5, R11, UR45, R7 ;  /* 0x0000002d0b050c24 */ /* 0x000fe2000f8e0207 */
[----:B------:R-:W-:Y:S01]  /*bb30*/  @P0 LEA R8, P2, R6, UR6, 0x2 ;  /* 0x0000000606080c11 */ /* 0x000fe2000f8410ff */
[----:B------:R-:W-:-:S03]  /*bb40*/  UIADD3 UR6, UR4, 0x200, URZ ;  /* 0x0000020004067890 */ /* 0x000fc6000fffe03f */
[----:B------:R-:W-:Y:S01]  /*bb50*/  @P0 LEA.HI.X R9, R6, UR7, R5, 0x2, P2 ;  /* 0x0000000706090c11 */ /* 0x000fe200090f1405 */
[----:B------:R-:W-:Y:S01]  /*bb60*/  UMOV UR7, 0xc0000010 ;  /* 0xc000001000077882 */ /* 0x000fe20000000000 */
[----:B------:R-:W-:-:S06]  /*bb70*/  IMAD.MOV.U32 R5, RZ, RZ, 0x3f800000 ;  /* 0x3f800000ff057424 */ /* 0x000fcc00078e00ff */
[----:B------:R0:W2:Y:S01]  /*bb80*/  @P0 LDG.E R5, desc[UR56][R8.64] ;  /* 0x0000003808050981 */ /* 0x0000a2000c1e1900 */
[----:B------:R-:W-:Y:S02]  /*bb90*/  WARPGROUP.DEPBAR.LE gsb0, 0x0 ;  /* 0x00008000000079c5 */ /* 0x000fe40000010000 */
[----:B------:R-:W-:-:S06]  /*bba0*/  WARPGROUP.ARRIVE ;  /* 0x00000000000079c5 */ /* 0x000fcc0000000000 */
[----:B------:R-:W-:Y:S01]  /*bbb0*/  QGMMA.64x128x32.F32.E4M3.E4M3 R24, R176, gdesc[UR4], R24, gsb0 ;  /* 0x01e00004b0187df3 */ /* 0x000fe20008000818 */
[----:B------:R-:W-:Y:S01]  /*bbc0*/  UIADD3 UR6, UR4, 0x300, URZ ;  /* 0x0000030004067890 */ /* 0x000fe2000fffe03f */
[----:B------:R-:W-:Y:S01]  /*bbd0*/  UMOV UR7, 0xc0000010 ;  /* 0xc000001000077882 */ /* 0x000fe20000000000 */
[----:B------:R-:W1:Y:S04]  /*bbe0*/  SHFL.BFLY PT, R6, R3, 0x2, 0x1f ;  /* 0x0c401f0003067f89 */ /* 0x000e6800000e0000 */
[----:B------:R-:W3:Y:S01]  /*bbf0*/  SHFL.BFLY PT, R11, R2, 0x2, 0x1f ;  /* 0x0c401f00020b7f89 */ /* 0x000ee200000e0000 */
[----:B------:R-:W-:Y:S02]  /*bc00*/  WARPGROUP.DEPBAR.LE gsb0, 0x0 ;  /* 0x00008000000079c5 */ /* 0x000fe40000010000 */
[----:B------:R-:W-:-:S06]  /*bc10*/  WARPGROUP.ARRIVE ;  /* 0x00000000000079c5 */ /* 0x000fcc0000000000 */
[----:B------:R-:W-:Y:S01]  /*bc20*/  QGMMA.64x128x32.F32.E4M3.E4M3 R24, R172, gdesc[UR4], R24, gsb0 ;  /* 0x01e00004ac187df3 */ /* 0x000fe20008000818 */
[----:B------:R-:W-:Y:S01]  /*bc30*/  UIADD3 UR6, UR4, 0x400, URZ ;  /* 0x0000040004067890 */ /* 0x000fe2000fffe03f */
[----:B------:R-:W-:Y:S01]  /*bc40*/  UMOV UR7, 0xc0000010 ;  /* 0xc000001000077882 */ /* 0x000fe20000000000 */
[----:B-1----:R-:W-:-:S01]  /*bc50*/  FADD.FTZ R6, R6, R3 ;  /* 0x0000000306067221 */ /* 0x002fc20000010000 */
[----:B---3--:R-:W-:-:S04]  /*bc60*/  FADD.FTZ R11, R11, R2 ;  /* 0x000000020b0b7221 */ /* 0x008fc80000010000 */
[----:B------:R-:W1:Y:S04]  /*bc70*/  SHFL.BFLY PT, R7, R6, 0x1, 0x1f ;  /* 0x0c201f0006077f89 */ /* 0x000e6800000e0000 */
[----:B0-----:R-:W0:Y:S01]  /*bc80*/  SHFL.BFLY PT, R8, R11, 0x1, 0x1f ;  /* 0x0c201f000b087f89 */ /* 0x001e2200000e0000 */
[----:B-1----:R-:W-:-:S01]  /*bc90*/  FADD.FTZ R7, R6, R7 ;  /* 0x0000000706077221 */ /* 0x002fc20000010000 */
[----:B0-----:R-:W-:-:S04]  /*bca0*/  FADD.FTZ R12, R11, R8 ;  /* 0x000000080b0c7221 */ /* 0x001fc80000010000 */
[C---:B------:R-:W-:Y:S01]  /*bcb0*/  FSETP.NE.FTZ.AND P0, PT, R7.reuse, RZ, PT ;  /* 0x000000ff0700720b */ /* 0x040fe20003f15000 */
[----:B------:R-:W-:Y:S01]  /*bcc0*/  FMUL.FTZ R13, R7, 0.00390625 ;  /* 0x3b800000070d7820 */ /* 0x000fe20000410000 */
[----:B------:R-:W-:Y:S01]  /*bcd0*/  FMUL.FTZ R14, R12, 0.00390625 ;  /* 0x3b8000000c0e7820 */ /* 0x000fe20000410000 */
[----:B------:R-:W-:-:S03]  /*bce0*/  IMAD.MOV.U32 R8, RZ, RZ, RZ ;  /* 0x000000ffff087224 */ /* 0x000fc600078e00ff */
[----:B------:R-:W-:Y:S02]  /*bcf0*/  FSETP.NE.FTZ.AND P2, PT, R13, RZ, PT ;  /* 0x000000ff0d00720b */ /* 0x000fe40003f55000 */
[----:B------:R-:W-:-:S05]  /*bd00*/  FSETP.NE.FTZ.AND P3, PT, R14, RZ, PT ;  /* 0x000000ff0e00720b */ /* 0x000fca0003f75000 */
[----:B------:R0:W-:Y:S01]  /*bd10*/  @P0 MUFU.RCP R8, R7 ;  /* 0x0000000700080308 */ /* 0x0001e20000001000 */
[----:B------:R-:W-:Y:S01]  /*bd20*/  FSETP.NE.FTZ.AND P0, PT, R12, RZ, PT ;  /* 0x000000ff0c00720b */ /* 0x000fe20003f15000 */
[----:B------:R-:W-:Y:S01]  /*bd30*/  IMAD.MOV.U32 R10, RZ, RZ, RZ ;  /* 0x000000ffff0a7224 */ /* 0x000fe200078e00ff */
[----:B------:R-:W-:Y:S02]  /*bd40*/  WARPGROUP.DEPBAR.LE gsb0, 0x0 ;  /* 0x00008000000079c5 */ /* 0x000fe40000010000 */
[----:B------:R-:W-:-:S06]  /*bd50*/  WARPGROUP.ARRIVE ;  /* 0x00000000000079c5 */ /* 0x000fcc0000000000 */
[----:B------:R-:W-:Y:S01]  /*bd60*/  QGMMA.64x128x32.F32.E4M3.E4M3 R24, R168, gdesc[UR4], R24, gsb0 ;  /* 0x01e00004a8187df3 */ /* 0x000fe20008000818 */
[----:B------:R-:W1:Y:S08]  /*bd70*/  @P2 MUFU.LG2 R6, R13 ;  /* 0x0000000d00062308 */ /* 0x000e700000000c00 */
[----:B------:R-:W3:Y:S01]  /*bd80*/  @P3 MUFU.LG2 R9, R14 ;  /* 0x0000000e00093308 */ /* 0x000ee20000000c00 */
[----:B------:R-:W-:-:S07]  /*bd90*/  IMAD.U32 R11, RZ, RZ, UR42 ;  /* 0x0000002aff0b7e24 */ /* 0x000fce000f8e00ff */
[----:B------:R-:W4:Y:S01]  /*bda0*/  @P0 MUFU.RCP R10, R12 ;  /* 0x0000000c000a0308 */ /* 0x000f220000001000 */
[----:B------:R-:W-:Y:S02]  /*bdb0*/  IMAD.U32 R20, RZ, RZ, UR42 ;  /* 0x0000002aff147e24 */ /* 0x000fe4000f8e00ff */
[----:B0-----:R-:W-:Y:S01]  /*bdc0*/  @P2 FMUL.FTZ R7, R11, 0.69314718246459960938 ;  /* 0x3f3172180b072820 */ /* 0x001fe20000410000 */
[----:B-1----:R-:W-:Y:S01]  /*bdd0*/  @P2 FMUL.FTZ R6, R6, 0.69314718246459960938 ;  /* 0x3f31721806062820 */ /* 0x002fe20000410000 */
[----:B------:R-:W-:Y:S02]  /*bde0*/  IMAD.MOV.U32 R3, RZ, RZ, -0x800000 ;  /* 0xff800000ff037424 */ /* 0x000fe400078e00ff */
[----:B------:R-:W-:Y:S01]  /*bdf0*/  @P3 FMUL.FTZ R20, R20, 0.69314718246459960938 ;  /* 0x3f31721814143820 */ /* 0x000fe20000410000 */
[----:B------:R-:W-:Y:S02]  /*be00*/  IMAD.MOV.U32 R2, RZ, RZ, -0x800000 ;  /* 0xff800000ff027424 */ /* 0x000fe400078e00ff */
[----:B------:R-:W-:-:S01]  /*be10*/  @P2 FFMA.FTZ R3, R7, R0, R6 ;  /* 0x0000000007032223 */ /* 0x000fc20000010006 */
[----:B---3--:R-:W-:Y:S01]  /*be20*/  @P3 FMUL.FTZ R9, R9, 0.69314718246459960938 ;  /* 0x3f31721809093820 */ /* 0x008fe20000410000 */
[----:B--2---:R-:W-:-:S03]  /*be30*/  FMUL.FTZ R0, R8, R5 ;  /* 0x0000000508007220 */ /* 0x004fc60000410000 */
[----:B------:R-:W-:Y:S01]  /*be40*/  @P3 FFMA.FTZ R2, R20, R4, R9 ;  /* 0x0000000414023223 */ /* 0x000fe20000010009 */
[----:B----4-:R-:W-:Y:S01]  /*be50*/  FMUL.FTZ R5, R10, R5 ;  /* 0x000000050a057220 */ /* 0x010fe20000410000 */
[----:B------:R-:W-:Y:S02]  /*be60*/  WARPGROUP.DEPBAR.LE gsb0, 0x0 ;  /* 0x00008000000079c5 */ /* 0x000fe40000010000 */
[----:B------:R-:W-:Y:S05]  /*be70*/  @!P1 BRA `(.L_x_2126) ;  /* 0x0000000000049947 */ /* 0x000fea0003800000 */
[----:B------:R-:W-:Y:S01]  /*be80*/  BPT.TRAP 0x1 ;  /* 0x000000040000795c */ /* 0x000fe20000300000 */
.L_x_2126:
        /* <DEDUP_REMOVED lines=12> */
[-C--:B------:R-:W-:Y:S01]  /*bf50*/  FMUL.FTZ R32, R32, R0.reuse ;  /* 0x0000000020207220 */ /* 0x080fe20000410000 */
[----:B------:R-:W-:Y:S01]  /*bf60*/  SYNCS.ARRIVE.TRANS64.RED.A1T0 RZ, [UR4], RZ ;  /* 0x000000ffffff79a7 */ /* 0x000fe20008100404 */
        /* <DEDUP_REMOVED lines=60> */
.L_x_2093:
        /* <DEDUP_REMOVED lines=51> */
[----:B------:R-:W-:Y:S02]  /*c660*/  SEL R73, R58, R59, P0 ;  /* 0x0000003b3a497207 */ /* 0x000fe40000000000 */
[----:B------:R-:W-:Y:S02]  /*c670*/  SEL R50, R59, R58, P0 ;  /* 0x0000003a3b327207 */ /* 0x000fe40000000000 */
[C---:B------:R-:W-:Y:S02]  /*c680*/  IADD3 R55, P6, R10.reuse, 0x20, RZ ;  /* 0x000000200a377810 */ /* 0x040fe40007fde0ff */
[----:B------:R-:W-:Y:S02]  /*c690*/  IADD3 R59, P1, R10, 0x40, RZ ;  /* 0x000000400a3b7810 */ /* 0x000fe40007f3e0ff */
[----:B------:R-:W-:Y:S01]  /*c6a0*/  SEL R153, R6, R9, P0 ;  /* 0x0000000906997207 */ /* 0x000fe20000000000 */
[----:B------:R-:W-:Y:S01]  /*c6b0*/  IMAD.X R101, RZ, RZ, R11, P6 ;  /* 0x000000ffff657224 */ /* 0x000fe200030e060b */
[----:B------:R-:W-:-:S02]  /*c6c0*/  SEL R27, R9, R6, P0 ;  /* 0x00000006091b7207 */ /* 0x000fc40000000000 */
[----:B------:R-:W-:Y:S02]  /*c6d0*/  LOP3.LUT R4, R55, 0x380, RZ, 0xc0, !PT ;  /* 0x0000038037047812 */ /* 0x000fe400078ec0ff */
[----:B------:R-:W-:Y:S02]  /*c6e0*/  LOP3.LUT R6, R59, 0x380, RZ, 0xc0, !PT ;  /* 0x000003803b067812 */ /* 0x000fe400078ec0ff */
        /* <DEDUP_REMOVED lines=18> */
[----:B------:R-:W-:Y:S02]  /*c810*/  IADD3 R63, P2, R10, 0x60, RZ ;  /* 0x000000600a3f7810 */ /* 0x000fe40007f5e0ff */
[----:B------:R-:W-:Y:S02]  /*c820*/  SHF.R.U64 R4, R4, 0x3, RZ ;  /* 0x0000000304047819 */ /* 0x000fe400000012ff */
[----:B------:R-:W-:Y:S02]  /*c830*/  SHF.R.U64 R6, R6, 0x3, RZ ;  /* 0x0000000306067819 */ /* 0x000fe400000012ff */
[----:B------:R-:W-:-:S02]  /*c840*/  SEL R105, R78, R79, P0 ;  /* 0x0000004f4e697207 */ /* 0x000fc40000000000 */
[----:B------:R-:W-:Y:S02]  /*c850*/  SEL R85, R79, R78, P0 ;  /* 0x0000004e4f557207 */ /* 0x000fe40000000000 */
[C---:B------:R-:W-:Y:S02]  /*c860*/  IADD3 R71, P3, R10.reuse, 0x4000, RZ ;  /* 0x000040000a477810 */ /* 0x040fe40007f7e0ff */
[C---:B------:R-:W-:Y:S02]  /*c870*/  IADD3 R75, P4, R10.reuse, 0x4020, RZ ;  /* 0x000040200a4b7810 */ /* 0x040fe40007f9e0ff */
[----:B------:R-:W-:Y:S01]  /*c880*/  SEL R119, R47, R14, P0 ;  /* 0x0000000e2f777207 */ /* 0x000fe20000000000 */
[--C-:B------:R-:W-:Y:S01]  /*c890*/  IMAD.X R95, RZ, RZ, R11.reuse, P3 ;  /* 0x000000ffff5f7224 */ /* 0x100fe200018e060b */
[----:B------:R-:W-:Y:S01]  /*c8a0*/  IADD3 R79, P5, R10, 0x4040, RZ ;  /* 0x000040400a4f7810 */ /* 0x000fe20007fbe0ff */
[----:B------:R-:W-:Y:S01]  /*c8b0*/  IMAD.X R9, RZ, RZ, R11, P4 ;  /* 0x000000ffff097224 */ /* 0x000fe200020e060b */
[----:B------:R-:W-:-:S02]  /*c8c0*/  SEL R151, R7, R8, P0 ;  /* 0x0000000807977207 */ /* 0x000fc40000000000 */
[----:B------:R-:W-:Y:S01]  /*c8d0*/  SEL R25, R8, R7, P0 ;  /* 0x0000000708197207 */ /* 0x000fe20000000000 */
[----:B------:R-:W-:Y:S01]  /*c8e0*/  IMAD.X R7, RZ, RZ, R11, P5 ;  /* 0x000000ffff077224 */ /* 0x000fe200028e060b */
[----:B------:R-:W-:Y:S02]  /*c8f0*/  SEL R47, R14, R47, P0 ;  /* 0x0000002f0e2f7207 */ /* 0x000fe40000000000 */
[----:B------:R-:W-:Y:S02]  /*c900*/  LOP3.LUT R8, R63, 0x380, RZ, 0xc0, !PT ;  /* 0x000003803f087812 */ /* 0x000fe400078ec0ff */
[----:B------:R-:W-:Y:S02]  /*c910*/  LOP3.LUT R100, R4, R55, RZ, 0x3c, !PT ;  /* 0x0000003704647212 */ /* 0x000fe400078e3cff */
[----:B------:R-:W-:Y:S02]  /*c920*/  LOP3.LUT R14, R6, R59, RZ, 0x3c, !PT ;  /* 0x0000003b060e7212 */ /* 0x000fe400078e3cff */
[----:B------:R-:W-:-:S02]  /*c930*/  SEL R123, R80, R81, P0 ;  /* 0x00000051507b7207 */ /* 0x000fc40000000000 */
[----:B------:R-:W-:Y:S02]  /*c940*/  SEL R39, R81, R80, P0 ;  /* 0x0000005051277207 */ /* 0x000fe40000000000 */
[----:B------:R-:W-:Y:S02]  /*c950*/  LOP3.LUT R4, R71, 0x380, RZ, 0xc0, !PT ;  /* 0x0000038047047812 */ /* 0x000fe400078ec0ff */
[----:B------:R-:W-:Y:S02]  /*c960*/  LOP3.LUT R6, R75, 0x380, RZ, 0xc0, !PT ;  /* 0x000003804b067812 */ /* 0x000fe400078ec0ff */
[----:B------:R-:W-:Y:S02]  /*c970*/  SEL R109, R82, R83, P0 ;  /* 0x00000053526d7207 */ /* 0x000fe40000000000 */
[----:B------:R-:W-:Y:S02]  /*c980*/  SEL R81, R83, R82, P0 ;  /* 0x0000005253517207 */ /* 0x000fe40000000000 */
[----:B------:R-:W-:-:S02]  /*c990*/  LOP3.LUT R30, R79, 0x380, RZ, 0xc0, !PT ;  /* 0x000003804f1e7812 */ /* 0x000fc400078ec0ff */
[----:B------:R-:W-:Y:S02]  /*c9a0*/  IADD3 R83, P6, R10, 0x4060, RZ ;  /* 0x000040600a537810 */ /* 0x000fe40007fde0ff */
[----:B------:R-:W-:Y:S02]  /*c9b0*/  SHF.R.U64 R8, R8, 0x3, RZ ;  /* 0x0000000308087819 */ /* 0x000fe400000012ff */
[----:B------:R-:W-:Y:S02]  /*c9c0*/  SHF.R.U64 R4, R4, 0x3, RZ ;  /* 0x0000000304047819 */ /* 0x000fe400000012ff */
[----:B------:R-:W-:Y:S02]  /*c9d0*/  SHF.R.U64 R6, R6, 0x3, RZ ;  /* 0x0000000306067819 */ /* 0x000fe400000012ff */
[----:B------:R-:W-:Y:S02]  /*c9e0*/  LOP3.LUT R5, R10, 0x380, RZ, 0xc0, !PT ;  /* 0x000003800a057812 */ /* 0x000fe400078ec0ff */
[----:B------:R-:W-:-:S02]  /*c9f0*/  SHF.R.U64 R30, R30, 0x3, RZ ;  /* 0x000000031e1e7819 */ /* 0x000fc400000012ff */
[----:B------:R-:W-:Y:S02]  /*ca00*/  SEL R117, R12, R13, P0 ;  /* 0x0000000d0c757207 */ /* 0x000fe40000000000 */
[----:B------:R-:W-:Y:S01]  /*ca10*/  SEL R43, R13, R12, P0 ;  /* 0x0000000c0d2b7207 */ /* 0x000fe20000000000 */
[----:B------:R-:W-:Y:S01]  /*ca20*/  IMAD.X R13, RZ, RZ, R11, P2 ;  /* 0x000000ffff0d7224 */ /* 0x000fe200010e060b */
[----:B------:R-:W-:Y:S02]  /*ca30*/  LOP3.LUT R52, R83, 0x380, RZ, 0xc0, !PT ;  /* 0x0000038053347812 */ /* 0x000fe400078ec0ff */
[----:B------:R-:W-:Y:S02]  /*ca40*/  LOP3.LUT R12, R8, R63, RZ, 0x3c, !PT ;  /* 0x0000003f080c7212 */ /* 0x000fe400078e3cff */
[----:B------:R-:W-:Y:S02]  /*ca50*/  LOP3.LUT R94, R4, R71, RZ, 0x3c, !PT ;  /* 0x00000047045e7212 */ /* 0x000fe400078e3cff */
[----:B------:R-:W-:-:S02]  /*ca60*/  LOP3.LUT R8, R6, R75, RZ, 0x3c, !PT ;  /* 0x0000004b06087212 */ /* 0x000fc400078e3cff */
[----:B------:R-:W-:Y:S02]  /*ca70*/  SHF.R.U64 R5, R5, 0x3, RZ ;  /* 0x0000000305057819 */ /* 0x000fe400000012ff */
[----:B------:R-:W-:Y:S02]  /*ca80*/  LOP3.LUT R6, R30, R79, RZ, 0x3c, !PT ;  /* 0x0000004f1e067212 */ /* 0x000fe400078e3cff */
[----:B------:R-:W-:Y:S02]  /*ca90*/  SHF.R.U64 R52, R52, 0x3, RZ ;  /* 0x0000000334347819 */ /* 0x000fe400000012ff */
[----:B------:R-:W-:Y:S02]  /*caa0*/  MOV R94, R94 ;  /* 0x0000005e005e7202 */ /* 0x000fe40000000f00 */
[----:B------:R-:W-:Y:S01]  /*cab0*/  LOP3.LUT R10, R5, R10, RZ, 0x3c, !PT ;  /* 0x0000000a050a7212 */ /* 0x000fe200078e3cff */
[----:B------:R-:W-:Y:S01]  /*cac0*/  IMAD.X R5, RZ, RZ, R11, P6 ;  /* 0x000000ffff057224 */ /* 0x000fe200030e060b */
[----:B------:R-:W-:-:S02]  /*cad0*/  MOV R95, R6 ;  /* 0x00000006005f7202 */ /* 0x000fc40000000f00 */
[----:B------:R-:W-:Y:S02]  /*cae0*/  LOP3.LUT R4, R52, R83, RZ, 0x3c, !PT ;  /* 0x0000005334047212 */ /* 0x000fe400078e3cff */
[----:B------:R-:W-:Y:S02]  /*caf0*/  SEL R129, R76, R77, P0 ;  /* 0x0000004d4c817207 */ /* 0x000fe40000000000 */
[----:B------:R-:W-:Y:S02]  /*cb00*/  SEL R41, R77, R76, P0 ;  /* 0x0000004c4d297207 */ /* 0x000fe40000000000 */
[----:B------:R-:W-:Y:S02]  /*cb10*/  SEL R137, R60, R61, P0 ;  /* 0x0000003d3c897207 */ /* 0x000fe40000000000 */
[----:B------:R-:W-:Y:S02]  /*cb20*/  SEL R37, R61, R60, P0 ;  /* 0x0000003c3d257207 */ /* 0x000fe40000000000 */
[----:B------:R-:W-:-:S02]  /*cb30*/  SEL R77, R87, R86, P0 ;  /* 0x00000056574d7207 */ /* 0x000fc40000000000 */
[----:B------:R-:W-:Y:S02]  /*cb40*/  SEL R145, R15, R88, P0 ;  /* 0x000000580f917207 */ /* 0x000fe40000000000 */
[----:B------:R-:W-:Y:S01]  /*cb50*/  SEL R34, R88, R15, P0 ;  /* 0x0000000f58227207 */ /* 0x000fe20000000000 */
[----:B------:R-:W-:Y:S01]  /*cb60*/  IMAD.X R15, RZ, RZ, R11, P1 ;  /* 0x000000ffff0f7224 */ /* 0x000fe200008e060b */
[----:B------:R-:W-:Y:S02]  /*cb70*/  SEL R61, R86, R87, P0 ;  /* 0x00000057563d7207 */ /* 0x000fe40000000000 */
        /* <DEDUP_REMOVED lines=18> */
[----:B------:R-:W0:Y:S01]  /*cca0*/  SHFL.IDX PT, R83, R28, R6, 0x1c1f ;  /* 0x001c1f061c537589 */ /* 0x000e2200000e0000 */
[----:B-1----:R-:W-:Y:S02]  /*ccb0*/  SEL R88, R86, R87, P0 ;  /* 0x0000005756587207 */ /* 0x002fe40000000000 */
[----:B------:R-:W-:Y:S01]  /*ccc0*/  SEL R86, R87, R86, P0 ;  /* 0x0000005657567207 */ /* 0x000fe20000000000 */
        /* <DEDUP_REMOVED lines=17> */
[----:B0-----:R-:W-:-:S03]  /*cde0*/  SEL R87, R8, R5, P0 ;  /* 0x0000000508577207 */ /* 0x001fc60000000000 */
[----:B------:R-:W-:Y:S01]  /*cdf0*/  SHFL.IDX PT, R56, R115, R24, 0x1c1f ;  /* 0x001c1f1873387589 */ /* 0x000fe200000e0000 */
[----:B-1----:R-:W-:Y:S02]  /*ce00*/  SEL R80, R78, R79, P0 ;  /* 0x0000004f4e507207 */ /* 0x002fe40000000000 */
[----:B------:R-:W-:Y:S01]  /*ce10*/  SEL R78, R79, R78, P0 ;  /* 0x0000004e4f4e7207 */ /* 0x000fe20000000000 */
[----:B------:R0:W-:Y:S04]  /*ce20*/  SHFL.IDX PT, R64, R91, R24, 0x1c1f ;  /* 0x001c1f185b407589 */ /* 0x0001e800000e0000 */
[----:B------:R-:W-:Y:S04]  /*ce30*/  SHFL.IDX PT, R102, R69, R24, 0x1c1f ;  /* 0x001c1f1845667589 */ /* 0x000fe800000e0000 */
[----:B------:R-:W-:Y:S01]  /*ce40*/  SHFL.IDX PT, R106, R65, R24, 0x1c1f ;  /* 0x001c1f18416a7589 */ /* 0x000fe200000e0000 */
[----:B0-----:R-:W-:-:S03]  /*ce50*/  SEL R91, R27, R4, P0 ;  /* 0x000000041b5b7207 */ /* 0x001fc60000000000 */
[----:B------:R-:W-:Y:S04]  /*ce60*/  SHFL.IDX PT, R72, R61, R24, 0x1c1f ;  /* 0x001c1f183d487589 */ /* 0x000fe800000e0000 */
[----:B------:R0:W1:Y:S04]  /*ce70*/  SHFL.IDX PT, R10, R34, R6, 0x1c1f ;  /* 0x001c1f06220a7589 */ /* 0x00006800000e0000 */
[----:B------:R-:W2:Y:S04]  /*ce80*/  SHFL.IDX PT, R77, R77, R6, 0x1c1f ;  /* 0x001c1f064d4d7589 */ /* 0x000ea800000e0000 */
[----:B------:R3:W4:Y:S01]  /*ce90*/  SHFL.IDX PT, R75, R33, R6, 0x1c1f ;  /* 0x001c1f06214b7589 */ /* 0x00072200000e0000 */
[----:B0-----:R-:W-:-:S03]  /*cea0*/  SEL R34, R53, R44, P0 ;  /* 0x0000002c35227207 */ /* 0x001fc60000000000 */
[----:B------:R-:W0:Y:S04]  /*ceb0*/  SHFL.IDX PT, R49, R49, R6, 0x1c1f ;  /* 0x001c1f0631317589 */ /* 0x000e2800000e0000 */
[----:B------:R-:W-:Y:S04]  /*cec0*/  SHFL.IDX PT, R46, R46, R6, 0x1c1f ;  /* 0x001c1f062e2e7589 */ /* 0x000fe800000e0000 */
[----:B------:R-:W-:Y:S04]  /*ced0*/  SHFL.IDX PT, R67, R111, R6, 0x1c1f ;  /* 0x001c1f066f437589 */ /* 0x000fe800000e0000 */
[----:B------:R-:W0:Y:S01]  /*cee0*/  SHFL.IDX PT, R73, R50, R6, 0x1c1f ;  /* 0x001c1f0632497589 */ /* 0x000e2200000e0000 */
[----:B-1----:R-:W-:-:S03]  /*cef0*/  SEL R83, R10, R7, P0 ;  /* 0x000000070a537207 */ /* 0x002fc60000000000 */
[----:B------:R-:W-:Y:S01]  /*cf00*/  SHFL.IDX PT, R9, R141, R24, 0x1c1f ;  /* 0x001c1f188d097589 */ /* 0x000fe200000e0000 */
[----:B--2---:R-:W-:Y:S02]  /*cf10*/  SEL R29, R72, R77, P0 ;  /* 0x0000004d481d7207 */ /* 0x004fe40000000000 */
[----:B---3--:R-:W-:Y:S01]  /*cf20*/  SEL R33, R77, R72, P0 ;  /* 0x000000484d217207 */ /* 0x008fe20000000000 */
[----:B------:R-:W-:Y:S01]  /*cf30*/  SHFL.IDX PT, R70, R131, R24, 0x1c1f ;  /* 0x001c1f1883467589 */ /* 0x000fe200000e0000 */
[----:B----4-:R-:W-:Y:S02]  /*cf40*/  SEL R76, R74, R75, P0 ;  /* 0x0000004b4a4c7207 */ /* 0x010fe40000000000 */
[----:B------:R-:W-:Y:S01]  /*cf50*/  SEL R74, R75, R74, P0 ;  /* 0x0000004a4b4a7207 */ /* 0x000fe20000000000 */
[----:B------:R-:W-:Y:S01]  /*cf60*/  SHFL.IDX PT, R68, R127, R24, 0x1c1f ;  /* 0x001c1f187f447589 */ /* 0x000fe200000e0000 */
[----:B0-----:R-:W-:-:S03]  /*cf70*/  SEL R43, R56, R49, P0 ;  /* 0x00000031382b7207 */ /* 0x001fc60000000000 */
[----:B------:R-:W-:Y:S04]  /*cf80*/  SHFL.IDX PT, R62, R123, R24, 0x1c1f ;  /* 0x001c1f187b3e7589 */ /* 0x000fe800000e0000 */
[----:B------:R0:W-:Y:S04]  /*cf90*/  SHFL.IDX PT, R60, R93, R24, 0x1c1f ;  /* 0x001c1f185d3c7589 */ /* 0x0001e800000e0000 */
[----:B------:R-:W-:Y:S01]  /*cfa0*/  SHFL.IDX PT, R59, R113, R24, 0x1c1f ;  /* 0x001c1f18713b7589 */ /* 0x000fe200000e0000 */
[----:B------:R-:W-:-:S03]  /*cfb0*/  SEL R50, R66, R73, P0 ;  /* 0x0000004942327207 */ /* 0x000fc60000000000 */
[----:B------:R1:W2:Y:S01]  /*cfc0*/  SHFL.IDX PT, R12, R36, R6, 0x1c1f ;  /* 0x001c1f06240c7589 */ /* 0x0002a200000e0000 */
[----:B0-----:R-:W-:-:S03]  /*cfd0*/  SEL R93, R4, R27, P0 ;  /* 0x0000001b045d7207 */ /* 0x001fc60000000000 */
[----:B------:R0:W3:Y:S01]  /*cfe0*/  SHFL.IDX PT, R71, R35, R6, 0x1c1f ;  /* 0x001c1f0623477589 */ /* 0x0000e200000e0000 */
[----:B------:R-:W-:-:S03]  /*cff0*/  F2FP.BF16.F32.PACK_AB R4, R93, R92 ;  /* 0x0000005c5d04723e */ /* 0x000fc600000010ff */
[----:B------:R4:W-:Y:S01]  /*d000*/  SHFL.IDX PT, R69, R38, R6, 0x1c1f ;  /* 0x001c1f0626457589 */ /* 0x0009e200000e0000 */
[----:B-1----:R-:W-:-:S03]  /*d010*/  SEL R36, R44, R53, P0 ;  /* 0x000000352c247207 */ /* 0x002fc60000000000 */
[----:B------:R1:W3:Y:S01]  /*d020*/  SHFL.IDX PT, R65, R39, R6, 0x1c1f ;  /* 0x001c1f0627417589 */ /* 0x0002e200000e0000 */
[----:B------:R-:W-:Y:S02]  /*d030*/  SEL R44, R46, R57, P0 ;  /* 0x000000392e2c7207 */ /* 0x000fe40000000000 */
[----:B0-----:R-:W-:Y:S01]  /*d040*/  SEL R35, R52, R45, P0 ;  /* 0x0000002d34237207 */ /* 0x001fe20000000000 */
[----:B------:R0:W-:Y:S01]  /*d050*/  SHFL.IDX PT, R32, R51, R6, 0x1c1f ;  /* 0x001c1f0633207589 */ /* 0x0001e200000e0000 */
[----:B------:R-:W-:Y:S02]  /*d060*/  SEL R53, R67, R64, P0 ;  /* 0x0000004043357207 */ /* 0x000fe40000000000 */
[----:B----4-:R-:W-:Y:S01]  /*d070*/  SEL R38, R55, R28, P0 ;  /* 0x0000001c37267207 */ /* 0x010fe20000000000 */
[----:B------:R-:W4:Y:S01]  /*d080*/  SHFL.IDX PT, R61, R48, R6, 0x1c1f ;  /* 0x001c1f06303d7589 */ /* 0x000f2200000e0000 */
[----:B-1----:R-:W-:-:S03]  /*d090*/  SEL R39, R54, R47, P0 ;  /* 0x0000002f36277207 */ /* 0x002fc60000000000 */
[----:B------:R-:W-:Y:S01]  /*d0a0*/  SHFL.IDX PT, R11, R137, R24, 0x1c1f ;  /* 0x001c1f18890b7589 */ /* 0x000fe200000e0000 */
[----:B--2---:R-:W-:Y:S02]  /*d0b0*/  SEL R79, R12, R9, P0 ;  /* 0x000000090c4f7207 */ /* 0x004fe40000000000 */
[----:B0-----:R-:W-:Y:S01]  /*d0c0*/  SEL R51, R64, R67, P0 ;  /* 0x0000004340337207 */ /* 0x001fe20000000000 */
[----:B------:R-:W-:Y:S01]  /*d0d0*/  SHFL.IDX PT, R13, R133, R24, 0x1c1f ;  /* 0x001c1f18850d7589 */ /* 0x000fe200000e0000 */
[----:B---3--:R-:W-:Y:S02]  /*d0e0*/  SEL R72, R70, R71, P0 ;  /* 0x0000004746487207 */ /* 0x008fe40000000000 */
[----:B------:R-:W-:Y:S01]  /*d0f0*/  SEL R70, R71, R70, P0 ;  /* 0x0000004647467207 */ /* 0x000fe20000000000 */
[----:B------:R-:W-:Y:S04]  /*d100*/  SHFL.IDX PT, R15, R129, R24, 0x1c1f ;  /* 0x001c1f18810f7589 */ /* 0x000fe800000e0000 */
[----:B------:R-:W-:Y:S01]  /*d110*/  SHFL.IDX PT, R63, R125, R24, 0x1c1f ;  /* 0x001c1f187d3f7589 */ /* 0x000fe200000e0000 */
[----:B------:R-:W-:-:S02]  /*d120*/  SEL R64, R62, R65, P0 ;  /* 0x000000413e407207 */ /* 0x000fc40000000000 */
[----:B------:R-:W-:Y:S01]  /*d130*/  SEL R62, R65, R62, P0 ;  /* 0x0000003e413e7207 */ /* 0x000fe20000000000 */
[----:B------:R-:W-:Y:S04]  /*d140*/  SHFL.IDX PT, R105, R105, R24, 0x1c1f ;  /* 0x001c1f1869697589 */ /* 0x000fe800000e0000 */
[----:B------:R-:W-:Y:S01]  /*d150*/  SHFL.IDX PT, R109, R109, R24, 0x1c1f ;  /* 0x001c1f186d6d7589 */ /* 0x000fe200000e0000 */
[----:B----4-:R-:W-:-:S03]  /*d160*/  SEL R48, R61, R60, P0 ;  /* 0x0000003c3d307207 */ /* 0x010fc60000000000 */
[----:B------:R0:W1:Y:S04]  /*d170*/  SHFL.IDX PT, R14, R37, R6, 0x1c1f ;  /* 0x001c1f06250e7589 */ /* 0x00006800000e0000 */
[----:B------:R2:W3:Y:S04]  /*d180*/  SHFL.IDX PT, R24, R40, R6, 0x1c1f ;  /* 0x001c1f0628187589 */ /* 0x0004e800000e0000 */
[----:B------:R4:W3:Y:S01]  /*d190*/  SHFL.IDX PT, R58, R41, R6, 0x1c1f ;  /* 0x001c1f06293a7589 */ /* 0x0008e200000e0000 */
[----:B0-----:R-:W-:-:S03]  /*d1a0*/  SEL R37, R45, R52, P0 ;  /* 0x000000342d257207 */ /* 0x001fc60000000000 */
[----:B------:R0:W3:Y:S01]  /*d1b0*/  SHFL.IDX PT, R26, R42, R6, 0x1c1f ;  /* 0x001c1f062a1a7589 */ /* 0x0000e200000e0000 */
[----:B------:R-:W-:Y:S02]  /*d1c0*/  SEL R45, R49, R56, P0 ;  /* 0x00000038312d7207 */ /* 0x000fe40000000000 */
[----:B--2---:R-:W-:Y:S01]  /*d1d0*/  SEL R40, R28, R55, P0 ;  /* 0x000000371c287207 */ /* 0x004fe20000000000 */
[----:B------:R2:W-:Y:S01]  /*d1e0*/  SHFL.IDX PT, R104, R89, R6, 0x1c1f ;  /* 0x001c1f0659687589 */ /* 0x0005e200000e0000 */
[----:B------:R-:W-:Y:S02]  /*d1f0*/  SEL R52, R73, R66, P0 ;  /* 0x0000004249347207 */ /* 0x000fe40000000000 */
[----:B----4-:R-:W-:Y:S01]  /*d200*/  SEL R41, R47, R54, P0 ;  /* 0x000000362f297207 */ /* 0x010fe20000000000 */
[----:B------:R-:W4:Y:S01]  /*d210*/  SHFL.IDX PT, R103, R103, R6, 0x1c1f ;  /* 0x001c1f0667677589 */ /* 0x000f2200000e0000 */
[----:B------:R-:W-:Y:S02]  /*d220*/  SEL R47, R59, R32, P0 ;  /* 0x000000203b2f7207 */ /* 0x000fe40000000000 */
[----:B0-----:R-:W-:Y:S01]  /*d230*/  SEL R42, R57, R46, P0 ;  /* 0x0000002e392a7207 */ /* 0x001fe20000000000 */
[----:B------:R0:W-:Y:S01]  /*d240*/  SHFL.IDX PT, R108, R85, R6, 0x1c1f ;  /* 0x001c1f06556c7589 */ /* 0x0001e200000e0000 */
[----:B------:R-:W-:-:S02]  /*d250*/  SEL R46, R60, R61, P0 ;  /* 0x0000003d3c2e7207 */ /* 0x000fc40000000000 */
[----:B--2---:R-:W-:Y:S01]  /*d260*/  SEL R89, R5, R8, P0 ;  /* 0x0000000805597207 */ /* 0x004fe20000000000 */
[----:B------:R-:W2:Y:S01]  /*d270*/  SHFL.IDX PT, R107, R107, R6, 0x1c1f ;  /* 0x001c1f066b6b7589 */ /* 0x000ea200000e0000 */
[----:B------:R-:W-:Y:S02]  /*d280*/  SEL R49, R32, R59, P0 ;  /* 0x0000003b20317207 */ /* 0x000fe40000000000 */
[----:B------:R-:W-:Y:S01]  /*d290*/  SEL R66, R68, R69, P0 ;  /* 0x0000004544427207 */ /* 0x000fe20000000000 */
[----:B------:R3:W2:Y:S01]  /*d2a0*/  SHFL.IDX PT, R110, R81, R6, 0x1c1f ;  /* 0x001c1f06516e7589 */ /* 0x0006a200000e0000 */
[----:B-1----:R-:W-:Y:S02]  /*d2b0*/  SEL R77, R11, R14, P0 ;  /* 0x0000000e0b4d7207 */ /* 0x002fe40000000000 */
[----:B0-----:R-:W-:Y:S02]  /*d2c0*/  SEL R85, R7, R10, P0 ;  /* 0x0000000a07557207 */ /* 0x001fe40000000000 */
[----:B------:R-:W-:-:S02]  /*d2d0*/  SEL R75, R14, R11, P0 ;  /* 0x0000000b0e4b7207 */ /* 0x000fc40000000000 */
[----:B------:R-:W-:Y:S02]  /*d2e0*/  SEL R68, R69, R68, P0 ;  /* 0x0000004445447207 */ /* 0x000fe40000000000 */
[----:B------:R-:W-:Y:S02]  /*d2f0*/  F2FP.BF16.F32.PACK_AB R5, R35, R34 ;  /* 0x000000222305723e */ /* 0x000fe400000010ff */
[----:B---3--:R-:W-:Y:S02]  /*d300*/  SEL R81, R9, R12, P0 ;  /* 0x0000000c09517207 */ /* 0x008fe40000000000 */
[----:B------:R-:W-:Y:S02]  /*d310*/  F2FP.BF16.F32.PACK_AB R6, R91, R90 ;  /* 0x0000005a5b06723e */ /* 0x000fe400000010ff */
[----:B------:R-:W-:Y:S02]  /*d320*/  F2FP.BF16.F32.PACK_AB R7, R37, R36 ;  /* 0x000000242507723e */ /* 0x000fe400000010ff */
[----:B------:R-:W-:-:S02]  /*d330*/  SEL R73, R13, R24, P0 ;  /* 0x000000180d497207 */ /* 0x000fc40000000000 */
[----:B------:R-:W-:Y:S01]  /*d340*/  SEL R71, R24, R13, P0 ;  /* 0x0000000d18477207 */ /* 0x000fe20000000000 */
[----:B------:R0:W-:Y:S01]  /*d350*/  STSM.16.M88.4 [R99], R4 ;  /* 0x0000000463007844 */ /* 0x0001e20000000200 */
[----:B------:R-:W-:Y:S02]  /*d360*/  SEL R67, R15, R58, P0 ;  /* 0x0000003a0f437207 */ /* 0x000fe40000000000 */
[----:B------:R-:W-:Y:S02]  /*d370*/  SEL R69, R58, R15, P0 ;  /* 0x0000000f3a457207 */ /* 0x000fe40000000000 */
[----:B------:R-:W-:Y:S02]  /*d380*/  SEL R65, R63, R26, P0 ;  /* 0x0000001a3f417207 */ /* 0x000fe40000000000 */
[----:B------:R-:W-:Y:S02]  /*d390*/  F2FP.BF16.F32.PACK_AB R8, R89, R88 ;  /* 0x000000585908723e */ /* 0x000fe400000010ff */
[----:B------:R-:W-:-:S02]  /*d3a0*/  F2FP.BF16.F32.PACK_AB R9, R39, R38 ;  /* 0x000000262709723e */ /* 0x000fc400000010ff */
[----:B------:R-:W-:Y:S02]  /*d3b0*/  F2FP.BF16.F32.PACK_AB R10, R87, R86 ;  /* 0x00000056570a723e */ /* 0x000fe400000010ff */
[----:B------:R-:W-:Y:S02]  /*d3c0*/  F2FP.BF16.F32.PACK_AB R11, R41, R40 ;  /* 0x00000028290b723e */ /* 0x000fe400000010ff */
[----:B------:R-:W-:Y:S01]  /*d3d0*/  SEL R63, R26, R63, P0 ;  /* 0x0000003f1a3f7207 */ /* 0x000fe20000000000 */
[----:B0-----:R-:W-:Y:S01]  /*d3e0*/  IMAD.U32 R99, RZ, RZ, UR9 ;  /* 0x00000009ff637e24 */ /* 0x001fe2000f8e00ff */
[----:B------:R-:W-:Y:S01]  /*d3f0*/  F2FP.BF16.F32.PACK_AB R12, R85, R84 ;  /* 0x00000054550c723e */ /* 0x000fe200000010ff */
[----:B------:R-:W-:Y:S01]  /*d400*/  STSM.16.M88.4 [R100], R8 ;  /* 0x0000000864007844 */ /* 0x000fe20000000200 */
[----:B------:R-:W-:Y:S02]  /*d410*/  F2FP.BF16.F32.PACK_AB R13, R43, R42 ;  /* 0x0000002a2b0d723e */ /* 0x000fe400000010ff */
[----:B------:R-:W-:-:S02]  /*d420*/  F2FP.BF16.F32.PACK_AB R14, R83, R82 ;  /* 0x00000052530e723e */ /* 0x000fc400000010ff */
[----:B------:R-:W-:Y:S02]  /*d430*/  F2FP.BF16.F32.PACK_AB R15, R45, R44 ;  /* 0x0000002c2d0f723e */ /* 0x000fe400000010ff */
[----:B----4-:R-:W-:Y:S02]  /*d440*/  SEL R54, R102, R103, P0 ;  /* 0x0000006766367207 */ /* 0x010fe40000000000 */
[----:B------:R-:W-:Y:S01]  /*d450*/  SEL R56, R103, R102, P0 ;  /* 0x0000006667387207 */ /* 0x000fe20000000000 */
[----:B------:R-:W-:Y:S01]  /*d460*/  STSM.16.M88.4 [R97], R12 ;  /* 0x0000000c61007844 */ /* 0x000fe20000000200 */
[----:B------:R-:W-:Y:S02]  /*d470*/  SEL R55, R101, R104, P0 ;  /* 0x0000006865377207 */ /* 0x000fe40000000000 */
[----:B------:R-:W-:Y:S02]  /*d480*/  SEL R57, R104, R101, P0 ;  /* 0x0000006568397207 */ /* 0x000fe40000000000 */
[----:B------:R-:W-:-:S02]  /*d490*/  F2FP.BF16.F32.PACK_AB R24, R81, R80 ;  /* 0x000000505118723e */ /* 0x000fc400000010ff */
[----:B------:R-:W-:Y:S02]  /*d4a0*/  F2FP.BF16.F32.PACK_AB R25, R47, R46 ;  /* 0x0000002e2f19723e */ /* 0x000fe400000010ff */
[----:B------:R-:W-:Y:S02]  /*d4b0*/  F2FP.BF16.F32.PACK_AB R26, R79, R78 ;  /* 0x0000004e4f1a723e */ /* 0x000fe400000010ff */
[----:B------:R-:W-:Y:S02]  /*d4c0*/  F2FP.BF16.F32.PACK_AB R27, R49, R48 ;  /* 0x00000030311b723e */ /* 0x000fe400000010ff */
[----:B--2---:R-:W-:Y:S02]  /*d4d0*/  SEL R58, R106, R107, P0 ;  /* 0x0000006b6a3a7207 */ /* 0x004fe40000000000 */
[----:B------:R-:W-:Y:S01]  /*d4e0*/  SEL R60, R107, R106, P0 ;  /* 0x0000006a6b3c7207 */ /* 0x000fe20000000000 */
[----:B------:R0:W-:Y:S01]  /*d4f0*/  STSM.16.M88.4 [R98], R24 ;  /* 0x0000001862007844 */ /* 0x0001e20000000200 */
[----:B------:R-:W-:-:S02]  /*d500*/  SEL R59, R105, R108, P0 ;  /* 0x0000006c693b7207 */ /* 0x000fc40000000000 */
[----:B------:R-:W-:Y:S02]  /*d510*/  SEL R61, R108, R105, P0 ;  /* 0x000000696c3d7207 */ /* 0x000fe40000000000 */
[----:B------:R-:W-:Y:S02]  /*d520*/  SEL R28, R109, R110, P0 ;  /* 0x0000006e6d1c7207 */ /* 0x000fe40000000000 */
[----:B------:R-:W-:Y:S02]  /*d530*/  SEL R32, R110, R109, P0 ;  /* 0x0000006d6e207207 */ /* 0x000fe40000000000 */
[----:B------:R-:W-:Y:S02]  /*d540*/  F2FP.BF16.F32.PACK_AB R4, R77, R76 ;  /* 0x0000004c4d04723e */ /* 0x000fe400000010ff */
[----:B------:R-:W-:Y:S02]  /*d550*/  F2FP.BF16.F32.PACK_AB R5, R51, R50 ;  /* 0x000000323305723e */ /* 0x000fe400000010ff */
[----:B------:R-:W-:-:S02]  /*d560*/  F2FP.BF16.F32.PACK_AB R6, R75, R74 ;  /* 0x0000004a4b06723e */ /* 0x000fc400000010ff */
[----:B------:R-:W-:Y:S01]  /*d570*/  F2FP.BF16.F32.PACK_AB R7, R53, R52 ;  /* 0x000000343507723e */ /* 0x000fe200000010ff */
[----:B0-----:R-:W-:Y:S01]  /*d580*/  IMAD.U32 R98, RZ, RZ, UR8 ;  /* 0x00000008ff627e24 */ /* 0x001fe2000f8e00ff */
[----:B------:R-:W-:Y:S01]  /*d590*/  F2FP.BF16.F32.PACK_AB R8, R73, R72 ;  /* 0x000000484908723e */ /* 0x000fe200000010ff */
[----:B------:R-:W-:Y:S01]  /*d5a0*/  ULDC.64 UR8, c[0x0][0xc08] ;  /* 0x0003020000087ab9 */ /* 0x000fe20000000a00 */
[----:B------:R-:W-:Y:S01]  /*d5b0*/  F2FP.BF16.F32.PACK_AB R9, R55, R54 ;  /* 0x000000363709723e */ /* 0x000fe200000010ff */
[----:B------:R0:W-:Y:S01]  /*d5c0*/  STSM.16.M88.4 [R94], R4 ;  /* 0x000000045e007844 */ /* 0x0001e20000000200 */
        /* <DEDUP_REMOVED lines=10> */
[----:B------:R-:W-:Y:S01]  /*d670*/  F2FP.BF16.F32.PACK_AB R26, R63, R62 ;  /* 0x0000003e3f1a723e */ /* 0x000fe200000010ff */
[----:B0-----:R-:W0:Y:S01]  /*d680*/  LDC R94, c[0x0][0xbe8] ;  /* 0x0002fa00ff5e7b82 */ /* 0x001e220000000800 */
[----:B------:R-:W-:-:S02]  /*d690*/  F2FP.BF16.F32.PACK_AB R27, R33, R32 ;  /* 0x00000020211b723e */ /* 0x000fc400000010ff */
[----:B------:R-:W-:-:S03]  /*d6a0*/  ISETP.NE.U32.AND P0, PT, RZ, UR10, PT ;  /* 0x0000000aff007c0c */ /* 0x000fc6000bf05070 */
[----:B------:R3:W-:Y:S02]  /*d6b0*/  STSM.16.M88.4 [R96], R24 ;  /* 0x0000001860007844 */ /* 0x0007e40000000200 */
[----:B------:R-:W-:Y:S01]  /*d6c0*/  BAR.SYNC.DEFER_BLOCKING 0x1, 0x100 ;  /* 0x0044000000007b1d */ /* 0x000fe20000010000 */
[----:B------:R-:W-:-:S13]  /*d6d0*/  ISETP.NE.AND.EX P0, PT, RZ, UR11, PT, P0 ;  /* 0x0000000bff007c0c */ /* 0x000fda000bf05300 */
[----:B------:R-:W4:Y:S01]  /*d6e0*/  @P0 LDG.E R97, desc[UR56][R98.64] ;  /* 0x0000003862610981 */ /* 0x000f22000c1e1900 */
[----:B------:R-:W-:Y:S01]  /*d6f0*/  UISETP.NE.U32.AND UP0, UPT, UR8, URZ, UPT ;  /* 0x0000003f0800728c */ /* 0x000fe2000bf05070 */
[----:B0-----:R-:W-:Y:S01]  /*d700*/  ISETP.NE.AND P1, PT, R94, 0x1, PT ;  /* 0x000000015e00780c */ /* 0x001fe20003f25270 */
[----:B------:R-:W-:Y:S02]  /*d710*/  ULDC UR4, c[0x0][0xa88] ;  /* 0x0002a20000047ab9 */ /* 0x000fe40000000800 */
[----:B------:R-:W-:Y:S01]  /*d720*/  UISETP.NE.AND.EX UP0, UPT, UR9, URZ, UPT, UP0 ;  /* 0x0000003f0900728c */ /* 0x000fe2000bf05300 */
[----:B-1----:R-:W-:Y:S01]  /*d730*/  IMAD.U32 R9, RZ, RZ, UR4 ;  /* 0x00000004ff097e24 */ /* 0x002fe2000f8e00ff */
[----:B------:R-:W-:-:S04]  /*d740*/  UMOV UR16, 0x9b8 ;  /* 0x000009b800107882 */ /* 0x000fc80000000000 */
[----:B------:R-:W-:-:S04]  /*d750*/  PLOP3.LUT P4, PT, PT, PT, UP0, 0x80, 0x0 ;  /* 0x000000000000781c */ /* 0x000fc80003f8f008 */
[----:B------:R-:W0:Y:S01]  /*d760*/  @P1 LDC R6, c[0x0][0xbec] ;  /* 0x0002fb00ff061b82 */ /* 0x000e220000000800 */
[----:B------:R-:W-:-:S04]  /*d770*/  @UP0 ULEA UR8, UP1, UR44, UR8, 0x2 ;  /* 0x000000082c080291 */ /* 0x000fc8000f82103f */
[----:B------:R-:W-:Y:S02]  /*d780*/  @UP0 ULEA.HI.X UR9, UR44, UR9, UR43, 0x2, UP1 ;  /* 0x000000092c090291 */ /* 0x000fe400088f142b */
[----:B------:R-:W-:Y:S01]  /*d790*/  UISETP.GT.AND UP1, UPT, UR47, 0x1, UPT ;  /* 0x000000012f00788c */ /* 0x000fe2000bf24270 */
[----:B------:R-:W1:Y:S01]  /*d7a0*/  @P1 LDC R11, c[0x0][0xbf0] ;  /* 0x0002fc00ff0b1b82 */ /* 0x000e620000000800 */
[----:B------:R-:W-:Y:S02]  /*d7b0*/  IMAD.U32 R4, RZ, RZ, UR8 ;  /* 0x00000008ff047e24 */ /* 0x000fe4000f8e00ff */
[----:B------:R-:W-:Y:S01]  /*d7c0*/  USEL UR16, UR16, 0x978, UP1 ;  /* 0x0000097810107887 */ /* 0x000fe20008800000 */
[----:B------:R-:W-:Y:S01]  /*d7d0*/  IMAD.U32 R5, RZ, RZ, UR9 ;  /* 0x00000009ff057e24 */ /* 0x000fe2000f8e00ff */
[----:B------:R-:W-:Y:S01]  /*d7e0*/  UISETP.NE.U32.AND UP0, UPT, UR10, URZ, UPT ;  /* 0x0000003f0a00728c */ /* 0x000fe2000bf05070 */
[----:B--2---:R-:W-:Y:S01]  /*d7f0*/  VIADD R13, R18, UR36 ;  /* 0x00000024120d7c36 */ /* 0x004fe20008000000 */
[----:B------:R-:W-:-:S02]  /*d800*/  UMOV UR4, URZ ;  /* 0x0000003f00047c82 */ /* 0x000fc40008000000 */
[----:B------:R-:W-:Y:S01]  /*d810*/  UISETP.NE.AND.EX UP0, UPT, UR11, URZ, UPT, UP0 ;  /* 0x0000003f0b00728c */ /* 0x000fe2000bf05300 */
[----:B------:R0:W5:Y:S01]  /*d820*/  @P4 LDG.E R9, desc[UR56][R4.64] ;  /* 0x0000003804094981 */ /* 0x000162000c1e1900 */
[----:B------:R-:W-:Y:S01]  /*d830*/  USEL UR7, UR37, URZ, UP1 ;  /* 0x0000003f25077287 */ /* 0x000fe20008800000 */
[----:B------:R-:W-:Y:S01]  /*d840*/  IMAD.MOV.U32 R7, RZ, RZ, R13 ;  /* 0x000000ffff077224 */ /* 0x000fe200078e000d */
[----:B------:R-:W-:Y:S02]  /*d850*/  USEL UR44, UR44, URZ, !UP0 ;  /* 0x0000003f2c2c7287 */ /* 0x000fe4000c000000 */
[----:B------:R-:W-:Y:S01]  /*d860*/  ULDC.64 UR10, c[0x0][UR16+0x218] ;  /* 0x00008600100a7abb */ /* 0x000fe20008000a00 */
[----:B------:R-:W-:Y:S01]  /*d870*/  ULDC.64 UR14, c[0x0][UR16+0x228] ;  /* 0x00008a00100e7abb */ /* 0x000fe20008000a00 */
[----:B------:R-:W-:Y:S01]  /*d880*/  ULDC.64 UR12, c[0x0][UR16+0x220] ;  /* 0x00008800100c7abb */ /* 0x000fe20008000a00 */
[----:B------:R-:W-:Y:S02]  /*d890*/  UIMAD.WIDE.U32 UR8, UR10, UR45, URZ ;  /* 0x0000002d0a0872a5 */ /* 0x000fe4000f8e003f */
[----:B------:R-:W-:Y:S01]  /*d8a0*/  UIMAD.WIDE.U32 UR18, UR14, UR7, URZ ;  /* 0x000000070e1272a5 */ /* 0x000fe2000f8e003f */
[----:B0-----:R-:W-:Y:S01]  /*d8b0*/  @P1 IMAD.HI.U32 R4, R13, R6, RZ ;  /* 0x000000060d041227 */ /* 0x001fe200078e00ff */
[----:B------:R-:W-:-:S02]  /*d8c0*/  UIMAD UR10, UR11, UR45, URZ ;  /* 0x0000002d0b0a72a4 */ /* 0x000fc4000f8e023f */
[----:B------:R-:W-:Y:S02]  /*d8d0*/  UIMAD UR14, UR15, UR7, URZ ;  /* 0x000000070f0e72a4 */ /* 0x000fe4000f8e023f */
[----:B------:R-:W-:Y:S01]  /*d8e0*/  USEL UR43, UR43, URZ, !UP0 ;  /* 0x0000003f2b2b7287 */ /* 0x000fe2000c000000 */
[----:B-1----:R-:W-:Y:S01]  /*d8f0*/  @P1 SHF.R.U32.HI R7, RZ, R11, R4 ;  /* 0x0000000bff071219 */ /* 0x002fe20000011604 */
[----:B------:R-:W-:Y:S01]  /*d900*/  UIMAD UR7, UR13, UR44, URZ ;  /* 0x0000002c0d0772a4 */ /* 0x000fe2000f8e023f */
[----:B------:R-:W-:Y:S01]  /*d910*/  IMAD.U32 R4, RZ, RZ, UR18 ;  /* 0x00000012ff047e24 */ /* 0x000fe2000f8e00ff */
[----:B------:R-:W-:Y:S01]  /*d920*/  UIADD3 UR9, UR9, UR10, URZ ;  /* 0x0000000a09097290 */ /* 0x000fe2000fffe03f */
[----:B------:R-:W-:Y:S01]  /*d930*/  IMAD.U32 R5, RZ, RZ, UR19 ;  /* 0x00000013ff057e24 */ /* 0x000fe2000f8e00ff */
[----:B------:R-:W-:Y:S01]  /*d940*/  UIMAD.WIDE.U32 UR10, UR12, UR44, URZ ;  /* 0x0000002c0c0a72a5 */ /* 0x000fe2000f8e003f */
[--C-:B------:R-:W-:Y:S01]  /*d950*/  IMAD.MOV R11, RZ, RZ, -R7.reuse ;  /* 0x000000ffff0b7224 */ /* 0x100fe200078e0a07 */
[----:B------:R-:W-:Y:S01]  /*d960*/  UIMAD UR7, UR12, UR43, UR7 ;  /* 0x0000002b0c0772a4 */ /* 0x000fe2000f8e0207 */
[----:B------:R-:W-:Y:S01]  /*d970*/  SHF.R.S32.HI R5, RZ, 0x1f, R7 ;  /* 0x0000001fff057819 */ /* 0x000fe20000011407 */
[----:B------:R-:W-:Y:S01]  /*d980*/  UIADD3 UR14, UR19, UR14, URZ ;  /* 0x0000000e130e7290 */ /* 0x000fe2000fffe03f */
[----:B------:R-:W-:Y:S01]  /*d990*/  IMAD R11, R94, R11, R13 ;  /* 0x0000000b5e0b7224 */ /* 0x000fe200078e020d */
[----:B------:R-:W-:-:S04]  /*d9a0*/  UIADD3 UR7, UR11, UR7, URZ ;  /* 0x000000070b077290 */ /* 0x000fc8000fffe03f */
[----:B------:R-:W-:Y:S01]  /*d9b0*/  IMAD.U32 R8, RZ, RZ, UR14 ;  /* 0x0000000eff087e24 */ /* 0x000fe2000f8e00ff */
[----:B------:R-:W-:Y:S02]  /*d9c0*/  SHF.R.S32.HI R6, RZ, 0x1f, R11 ;  /* 0x0000001fff067819 */ /* 0x000fe4000001140b */
        /* <DEDUP_REMOVED lines=16> */
[----:B---3--:R-:W-:Y:S08]  /*dad0*/  @P4 BRA `(.L_x_2129) ;  /* 0x0000000000104947 */ /* 0x008ff00003800000 */
[----:B------:R-:W-:Y:S05]  /*dae0*/  @!P0 BRA `(.L_x_2129) ;  /* 0x00000000000c8947 */ /* 0x000fea0003800000 */
[----:B------:R-:W2:Y:S04]  /*daf0*/  LDG.E R4, desc[UR56][R98.64] ;  /* 0x0000003862047981 */ /* 0x000ea8000c1e1900 */
[----:B-----5:R-:W2:Y:S02]  /*db00*/  LDG.E R9, desc[UR56][R98.64+0x4] ;  /* 0x0000043862097981 */ /* 0x020ea4000c1e1900 */
[----:B--2---:R-:W-:-:S07]  /*db10*/  IMAD.IADD R9, R9, 0x1, -R4 ;  /* 0x0000000109097824 */ /* 0x004fce00078e0a04 */
.L_x_2129:
        /* <DEDUP_REMOVED lines=15> */
[----:B------:R-:W-:Y:S01]  /*dc10*/  ULDC.64 UR10, c[0x0][0xaa0] ;  /* 0x0002a800000a7ab9 */ /* 0x000fe20000000a00 */
[----:B------:R-:W0:Y:S02]  /*dc20*/  @P1 LDC R29, c[0x0][0xbf0] ;  /* 0x0002fc00ff1d1b82 */ /* 0x000e240000000800 */
[----:B------:R-:W-:-:S03]  /*dc30*/  IMAD.WIDE R20, R3, 0x2, R20 ;  /* 0x0000000203147825 */ /* 0x000fc600078e0214 */
[C---:B------:R-:W-:Y:S01]  /*dc40*/  IADD3 R9, P6, R20.reuse, 0x1000, RZ ;  /* 0x0000100014097810 */ /* 0x040fe20007fde0ff */
[----:B------:R-:W-:Y:S01]  /*dc50*/  UIMAD UR7, UR12, UR10, URZ ;  /* 0x0000000a0c0772a4 */ /* 0x000fe2000f8e023f */
[C---:B------:R-:W-:Y:S02]  /*dc60*/  IADD3 R13, P5, R20.reuse, 0x2000, RZ ;  /* 0x00002000140d7810 */ /* 0x040fe40007fbe0ff */
[----:B------:R-:W-:Y:S01]  /*dc70*/  LOP3.LUT R8, R9, 0x380, RZ, 0xc0, !PT ;  /* 0x0000038009087812 */ /* 0x000fe200078ec0ff */
[----:B------:R-:W-:Y:S01]  /*dc80*/  UIMAD.WIDE.U32 UR8, UR4, UR10, URZ ;  /* 0x0000000a040872a5 */ /* 0x000fe2000f8e003f */
[----:B------:R-:W-:Y:S02]  /*dc90*/  IADD3 R25, P4, R20, 0x3000, RZ ;  /* 0x0000300014197810 */ /* 0x000fe40007f9e0ff */
[----:B------:R-:W-:Y:S01]  /*dca0*/  SHF.R.U64 R8, R8, 0x3, RZ ;  /* 0x0000000308087819 */ /* 0x000fe200000012ff */
[----:B------:R-:W-:Y:S01]  /*dcb0*/  UIMAD UR7, UR4, UR11, UR7 ;  /* 0x0000000b040772a4 */ /* 0x000fe2000f8e0207 */
[----:B------:R-:W-:-:S02]  /*dcc0*/  IADD3 R33, P3, R20, 0x4000, RZ ;  /* 0x0000400014217810 */ /* 0x000fc40007f7e0ff */
[----:B------:R-:W-:Y:S01]  /*dcd0*/  LOP3.LUT R8, R8, R9, RZ, 0x3c, !PT ;  /* 0x0000000908087212 */ /* 0x000fe200078e3cff */
[----:B------:R-:W-:Y:S01]  /*dce0*/  IMAD.X R9, RZ, RZ, R21, P6 ;  /* 0x000000ffff097224 */ /* 0x000fe200030e0615 */
[C---:B------:R-:W-:Y:S01]  /*dcf0*/  IADD3 R3, P6, R20.reuse, 0x7000, RZ ;  /* 0x0000700014037810 */ /* 0x040fe20007fde0ff */
[----:B------:R-:W-:Y:S01]  /*dd00*/  UIADD3 UR9, UR9, UR7, URZ ;  /* 0x0000000709097290 */ /* 0x000fe2000fffe03f */
[C---:B------:R-:W-:Y:S01]  /*dd10*/  IADD3 R37, P2, R20.reuse, 0x5000, RZ ;  /* 0x0000500014257810 */ /* 0x040fe20007f5e0ff */
[----:B------:R-:W-:Y:S01]  /*dd20*/  ULDC.64 UR10, c[0x0][0xae8] ;  /* 0x0002ba00000a7ab9 */ /* 0x000fe20000000a00 */
[----:B------:R-:W-:Y:S02]  /*dd30*/  LOP3.LUT R2, R3, 0x380, RZ, 0xc0, !PT ;  /* 0x0000038003027812 */ /* 0x000fe400078ec0ff */
[C---:B------:R-:W-:Y:S02]  /*dd40*/  IADD3 R41, P0, R20.reuse, 0x6000, RZ ;  /* 0x0000600014297810 */ /* 0x040fe40007f1e0ff */
[----:B------:R-:W-:-:S02]  /*dd50*/  LOP3.LUT R5, R20, 0x380, RZ, 0xc0, !PT ;  /* 0x0000038014057812 */ /* 0x000fc400078ec0ff */
[----:B------:R-:W-:Y:S02]  /*dd60*/  LOP3.LUT R12, R13, 0x380, RZ, 0xc0, !PT ;  /* 0x000003800d0c7812 */ /* 0x000fe400078ec0ff */
[----:B------:R-:W-:Y:S01]  /*dd70*/  LOP3.LUT R24, R25, 0x380, RZ, 0xc0, !PT ;  /* 0x0000038019187812 */ /* 0x000fe200078ec0ff */
[----:B------:R-:W-:Y:S01]  /*dd80*/  USHF.R.S32.HI UR4, URZ, 0x1f, UR44 ;  /* 0x0000001f3f047899 */ /* 0x000fe2000801142c */
[----:B------:R-:W-:Y:S01]  /*dd90*/  SHF.R.U64 R2, R2, 0x3, RZ ;  /* 0x0000000302027819 */ /* 0x000fe200000012ff */
[----:B------:R-:W-:Y:S01]  /*dda0*/  UIMAD.WIDE.U32 UR8, UR45, UR10, UR8 ;  /* 0x0000000a2d0872a5 */ /* 0x000fe2000f8e0008 */
[----:B------:R-:W-:Y:S01]  /*ddb0*/  LOP3.LUT R32, R33, 0x380, RZ, 0xc0, !PT ;  /* 0x0000038021207812 */ /* 0x000fe200078ec0ff */
[----:B------:R-:W-:Y:S01]  /*ddc0*/  IMAD.X R45, RZ, RZ, R21, P6 ;  /* 0x000000ffff2d7224 */ /* 0x000fe200030e0615 */
[----:B------:R-:W-:Y:S01]  /*ddd0*/  LOP3.LUT R44, R2, R3, RZ, 0x3c, !PT ;  /* 0x00000003022c7212 */ /* 0x000fe200078e3cff */
[----:B------:R-:W5:Y:S01]  /*dde0*/  LD.E.128 R8, desc[UR56][R8.64] ;  /* 0x0000003808087980 */ /* 0x000f62000c101d00 */
[----:B------:R-:W1:Y:S01]  /*ddf0*/  @P1 LDC R3, c[0x0][0xbec] ;  /* 0x0002fb00ff031b82 */ /* 0x000e620000000800 */
[----:B------:R-:W-:Y:S01]  /*de00*/  IMAD R2, R22, 0x20, R202 ;  /* 0x0000002016027824 */ /* 0x000fe200078e02ca */
[----:B------:R-:W-:-:S02]  /*de10*/  LOP3.LUT R36, R37, 0x380, RZ, 0xc0, !PT ;  /* 0x0000038025247812 */ /* 0x000fc400078ec0ff */
[----:B------:R-:W-:Y:S02]  /*de20*/  LOP3.LUT R40, R41, 0x380, RZ, 0xc0, !PT ;  /* 0x0000038029287812 */ /* 0x000fe400078ec0ff */
[----:B------:R-:W-:Y:S01]  /*de30*/  SHF.R.U64 R5, R5, 0x3, RZ ;  /* 0x0000000305057819 */ /* 0x000fe200000012ff */
[----:B------:R-:W-:Y:S01]  /*de40*/  VIADD R28, R2, UR36 ;  /* 0x00000024021c7c36 */ /* 0x000fe20008000000 */
[----:B------:R-:W-:Y:S01]  /*de50*/  SHF.R.U64 R12, R12, 0x3, RZ ;  /* 0x000000030c0c7819 */ /* 0x000fe200000012ff */
[----:B------:R-:W-:Y:S01]  /*de60*/  UIMAD UR9, UR45, UR11, UR9 ;  /* 0x0000000b2d0972a4 */ /* 0x000fe2000f8e0209 */
[----:B------:R-:W-:Y:S01]  /*de70*/  SHF.R.U64 R24, R24, 0x3, RZ ;  /* 0x0000000318187819 */ /* 0x000fe200000012ff */
[----:B------:R-:W5:Y:S01]  /*de80*/  LD.E.128 R44, desc[UR56][R44.64] ;  /* 0x000000382c2c7980 */ /* 0x000f62000c101d00 */
[----:B------:R-:W-:Y:S01]  /*de90*/  SHF.R.U64 R32, R32, 0x3, RZ ;  /* 0x0000000320207819 */ /* 0x000fe200000012ff */
[----:B------:R-:W-:Y:S01]  /*dea0*/  ULDC.64 UR10, c[0x0][0xaf0] ;  /* 0x0002bc00000a7ab9 */ /* 0x000fe20000000a00 */
[----:B------:R-:W-:-:S02]  /*deb0*/  SHF.R.U64 R36, R36, 0x3, RZ ;  /* 0x0000000324247819 */ /* 0x000fc400000012ff */
[----:B------:R-:W-:Y:S02]  /*dec0*/  SHF.R.U64 R40, R40, 0x3, RZ ;  /* 0x0000000328287819 */ /* 0x000fe400000012ff */
[----:B------:R-:W-:Y:S01]  /*ded0*/  LOP3.LUT R20, R5, R20, RZ, 0x3c, !PT ;  /* 0x0000001405147212 */ /* 0x000fe200078e3cff */
[----:B------:R-:W-:Y:S01]  /*dee0*/  UIMAD UR4, UR4, UR10, URZ ;  /* 0x0000000a040472a4 */ /* 0x000fe2000f8e023f */
[----:B------:R-:W-:Y:S01]  /*def0*/  LOP3.LUT R12, R12, R13, RZ, 0x3c, !PT ;  /* 0x0000000d0c0c7212 */ /* 0x000fe200078e3cff */
[--C-:B------:R-:W-:Y:S01]  /*df00*/  IMAD.X R13, RZ, RZ, R21.reuse, P5 ;  /* 0x000000ffff0d7224 */ /* 0x100fe200028e0615 */
[----:B------:R-:W-:Y:S01]  /*df10*/  LOP3.LUT R24, R24, R25, RZ, 0x3c, !PT ;  /* 0x0000001918187212 */ /* 0x000fe200078e3cff */
[--C-:B------:R-:W-:Y:S01]  /*df20*/  IMAD.X R25, RZ, RZ, R21.reuse, P4 ;  /* 0x000000ffff197224 */ /* 0x100fe200020e0615 */
[----:B------:R-:W-:Y:S01]  /*df30*/  LOP3.LUT R32, R32, R33, RZ, 0x3c, !PT ;  /* 0x0000002120207212 */ /* 0x000fe200078e3cff */
[----:B-1----:R-:W-:Y:S01]  /*df40*/  @P1 IMAD.HI.U32 R2, R28, R3, RZ ;  /* 0x000000031c021227 */ /* 0x002fe200078e00ff */
[----:B------:R-:W-:Y:S01]  /*df50*/  LOP3.LUT R36, R36, R37, RZ, 0x3c, !PT ;  /* 0x0000002524247212 */ /* 0x000fe200078e3cff */
[----:B------:R1:W5:Y:S01]  /*df60*/  LD.E.128 R4, desc[UR56][R20.64] ;  /* 0x0000003814047980 */ /* 0x000362000c101d00 */
[----:B------:R-:W-:Y:S01]  /*df70*/  LOP3.LUT R40, R40, R41, RZ, 0x3c, !PT ;  /* 0x0000002928287212 */ /* 0x000fe200078e3cff */
[----:B------:R-:W-:-:S02]  /*df80*/  IMAD.X R33, RZ, RZ, R21, P3 ;  /* 0x000000ffff217224 */ /* 0x000fc400018e0615 */
[--C-:B------:R-:W-:Y:S01]  /*df90*/  IMAD.X R37, RZ, RZ, R21.reuse, P2 ;  /* 0x000000ffff257224 */ /* 0x100fe200010e0615 */
[----:B------:R-:W-:Y:S01]  /*dfa0*/  UIMAD UR4, UR44, UR11, UR4 ;  /* 0x0000000b2c0472a4 */ /* 0x000fe2000f8e0204 */
[----:B------:R-:W-:Y:S01]  /*dfb0*/  IMAD.X R41, RZ, RZ, R21, P0 ;  /* 0x000000ffff297224 */ /* 0x000fe200000e0615 */
[----:B------:R-:W-:Y:S01]  /*dfc0*/  UIMAD.WIDE.U32 UR44, UR44, UR10, UR8 ;  /* 0x0000000a2c2c72a5 */ /* 0x000fe2000f8e0008 */
[----:B------:R-:W5:Y:S01]  /*dfd0*/  LD.E.128 R12, desc[UR56][R12.64] ;  /* 0x000000380c0c7980 */ /* 0x000f62000c101d00 */
[----:B-1----:R-:W-:Y:S01]  /*dfe0*/  IMAD.MOV.U32 R21, RZ, RZ, R28 ;  /* 0x000000ffff157224 */ /* 0x002fe200078e001c */
[----:B0-----:R-:W-:Y:S01]  /*dff0*/  @P1 SHF.R.U32.HI R21, RZ, R29, R2 ;  /* 0x0000001dff151219 */ /* 0x001fe20000011602 */
[----:B------:R-:W-:Y:S01]  /*e000*/  UIADD3 UR4, UR45, UR4, URZ ;  /* 0x000000042d047290 */ /* 0x000fe2000fffe03f */
[----:B------:R-:W5:Y:S01]  /*e010*/  LD.E.128 R24, desc[UR56][R24.64] ;  /* 0x0000003818187980 */ /* 0x000f62000c101d00 */
[----:B------:R-:W-:Y:S01]  /*e020*/  ULDC.64 UR8, c[0x0][0xae0] ;  /* 0x0002b80000087ab9 */ /* 0x000fe20000000a00 */
[--C-:B------:R-:W-:Y:S01]  /*e030*/  SHF.R.S32.HI R20, RZ, 0x1f, R21.reuse ;  /* 0x0000001fff147819 */ /* 0x100fe20000011415 */
[----:B------:R-:W-:Y:S01]  /*e040*/  IMAD.MOV R29, RZ, RZ, -R21 ;  /* 0x000000ffff1d7224 */ /* 0x000fe200078e0a15 */
[----:B------:R-:W5:Y:S01]  /*e050*/  LD.E.128 R32, desc[UR56][R32.64] ;  /* 0x0000003820207980 */ /* 0x000f62000c101d00 */
[----:B------:R-:W-:-:S02]  /*e060*/  IMAD.U32 R3, RZ, RZ, UR45 ;  /* 0x0000002dff037e24 */ /* 0x000fc4000f8e00ff */
[----:B------:R-:W-:Y:S01]  /*e070*/  IMAD R20, R20, UR8, RZ ;  /* 0x0000000814147c24 */ /* 0x000fe2000f8e02ff */
[----:B------:R-:W5:Y:S01]  /*e080*/  LD.E.128 R36, desc[UR56][R36.64] ;  /* 0x0000003824247980 */ /* 0x000f62000c101d00 */
[----:B------:R-:W-:Y:S02]  /*e090*/  IMAD R29, R94, R29, R28 ;  /* 0x0000001d5e1d7224 */ /* 0x000fe400078e021c */
[----:B------:R-:W-:Y:S01]  /*e0a0*/  IMAD.U32 R2, RZ, RZ, UR44 ;  /* 0x0000002cff027e24 */ /* 0x000fe2000f8e00ff */
[----:B------:R-:W5:Y:S01]  /*e0b0*/  LD.E.128 R40, desc[UR56][R40.64] ;  /* 0x0000003828287980 */ /* 0x000f62000c101d00 */
[----:B------:R-:W-:Y:S02]  /*e0c0*/  IMAD.U32 R3, RZ, RZ, UR4 ;  /* 0x00000004ff037e24 */ /* 0x000fe4000f8e00ff */
[C---:B------:R-:W-:Y:S01]  /*e0d0*/  IMAD R49, R21.reuse, UR9, R20 ;  /* 0x0000000915317c24 */ /* 0x040fe2000f8e0214 */
[----:B------:R-:W-:Y:S01]  /*e0e0*/  @!PT LDS RZ, [RZ] ;  /* 0x00000000fffff984 */ /* 0x000fe20000000800 */
[----:B------:R-:W-:Y:S01]  /*e0f0*/  @!PT LDS RZ, [RZ] ;  /* 0x00000000fffff984 */ /* 0x000fe20000000800 */
[----:B------:R-:W-:Y:S01]  /*e100*/  @!PT LDS RZ, [RZ] ;  /* 0x00000000fffff984 */ /* 0x000fe20000000800 */
[----:B------:R-:W-:Y:S01]  /*e110*/  @!PT LDS RZ, [RZ] ;  /* 0x00000000fffff984 */ /* 0x000fe20000000800 */
[----:B------:R0:W-:Y:S06]  /*e120*/  MEMBAR.ALL.CTA ;  /* 0x0000000000007992 */ /* 0x0001ec0000008000 */
[----:B0-----:R-:W0:Y:S01]  /*e130*/  FENCE.VIEW.ASYNC.S ;  /* 0x00000000000073c6 */ /* 0x001e220000000000 */
[----:B------:R-:W-:Y:S01]  /*e140*/  SHF.R.S32.HI R20, RZ, 0x1f, R29 ;  /* 0x0000001fff147819 */ /* 0x000fe2000001141d */
[----:B------:R-:W-:Y:S01]  /*e150*/  IMAD.WIDE.U32 R2, R21, UR8, R2 ;  /* 0x0000000815027c25 */ /* 0x000fe2000f8e0002 */
[----:B------:R-:W-:-:S03]  /*e160*/  ULDC.64 UR8, c[0x0][0xad8] ;  /* 0x0002b60000087ab9 */ /* 0x000fc60000000a00 */
[----:B------:R-:W-:Y:S02]  /*e170*/  IMAD.IADD R3, R3, 0x1, R49 ;  /* 0x0000000103037824 */ /* 0x000fe400078e0231 */
[----:B------:R-:W-:Y:S02]  /*e180*/  IMAD R20, R20, UR8, RZ ;  /* 0x0000000814147c24 */ /* 0x000fe4000f8e02ff */
[----:B------:R-:W-:Y:S02]  /*e190*/  VIADD R51, R202, UR36 ;  /* 0x00000024ca337c36 */ /* 0x000fe40008000000 */
[C---:B------:R-:W-:Y:S02]  /*e1a0*/  IMAD R49, R29.reuse, UR9, R20 ;  /* 0x000000091d317c24 */ /* 0x040fe4000f8e0214 */
[----:B------:R-:W-:Y:S01]  /*e1b0*/  IMAD.WIDE.U32 R2, R29, UR8, R2 ;  /* 0x000000081d027c25 */ /* 0x000fe2000f8e0002 */
[----:B------:R-:W-:Y:S01]  /*e1c0*/  ISETP.GE.AND P2, PT, R51, R30, PT ;  /* 0x0000001e3300720c */ /* 0x000fe20003f46270 */
[----:B------:R-:W-:-:S02]  /*e1d0*/  ULDC.64 UR8, c[0x0][0xa80] ;  /* 0x0002a00000087ab9 */ /* 0x000fc40000000a00 */
[----:B------:R-:W-:Y:S01]  /*e1e0*/  VIADD R0, R0, 0x29820 ;  /* 0x0002982000007836 */ /* 0x000fe20000000000 */
[C---:B------:R-:W-:Y:S01]  /*e1f0*/  LEA R28, P3, R2.reuse, UR8, 0x1 ;  /* 0x00000008021c7c11 */ /* 0x040fe2000f8608ff */
[----:B------:R-:W-:Y:S02]  /*e200*/  IMAD.IADD R3, R3, 0x1, R49 ;  /* 0x0000000103037824 */ /* 0x000fe400078e0231 */
        /* <DEDUP_REMOVED lines=20> */
.L_x_2132:
[----:B------:R-:W-:Y:S05]  /*e350*/  BSYNC B1 ;  /* 0x0000000000017941 */ /* 0x000fea0003800000 */
.L_x_2131:
        /* <DEDUP_REMOVED lines=13> */
.L_x_2134:
[----:B------:R-:W-:Y:S05]  /*e430*/  BSYNC B1 ;  /* 0x0000000000017941 */ /* 0x000fea0003800000 */
.L_x_2133:
        /* <DEDUP_REMOVED lines=13> */
.L_x_2136:
[----:B------:R-:W-:Y:S05]  /*e510*/  BSYNC B1 ;  /* 0x0000000000017941 */ /* 0x000fea0003800000 */
.L_x_2135:
        /* <DEDUP_REMOVED lines=12> */
[----:B----4-:R-:W-:-:S04]  /*e5e0*/  LEA R2, P0, R19, R28, 0x1 ;  /* 0x0000001c13027211 */ /* 0x010fc800078008ff */
[----:B------:R-:W-:-:S05]  /*e5f0*/  LEA.HI.X R3, R19, R29, R222, 0x1, P0 ;  /* 0x0000001d13037211 */ /* 0x000fca00000f0cde */
[----:B------:R0:W-:Y:S01]  /*e600*/  ST.E.128 desc[UR56][R2.64], R44 ;  /* 0x0000002c02007985 */ /* 0x0001e2000c101d38 */
[----:B------:R-:W-:Y:S05]  /*e610*/  BRA `(.L_x_2137) ;  /* 0x0000001400f47947 */ /* 0x000fea0003800000 */
.L_x_2130:
        /* <DEDUP_REMOVED lines=10> */
[----:B------:R-:W-:Y:S01]  /*e6c0*/  UIADD3 UR9, UR9, UR7, URZ ;  /* 0x0000000709097290 */ /* 0x000fe2000fffe03f */
[----:B------:R-:W-:-:S03]  /*e6d0*/  ULDC.64 UR10, c[0x0][0xb38] ;  /* 0x0002ce00000a7ab9 */ /* 0x000fc60000000a00 */
[----:B------:R-:W-:-:S04]  /*e6e0*/  UIMAD.WIDE.U32 UR8, UR45, UR10, UR8 ;  /* 0x0000000a2d0872a5 */ /* 0x000fc8000f8e0008 */
        /* <DEDUP_REMOVED lines=44> */
[-C--:B0-----:R-:W-:Y:S02]  /*e9b0*/  @!P3 LEA R6, P5, R201, R4.reuse, 0x2 ;  /* 0x00000004c906b211 */ /* 0x081fe400078a10ff */
        /* <DEDUP_REMOVED lines=57> */
.L_x_2139:
[----:B------:R-:W-:Y:S05]  /*ed50*/  BSYNC B1 ;  /* 0x0000000000017941 */ /* 0x000fea0003800000 */
.L_x_2138:
        /* <DEDUP_REMOVED lines=10> */
[-C--:B0-----:R-:W-:Y:S02]  /*ee00*/  @!P1 LEA R6, P4, R201, R4.reuse, 0x2 ;  /* 0x00000004c9069211 */ /* 0x081fe400078810ff */
        /* <DEDUP_REMOVED lines=59> */
.L_x_2128:
        /* <DEDUP_REMOVED lines=29> */
.L_x_2140:
[----:B------:R-:W-:Y:S01]  /*f390*/  USEL UR44, UR44, URZ, !UP0 ;  /* 0x0000003f2c2c7287 */ /* 0x000fe2000c000000 */
[----:B------:R-:W-:Y:S01]  /*f3a0*/  BSSY B1, `(.L_x_2141) ;  /* 0x0000038000017945 */ /* 0x000fe20003800000 */
[----:B------:R-:W-:-:S03]  /*f3b0*/  USEL UR43, UR43, URZ, !UP0 ;  /* 0x0000003f2b2b7287 */ /* 0x000fc6000c000000 */
[----:B------:R-:W-:Y:S09]  /*f3c0*/  @P0 BRA `(.L_x_2142) ;  /* 0x0000000000d40947 */ /* 0x000ff20003800000 */
[----:B------:R-:W0:Y:S01]  /*f3d0*/  S2R R3, SR_TID.X ;  /* 0x0000000000037919 */ /* 0x000e220000002100 */
[----:B------:R-:W1:Y:S01]  /*f3e0*/  LDC R9, c[0x0][0xbe8] ;  /* 0x0002fa00ff097b82 */ /* 0x000e620000000800 */
[----:B------:R-:W-:Y:S02]  /*f3f0*/  IMAD.U32 R4, RZ, RZ, UR36 ;  /* 0x00000024ff047e24 */ /* 0x000fe4000f8e00ff */
[----:B-1---5:R-:W-:-:S03]  /*f400*/  IMAD R2, R0, R9, RZ ;  /* 0x0000000900027224 */ /* 0x022fc600078e02ff */
        /* <DEDUP_REMOVED lines=26> */
[----:B------:R-:W-:Y:S02]  /*f5b0*/  IMAD.U32 R3, RZ, RZ, UR21 ;  /* 0x00000015ff037e24 */ /* 0x000fe4000f8e00ff */
[----:B------:R-:W-:Y:S01]  /*f5c0*/  IMAD.U32 R6, RZ, RZ, UR8 ;  /* 0x00000008ff067e24 */ /* 0x000fe2000f8e00ff */
[----:B------:R-:W-:Y:S01]  /*f5d0*/  UIADD3.X UR7, UR7, UR11, UR16, UP0, UP1 ;  /* 0x0000000b07077290 */ /* 0x000fe200087e2410 */
[----:B-1----:R-:W-:Y:S01]  /*f5e0*/  @P0 SHF.R.U32.HI R5, RZ, R7, R2 ;  /* 0x00000007ff050219 */ /* 0x002fe20000011602 */
[----:B------:R-:W-:Y:S01]  /*f5f0*/  IMAD.U32 R2, RZ, RZ, UR20 ;  /* 0x00000014ff027e24 */ /* 0x000fe2000f8e00ff */
[----:B------:R-:W-:Y:S01]  /*f600*/  ULDC.64 UR8, c[0x0][UR17+0x210] ;  /* 0x0000840011087abb */ /* 0x000fe20008000a00 */
[----:B------:R-:W-:Y:S01]  /*f610*/  ULDC.64 UR10, c[0x0][0xba8] ;  /* 0x0002ea00000a7ab9 */ /* 0x000fe20000000a00 */
[----:B------:R-:W-:Y:S01]  /*f620*/  @!UP2 ULDC UR10, c[0x0][0xb50] ;  /* 0x0002d400000aaab9 */ /* 0x000fe20000000800 */
[--C-:B------:R-:W-:Y:S01]  /*f630*/  IMAD.MOV R7, RZ, RZ, -R5.reuse ;  /* 0x000000ffff077224 */ /* 0x100fe200078e0a05 */
[----:B------:R-:W-:Y:S01]  /*f640*/  IADD3 R2, P0, P1, R5, UR14, R2 ;  /* 0x0000000e05027c10 */ /* 0x000fe2000f91e002 */
[----:B------:R-:W-:Y:S01]  /*f650*/  @!UP2 ULDC UR11, c[0x0][0xb54] ;  /* 0x0002d500000baab9 */ /* 0x000fe20000000800 */
[----:B------:R-:W-:Y:S01]  /*f660*/  SHF.R.S32.HI R5, RZ, 0x1f, R5 ;  /* 0x0000001fff057819 */ /* 0x000fe20000011405 */
[----:B------:R-:W-:-:S03]  /*f670*/  IMAD R7, R9, R7, R4 ;  /* 0x0000000709077224 */ /* 0x000fc600078e0204 */
[----:B------:R-:W-:Y:S01]  /*f680*/  IADD3.X R3, R5, UR7, R6, P0, P1 ;  /* 0x0000000705037c10 */ /* 0x000fe200087e2406 */
        /* <DEDUP_REMOVED lines=9> */
.L_x_2142:
[----:B------:R-:W-:Y:S05]  /*f720*/  BSYNC B1 ;  /* 0x0000000000017941 */ /* 0x000fea0003800000 */
.L_x_2141:
[----:B------:R-:W-:-:S06]  /*f730*/  UISETP.GT.AND UP0, UPT, UR47, 0x1, UPT ;  /* 0x000000012f00788c */ /* 0x000fcc000bf04270 */
[----:B------:R-:W-:-:S13]  /*f740*/  PLOP3.LUT P0, PT, PT, PT, UP0, 0x80, 0x0 ;  /* 0x000000000000781c */ /* 0x000fda0003f0f008 */
[----:B------:R-:W-:Y:S05]  /*f750*/  @P0 BRA `(.L_x_2137) ;  /* 0x0000000400a40947 */ /* 0x000fea0003800000 */
[----:B------:R-:W1:Y:S01]  /*f760*/  LDC R11, c[0x0][0xbe8] ;  /* 0x0002fa00ff0b7b82 */ /* 0x000e620000000800 */
[----:B------:R-:W-:Y:S01]  /*f770*/  ULDC.64 UR10, c[0x0][0xaa0] ;  /* 0x0002a800000a7ab9 */ /* 0x000fe20000000a00 */
[----:B------:R-:W-:Y:S01]  /*f780*/  IMAD R2, R22, 0x20, R202 ;  /* 0x0000002016027824 */ /* 0x000fe200078e02ca */
[----:B------:R-:W-:Y:S01]  /*f790*/  UIMAD UR7, UR16, UR10, URZ ;  /* 0x0000000a100772a4 */ /* 0x000fe2000f8e023f */
[----:B------:R-:W-:Y:S01]  /*f7a0*/  BSSY B1, `(.L_x_2143) ;  /* 0x000003a000017945 */ /* 0x000fe20003800000 */
[----:B------:R-:W-:Y:S01]  /*f7b0*/  UIMAD.WIDE.U32 UR8, UR4, UR10, URZ ;  /* 0x0000000a040872a5 */ /* 0x000fe2000f8e003f */
[----:B------:R-:W-:Y:S01]  /*f7c0*/  VIADD R6, R2, UR36 ;  /* 0x0000002402067c36 */ /* 0x000fe20008000000 */
[----:B------:R-:W-:-:S03]  /*f7d0*/  UIMAD UR7, UR4, UR11, UR7 ;  /* 0x0000000b040772a4 */ /* 0x000fc6000f8e0207 */
[----:B------:R-:W-:Y:S01]  /*f7e0*/  ULDC.64 UR10, c[0x0][0xae8] ;  /* 0x0002ba00000a7ab9 */ /* 0x000fe20000000a00 */
[----:B------:R-:W-:Y:S01]  /*f7f0*/  UIADD3 UR9, UR9, UR7, URZ ;  /* 0x0000000709097290 */ /* 0x000fe2000fffe03f */
[----:B0-----:R-:W-:-:S03]  /*f800*/  IMAD.MOV.U32 R5, RZ, RZ, R6 ;  /* 0x000000ffff057224 */ /* 0x001fc600078e0006 */
        /* <DEDUP_REMOVED lines=18> */
[----:B------:R-:W-:Y:S02]  /*f930*/  IMAD R7, R11, R7, R6 ;  /* 0x000000070b077224 */ /* 0x000fe400078e0206 */
[----:B------:R-:W-:Y:S02]  /*f940*/  IMAD.U32 R2, RZ, RZ, UR44 ;  /* 0x0000002cff027e24 */ /* 0x000fe4000f8e00ff */
[C---:B------:R-:W-:Y:S01]  /*f950*/  IMAD R9, R5.reuse, UR9, R4 ;  /* 0x0000000905097c24 */ /* 0x040fe2000f8e0204 */
[----:B------:R-:W-:Y:S01]  /*f960*/  SHF.R.S32.HI R4, RZ, 0x1f, R7 ;  /* 0x0000001fff047819 */ /* 0x000fe20000011407 */
[----:B------:R-:W-:Y:S01]  /*f970*/  IMAD.WIDE.U32 R2, R5, UR8, R2 ;  /* 0x0000000805027c25 */ /* 0x000fe2000f8e0002 */
[----:B------:R-:W-:-:S03]  /*f980*/  ULDC.64 UR8, c[0x0][0xad8] ;  /* 0x0002b60000087ab9 */ /* 0x000fc60000000a00 */
[----:B------:R-:W-:Y:S02]  /*f990*/  IMAD.IADD R3, R3, 0x1, R9 ;  /* 0x0000000103037824 */ /* 0x000fe400078e0209 */
[----:B------:R-:W-:Y:S02]  /*f9a0*/  IMAD R4, R4, UR8, RZ ;  /* 0x0000000804047c24 */ /* 0x000fe4000f8e02ff */
[----:B------:R-:W-:Y:S02]  /*f9b0*/  VIADD R6, R202, UR36 ;  /* 0x00000024ca067c36 */ /* 0x000fe40008000000 */
[----:B-----5:R-:W-:Y:S02]  /*f9c0*/  IMAD R11, R0, R11, RZ ;  /* 0x0000000b000b7224 */ /* 0x020fe400078e02ff */
        /* <DEDUP_REMOVED lines=23> */
.L_x_2144:
[----:B------:R-:W-:Y:S05]  /*fb40*/  BSYNC B1 ;  /* 0x0000000000017941 */ /* 0x000fea0003800000 */
.L_x_2143:
        /* <DEDUP_REMOVED lines=13> */
.L_x_2146:
[----:B------:R-:W-:Y:S05]  /*fc20*/  BSYNC B1 ;  /* 0x0000000000017941 */ /* 0x000fea0003800000 */
.L_x_2145:
        /* <DEDUP_REMOVED lines=13> */
.L_x_2148:
[----:B------:R-:W-:Y:S05]  /*fd00*/  BSYNC B1 ;  /* 0x0000000000017941 */ /* 0x000fea0003800000 */
.L_x_2147:
[----:B0-----:R-:W-:Y:S01]  /*fd10*/  VIADD R0, R6, 0x60 ;  /* 0x0000006006007836 */ /* 0x001fe20000000000 */
[----:B--2-4-:R-:W0:Y:S04]  /*fd20*/  SHFL.IDX PT, R5, R5, 0x3, 0x181f ;  /* 0x00781f0005057f89 */ /* 0x014e2800000e0000 */
[----:B------:R-:W-:Y:S01]  /*fd30*/  ISETP.GE.AND P0, PT, R0, R11, PT ;  /* 0x0000000b0000720c */ /* 0x000fe20003f06270 */
[----:B-1-3--:R1:W2:-:S12]  /*fd40*/  SHFL.IDX PT, R2, R4, 0x3, 0x181f ;  /* 0x00781f0004027f89 */ /* 0x00a29800000e0000 */
[----:B-1----:R-:W-:Y:S05]  /*fd50*/  @P0 BRA `(.L_x_2137) ;  /* 0x0000000000240947 */ /* 0x002fea0003800000 */
[----:B------:R-:W-:Y:S02]  /*fd60*/  ULDC UR4, c[0x0][0xac8] ;  /* 0x0002b20000047ab9 */ /* 0x000fe40000000800 */
[----:B------:R-:W-:Y:S02]  /*fd70*/  ISETP.GE.AND P2, PT, R16, UR4, PT ;  /* 0x0000000410007c0c */ /* 0x000fe4000bf46270 */
[----:B------:R-:W-:-:S11]  /*fd80*/  ISETP.GE.AND P3, PT, R19, UR4, PT ;  /* 0x0000000413007c0c */ /* 0x000fd6000bf66270 */
[CC--:B--2---:R-:W-:Y:S02]  /*fd90*/  @!P2 LEA R6, P0, R16.reuse, R2.reuse, 0x1 ;  /* 0x000000021006a211 */ /* 0x0c4fe400078008ff */
[C---:B------:R-:W-:Y:S02]  /*fda0*/  @!P3 LEA R2, P1, R19.reuse, R2, 0x1 ;  /* 0x000000021302b211 */ /* 0x040fe400078208ff */
[-C--:B0-----:R-:W-:Y:S02]  /*fdb0*/  @!P2 LEA.HI.X R7, R16, R5.reuse, R223, 0x1, P0 ;  /* 0x000000051007a211 */ /* 0x081fe400000f0cdf */
[----:B------:R-:W-:-:S03]  /*fdc0*/  @!P3 LEA.HI.X R3, R19, R5, R222, 0x1, P1 ;  /* 0x000000051303b211 */ /* 0x000fc600008f0cde */
[----:B------:R0:W-:Y:S04]  /*fdd0*/  @!P2 ST.E.128 desc[UR56][R6.64], RZ ;  /* 0x000000ff0600a985 */ /* 0x0001e8000c101d38 */
[----:B------:R0:W-:Y:S02]  /*fde0*/  @!P3 ST.E.128 desc[UR56][R2.64], RZ ;  /* 0x000000ff0200b985 */ /* 0x0001e4000c101d38 */
.L_x_2137:
[----:B------:R-:W-:Y:S05]  /*fdf0*/  BSYNC B0 ;  /* 0x0000000000007941 */ /* 0x000fea0003800000 */
.L_x_2127:
[----:B------:R-:W-:Y:S02]  /*fe00*/  ULDC UR4, c[0x0][0xc3c] ;  /* 0x00030f0000047ab9 */ /* 0x000fe40000000800 */
[----:B------:R-:W-:-:S13]  /*fe10*/  ISETP.GE.AND P0, PT, R31, UR4, PT ;  /* 0x000000041f007c0c */ /* 0x000fda000bf06270 */
[----:B------:R-:W-:Y:S05]  /*fe20*/  @!P0 BRA `(.L_x_2149) ;  /* 0xffffff1000708947 */ /* 0x000fea000383ffff */
[----:B------:R-:W-:Y:S05]  /*fe30*/  EXIT ;  /* 0x000000000000794d */ /* 0x000fea0003800000 */
.L_x_2087:
[----:B------:R-:W-:-:S08]  /*fe40*/  NOP ;  /* 0x0000000000007918 */ /* 0x000fd00000000000 */
[----:B------:R-:W0:-:S00]  /*fe50*/  USETMAXREG.DEALLOC.CTAPOOL 0x18 ;  /* 0x00000018000079c8 */ /* 0x000e0000080e0500 */
[----:B0-----:R-:W-:Y:S01]  /*fe60*/  LOP3.LUT R0, R0, 0x3, RZ, 0xc0, !PT ;  /* 0x0000000300007812 */ /* 0x001fe200078ec0ff */
[----:B------:R-:W-:-:S05]  /*fe70*/  IMAD.MOV.U32 R6, RZ, RZ, RZ ;  /* 0x000000ffff067224 */ /* 0x000fca00078e00ff */
[----:B------:R-:W0:Y:S02]  /*fe80*/  SHFL.IDX PT, R0, R0, RZ, 0x1f ;  /* 0x00001fff00007589 */ /* 0x000e2400000e0000 */
[----:B0-----:R-:W-:-:S04]  /*fe90*/  ISETP.NE.AND P0, PT, R0, RZ, PT ;  /* 0x000000ff0000720c */ /* 0x001fc80003f05270 */
[----:B------:R-:W-:-:S05]  /*fea0*/  P2R R0, PR, RZ, 0x1 ;  /* 0x00000001ff007803 */ /* 0x000fca0000000000 */
[----:B------:R0:W-:Y:S04]  /*feb0*/  STL [R1+0x34], R0 ;  /* 0x0000340001007387 */ /* 0x0001e80000100800 */
[----:B------:R-:W-:Y:S05]  /*fec0*/  @!P0 BRA `(.L_x_2150) ;  /* 0x00000000002c8947 */ /* 0x000fea0003800000 */
[----:B------:R-:W1:Y:S08]  /*fed0*/  S2UR UR5, SR_CgaCtaId ;  /* 0x00000000000579c3 */ /* 0x000e700000008800 */
[----:B------:R-:W-:Y:S06]  /*fee0*/  BAR.SYNC.DEFER_BLOCKING 0x5, 0x180 ;  /* 0x0146000000007b1d */ /* 0x000fec0000010000 */
[----:B------:R-:W-:-:S02]  /*fef0*/  UMOV UR4, 0x400 ;  /* 0x0000040000047882 */ /* 0x000fc40000000000 */
[----:B-1----:R-:W-:-:S09]  /*ff00*/  ULEA UR4, UR5, UR4, 0x18 ;  /* 0x0000000405047291 */ /* 0x002fd2000f8ec03f */
[----:B------:R-:W1:Y:S04]  /*ff10*/  LDS.128 R4, [UR4+0x298d0] ;  /* 0x0298d004ff047984 */ /* 0x000e680008000c00 */
[----:B-1----:R1:W-:Y:S01]  /*ff20*/  STL.64 [R1+0x10], R4 ;  /* 0x0000100401007387 */ /* 0x0023e20000100a00 */
[----:B0-----:R-:W-:-:S03]  /*ff30*/  IMAD.MOV.U32 R0, RZ, RZ, R7 ;  /* 0x000000ffff007224 */ /* 0x001fc600078e0007 */
[----:B------:R1:W-:Y:S02]  /*ff40*/  STL [R1+0x18], R6 ;  /* 0x0000180601007387 */ /* 0x0003e40000100800 */
[----:B------:R-:W-:Y:S01]  /*ff50*/  R2UR UR42, R0 ;  /* 0x00000000002a72ca */ /* 0x000fe200000e0000 */
[----:B------:R-:W-:Y:S06]  /*ff60*/  BAR.ARV 0x4, 0x180 ;  /* 0x0106000000007b1d */ /* 0x000fec0000002000 */
[----:B------:R-:W-:Y:S08]  /*ff70*/  BRA `(.L_x_2151) ;  /* 0x0000000c00c47947 */ /* 0x000ff00003800000 */
.L_x_2150:
[----:B0-----:R-:W0:Y:S01]  /*ff80*/  S2R R0, SR_TID.X ;  /* 0x0000000000007919 */ /* 0x001e220000002100 */
        /* <DEDUP_REMOVED lines=43> */
.L_x_2154:
        /* <DEDUP_REMOVED lines=39> */
.L_x_2152:
        /* <DEDUP_REMOVED lines=15> */
.L_x_2155:
        /* <DEDUP_REMOVED lines=62> */
.L_x_2156:
        /* <DEDUP_REMOVED lines=63> */
.L_x_2157:
[----:B01----:R-:W-:-:S05]  /*10d70*/  LOP3.LUT R3, RZ, R2, RZ, 0x33, !PT ;  /* 0x00000002ff037212 */ /* 0x003fca00078e33ff */
[----:B------:R-:W-:-:S05]  /*10d80*/  IMAD.IADD R2, R6, 0x1, R3 ;  /* 0x0000000106027824 */ /* 0x000fca00078e0203 */
[----:B------:R1:W-:Y:S01]  /*10d90*/  STL [R1+0x14], R2 ;  /* 0x0000140201007387 */ /* 0x0003e20000100800 */
[----:B------:R-:W-:Y:S05]  /*10da0*/  BRA `(.L_x_2158) ;  /* 0x00000000000c7947 */ /* 0x000fea0003800000 */
.L_x_2153:
[----:B------:R0:W-:Y:S04]  /*10db0*/  STL [R1+0x10], R7 ;  /* 0x0000100701007387 */ /* 0x0001e80000100800 */
[----:B------:R0:W-:Y:S04]  /*10dc0*/  STL [R1+0x14], RZ ;  /* 0x000014ff01007387 */ /* 0x0001e80000100800 */
[----:B------:R0:W-:Y:S02]  /*10dd0*/  STL [R1+0x18], RZ ;  /* 0x000018ff01007387 */ /* 0x0001e40000100800 */
.L_x_2158:
        /* <DEDUP_REMOVED lines=11> */
.L_x_2151:
        /* <DEDUP_REMOVED lines=23> */
[C---:B------:R-:W-:Y:S01]  /*11000*/  IMAD.SHL.U32 R2, R11.reuse, 0x20, RZ ;  /* 0x000000200b027824 */ /* 0x040fe200078e00ff */
        /* <DEDUP_REMOVED lines=25> */
[----:B------:R-:W-:-:S03]  /*111a0*/  IMAD.MOV.U32 R0, RZ, RZ, 0x1 ;  /* 0x00000001ff007424 */ /* 0x000fc600078e00ff */
[----:B------:R0:W-:Y:S04]  /*111b0*/  STL [R1+0x28], R2 ;  /* 0x0000280201007387 */ /* 0x0001e80000100800 */
[----:B------:R-:W-:Y:S04]  /*111c0*/  STL [R1+0x30], RZ ;  /* 0x000030ff01007387 */ /* 0x000fe80000100800 */
[----:B------:R1:W-:Y:S01]  /*111d0*/  STL [R1], R0 ;  /* 0x0000000001007387 */ /* 0x0003e20000100800 */
[C---:B0-----:R-:W-:Y:S02]  /*111e0*/  LOP3.LUT R2, R4.reuse, 0x40, RZ, 0xfc, !PT ;  /* 0x0000004004027812 */ /* 0x041fe400078efcff */
[----:B-1----:R-:W-:-:S07]  /*111f0*/  LOP3.LUT R0, R4, 0x80, RZ, 0xfc, !PT ;  /* 0x0000008004007812 */ /* 0x002fce00078efcff */
.L_x_2231:
[----:B------:R-:W-:Y:S01]  /*11200*/  ULDC.64 UR4, c[0x0][0xc88] ;  /* 0x0003220000047ab9 */ /* 0x000fe20000000a00 */
[----:B------:R-:W-:Y:S01]  /*11210*/  IMAD.MOV.U32 R0, RZ, RZ, RZ ;  /* 0x000000ffff007224 */ /* 0x000fe200078e00ff */
[----:B------:R-:W-:Y:S01]  /*11220*/  UIMAD.WIDE UR4, UR42, 0x4, UR4 ;  /* 0x000000042a0478a5 */ /* 0x000fe2000f8e0204 */
[----:B------:R-:W2:Y:S01]  /*11230*/  LDL.LU R12, [R1+0x18] ;  /* 0x00001800010c7983 */ /* 0x000ea20000300800 */
[----:B------:R-:W-:Y:S01]  /*11240*/  ULDC.64 UR6, c[0x0][0xa08] ;  /* 0x0002820000067ab9 */ /* 0x000fe20000000a00 */
[----:B------:R-:W-:Y:S01]  /*11250*/  IMAD.MOV.U32 R9, RZ, RZ, RZ ;  /* 0x000000ffff097224 */ /* 0x000fe200078e00ff */
[----:B------:R-:W-:Y:S01]  /*11260*/  ULDC.64 UR8, c[0x0][0xa18] ;  /* 0x0002860000087ab9 */ /* 0x000fe20000000a00 */
[----:B0-----:R-:W0:Y:S01]  /*11270*/  LDC R19, c[0x0][0x288] ;  /* 0x0000a200ff137b82 */ /* 0x001e220000000800 */
[----:B------:R-:W-:Y:S02]  /*11280*/  IMAD.U32 R2, RZ, RZ, UR4 ;  /* 0x00000004ff027e24 */ /* 0x000fe4000f8e00ff */
[----:B------:R-:W-:Y:S01]  /*11290*/  IMAD.U32 R3, RZ, RZ, UR5 ;  /* 0x00000005ff037e24 */ /* 0x000fe2000f8e00ff */
[----:B------:R-:W-:-:S04]  /*112a0*/  ULDC.64 UR4, c[0x0][0xa28] ;  /* 0x00028a0000047ab9 */ /* 0x000fc80000000a00 */
[----:B------:R-:W3:Y:S01]  /*112b0*/  LDG.E R2, desc[UR56][R2.64] ;  /* 0x0000003802027981 */ /* 0x000ee2000c1e1900 */
[----:B------:R-:W-:Y:S01]  /*112c0*/  UISETP.NE.U32.AND UP0, UPT, UR4, URZ, UPT ;  /* 0x0000003f0400728c */ /* 0x000fe2000bf05070 */
[----:B-1----:R-:W1:Y:S03]  /*112d0*/  LDC R10, c[0x0][0x424] ;  /* 0x00010900ff0a7b82 */ /* 0x002e660000000800 */
[----:B------:R-:W-:-:S05]  /*112e0*/  UISETP.NE.AND.EX UP0, UPT, UR5, URZ, UPT, UP0 ;  /* 0x0000003f0500728c */ /* 0x000fca000bf05300 */
[----:B------:R-:W4:Y:S01]  /*112f0*/  LDC R11, c[0x0][0x2f0] ;  /* 0x0000bc00ff0b7b82 */ /* 0x000f220000000800 */
[----:B------:R-:W-:Y:S02]  /*11300*/  PLOP3.LUT P0, PT, PT, PT, UP0, 0x80, 0x0 ;  /* 0x000000000000781c */ /* 0x000fe40003f0f008 */
[----:B---3--:R-:W-:-:S13]  /*11310*/  R2UR UR46, R2 ;  /* 0x00000000022e72ca */ /* 0x008fda00000e0000 */
[----:B------:R-:W-:Y:S02]  /*11320*/  USHF.R.S32.HI UR45, URZ, 0x1f, UR46 ;  /* 0x0000001f3f2d7899 */ /* 0x000fe4000801142e */
[----:B------:R-:W-:-:S04]  /*11330*/  @UP0 ULEA UR4, UP1, UR46, UR4, 0x2 ;  /* 0x000000042e040291 */ /* 0x000fc8000f82103f */
[----:B------:R-:W-:Y:S02]  /*11340*/  @UP0 ULEA.HI.X UR5, UR46, UR5, UR45, 0x2, UP1 ;  /* 0x000000052e050291 */ /* 0x000fe400088f142d */
[----:B------:R-:W-:-:S04]  /*11350*/  IMAD.U32 R2, RZ, RZ, UR4 ;  /* 0x00000004ff027e24 */ /* 0x000fc8000f8e00ff */
[----:B------:R-:W-:Y:S01]  /*11360*/  IMAD.U32 R3, RZ, RZ, UR5 ;  /* 0x00000005ff037e24 */ /* 0x000fe2000f8e00ff */
[----:B------:R-:W-:Y:S01]  /*11370*/  ULDC.64 UR4, c[0x0][0xa00] ;  /* 0x0002800000047ab9 */ /* 0x000fe20000000a00 */
[----:B------:R-:W-:-:S03]  /*11380*/  USHF.L.U32 UR43, UR46, 0x2, URZ ;  /* 0x000000022e2b7899 */ /* 0x000fc6000800063f */
[----:B------:R3:W5:Y:S01]  /*11390*/  @P0 LDG.E R0, desc[UR56][R2.64] ;  /* 0x0000003802000981 */ /* 0x000762000c1e1900 */
[----:B------:R-:W-:Y:S01]  /*113a0*/  ISETP.NE.U32.AND P0, PT, RZ, UR4, PT ;  /* 0x00000004ff007c0c */ /* 0x000fe2000bf05070 */
[----:B------:R-:W-:Y:S02]  /*113b0*/  USHF.L.U64.HI UR44, UR46, 0x2, UR45 ;  /* 0x000000022e2c7899 */ /* 0x000fe4000801022d */
[----:B------:R-:W-:Y:S01]  /*113c0*/  UIADD3 UR4, UP0, UR43, UR4, URZ ;  /* 0x000000042b047290 */ /* 0x000fe2000ff1e03f */
[----:B------:R-:W-:Y:S02]  /*113d0*/  ISETP.NE.AND.EX P2, PT, RZ, UR5, PT, P0 ;  /* 0x00000005ff007c0c */ /* 0x000fe4000bf45300 */
[----:B------:R-:W-:Y:S01]  /*113e0*/  ISETP.NE.U32.AND P0, PT, RZ, UR6, PT ;  /* 0x00000006ff007c0c */ /* 0x000fe2000bf05070 */
[----:B------:R-:W-:Y:S02]  /*113f0*/  UIADD3.X UR5, UR44, UR5, URZ, UP0, !UPT ;  /* 0x000000052c057290 */ /* 0x000fe400087fe43f */
[----:B------:R-:W-:Y:S01]  /*11400*/  IMAD.U32 R4, RZ, RZ, UR4 ;  /* 0x00000004ff047e24 */ /* 0x000fe2000f8e00ff */
[----:B------:R-:W-:Y:S01]  /*11410*/  UIADD3 UR4, UP0, UR43, UR6, URZ ;  /* 0x000000062b047290 */ /* 0x000fe2000ff1e03f */
[----:B------:R-:W-:-:S02]  /*11420*/  ISETP.NE.AND.EX P0, PT, RZ, UR7, PT, P0 ;  /* 0x00000007ff007c0c */ /* 0x000fc4000bf05300 */
[----:B------:R-:W-:Y:S01]  /*11430*/  IMAD.U32 R5, RZ, RZ, UR5 ;  /* 0x00000005ff057e24 */ /* 0x000fe2000f8e00ff */
[----:B------:R-:W-:-:S04]  /*11440*/  UIADD3.X UR5, UR44, UR7, URZ, UP0, !UPT ;  /* 0x000000072c057290 */ /* 0x000fc800087fe43f */
[----:B------:R-:W4:Y:S01]  /*11450*/  @P2 LDG.E R8, desc[UR56][R4.64] ;  /* 0x0000003804082981 */ /* 0x000f22000c1e1900 */
[----:B------:R-:W-:Y:S01]  /*11460*/  IMAD.U32 R6, RZ, RZ, UR4 ;  /* 0x00000004ff067e24 */ /* 0x000fe2000f8e00ff */
[----:B------:R-:W-:Y:S01]  /*11470*/  UISETP.NE.U32.AND UP0, UPT, UR8, URZ, UPT ;  /* 0x0000003f0800728c */ /* 0x000fe2000bf05070 */
[----:B------:R-:W-:-:S03]  /*11480*/  IMAD.U32 R7, RZ, RZ, UR5 ;  /* 0x00000005ff077e24 */ /* 0x000fc6000f8e00ff */
[----:B------:R-:W-:Y:S02]  /*11490*/  UISETP.NE.AND.EX UP0, UPT, UR9, URZ, UPT, UP0 ;  /* 0x0000003f0900728c */ /* 0x000fe4000bf05300 */
[----:B------:R-:W5:Y:S04]  /*114a0*/  @P0 LDG.E R9, desc[UR56][R6.64] ;  /* 0x0000003806090981 */ /* 0x000f68000c1e1900 */
[----:B------:R-:W-:-:S05]  /*114b0*/  PLOP3.LUT P3, PT, PT, PT, UP0, 0x80, 0x0 ;  /* 0x000000000000781c */ /* 0x000fca0003f6f008 */
[----:B------:R-:W-:-:S04]  /*114c0*/  @UP0 UIADD3 UR4, UP1, UR43, UR8, URZ ;  /* 0x000000082b040290 */ /* 0x000fc8000ff3e03f */
[----:B------:R-:W-:Y:S02]  /*114d0*/  @UP0 UIADD3.X UR5, UR44, UR9, URZ, UP1, !UPT ;  /* 0x000000092c050290 */ /* 0x000fe40008ffe43f */
[----:B---3--:R-:W-:-:S04]  /*114e0*/  IMAD.U32 R2, RZ, RZ, UR4 ;  /* 0x00000004ff027e24 */ /* 0x008fc8000f8e00ff */
[----:B------:R-:W-:-:S05]  /*114f0*/  IMAD.U32 R3, RZ, RZ, UR5 ;  /* 0x00000005ff037e24 */ /* 0x000fca000f8e00ff */
[----:B0-----:R0:W5:Y:S01]  /*11500*/  @P3 LDG.E R19, desc[UR56][R2.64] ;  /* 0x0000003802133981 */ /* 0x001162000c1e1900 */
[----:B------:R-:W-:Y:S01]  /*11510*/  UMOV UR47, URZ ;  /* 0x0000003f002f7c82 */ /* 0x000fe20008000000 */
[----:B--2---:R-:W-:Y:S01]  /*11520*/  R2UR UR36, R12 ;  /* 0x000000000c2472ca */ /* 0x004fe200000e0000 */
[----:B0-----:R-:W0:Y:S02]  /*11530*/  LDC.64 R2, c[0x0][0x418] ;  /* 0x00010600ff027b82 */ /* 0x001e240000000a00 */
[----:B0-----:R-:W-:Y:S02]  /*11540*/  ISETP.NE.U32.AND P1, PT, R2, RZ, PT ;  /* 0x000000ff0200720c */ /* 0x001fe40003f25070 */
[----:B------:R-:W-:Y:S02]  /*11550*/  LOP3.LUT R2, R12, 0xff000000, RZ, 0xc0, !PT ;  /* 0xff0000000c027812 */ /* 0x000fe400078ec0ff */
[----:B------:R-:W-:Y:S02]  /*11560*/  ISETP.NE.AND.EX P1, PT, R3, RZ, PT, P1 ;  /* 0x000000ff0300720c */ /* 0x000fe40003f25310 */
[----:B------:R-:W-:-:S02]  /*11570*/  SHF.R.U32.HI R2, RZ, 0x8, R2 ;  /* 0x00000008ff027819 */ /* 0x000fc40000011602 */
[----:B----4-:R-:W-:Y:S02]  /*11580*/  @P2 R2UR UR47, R8 ;  /* 0x00000000082f22ca */ /* 0x010fe400000e0000 */
[----:B------:R-:W-:-:S04]  /*11590*/  LOP3.LUT R8, R12, 0xff0000, RZ, 0xc0, !PT ;  /* 0x00ff00000c087812 */ /* 0x000fc800078ec0ff */
[----:B------:R-:W-:Y:S01]  /*115a0*/  LEA.HI R8, R8, R2, RZ, 0x10 ;  /* 0x0000000208087211 */ /* 0x000fe200078f80ff */
[----:B-1----:R-:W-:Y:S08]  /*115b0*/  @P3 BRA `(.L_x_2160) ;  /* 0x0000000000103947 */ /* 0x002ff00003800000 */
[----:B------:R-:W-:Y:S05]  /*115c0*/  @!P2 BRA `(.L_x_2160) ;  /* 0x00000000000ca947 */ /* 0x000fea0003800000 */
[----:B-----5:R-:W2:Y:S04]  /*115d0*/  LDG.E R19, desc[UR56][R4.64] ;  /* 0x0000003804137981 */ /* 0x020ea8000c1e1900 */
[----:B------:R-:W2:Y:S02]  /*115e0*/  LDG.E R4, desc[UR56][R4.64+0x4] ;  /* 0x0000043804047981 */ /* 0x000ea4000c1e1900 */
[----:B--2---:R-:W-:-:S07]  /*115f0*/  IMAD.IADD R19, R4, 0x1, -R19 ;  /* 0x0000000104137824 */ /* 0x004fce00078e0a13 */
.L_x_2160:
[----:B------:R-:W-:Y:S01]  /*11600*/  IMAD.U32 R3, RZ, RZ, UR46 ;  /* 0x0000002eff037e24 */ /* 0x000fe2000f8e00ff */
[----:B------:R-:W-:Y:S01]  /*11610*/  ULDC.64 UR4, c[0x0][0xa20] ;  /* 0x0002880000047ab9 */ /* 0x000fe20000000a00 */
[----:B-----5:R-:W-:Y:S01]  /*11620*/  IMAD.IADD R4, R9, 0x1, R0 ;  /* 0x0000000109047824 */ /* 0x020fe200078e0200 */
[----:B------:R-:W-:Y:S01]  /*11630*/  ISETP.NE.U32.AND P2, PT, RZ, UR4, PT ;  /* 0x00000004ff007c0c */ /* 0x000fe2000bf45070 */
[----:B------:R-:W-:Y:S01]  /*11640*/  ULOP3.LUT UR36, UR36, 0xffff, URZ, 0xc0, !UPT ;  /* 0x0000ffff24247892 */ /* 0x000fe2000f8ec03f */
[----:B------:R0:W-:Y:S01]  /*11650*/  STL [R1+0x4], R3 ;  /* 0x0000040301007387 */ /* 0x0001e20000100800 */
[----:B------:R-:W-:Y:S02]  /*11660*/  SEL R2, R10, 0x1, P1 ;  /* 0x000000010a027807 */ /* 0x000fe40000800000 */
[----:B------:R-:W-:Y:S01]  /*11670*/  ISETP.NE.AND.EX P2, PT, RZ, UR5, PT, P2 ;  /* 0x00000005ff007c0c */ /* 0x000fe2000bf45320 */
[----:B------:R0:W-:Y:S02]  /*11680*/  STL [R1+0x1c], R4 ;  /* 0x00001c0401007387 */ /* 0x0001e40000100800 */
[----:B------:R-:W-:-:S10]  /*11690*/  IMAD R2, R2, R11, RZ ;  /* 0x0000000b02027224 */ /* 0x000fd400078e02ff */
[----:B0-----:R-:W-:Y:S05]  /*116a0*/  @!P2 BRA `(.L_x_2161) ;  /* 0x000000000018a947 */ /* 0x001fea0003800000 */
[----:B------:R-:W-:-:S04]  /*116b0*/  UIADD3 UR4, UP0, UR43, UR4, URZ ;  /* 0x000000042b047290 */ /* 0x000fc8000ff1e03f */
[----:B------:R-:W-:Y:S02]  /*116c0*/  UIADD3.X UR5, UR44, UR5, URZ, UP0, !UPT ;  /* 0x000000052c057290 */ /* 0x000fe400087fe43f */
[----:B------:R-:W-:-:S04]  /*116d0*/  IMAD.U32 R2, RZ, RZ, UR4 ;  /* 0x00000004ff027e24 */ /* 0x000fc8000f8e00ff */
[----:B------:R-:W-:-:S05]  /*116e0*/  IMAD.U32 R3, RZ, RZ, UR5 ;  /* 0x00000005ff037e24 */ /* 0x000fca000f8e00ff */
[----:B------:R0:W5:Y:S01]  /*116f0*/  LDG.E R2, desc[UR56][R2.64] ;  /* 0x0000003802027981 */ /* 0x000162000c1e1900 */
[----:B------:R-:W-:Y:S05]  /*11700*/  BRA `(.L_x_2162) ;  /* 0x0000000000107947 */ /* 0x000fea0003800000 */
.L_x_2161:
[----:B------:R-:W-:Y:S05]  /*11710*/  @!P0 BRA `(.L_x_2162) ;  /* 0x00000000000c8947 */ /* 0x000fea0003800000 */
[----:B------:R-:W2:Y:S04]  /*11720*/  LDG.E R2, desc[UR56][R6.64] ;  /* 0x0000003806027981 */ /* 0x000ea8000c1e1900 */
[----:B------:R-:W2:Y:S02]  /*11730*/  LDG.E R6, desc[UR56][R6.64+0x4] ;  /* 0x0000043806067981 */ /* 0x000ea4000c1e1900 */
[----:B--2---:R-:W-:-:S07]  /*11740*/  IMAD.IADD R2, R6, 0x1, -R2 ;  /* 0x0000000106027824 */ /* 0x004fce00078e0a02 */
.L_x_2162:
[----:B0-----:R-:W2:Y:S01]  /*11750*/  LDL R3, [R1+0x14] ;  /* 0x0000140001037983 */ /* 0x001ea20000100800 */
[----:B-----5:R-:W-:Y:S02]  /*11760*/  IMAD.IADD R2, R2, 0x1, -R0 ;  /* 0x0000000102027824 */ /* 0x020fe400078e0a00 */
[----:B------:R-:W0:Y:S02]  /*11770*/  LDC R0, c[0x0][0x448] ;  /* 0x00011200ff007b82 */ /* 0x000e240000000800 */
[----:B0-----:R-:W-:-:S13]  /*11780*/  ISETP.NE.AND P0, PT, R0, 0x1, PT ;  /* 0x000000010000780c */ /* 0x001fda0003f05270 */
[----:B------:R-:W0:Y:S08]  /*11790*/  @P0 LDC R4, c[0x0][0x44c] ;  /* 0x00011300ff040b82 */ /* 0x000e300000000800 */
[----:B------:R-:W1:Y:S01]  /*117a0*/  @P0 LDC R0, c[0x0][0x450] ;  /* 0x00011400ff000b82 */ /* 0x000e620000000800 */
[----:B--2---:R-:W-:-:S04]  /*117b0*/  IMAD.SHL.U32 R3, R3, 0x80, RZ ;  /* 0x0000008003037824 */ /* 0x004fc800078e00ff */
[----:B------:R-:W-:-:S04]  /*117c0*/  VIADD R3, R3, 0x7f ;  /* 0x0000007f03037836 */ /* 0x000fc80000000000 */
[----:B0-----:R-:W-:-:S05]  /*117d0*/  @P0 IMAD.HI.U32 R4, R3, R4, RZ ;  /* 0x0000000403040227 */ /* 0x001fca00078e00ff */
[----:B-1----:R-:W-:Y:S01]  /*117e0*/  @P0 SHF.R.U32.HI R3, RZ, R0, R4 ;  /* 0x00000000ff030219 */ /* 0x002fe20000011604 */
[C---:B------:R-:W-:Y:S01]  /*117f0*/  VIADD R0, R2.reuse, 0x9f ;  /* 0x0000009f02007836 */ /* 0x040fe20000000000 */
[----:B------:R-:W-:Y:S02]  /*11800*/  IADD3 R2, R2, 0xa0, -R19 ;  /* 0x000000a002027810 */ /* 0x000fe40007ffe813 */
[----:B------:R-:W-:Y:S01]  /*11810*/  SHF.R.U32.HI R4, RZ, 0x10, R8 ;  /* 0x00000010ff047819 */ /* 0x000fe20000011608 */
[----:B------:R-:W-:-:S03]  /*11820*/  IMAD.HI R0, R0, 0x66666667, RZ ;  /* 0x6666666700007827 */ /* 0x000fc600078e02ff */
[----:B------:R-:W-:Y:S01]  /*11830*/  ISETP.NE.AND P0, PT, R4, RZ, PT ;  /* 0x000000ff0400720c */ /* 0x000fe20003f05270 */
[----:B------:R-:W-:Y:S01]  /*11840*/  IMAD.IADD R2, R2, 0x1, R3 ;  /* 0x0000000102027824 */ /* 0x000fe200078e0203 */
[----:B------:R-:W-:-:S03]  /*11850*/  SHF.R.U32.HI R3, RZ, 0x1f, R0 ;  /* 0x0000001fff037819 */ /* 0x000fc60000011600 */
[----:B------:R-:W-:Y:S01]  /*11860*/  IMAD.HI R2, R2, 0x66666667, RZ ;  /* 0x6666666702027827 */ /* 0x000fe200078e02ff */
[----:B------:R-:W-:-:S04]  /*11870*/  LEA.HI.SX32 R0, R0, R3, 0x1a ;  /* 0x0000000300007211 */ /* 0x000fc800078fd2ff */
[----:B------:R-:W-:-:S03]  /*11880*/  SHF.R.U32.HI R3, RZ, 0x1f, R2 ;  /* 0x0000001fff037819 */ /* 0x000fc60000011602 */
[----:B------:R-:W0:Y:S01]  /*11890*/  @!P0 LDC R4, c[0x0][0x9f0] ;  /* 0x00027c00ff048b82 */ /* 0x000e220000000800 */
[----:B------:R-:W-:Y:S01]  /*118a0*/  LEA.HI.SX32 R3, R2, R3, 0x1a ;  /* 0x0000000302037211 */ /* 0x000fe200078fd2ff */
[----:B------:R-:W-:-:S03]  /*118b0*/  IMAD.MOV.U32 R2, RZ, RZ, RZ ;  /* 0x000000ffff027224 */ /* 0x000fc600078e00ff */
[----:B------:R-:W-:-:S04]  /*118c0*/  VIMNMX R0, R0, R3, PT ;  /* 0x0000000300007248 */ /* 0x000fc80003fe0100 */
[----:B------:R-:W-:-:S13]  /*118d0*/  ISETP.GE.AND P1, PT, R0, 0x1, PT ;  /* 0x000000010000780c */ /* 0x000fda0003f26270 */
[----:B------:R-:W-:Y:S05]  /*118e0*/  @!P1 BRA `(.L_x_2163) ;  /* 0x0000000000689947 */ /* 0x000fea0003800000 */
[-C--:B0-----:R-:W-:Y:S02]  /*118f0*/  IABS R5, R4.reuse ;  /* 0x0000000400057213 */ /* 0x081fe40000000000 */
        /* <DEDUP_REMOVED lines=10> */
[----:B------:R-:W-:-:S04]  /*119a0*/  IADD3 R3, R4, -0x1, R0 ;  /* 0xffffffff04037810 */ /* 0x000fc80007ffe000 */
        /* <DEDUP_REMOVED lines=14> */
.L_x_2163:
[----:B------:R-:W-:Y:S01]  /*11a90*/  LOP3.LUT R8, R8, 0xff, RZ, 0xc0, !PT ;  /* 0x000000ff08087812 */ /* 0x000fe200078ec0ff */
[----:B------:R-:W-:Y:S04]  /*11aa0*/  BSSY B7, `(.L_x_2164) ;  /* 0x0000319000077945 */ /* 0x000fe80003800000 */
[----:B------:R-:W-:-:S05]  /*11ab0*/  IMAD R3, R8, R2, RZ ;  /* 0x0000000208037224 */ /* 0x000fca00078e02ff */
[----:B------:R-:W-:Y:S01]  /*11ac0*/  VIADDMNMX R0, R3, R2, R0, PT ;  /* 0x0000000203007246 */ /* 0x000fe20003800100 */
[----:B------:R1:W-:Y:S03]  /*11ad0*/  STL [R1+0x8], R3 ;  /* 0x0000080301007387 */ /* 0x0003e60000100800 */
[----:B------:R-:W-:Y:S01]  /*11ae0*/  ISETP.GT.AND P0, PT, R0, R3, PT ;  /* 0x000000030000720c */ /* 0x000fe20003f04270 */
[----:B------:R1:W-:-:S12]  /*11af0*/  STL [R1+0x2c], R0 ;  /* 0x00002c0001007387 */ /* 0x0003d80000100800 */
[----:B-1----:R-:W-:Y:S05]  /*11b00*/  @P0 BRA `(.L_x_2165) ;  /* 0x0000000000480947 */ /* 0x002fea0003800000 */
[----:B------:R-:W1:Y:S02]  /*11b10*/  S2R R3, SR_TID.X ;  /* 0x0000000000037919 */ /* 0x000e640000002100 */
[----:B-1----:R-:W-:-:S04]  /*11b20*/  LOP3.LUT R3, R3, 0x7f, RZ, 0xc0, !PT ;  /* 0x0000007f03037812 */ /* 0x002fc800078ec0ff */
[----:B------:R-:W-:-:S13]  /*11b30*/  ISETP.NE.AND P0, PT, R3, RZ, PT ;  /* 0x000000ff0300720c */ /* 0x000fda0003f05270 */
[----:B------:R-:W-:Y:S05]  /*11b40*/  @P0 BRA `(.L_x_2166) ;  /* 0x0000003000380947 */ /* 0x000fea0003800000 */
[----:B------:R-:W1:Y:S01]  /*11b50*/  S2R R3, SR_LANEID ;  /* 0x0000000000037919 */ /* 0x000e620000000000 */
[----:B------:R-:W-:Y:S02]  /*11b60*/  VOTEU.ANY UR4, UPT, PT ;  /* 0x0000000000047886 */ /* 0x000fe400038e0100 */
[----:B------:R-:W1:Y:S08]  /*11b70*/  FLO.U32 R0, UR4 ;  /* 0x0000000400007d00 */ /* 0x000e7000080e0000 */
[----:B------:R-:W2:Y:S01]  /*11b80*/  POPC R5, UR4 ;  /* 0x0000000400057d09 */ /* 0x000ea20008000000 */
[----:B-1----:R-:W-:-:S02]  /*11b90*/  ISETP.EQ.U32.AND P0, PT, R0, R3, PT ;  /* 0x000000030000720c */ /* 0x002fc40003f02070 */
[----:B------:R-:W2:Y:S11]  /*11ba0*/  LDC.64 R2, c[0x0][0xc60] ;  /* 0x00031800ff027b82 */ /* 0x000eb60000000a00 */
[----:B--2---:R-:W2:Y:S01]  /*11bb0*/  @P0 ATOMG.E.ADD.STRONG.GPU PT, R3, desc[UR56][R2.64], R5 ;  /* 0x00000005020309a8 */ /* 0x004ea200081ee1f8 */
[----:B0-----:R-:W0:Y:S02]  /*11bc0*/  S2R R4, SR_LTMASK ;  /* 0x0000000000047919 */ /* 0x001e240000003900 */
[----:B0-----:R-:W-:-:S04]  /*11bd0*/  LOP3.LUT R4, R4, UR4, RZ, 0xc0, !PT ;  /* 0x0000000404047c12 */ /* 0x001fc8000f8ec0ff */
[----:B------:R-:W0:Y:S01]  /*11be0*/  POPC R7, R4 ;  /* 0x0000000400077309 */ /* 0x000e220000000000 */
[----:B--2---:R-:W0:Y:S02]  /*11bf0*/  SHFL.IDX PT, R0, R3, R0, 0x1f ;  /* 0x00001f0003007589 */ /* 0x004e2400000e0000 */
[----:B0-----:R-:W-:-:S05]  /*11c00*/  IADD3 R0, R0, UR40, R7 ;  /* 0x0000002800007c10 */ /* 0x001fca000fffe007 */
[----:B------:R1:W-:Y:S01]  /*11c10*/  STL [R1+0x10], R0 ;  /* 0x0000100001007387 */ /* 0x0003e20000100800 */
[----:B------:R-:W-:Y:S05]  /*11c20*/  BRA `(.L_x_2166) ;  /* 0x0000003000007947 */ /* 0x000fea0003800000 */
.L_x_2165:
        /* <DEDUP_REMOVED lines=20> */
.L_x_2168:
[----:B------:R-:W-:Y:S05]  /*11d70*/  BSYNC B6 ;  /* 0x0000000000067941 */ /* 0x000fea0003800000 */
.L_x_2167:
[----:B------:R-:W-:Y:S01]  /*11d80*/  VIADD R0, R17, 0xa400 ;  /* 0x0000a40011007836 */ /* 0x000fe20000000000 */
[----:B------:R-:W-:Y:S04]  /*11d90*/  BSSY B6, `(.L_x_2169) ;  /* 0x0000014000067945 */ /* 0x000fe80003800000 */
[----:B------:R-:W-:-:S04]  /*11da0*/  LOP3.LUT P0, RZ, R0, 0x3ff, RZ, 0xc0, !PT ;  /* 0x000003ff00ff7812 */ /* 0x000fc8000780c0ff */
[----:B------:R-:W-:-:S09]  /*11db0*/  P2R R16, PR, RZ, 0x1 ;  /* 0x00000001ff107803 */ /* 0x000fd20000000000 */
        /* <DEDUP_REMOVED lines=17> */
.L_x_2170:
[----:B------:R-:W-:Y:S05]  /*11ed0*/  BSYNC B6 ;  /* 0x0000000000067941 */ /* 0x000fea0003800000 */
.L_x_2169:
        /* <DEDUP_REMOVED lines=20> */
.L_x_2172:
[----:B------:R-:W-:Y:S05]  /*12020*/  BSYNC B6 ;  /* 0x0000000000067941 */ /* 0x000fea0003800000 */
.L_x_2171:
[----:B------:R-:W-:Y:S01]  /*12030*/  ISETP.NE.AND P6, PT, R16, RZ, PT ;  /* 0x000000ff1000720c */ /* 0x000fe20003fc5270 */
[----:B------:R-:W-:-:S12]  /*12040*/  BSSY B6, `(.L_x_2173) ;  /* 0x0000012000067945 */ /* 0x000fd80003800000 */
        /* <DEDUP_REMOVED lines=17> */
.L_x_2174:
[----:B------:R-:W-:Y:S05]  /*12160*/  BSYNC B6 ;  /* 0x0000000000067941 */ /* 0x000fea0003800000 */
.L_x_2173:
        /* <DEDUP_REMOVED lines=21> */
[----:B------:R-:W-:Y:S01]  /*122c0*/  SEL R16, R8, RZ, !P0 ;  /* 0x000000ff08107207 */ /* 0x000fe20004000000 */
[----:B------:R-:W-:Y:S08]  /*122d0*/  BRA.DIV UR4, `(.L_x_2175) ;  /* 0x0000004204347947 */ /* 0x000ff0000b800000 */
[----:B------:R1:W3:Y:S02]  /*122e0*/  SHFL.IDX PT, R14, R0, RZ, 0x1f ;  /* 0x00001fff000e7589 */ /* 0x0002e400000e0000 */
.L_x_2250:
[----:B------:R-:W-:Y:S02]  /*122f0*/  PLOP3.LUT P1, PT, PT, PT, PT, 0x8, 0x0 ;  /* 0x000000000000781c */ /* 0x000fe40003f2e170 */
[----:B---3--:R-:W-:Y:S02]  /*12300*/  ISETP.NE.AND P0, PT, R14, RZ, PT ;  /* 0x000000ff0e00720c */ /* 0x008fe40003f05270 */
[----:B-1----:R-:W-:-:S05]  /*12310*/  P2R R0, PR, RZ, 0x2 ;  /* 0x00000002ff007803 */ /* 0x002fca0000000000 */
[----:B------:R1:W-:Y:S06]  /*12320*/  STL [R1+0x18], R0 ;  /* 0x0000180001007387 */ /* 0x0003ec0000100800 */
[----:B------:R-:W-:Y:S05]  /*12330*/  @P0 BRA `(.L_x_2176) ;  /* 0x00000004008c0947 */ /* 0x000fea0003800000 */
[----:B-1----:R-:W3:Y:S01]  /*12340*/  LDL R0, [R1+0x2c] ;  /* 0x00002c0001007983 */ /* 0x002ee20000100800 */
[----:B------:R-:W-:Y:S01]  /*12350*/  UMOV UR4, 0xffffffff ;  /* 0xffffffff00047882 */ /* 0x000fe20000000000 */
[----:B---3--:R-:W-:Y:S02]  /*12360*/  VIADD R0, R0, 0xffffffff ;  /* 0xffffffff00007836 */ /* 0x008fe40000000000 */
[----:B------:R-:W-:Y:S05]  /*12370*/  BRA.DIV UR4, `(.L_x_2177) ;  /* 0x00000042042c7947 */ /* 0x000fea000b800000 */
[----:B------:R-:W-:-:S13]  /*12380*/  ELECT P6, URZ, PT ;  /* 0x00000000003f782f */ /* 0x000fda00038c0000 */
.L_x_2253:
[----:B------:R-:W-:Y:S05]  /*12390*/  @!P6 BRA `(.L_x_2176) ;  /* 0x000000040074e947 */ /* 0x000fea0003800000 */
[----:B------:R-:W-:-:S04]  /*123a0*/  ISETP.NE.U32.AND P0, PT, R2, RZ, PT ;  /* 0x000000ff0200720c */ /* 0x000fc80003f05070 */
[----:B------:R-:W-:-:S13]  /*123b0*/  ISETP.NE.AND.EX P0, PT, R3, RZ, PT, P0 ;  /* 0x000000ff0300720c */ /* 0x000fda0003f05300 */
[----:B------:R-:W-:Y:S05]  /*123c0*/  @!P0 BRA `(.L_x_2178) ;  /* 0x0000000000448947 */ /* 0x000fea0003800000 */
[----:B------:R-:W1:Y:S01]  /*123d0*/  LDC R7, c[0x0][0x43c] ;  /* 0x00010f00ff077b82 */ /* 0x000e620000000800 */
[----:B------:R-:W-:Y:S01]  /*123e0*/  ULDC.64 UR4, c[0x0][0x428] ;  /* 0x00010a0000047ab9 */ /* 0x000fe20000000a00 */
[----:B-1----:R-:W-:-:S13]  /*123f0*/  ISETP.NE.AND P0, PT, R7, 0x1, PT ;  /* 0x000000010700780c */ /* 0x002fda0003f05270 */
[----:B0-----:R-:W0:Y:S02]  /*12400*/  @P0 LDC.64 R4, c[0x0][0x440] ;  /* 0x00011000ff040b82 */ /* 0x001e240000000a00 */
        /* <DEDUP_REMOVED lines=13> */
.L_x_2178:
[----:B-1----:R-:W3:Y:S01]  /*124e0*/  LDL R3, [R1] ;  /* 0x0000000001037983 */ /* 0x002ee20000100800 */
[----:B------:R-:W-:Y:S01]  /*124f0*/  IMAD R2, R18, 0x8, R17 ;  /* 0x0000000812027824 */ /* 0x000fe200078e0211 */
[----:B--2---:R-:W1:Y:S02]  /*12500*/  S2R R8, SR_TID.X ;  /* 0x0000000000087919 */ /* 0x004e640000002100 */
[----:B-1----:R-:W-:-:S04]  /*12510*/  LOP3.LUT R8, R8, 0x7f, RZ, 0xc0, !PT ;  /* 0x0000007f08087812 */ /* 0x002fc800078ec0ff */
[----:B------:R-:W-:Y:S02]  /*12520*/  ISETP.NE.AND P1, PT, R8, RZ, PT ;  /* 0x000000ff0800720c */ /* 0x000fe40003f25270 */
[----:B---3--:R-:W-:-:S04]  /*12530*/  SHF.L.U32 R3, R3, 0x1f, RZ ;  /* 0x0000001f03037819 */ /* 0x008fc800000006ff */
[----:B------:R-:W1:Y:S02]  /*12540*/  SYNCS.PHASECHK.TRANS64.TRYWAIT P0, [R2+URZ+0x29880], R3 ;  /* 0x02988003020075a7 */ /* 0x000e64000800017f */
[----:B-1----:R-:W-:Y:S05]  /*12550*/  @!P0 BRA `(.L_x_2179) ;  /* 0x0000003c00d48947 */ /* 0x002fea0003800000 */
.L_x_2254:
        /* <DEDUP_REMOVED lines=8> */
.L_x_2180:
[----:B------:R-:W2:Y:S01]  /*125e0*/  LDL R5, [R1+0x1c] ;  /* 0x00001c0001057983 */ /* 0x000ea20000100800 */
[----:B0-----:R-:W-:Y:S01]  /*125f0*/  IMAD R4, R18, 0x5000, R17 ;  /* 0x0000500012047824 */ /* 0x001fe200078e0211 */
        /* <DEDUP_REMOVED lines=14> */
[----:B0-2---:R-:W-:Y:S05]  /*126e0*/  @!P0 BRA `(.L_x_2181) ;  /* 0x0000003c00848947 */ /* 0x005fea0003800000 */
.L_x_2255:
        /* <DEDUP_REMOVED lines=8> */
.L_x_2182:
        /* <DEDUP_REMOVED lines=12> */
[----:B------:R-:W-:Y:S01]  /*12830*/  P2R R0, PR, RZ, 0x1 ;  /* 0x00000001ff007803 */ /* 0x000fe20000000000 */
[----:B------:R-:W-:Y:S01]  /*12840*/  UMOV UR18, 0x40 ;  /* 0x0000004000127882 */ /* 0x000fe20000000000 */
[----:B------:R-:W-:Y:S01]  /*12850*/  UMOV UR20, UR36 ;  /* 0x0000002400147c82 */ /* 0x000fe20008000000 */
[----:B------:R-:W-:Y:S01]  /*12860*/  UIADD3 UR25, UR25, 0x29830, URZ ;  /* 0x0002983019197890 */ /* 0x000fe2000fffe03f */
[----:B------:R-:W-:Y:S01]  /*12870*/  UMOV UR19, UR27 ;  /* 0x0000001b00137c82 */ /* 0x000fe20008000000 */
[----:B------:R-:W-:-:S02]  /*12880*/  UMOV UR21, UR29 ;  /* 0x0000001d00157c82 */ /* 0x000fc40008000000 */
[----:B------:R-:W-:Y:S01]  /*12890*/  UIADD3 UR24, UR8, 0x1a400, URZ ;  /* 0x0001a40008187890 */ /* 0x000fe2000fffe03f */
[----:B------:R3:W-:Y:S01]  /*128a0*/  STL [R1+0x18], R0 ;  /* 0x0000180001007387 */ /* 0x0007e20000100800 */
[----:B------:R-:W-:Y:S02]  /*128b0*/  UIADD3 UR16, UR8, 0x1cc00, URZ ;  /* 0x0001cc0008107890 */ /* 0x000fe4000fffe03f */
[----:B------:R-:W-:Y:S01]  /*128c0*/  UIADD3 UR8, UR8, 0x1f400, URZ ;  /* 0x0001f40008087890 */ /* 0x000fe2000fffe03f */
        /* <DEDUP_REMOVED lines=8> */
[----:B------:R3:W-:Y:S02]  /*12950*/  UTMALDG.4D [UR8], [UR4], desc[UR6] ;  /* 0x00000608040075b4 */ /* 0x0007e40008019000 */
[----:B---3--:R-:W-:Y:S01]  /*12960*/  NOP ;  /* 0x0000000000007918 */ /* 0x008fe20000000000 */
.L_x_2176:
[----:B------:R-:W-:Y:S05]  /*12970*/  WARPSYNC.ALL ;  /* 0x0000000000007948 */ /* 0x000fea0003800000 */
[----:B-1----:R-:W-:Y:S01]  /*12980*/  VIADD R0, R17, 0x14400 ;  /* 0x0001440011007836 */ /* 0x002fe20000000000 */
[----:B------:R-:W-:Y:S01]  /*12990*/  USHF.R.S32.HI UR4, URZ, 0x1f, UR47 ;  /* 0x0000001f3f047899 */ /* 0x000fe2000801142f */
        /* <DEDUP_REMOVED lines=14> */
[----:B0-----:R-:W-:Y:S01]  /*12a80*/  MOV R2, 0x0 ;  /* 0x0000000000027802 */ /* 0x001fe20000000f00 */
        /* <DEDUP_REMOVED lines=15> */
.L_x_2184:
[----:B------:R-:W-:Y:S05]  /*12b80*/  BSYNC B6 ;  /* 0x0000000000067941 */ /* 0x000fea0003800000 */
.L_x_2183:
[----:B------:R-:W3:Y:S01]  /*12b90*/  LDL R10, [R1+0x14] ;  /* 0x00001400010a7983 */ /* 0x000ee20000100800 */
[----:B------:R-:W1:Y:S01]  /*12ba0*/  LDC R5, c[0x0][0x448] ;  /* 0x00011200ff057b82 */ /* 0x000e620000000800 */
[----:B------:R-:W-:Y:S01]  /*12bb0*/  ULDC.64 UR6, c[0x0][0x2d8] ;  /* 0x0000b60000067ab9 */ /* 0x000fe20000000a00 */
[----:B0-----:R-:W0:Y:S01]  /*12bc0*/  S2R R2, SR_TID.X ;  /* 0x0000000000027919 */ /* 0x001e220000002100 */
[----:B------:R-:W-:Y:S01]  /*12bd0*/  UMOV UR4, UR50 ;  /* 0x0000003200047c82 */ /* 0x000fe20008000000 */
[----:B------:R-:W-:Y:S01]  /*12be0*/  UMOV UR5, UR37 ;  /* 0x0000002500057c82 */ /* 0x000fe20008000000 */
[----:B------:R-:W-:Y:S01]  /*12bf0*/  ULDC.64 UR8, c[0x0][0x2e0] ;  /* 0x0000b80000087ab9 */ /* 0x000fe20000000a00 */
[----:B-1----:R-:W-:Y:S01]  /*12c00*/  ISETP.NE.AND P0, PT, R5, 0x1, PT ;  /* 0x000000010500780c */ /* 0x002fe20003f05270 */
[----:B------:R-:W1:Y:S01]  /*12c10*/  S2R R6, SR_TID.X ;  /* 0x0000000000067919 */ /* 0x000e620000002100 */
[----:B0-----:R-:W-:-:S11]  /*12c20*/  LOP3.LUT R0, R2, 0x7f, RZ, 0xc0, !PT ;  /* 0x0000007f02007812 */ /* 0x001fd600078ec0ff */
[----:B------:R-:W0:Y:S01]  /*12c30*/  @P0 LDC R3, c[0x0][0x44c] ;  /* 0x00011300ff030b82 */ /* 0x000e220000000800 */
[----:B------:R-:W-:Y:S01]  /*12c40*/  IMAD.SHL.U32 R2, R2, 0x20, RZ ;  /* 0x0000002002027824 */ /* 0x000fe200078e00ff */
[----:B------:R-:W-:-:S06]  /*12c50*/  SHF.R.U32.HI R0, RZ, 0x2, R0 ;  /* 0x00000002ff007819 */ /* 0x000fcc0000011600 */
[----:B------:R-:W4:Y:S01]  /*12c60*/  @P0 LDC R4, c[0x0][0x450] ;  /* 0x00011400ff040b82 */ /* 0x000f220000000800 */
[----:B------:R-:W-:Y:S01]  /*12c70*/  LOP3.LUT R2, R0, 0x60, R2, 0xf8, !PT ;  /* 0x0000006000027812 */ /* 0x000fe200078ef802 */
[----:B------:R-:W-:Y:S02]  /*12c80*/  UIMAD.WIDE.U32 UR4, UR36, UR6, UR4 ;  /* 0x00000006240472a5 */ /* 0x000fe4000f8e0004 */
[----:B------:R-:W-:Y:S02]  /*12c90*/  UIMAD UR6, UR45, UR8, URZ ;  /* 0x000000082d0672a4 */ /* 0x000fe4000f8e023f */
[----:B------:R-:W-:Y:S02]  /*12ca0*/  UIMAD UR5, UR36, UR7, UR5 ;  /* 0x00000007240572a4 */ /* 0x000fe4000f8e0205 */
[----:B------:R-:W-:Y:S02]  /*12cb0*/  UIMAD UR6, UR46, UR9, UR6 ;  /* 0x000000092e0672a4 */ /* 0x000fe4000f8e0206 */
[----:B------:R-:W-:-:S03]  /*12cc0*/  UIMAD.WIDE.U32 UR4, UR46, UR8, UR4 ;  /* 0x000000082e0472a5 */ /* 0x000fc6000f8e0004 */
[----:B------:R-:W-:Y:S01]  /*12cd0*/  ULDC.64 UR8, c[0x0][0x2d0] ;  /* 0x0000b40000087ab9 */ /* 0x000fe20000000a00 */
[----:B------:R-:W-:Y:S01]  /*12ce0*/  UIADD3 UR5, UR5, UR6, URZ ;  /* 0x0000000605057290 */ /* 0x000fe2000fffe03f */
[----:B-1----:R-:W-:-:S05]  /*12cf0*/  IMAD.SHL.U32 R6, R6, 0x10, RZ ;  /* 0x0000001006067824 */ /* 0x002fca00078e00ff */
[----:B------:R-:W-:-:S04]  /*12d00*/  LOP3.LUT R6, R6, 0x30, RZ, 0xc0, !PT ;  /* 0x0000003006067812 */ /* 0x000fc800078ec0ff */
[----:B--2---:R-:W-:Y:S01]  /*12d10*/  LOP3.LUT R8, R6, 0x40, RZ, 0xfc, !PT ;  /* 0x0000004006087812 */ /* 0x004fe200078efcff */
[----:B---3--:R-:W-:-:S04]  /*12d20*/  IMAD R0, R10, 0x80, R2 ;  /* 0x000000800a007824 */ /* 0x008fc800078e0202 */
[----:B0-----:R-:W-:-:S04]  /*12d30*/  @P0 IMAD.HI.U32 R3, R0, R3, RZ ;  /* 0x0000000300030227 */ /* 0x001fc800078e00ff */
[----:B------:R-:W-:Y:S01]  /*12d40*/  IMAD.MOV.U32 R2, RZ, RZ, R0 ;  /* 0x000000ffff027224 */ /* 0x000fe200078e0000 */
[----:B----4-:R-:W-:-:S04]  /*12d50*/  @P0 SHF.R.U32.HI R2, RZ, R4, R3 ;  /* 0x00000004ff020219 */ /* 0x010fc80000011603 */
        /* <DEDUP_REMOVED lines=27> */
[----:B------:R-:W0:Y:S01]  /*12f10*/  S2R R6, SR_TID.X ;  /* 0x0000000000067919 */ /* 0x000e220000002100 */
[----:B------:R-:W-:Y:S02]  /*12f20*/  IMAD R0, R19, R5, RZ ;  /* 0x0000000513007224 */ /* 0x000fe400078e02ff */
[----:B------:R-:W1:Y:S01]  /*12f30*/  SHFL.IDX PT, R5, R4, RZ, 0x1c1f ;  /* 0x001c1fff04057589 */ /* 0x000e6200000e0000 */
[----:B0-----:R-:W-:-:S04]  /*12f40*/  LOP3.LUT R6, R6, 0x7f, RZ, 0xc0, !PT ;  /* 0x0000007f06067812 */ /* 0x001fc800078ec0ff */
[----:B------:R-:W-:Y:S02]  /*12f50*/  SHF.R.U32.HI R7, RZ, 0x2, R6 ;  /* 0x00000002ff077819 */ /* 0x000fe40000011606 */
[----:B------:R-:W0:Y:S03]  /*12f60*/  SHFL.IDX PT, R6, R3, RZ, 0x1c1f ;  /* 0x001c1fff03067589 */ /* 0x000e2600000e0000 */
[----:B------:R-:W-:-:S05]  /*12f70*/  IMAD R2, R10, 0x80, R7 ;  /* 0x000000800a027824 */ /* 0x000fca00078e0207 */
[----:B------:R-:W-:-:S13]  /*12f80*/  ISETP.GE.AND P4, PT, R2, R0, PT ;  /* 0x000000000200720c */ /* 0x000fda0003f86270 */
[----:B-1----:R-:W-:-:S05]  /*12f90*/  @!P4 IADD3 R5, P3, R9, R5, RZ ;  /* 0x000000050905c210 */ /* 0x002fca0007f7e0ff */
[----:B0-----:R-:W-:-:S04]  /*12fa0*/  @!P4 IMAD.X R6, RZ, RZ, R6, P3 ;  /* 0x000000ffff06c224 */ /* 0x001fc800018e0606 */
        /* <DEDUP_REMOVED lines=28> */
.L_x_2264:
        /* <DEDUP_REMOVED lines=12> */
.L_x_2187:
[----:B------:R-:W-:Y:S05]  /*13230*/  BSYNC B0 ;  /* 0x0000000000007941 */ /* 0x000fea0003800000 */
.L_x_2186:
[----:B------:R-:W-:Y:S01]  /*13240*/  NOP ;  /* 0x0000000000007918 */ /* 0x000fe20000000000 */
[----:B------:R-:W-:-:S13]  /*13250*/  PLOP3.LUT P0, PT, PT, PT, PT, 0x80, 0x0 ;  /* 0x000000000000781c */ /* 0x000fda0003f0f070 */
.L_x_2188:
        /* <DEDUP_REMOVED lines=18> */
.L_x_2265:
[----:B------:R-:W-:Y:S05]  /*13380*/  BSYNC B0 ;  /* 0x0000000000007941 */ /* 0x000fea0003800000 */
.L_x_2189:
[----:B------:R-:W2:Y:S04]  /*13390*/  LDL.LU R2, [R1+0x2c] ;  /* 0x00002c0001027983 */ /* 0x000ea80000300800 */
[----:B------:R-:W3:Y:S01]  /*133a0*/  LDL R3, [R1+0x8] ;  /* 0x0000080001037983 */ /* 0x000ee20000100800 */
[----:B--2---:R-:W-:-:S05]  /*133b0*/  VIADD R2, R2, 0xfffffffe ;  /* 0xfffffffe02027836 */ /* 0x004fca0000000000 */
[----:B---3--:R-:W-:-:S13]  /*133c0*/  ISETP.GE.AND P0, PT, R2, R3, PT ;  /* 0x000000030200720c */ /* 0x008fda0003f06270 */
[----:B------:R-:W-:Y:S05]  /*133d0*/  @!P0 BRA `(.L_x_2191) ;  /* 0x0000001000048947 */ /* 0x000fea0003800000 */
[----:B-1----:R1:W5:Y:S01]  /*133e0*/  LDL.LU R0, [R1] ;  /* 0x0000000001007983 */ /* 0x0023620000300800 */
[----:B------:R-:W-:-:S07]  /*133f0*/  IMAD.MOV.U32 R3, RZ, RZ, R18 ;  /* 0x000000ffff037224 */ /* 0x000fce00078e0012 */
.L_x_2213:
[----:B0-----:R-:W2:Y:S01]  /*13400*/  LDL R4, [R1+0x18] ;  /* 0x0000180001047983 */ /* 0x001ea20000100800 */
[----:B------:R-:W-:Y:S01]  /*13410*/  VIADD R18, R3, 0x1 ;  /* 0x0000000103127836 */ /* 0x000fe20000000000 */
[----:B------:R-:W-:Y:S05]  /*13420*/  YIELD ;  /* 0x0000000000007946 */ /* 0x000fea0003800000 */
[C---:B------:R-:W-:Y:S01]  /*13430*/  ISETP.NE.AND P0, PT, R18.reuse, 0x2, PT ;  /* 0x000000021200780c */ /* 0x040fe20003f05270 */
[----:B------:R-:W-:Y:S03]  /*13440*/  BSSY B0, `(.L_x_2192) ;  /* 0x0000089000007945 */ /* 0x000fe60003800000 */
[----:B------:R-:W-:-:S02]  /*13450*/  SEL R18, R18, RZ, P0 ;  /* 0x000000ff12127207 */ /* 0x000fc40000000000 */
[----:B--2---:R-:W-:Y:S02]  /*13460*/  ISETP.NE.AND P1, PT, R4, RZ, PT ;  /* 0x000000ff0400720c */ /* 0x004fe40003f25270 */
[----:B------:R-:W-:-:S04]  /*13470*/  SEL R4, RZ, 0x1, P0 ;  /* 0x00000001ff047807 */ /* 0x000fc80000000000 */
[----:B-----5:R-:W-:-:S05]  /*13480*/  LOP3.LUT R9, R0, R4, RZ, 0x3c, !PT ;  /* 0x0000000400097212 */ /* 0x020fca00078e3cff */
[----:B------:R2:W-:Y:S02]  /*13490*/  STL [R1], R9 ;  /* 0x0000000901007387 */ /* 0x0005e40000100800 */
        /* <DEDUP_REMOVED lines=25> */
.L_x_2194:
        /* <DEDUP_REMOVED lines=8> */
.L_x_2266:
[----:B------:R-:W-:Y:S05]  /*136b0*/  BSYNC B1 ;  /* 0x0000000000017941 */ /* 0x000fea0003800000 */
.L_x_2195:
        /* <DEDUP_REMOVED lines=9> */
.L_x_2198:
[----:B------:R-:W-:Y:S05]  /*13750*/  BSYNC B1 ;  /* 0x0000000000017941 */ /* 0x000fea0003800000 */
.L_x_2197:
        /* <DEDUP_REMOVED lines=12> */
.L_x_2199:
        /* <DEDUP_REMOVED lines=13> */
.L_x_2267:
[----:B------:R-:W-:Y:S05]  /*138f0*/  BSYNC B1 ;  /* 0x0000000000017941 */ /* 0x000fea0003800000 */
.L_x_2200:
[----:B------:R-:W-:Y:S01]  /*13900*/  BSSY B1, `(.L_x_2202) ;  /* 0x000000b000017945 */ /* 0x000fe20003800000 */
[----:B------:R-:W-:Y:S02]  /*13910*/  IMAD.MOV.U32 R8, RZ, RZ, 0x0 ;  /* 0x00000000ff087424 */ /* 0x000fe400078e00ff */
[----:B--2---:R-:W-:Y:S01]  /*13920*/  IMAD.MOV.U32 R9, RZ, RZ, 0x14f00000 ;  /* 0x14f00000ff097424 */ /* 0x004fe200078e00ff */
[----:B------:R-:W-:Y:S06]  /*13930*/  @P1 BRA `(.L_x_2203) ;  /* 0x00000000001c1947 */ /* 0x000fec0003800000 */
[----:B------:R-:W2:Y:S01]  /*13940*/  S2R R7, SR_TID.X ;  /* 0x0000000000077919 */ /* 0x000ea20000002100 */
[----:B0--3--:R-:W-:-:S04]  /*13950*/  IMAD.MOV.U32 R4, RZ, RZ, 0x7800 ;  /* 0x00007800ff047424 */ /* 0x009fc800078e00ff */
[----:B------:R4:W-:Y:S01]  /*13960*/  SYNCS.ARRIVE.TRANS64 RZ, [R5+URZ+0x29830], R4 ;  /* 0x0298300405ff79a7 */ /* 0x0009e2000800003f */
[----:B--2---:R-:W-:-:S04]  /*13970*/  LOP3.LUT R7, R7, 0x1f, RZ, 0xc0, !PT ;  /* 0x0000001f07077812 */ /* 0x004fc800078ec0ff */
[----:B------:R-:W-:-:S13]  /*13980*/  ISETP.NE.AND P0, PT, R7, RZ, PT ;  /* 0x000000ff0700720c */ /* 0x000fda0003f05270 */
[----:B----4-:R-:W-:Y:S05]  /*13990*/  @!P0 BRA `(.L_x_2203) ;  /* 0x0000000000048947 */ /* 0x010fea0003800000 */
[----:B------:R-:W-:Y:S01]  /*139a0*/  BPT.TRAP 0x1 ;  /* 0x000000040000795c */ /* 0x000fe20000300000 */
.L_x_2203:
[----:B------:R-:W-:Y:S05]  /*139b0*/  BSYNC B1 ;  /* 0x0000000000017941 */ /* 0x000fea0003800000 */
.L_x_2202:
[----:B------:R-:W-:Y:S01]  /*139c0*/  R2UR UR10, R10 ;  /* 0x000000000a0a72ca */ /* 0x000fe200000e0000 */
[----:B0--3--:R-:W-:Y:S01]  /*139d0*/  IMAD R4, R18, 0x7800, R17 ;  /* 0x0000780012047824 */ /* 0x009fe200078e0211 */
[----:B------:R-:W-:Y:S01]  /*139e0*/  R2UR UR6, R8 ;  /* 0x00000000080672ca */ /* 0x000fe200000e0000 */
[----:B------:R-:W-:Y:S01]  /*139f0*/  UIADD3 UR4, UP0, UR48, 0x370, URZ ;  /* 0x0000037030047890 */ /* 0x000fe2000ff1e03f */
[----:B------:R-:W-:Y:S01]  /*13a00*/  R2UR UR7, R9 ;  /* 0x00000000090772ca */ /* 0x000fe200000e0000 */
[----:B------:R-:W-:Y:S01]  /*13a10*/  VIADD R5, R5, 0x29830 ;  /* 0x0002983005057836 */ /* 0x000fe20000000000 */
[----:B------:R-:W-:Y:S01]  /*13a20*/  PLOP3.LUT P0, PT, PT, PT, PT, 0x80, 0x0 ;  /* 0x000000000000781c */ /* 0x000fe20003f0f070 */
[----:B------:R-:W-:Y:S01]  /*13a30*/  VIADD R7, R4, 0x1a400 ;  /* 0x0001a40004077836 */ /* 0x000fe20000000000 */
[----:B------:R-:W-:-:S12]  /*13a40*/  UIADD3.X UR5, URZ, UR49, URZ, UP0, !UPT ;  /* 0x000000313f057290 */ /* 0x000fd800087fe43f */
.L_x_2204:
        /* <DEDUP_REMOVED lines=15> */
.L_x_2205:
        /* <DEDUP_REMOVED lines=15> */
.L_x_2206:
        /* <DEDUP_REMOVED lines=10> */
.L_x_2193:
[----:B------:R-:W-:Y:S05]  /*13cd0*/  BSYNC B0 ;  /* 0x0000000000007941 */ /* 0x000fea0003800000 */
.L_x_2192:
[----:B------:R-:W-:-:S06]  /*13ce0*/  UISETP.NE.AND UP0, UPT, UR39, 0x3, UPT ;  /* 0x000000032700788c */ /* 0x000fcc000bf05270 */
[----:B------:R-:W-:-:S13]  /*13cf0*/  PLOP3.LUT P0, PT, PT, PT, UP0, 0x80, 0x0 ;  /* 0x000000000000781c */ /* 0x000fda0003f0f008 */
[----:B------:R-:W-:Y:S05]  /*13d00*/  @!P0 BRA `(.L_x_2207) ;  /* 0x0000000000048947 */ /* 0x000fea0003800000 */
[----:B------:R-:W-:Y:S01]  /*13d10*/  BPT.TRAP 0x1 ;  /* 0x000000040000795c */ /* 0x000fe20000300000 */
.L_x_2207:
        /* <DEDUP_REMOVED lines=8> */
.L_x_2268:
[----:B------:R-:W-:Y:S05]  /*13da0*/  BSYNC B0 ;  /* 0x0000000000007941 */ /* 0x000fea0003800000 */
.L_x_2208:
[----:B------:R-:W-:Y:S05]  /*13db0*/  @!P1 BRA `(.L_x_2210) ;  /* 0x0000000000049947 */ /* 0x000fea0003800000 */
[----:B------:R-:W-:Y:S01]  /*13dc0*/  BPT.TRAP 0x1 ;  /* 0x000000040000795c */ /* 0x000fe20000300000 */
.L_x_2210:
[----:B------:R-:W-:Y:S01]  /*13dd0*/  SHF.L.U32 R0, R0, 0x1f, RZ ;  /* 0x0000001f00007819 */ /* 0x000fe200000006ff */
[----:B------:R-:W-:-:S03]  /*13de0*/  IMAD R12, R3, 0x5000, RZ ;  /* 0x00005000030c7824 */ /* 0x000fc600078e02ff */
[----:B------:R-:W4:Y:S02]  /*13df0*/  SYNCS.PHASECHK.TRANS64.TRYWAIT P0, [R19+URZ+0x29860], R0 ;  /* 0x02986000130075a7 */ /* 0x000f24000800017f */
[----:B----4-:R-:W-:Y:S05]  /*13e00*/  @!P0 BRA `(.L_x_2211) ;  /* 0x0000002c007c8947 */ /* 0x010fea0003800000 */
.L_x_2269:
[----:B------:R-:W4:Y:S04]  /*13e10*/  LDL R3, [R1+0x24] ;  /* 0x0000240001037983 */ /* 0x000f280000100800 */
[----:B------:R-:W5:Y:S01]  /*13e20*/  LDL R13, [R1+0x20] ;  /* 0x00002000010d7983 */ /* 0x000f620000100800 */
[----:B------:R-:W-:Y:S05]  /*13e30*/  WARPSYNC.ALL ;  /* 0x0000000000007948 */ /* 0x000fea0003800000 */
[----:B----4-:R-:W-:-:S02]  /*13e40*/  LOP3.LUT R0, R12, R3, RZ, 0xfc, !PT ;  /* 0x000000030c007212 */ /* 0x010fc400078efcff */
[----:B------:R-:W4:Y:S01]  /*13e50*/  S2R R3, SR_TID.X ;  /* 0x0000000000037919 */ /* 0x000f220000002100 */
[----:B-----5:R-:W-:Y:S02]  /*13e60*/  LOP3.LUT R20, R12, R13, RZ, 0xfc, !PT ;  /* 0x0000000d0c147212 */ /* 0x020fe400078efcff */
[----:B------:R-:W-:-:S03]  /*13e70*/  IMAD.IADD R0, R17, 0x1, R0 ;  /* 0x0000000111007824 */ /* 0x000fc600078e0200 */
[----:B------:R-:W-:Y:S02]  /*13e80*/  IMAD.IADD R20, R17, 0x1, R20 ;  /* 0x0000000111147824 */ /* 0x000fe400078e0214 */
[----:B0-2---:R-:W3:Y:S01]  /*13e90*/  LDSM.16.MT88.4 R8, [R0+0xa400] ;  /* 0x00a400000008783b */ /* 0x005ee20000004200 */
[----:B----4-:R-:W-:Y:S01]  /*13ea0*/  LOP3.LUT P0, RZ, R3, 0x4, RZ, 0xc0, !PT ;  /* 0x0000000403ff7812 */ /* 0x010fe2000780c0ff */
[----:B------:R-:W-:-:S05]  /*13eb0*/  IMAD.MOV.U32 R3, RZ, RZ, 0x40 ;  /* 0x00000040ff037424 */ /* 0x000fca00078e00ff */
[----:B------:R-:W-:-:S05]  /*13ec0*/  SEL R3, R3, 0xffffffc0, !P0 ;  /* 0xffffffc003037807 */ /* 0x000fca0004000000 */
[----:B------:R-:W-:Y:S01]  /*13ed0*/  IMAD.IADD R3, R3, 0x1, R0 ;  /* 0x0000000103037824 */ /* 0x000fe200078e0200 */
[C-C-:B---3--:R-:W-:Y:S02]  /*13ee0*/  PRMT R4, R8.reuse, 0x6420, R9.reuse ;  /* 0x0000642008047816 */ /* 0x148fe40000000009 */
        /* <DEDUP_REMOVED lines=66> */
.L_x_2212:
        /* <DEDUP_REMOVED lines=14> */
.L_x_2191:
        /* <DEDUP_REMOVED lines=18> */
.L_x_2215:
[----:B------:R-:W-:Y:S05]  /*14510*/  BSYNC B0 ;  /* 0x0000000000007941 */ /* 0x000fea0003800000 */
.L_x_2214:
[----:B------:R-:W-:-:S06]  /*14520*/  UISETP.NE.AND UP0, UPT, UR39, 0x3, UPT ;  /* 0x000000032700788c */ /* 0x000fcc000bf05270 */
[----:B------:R-:W-:-:S13]  /*14530*/  PLOP3.LUT P1, PT, PT, PT, UP0, 0x80, 0x0 ;  /* 0x000000000000781c */ /* 0x000fda0003f2f008 */
[----:B------:R-:W-:Y:S05]  /*14540*/  @!P1 BRA `(.L_x_2216) ;  /* 0x0000000000049947 */ /* 0x000fea0003800000 */
[----:B------:R-:W-:Y:S01]  /*14550*/  BPT.TRAP 0x1 ;  /* 0x000000040000795c */ /* 0x000fe20000300000 */
.L_x_2216:
        /* <DEDUP_REMOVED lines=9> */
.L_x_2270:
[----:B------:R-:W-:Y:S05]  /*145f0*/  BSYNC B0 ;  /* 0x0000000000007941 */ /* 0x000fea0003800000 */
.L_x_2217:
[----:B------:R-:W-:Y:S05]  /*14600*/  @!P2 BRA `(.L_x_2219) ;  /* 0x000000000004a947 */ /* 0x000fea0003800000 */
[----:B------:R-:W-:Y:S01]  /*14610*/  BPT.TRAP 0x1 ;  /* 0x000000040000795c */ /* 0x000fe20000300000 */
.L_x_2219:
[----:B------:R-:W0:Y:S02]  /*14620*/  LDL R0, [R1] ;  /* 0x0000000001007983 */ /* 0x000e240000100800 */
[----:B0-----:R-:W-:-:S04]  /*14630*/  SHF.L.U32 R3, R0, 0x1f, RZ ;  /* 0x0000001f00037819 */ /* 0x001fc800000006ff */
[----:B------:R-:W0:Y:S02]  /*14640*/  SYNCS.PHASECHK.TRANS64.TRYWAIT P1, [R16+URZ+0x29860], R3 ;  /* 0x02986003100075a7 */ /* 0x000e24000802017f */
[----:B0-----:R-:W-:Y:S05]  /*14650*/  @!P1 BRA `(.L_x_2220) ;  /* 0x0000002400909947 */ /* 0x001fea0003800000 */
.L_x_2271:
[----:B------:R-:W2:Y:S04]  /*14660*/  LDL R2, [R1+0x24] ;  /* 0x0000240001027983 */ /* 0x000ea80000100800 */
[----:B------:R-:W3:Y:S01]  /*14670*/  LDL R12, [R1+0x20] ;  /* 0x00002000010c7983 */ /* 0x000ee20000100800 */
[----:B------:R-:W-:Y:S01]  /*14680*/  IMAD R0, R18, 0x5000, RZ ;  /* 0x0000500012007824 */ /* 0x000fe200078e02ff */
[----:B------:R-:W-:Y:S05]  /*14690*/  WARPSYNC.ALL ;  /* 0x0000000000007948 */ /* 0x000fea0003800000 */
[----:B------:R-:W1:Y:S01]  /*146a0*/  S2R R9, SR_TID.X ;  /* 0x0000000000097919 */ /* 0x000e620000002100 */
[----:B------:R-:W-:Y:S01]  /*146b0*/  IMAD.MOV.U32 R13, RZ, RZ, 0x40 ;  /* 0x00000040ff0d7424 */ /* 0x000fe200078e00ff */
[----:B-1----:R-:W-:-:S04]  /*146c0*/  LOP3.LUT P1, RZ, R9, 0x4, RZ, 0xc0, !PT ;  /* 0x0000000409ff7812 */ /* 0x002fc8000782c0ff */
[----:B------:R-:W-:Y:S02]  /*146d0*/  SEL R13, R13, 0xffffffc0, !P1 ;  /* 0xffffffc00d0d7807 */ /* 0x000fe40004800000 */
[C---:B--2---:R-:W-:Y:S02]  /*146e0*/  LOP3.LUT R2, R0.reuse, R2, RZ, 0xfc, !PT ;  /* 0x0000000200027212 */ /* 0x044fe400078efcff */
[----:B---3--:R-:W-:-:S03]  /*146f0*/  LOP3.LUT R0, R0, R12, RZ, 0xfc, !PT ;  /* 0x0000000c00007212 */ /* 0x008fc600078efcff */
[----:B------:R-:W-:-:S04]  /*14700*/  IMAD.IADD R2, R17, 0x1, R2 ;  /* 0x0000000111027824 */ /* 0x000fc800078e0202 */
        /* <DEDUP_REMOVED lines=70> */
.L_x_2221:
        /* <DEDUP_REMOVED lines=12> */
.L_x_2166:
[----:B------:R-:W-:Y:S05]  /*14c30*/  BSYNC B7 ;  /* 0x0000000000077941 */ /* 0x000fea0003800000 */
.L_x_2164:
[----:B-1----:R-:W2:Y:S02]  /*14c40*/  LDL R0, [R1+0x34] ;  /* 0x0000340001007983 */ /* 0x002ea40000100800 */
[----:B--2---:R-:W-:-:S13]  /*14c50*/  ISETP.NE.AND P0, PT, R0, RZ, PT ;  /* 0x000000ff0000720c */ /* 0x004fda0003f05270 */
[----:B------:R-:W-:Y:S05]  /*14c60*/  @!P0 BRA `(.L_x_2222) ;  /* 0x0000000000308947 */ /* 0x000fea0003800000 */
[----:B------:R-:W1:Y:S08]  /*14c70*/  S2UR UR5, SR_CgaCtaId ;  /* 0x00000000000579c3 */ /* 0x000e700000008800 */
[----:B------:R-:W-:Y:S06]  /*14c80*/  BAR.SYNC.DEFER_BLOCKING 0x5, 0x180 ;  /* 0x0146000000007b1d */ /* 0x000fec0000010000 */
[----:B------:R-:W-:-:S02]  /*14c90*/  UMOV UR4, 0x400 ;  /* 0x0000040000047882 */ /* 0x000fc40000000000 */
[----:B-1----:R-:W-:-:S06]  /*14ca0*/  ULEA UR4, UR5, UR4, 0x18 ;  /* 0x0000000405047291 */ /* 0x002fcc000f8ec03f */
[----:B------:R-:W-:-:S05]  /*14cb0*/  IMAD.U32 R17, RZ, RZ, UR4 ;  /* 0x00000004ff117e24 */ /* 0x000fca000f8e00ff */
[----:B0-----:R-:W0:Y:S04]  /*14cc0*/  LDS.128 R4, [R17+0x298d0] ;  /* 0x0298d00011047984 */ /* 0x001e280000000c00 */
[----:B0-----:R0:W-:Y:S01]  /*14cd0*/  STL.64 [R1+0x10], R4 ;  /* 0x0000100401007387 */ /* 0x0011e20000100a00 */
[----:B------:R-:W-:-:S03]  /*14ce0*/  IMAD.MOV.U32 R0, RZ, RZ, R7 ;  /* 0x000000ffff007224 */ /* 0x000fc600078e0007 */
[----:B------:R0:W-:Y:S02]  /*14cf0*/  STL [R1+0x18], R6 ;  /* 0x0000180601007387 */ /* 0x0001e40000100800 */
[----:B------:R-:W-:Y:S01]  /*14d00*/  R2UR UR42, R0 ;  /* 0x00000000002a72ca */ /* 0x000fe200000e0000 */
[----:B------:R-:W-:Y:S06]  /*14d10*/  BAR.ARV 0x4, 0x180 ;  /* 0x0106000000007b1d */ /* 0x000fec0000002000 */
[----:B------:R-:W-:Y:S08]  /*14d20*/  BRA `(.L_x_2223) ;  /* 0x0000000c00e47947 */ /* 0x000ff00003800000 */
.L_x_2222:
[----:B------:R-:W2:Y:S01]  /*14d30*/  LDL.LU R0, [R1+0x10] ;  /* 0x0000100001007983 */ /* 0x000ea20000300800 */
[----:B------:R-:W-:Y:S01]  /*14d40*/  ULDC UR4, c[0x0][0xc3c] ;  /* 0x00030f0000047ab9 */ /* 0x000fe20000000800 */
[----:B0-----:R-:W0:Y:S02]  /*14d50*/  S2R R2, SR_TID.X ;  /* 0x0000000000027919 */ /* 0x001e240000002100 */
[----:B0-----:R-:W-:-:S04]  /*14d60*/  LOP3.LUT R8, R2, 0x1f, RZ, 0xc0, !PT ;  /* 0x0000001f02087812 */ /* 0x001fc800078ec0ff */
[C---:B------:R-:W-:Y:S01]  /*14d70*/  ISETP.NE.AND P0, PT, R8.reuse, 0x1f, PT ;  /* 0x0000001f0800780c */ /* 0x040fe20003f05270 */
[----:B------:R-:W-:-:S05]  /*14d80*/  VIADD R6, R8, UR42 ;  /* 0x0000002a08067c36 */ /* 0x000fca0008000000 */
[----:B------:R-:W-:Y:S01]  /*14d90*/  ISETP.GE.OR P1, PT, R6, UR4, !P0 ;  /* 0x0000000406007c0c */ /* 0x000fe2000c726670 */
[----:B------:R-:W-:Y:S02]  /*14da0*/  IMAD.MOV.U32 R7, RZ, RZ, RZ ;  /* 0x000000ffff077224 */ /* 0x000fe400078e00ff */
[----:B--2---:R-:W-:-:S10]  /*14db0*/  IMAD.MOV.U32 R9, RZ, RZ, R0 ;  /* 0x000000ffff097224 */ /* 0x004fd400078e0000 */
[----:B------:R-:W0:Y:S01]  /*14dc0*/  @!P1 LDC.64 R2, c[0x0][0xc80] ;  /* 0x00032000ff029b82 */ /* 0x000e220000000a00 */
[----:B------:R-:W-:Y:S01]  /*14dd0*/  IMAD.MOV.U32 R0, RZ, RZ, RZ ;  /* 0x000000ffff007224 */ /* 0x000fe200078e00ff */
[----:B------:R-:W-:Y:S01]  /*14de0*/  ISETP.GE.U32.AND P2, PT, R8, 0x2, PT ;  /* 0x000000020800780c */ /* 0x000fe20003f46070 */
[----:B------:R-:W-:-:S05]  /*14df0*/  ULDC UR4, c[0x0][0xc3c] ;  /* 0x00030f0000047ab9 */ /* 0x000fca0000000800 */
[----:B------:R-:W1:Y:S01]  /*14e00*/  @!P1 LDC.64 R4, c[0x0][0xc78] ;  /* 0x00031e00ff049b82 */ /* 0x000e620000000a00 */
[----:B0-----:R-:W-:-:S05]  /*14e10*/  @!P1 IMAD.WIDE R2, R6, 0x4, R2 ;  /* 0x0000000406029825 */ /* 0x001fca00078e0202 */
[----:B------:R1:W2:Y:S02]  /*14e20*/  @!P1 LDG.E R0, desc[UR56][R2.64] ;  /* 0x0000003802009981 */ /* 0x0002a4000c1e1900 */
[----:B-1----:R-:W-:-:S05]  /*14e30*/  @!P1 IMAD.WIDE R2, R6, 0x4, R4 ;  /* 0x0000000406029825 */ /* 0x002fca00078e0204 */
[----:B------:R-:W2:Y:S01]  /*14e40*/  @!P1 LDG.E R7, desc[UR56][R2.64] ;  /* 0x0000003802079981 */ /* 0x000ea2000c1e1900 */
        /* <DEDUP_REMOVED lines=8> */
[----:B--2---:R-:W-:-:S05]  /*14ed0*/  IMAD R2, R7, R0, RZ ;  /* 0x0000000007027224 */ /* 0x004fca00078e02ff */
        /* <DEDUP_REMOVED lines=20> */
.L_x_2226:
        /* <DEDUP_REMOVED lines=38> */
.L_x_2224:
        /* <DEDUP_REMOVED lines=13> */
.L_x_2227:
[----:B---34-:R-:W-:Y:S01]  /*15350*/  IMAD R2, R5, R8, R6 ;  /* 0x0000000805027224 */ /* 0x018fe200078e0206 */
[----:B--2---:R-:W-:Y:S01]  /*15360*/  ISETP.NE.AND P0, PT, R7, 0x1, PT ;  /* 0x000000010700780c */ /* 0x004fe20003f05270 */
[----:B------:R-:W-:Y:S02]  /*15370*/  UIADD3 UR42, UR4, UR42, URZ ;  /* 0x0000002a042a7290 */ /* 0x000fe4000fffe03f */
[----:B------:R-:W-:Y:S01]  /*15380*/  IMAD.IADD R4, R4, 0x1, -R2 ;  /* 0x0000000104047824 */ /* 0x000fe200078e0a02 */
[----:B------:R2:W-:Y:S09]  /*15390*/  STL [R1+0x10], R2 ;  /* 0x0000100201007387 */ /* 0x0005f20000100800 */
[----:B------:R-:W-:Y:S05]  /*153a0*/  @!P0 BRA `(.L_x_2228) ;  /* 0x0000000000e48947 */ /* 0x000fea0003800000 */
[----:B-1----:R-:W-:-:S04]  /*153b0*/  IABS R5, R0 ;  /* 0x0000000000057213 */ /* 0x002fc80000000000 */
[----:B--2---:R-:W1:Y:S08]  /*153c0*/  I2F.RP R2, R5 ;  /* 0x0000000500027306 */ /* 0x004e700000209400 */
[----:B-1----:R-:W1:Y:S02]  /*153d0*/  MUFU.RCP R2, R2 ;  /* 0x0000000200027308 */ /* 0x002e640000001000 */
[----:B-1----:R-:W-:-:S06]  /*153e0*/  VIADD R2, R2, 0xffffffe ;  /* 0x0ffffffe02027836 */ /* 0x002fcc0000000000 */
[----:B0-----:R-:W0:Y:S02]  /*153f0*/  F2I.FTZ.U32.TRUNC.NTZ R3, R2 ;  /* 0x0000000200037305 */ /* 0x001e24000021f000 */
        /* <DEDUP_REMOVED lines=52> */
.L_x_2228:
[----:B------:R-:W-:Y:S02]  /*15740*/  ULDC.64 UR4, c[0x0][0xc90] ;  /* 0x0003240000047ab9 */ /* 0x000fe40000000a00 */
[----:B------:R-:W-:-:S06]  /*15750*/  UIMAD.WIDE UR4, UR42, 0x4, UR4 ;  /* 0x000000042a0478a5 */ /* 0x000fcc000f8e0204 */
[----:B--2---:R-:W-:Y:S02]  /*15760*/  IMAD.U32 R2, RZ, RZ, UR4 ;  /* 0x00000004ff027e24 */ /* 0x004fe4000f8e00ff */
[----:B0-----:R-:W-:-:S05]  /*15770*/  IMAD.U32 R3, RZ, RZ, UR5 ;  /* 0x00000005ff037e24 */ /* 0x001fca000f8e00ff */
        /* <DEDUP_REMOVED lines=60> */
.L_x_2229:
[----:B-1----:R-:W-:-:S05]  /*15b40*/  LOP3.LUT R3, RZ, R4, RZ, 0x33, !PT ;  /* 0x00000004ff037212 */ /* 0x002fca00078e33ff */
[----:B------:R-:W-:-:S05]  /*15b50*/  IMAD.IADD R0, R0, 0x1, R3 ;  /* 0x0000000100007824 */ /* 0x000fca00078e0203 */
[----:B------:R1:W-:Y:S01]  /*15b60*/  STL [R1+0x14], R0 ;  /* 0x0000140001007387 */ /* 0x0003e20000100800 */
[----:B------:R-:W-:Y:S05]  /*15b70*/  BRA `(.L_x_2230) ;  /* 0x0000000000107947 */ /* 0x000fea0003800000 */
.L_x_2225:
[----:B------:R0:W-:Y:S01]  /*15b80*/  STL [R1+0x10], R4 ;  /* 0x0000100401007387 */ /* 0x0001e20000100800 */
[----:B------:R-:W-:-:S03]  /*15b90*/  ULDC UR42, c[0x0][0xc3c] ;  /* 0x00030f00002a7ab9 */ /* 0x000fc60000000800 */
[----:B------:R0:W-:Y:S04]  /*15ba0*/  STL [R1+0x14], RZ ;  /* 0x000014ff01007387 */ /* 0x0001e80000100800 */
[----:B------:R0:W-:Y:S02]  /*15bb0*/  STL [R1+0x18], RZ ;  /* 0x000018ff01007387 */ /* 0x0001e40000100800 */
.L_x_2230:
[----:B0-----:R-:W2:Y:S04]  /*15bc0*/  LDL R2, [R1+0x18] ;  /* 0x0000180001027983 */ /* 0x001ea80000100800 */
[----:B------:R-:W3:Y:S04]  /*15bd0*/  LDL R3, [R1+0x14] ;  /* 0x0000140001037983 */ /* 0x000ee80000100800 */
[----:B------:R-:W4:Y:S01]  /*15be0*/  LDL R4, [R1+0x10] ;  /* 0x0000100001047983 */ /* 0x000f220000100800 */
[----:B-1----:R-:W0:Y:S02]  /*15bf0*/  S2R R0, SR_TID.X ;  /* 0x0000000000007919 */ /* 0x002e240000002100 */
        /* <DEDUP_REMOVED lines=12> */
.L_x_2223:
[----:B------:R-:W-:Y:S02]  /*15cc0*/  ULDC UR4, c[0x0][0xc3c] ;  /* 0x00030f0000047ab9 */ /* 0x000fe40000000800 */
[----:B------:R-:W-:-:S06]  /*15cd0*/  UISETP.GE.AND UP0, UPT, UR42, UR4, UPT ;  /* 0x000000042a00728c */ /* 0x000fcc000bf06270 */
[----:B------:R-:W-:-:S13]  /*15ce0*/  PLOP3.LUT P0, PT, PT, PT, UP0, 0x80, 0x0 ;  /* 0x000000000000781c */ /* 0x000fda0003f0f008 */
[----:B------:R-:W-:Y:S05]  /*15cf0*/  @!P0 BRA `(.L_x_2231) ;  /* 0xffffffb400408947 */ /* 0x000fea000383ffff */
.L_x_2159:
[----:B------:R-:W2:Y:S01]  /*15d00*/  LDL.LU R0, [R1+0x30] ;  /* 0x0000300001007983 */ /* 0x000ea20000300800 */
[----:B------:R-:W-:Y:S01]  /*15d10*/  BSSY B0, `(.L_x_2232) ;  /* 0x000000b000007945 */ /* 0x000fe20003800000 */
[----:B01----:R-:W0:Y:S01]  /*15d20*/  S2R R4, SR_CgaCtaId ;  /* 0x0000000000047919 */ /* 0x003e220000008800 */
[----:B--2---:R-:W-:-:S05]  /*15d30*/  VIADD R0, R0, 0x1 ;  /* 0x0000000100007836 */ /* 0x004fca0000000000 */
        /* <DEDUP_REMOVED lines=8> */
.L_x_2272:
[----:B------:R-:W-:Y:S05]  /*15dc0*/  BSYNC B0 ;  /* 0x0000000000007941 */ /* 0x000fea0003800000 */
.L_x_2232:
[----:B------:R-:W-:-:S03]  /*15dd0*/  UMOV UR4, 0xffffffff ;  /* 0xffffffff00047882 */ /* 0x000fc60000000000 */
[----:B------:R-:W-:Y:S05]  /*15de0*/  BRA.DIV UR4, `(.L_x_2234) ;  /* 0x0000000e04d47947 */ /* 0x000fea000b800000 */
[----:B0-----:R-:W0:Y:S02]  /*15df0*/  S2R R0, SR_TID.X ;  /* 0x0000000000007919 */ /* 0x001e240000002100 */
[----:B0-----:R-:W-:-:S04]  /*15e00*/  SHF.R.U32.HI R0, RZ, 0x5, R0 ;  /* 0x00000005ff007819 */ /* 0x001fc80000011600 */
[----:B------:R-:W-:-:S05]  /*15e10*/  LOP3.LUT R0, R0, 0x3, RZ, 0xc0, !PT ;  /* 0x0000000300007812 */ /* 0x000fca00078ec0ff */
[----:B------:R0:W1:Y:S02]  /*15e20*/  SHFL.IDX PT, R14, R0, RZ, 0x1f ;  /* 0x00001fff000e7589 */ /* 0x00006400000e0000 */
.L_x_2275:
[----:B-1----:R-:W-:Y:S01]  /*15e30*/  ISETP.NE.AND P0, PT, R14, RZ, PT ;  /* 0x000000ff0e00720c */ /* 0x002fe20003f05270 */
[----:B------:R-:W-:-:S12]  /*15e40*/  BSSY B0, `(.L_x_2235) ;  /* 0x000002c000007945 */ /* 0x000fd80003800000 */
[----:B------:R-:W-:Y:S05]  /*15e50*/  @P0 BRA `(.L_x_2236) ;  /* 0x0000000000a80947 */ /* 0x000fea0003800000 */
[----:B------:R-:W-:-:S03]  /*15e60*/  UMOV UR4, 0xffffffff ;  /* 0xffffffff00047882 */ /* 0x000fc60000000000 */
[----:B------:R-:W-:Y:S05]  /*15e70*/  BRA.DIV UR4, `(.L_x_2237) ;  /* 0x0000000e04e47947 */ /* 0x000fea000b800000 */
[----:B------:R-:W-:-:S13]  /*15e80*/  ELECT P6, URZ, PT ;  /* 0x00000000003f782f */ /* 0x000fda00038c0000 */
.L_x_2278:
[----:B------:R-:W-:Y:S05]  /*15e90*/  @!P6 BRA `(.L_x_2236) ;  /* 0x000000000098e947 */ /* 0x000fea0003800000 */
[----:B------:R-:W-:-:S06]  /*15ea0*/  ULOP3.LUT UR4, UR38, 0x2, URZ, 0xfc, !UPT ;  /* 0x0000000226047892 */ /* 0x000fcc000f8efc3f */
[----:B0-----:R-:W-:-:S05]  /*15eb0*/  IMAD.U32 R0, RZ, RZ, UR4 ;  /* 0x00000004ff007e24 */ /* 0x001fca000f8e00ff */
[----:B------:R-:W-:-:S13]  /*15ec0*/  ISETP.NE.AND P0, PT, R0, 0x3, PT ;  /* 0x000000030000780c */ /* 0x000fda0003f05270 */
[----:B------:R-:W-:Y:S05]  /*15ed0*/  @!P0 BRA `(.L_x_2238) ;  /* 0x0000000000048947 */ /* 0x000fea0003800000 */
[----:B------:R-:W-:Y:S01]  /*15ee0*/  BPT.TRAP 0x1 ;  /* 0x000000040000795c */ /* 0x000fe20000300000 */
.L_x_2238:
        /* <DEDUP_REMOVED lines=13> */
.L_x_2279:
[----:B------:R-:W1:Y:S02]  /*15fc0*/  SYNCS.PHASECHK.TRANS64.TRYWAIT P1, [R5+URZ], R0 ;  /* 0x00000000050075a7 */ /* 0x000e64000802017f */
[----:B-1----:R-:W-:Y:S05]  /*15fd0*/  @!P1 BRA `(.L_x_2240) ;  /* 0x0000000c00c09947 */ /* 0x002fea0003800000 */
.L_x_2280:
[----:B------:R-:W-:Y:S05]  /*15fe0*/  @!P0 BRA `(.L_x_2241) ;  /* 0x0000000000048947 */ /* 0x000fea0003800000 */
[----:B------:R-:W-:Y:S01]  /*15ff0*/  BPT.TRAP 0x1 ;  /* 0x000000040000795c */ /* 0x000fe20000300000 */
.L_x_2241:
[----:B-1----:R-:W-:-:S04]  /*16000*/  IMAD R5, R18, 0x8, R3 ;  /* 0x0000000812057824 */ /* 0x002fc800078e0203 */
[----:B------:R-:W1:Y:S02]  /*16010*/  SYNCS.PHASECHK.TRANS64.TRYWAIT P1, [R5+URZ+0x29860], R4 ;  /* 0x02986004050075a7 */ /* 0x000e64000802017f */
[----:B-1----:R-:W-:Y:S05]  /*16020*/  @!P1 BRA `(.L_x_2242) ;  /* 0x0000000c00c09947 */ /* 0x002fea0003800000 */
.L_x_2281:
[----:B------:R-:W-:Y:S05]  /*16030*/  @!P0 BRA `(.L_x_2243) ;  /* 0x0000000000048947 */ /* 0x000fea0003800000 */
[----:B------:R-:W-:Y:S01]  /*16040*/  BPT.TRAP 0x1 ;  /* 0x000000040000795c */ /* 0x000fe20000300000 */
.L_x_2243:
[----:B------:R-:W-:-:S04]  /*16050*/  IMAD R3, R2, 0x8, R3 ;  /* 0x0000000802037824 */ /* 0x000fc800078e0203 */
[----:B------:R-:W2:Y:S02]  /*16060*/  SYNCS.PHASECHK.TRANS64.TRYWAIT P1, [R3+URZ+0x29860], R0 ;  /* 0x02986000030075a7 */ /* 0x000ea4000802017f */
[----:B--2---:R-:W-:Y:S05]  /*16070*/  @!P1 BRA `(.L_x_2244) ;  /* 0x0000000c00c09947 */ /* 0x004fea0003800000 */
.L_x_2282:
[----:B------:R-:W-:Y:S05]  /*16080*/  @!P0 BRA `(.L_x_2245) ;  /* 0x0000000000048947 */ /* 0x000fea0003800000 */
[----:B------:R-:W-:Y:S01]  /*16090*/  BPT.TRAP 0x1 ;  /* 0x000000040000795c */ /* 0x000fe20000300000 */
.L_x_2245:
[----:B------:R-:W3:Y:S02]  /*160a0*/  SYNCS.PHASECHK.TRANS64.TRYWAIT P0, [R5+URZ+0x29880], R4 ;  /* 0x02988004050075a7 */ /* 0x000ee4000800017f */
[----:B---3--:R-:W-:Y:S05]  /*160b0*/  @!P0 BRA `(.L_x_2246) ;  /* 0x0000000c00c48947 */ /* 0x008fea0003800000 */
.L_x_2247:
[----:B----4-:R4:W0:Y:S02]  /*160c0*/  SYNCS.PHASECHK.TRANS64.TRYWAIT P0, [R3+URZ+0x29880], R0 ;  /* 0x02988000030075a7 */ /* 0x010824000800017f */
[----:B0-----:R-:W-:Y:S05]  /*160d0*/  @!P0 NANOSLEEP.SYNCS 0x989680 ;  /* 0x009896800000895d */ /* 0x001fea0003900000 */
[----:B------:R-:W0:Y:S02]  /*160e0*/  @!P0 SYNCS.PHASECHK.TRANS64 P0, [R3+URZ+0x29880], R0 ;  /* 0x02988000030085a7 */ /* 0x000e24000800007f */
[----:B0-----:R-:W-:Y:S05]  /*160f0*/  @!P0 BRA `(.L_x_2247) ;  /* 0xfffffffc00f08947 */ /* 0x001fea000383ffff */
.L_x_2236:
[----:B------:R-:W-:Y:S05]  /*16100*/  BSYNC B0 ;  /* 0x0000000000007941 */ /* 0x000fea0003800000 */
.L_x_2235:
[----:B------:R-:W-:Y:S05]  /*16110*/  EXIT ;  /* 0x000000000000794d */ /* 0x000fea0003800000 */
.L_x_2095:
[----:B0-----:R-:W-:-:S04]  /*16120*/  IMAD.U32 R3, RZ, RZ, UR41 ;  /* 0x00000029ff037e24 */ /* 0x001fc8000f8e00ff */
[----:B------:R0:W1:Y:S03]  /*16130*/  SYNCS.PHASECHK.TRANS64.TRYWAIT P0, [R3+URZ+0x29800], R0 ;  /* 0x02980000030075a7 */ /* 0x000066000800017f */
[----:B-1----:R-:W-:Y:S05]  /*16140*/  @!P0 NANOSLEEP.SYNCS 0x989680 ;  /* 0x009896800000895d */ /* 0x002fea0003900000 */
[----:B------:R-:W1:Y:S02]  /*16150*/  @!P0 SYNCS.PHASECHK.TRANS64 P0, [R3+URZ+0x29800], R0 ;  /* 0x02980000030085a7 */ /* 0x000e64000800007f */
[----:B-1----:R-:W-:Y:S05]  /*16160*/  @!P0 BRA `(.L_x_2095) ;  /* 0xfffffffc00ec8947 */ /* 0x002fea000383ffff */
[----:B------:R-:W-:Y:S05]  /*16170*/  BRA `(.L_x_2248) ;  /* 0xfffffebc009c7947 */ /* 0x000fea000383ffff */
.L_x_2099:
[----:B-1----:R1:W2:Y:S02]  /*16180*/  SYNCS.PHASECHK.TRANS64.TRYWAIT P2, [R2+URZ+0x29830], R3 ;  /* 0x02983003020075a7 */ /* 0x0022a4000804017f */
[----:B--2---:R-:W-:Y:S05]  /*16190*/  @!P2 NANOSLEEP.SYNCS 0x989680 ;  /* 0x009896800000a95d */ /* 0x004fea0003900000 */
[----:B------:R-:W2:Y:S02]  /*161a0*/  @!P2 SYNCS.PHASECHK.TRANS64 P2, [R2+URZ+0x29830], R3 ;  /* 0x029830030200a5a7 */ /* 0x000ea4000804007f */
[----:B--2---:R-:W-:Y:S05]  /*161b0*/  @!P2 BRA `(.L_x_2099) ;  /* 0xfffffffc00f0a947 */ /* 0x004fea000383ffff */
[----:B------:R-:W-:Y:S05]  /*161c0*/  BRA `(.L_x_2098) ;  /* 0xfffffebc00c07947 */ /* 0x000fea000383ffff */
.L_x_2104:
[----:B-1----:R-:W-:-:S04]  /*161d0*/  IMAD.U32 R7, RZ, RZ, UR6 ;  /* 0x00000006ff077e24 */ /* 0x002fc8000f8e00ff */
[----:B------:R1:W2:Y:S03]  /*161e0*/  SYNCS.PHASECHK.TRANS64.TRYWAIT P3, [R7+URZ+0x29830], R0 ;  /* 0x02983000070075a7 */ /* 0x0002a6000806017f */
[----:B--2---:R-:W-:Y:S05]  /*161f0*/  @!P3 NANOSLEEP.SYNCS 0x989680 ;  /* 0x009896800000b95d */ /* 0x004fea0003900000 */
[----:B------:R-:W2:Y:S02]  /*16200*/  @!P3 SYNCS.PHASECHK.TRANS64 P3, [R7+URZ+0x29830], R0 ;  /* 0x029830000700b5a7 */ /* 0x000ea4000806007f */
[----:B--2---:R-:W-:Y:S05]  /*16210*/  @!P3 BRA `(.L_x_2104) ;  /* 0xfffffffc00ecb947 */ /* 0x004fea000383ffff */
[----:B------:R-:W-:Y:S05]  /*16220*/  BRA `(.L_x_2101) ;  /* 0xfffffef000cc7947 */ /* 0x000fea000383ffff */
.L_x_2108:
[----:B-1----:R-:W-:-:S04]  /*16230*/  IMAD.U32 R7, RZ, RZ, UR6 ;  /* 0x00000006ff077e24 */ /* 0x002fc8000f8e00ff */
[----:B------:R1:W2:Y:S03]  /*16240*/  SYNCS.PHASECHK.TRANS64.TRYWAIT P3, [R7+URZ+0x29850], R0 ;  /* 0x02985000070075a7 */ /* 0x0002a6000806017f */
[----:B--2---:R-:W-:Y:S05]  /*16250*/  @!P3 NANOSLEEP.SYNCS 0x989680 ;  /* 0x009896800000b95d */ /* 0x004fea0003900000 */
[----:B------:R-:W2:Y:S02]  /*16260*/  @!P3 SYNCS.PHASECHK.TRANS64 P3, [R7+URZ+0x29850], R0 ;  /* 0x029850000700b5a7 */ /* 0x000ea4000806007f */
[----:B--2---:R-:W-:Y:S05]  /*16270*/  @!P3 BRA `(.L_x_2108) ;  /* 0xfffffffc00ecb947 */ /* 0x004fea000383ffff */
[----:B------:R-:W-:Y:S05]  /*16280*/  BRA `(.L_x_2105) ;  /* 0xfffffefc00d47947 */ /* 0x000fea000383ffff */
.L_x_2115:
[----:B-1----:R-:W-:-:S04]  /*16290*/  IMAD.U32 R9, RZ, RZ, UR6 ;  /* 0x00000006ff097e24 */ /* 0x002fc8000f8e00ff */
[----:B------:R1:W2:Y:S03]  /*162a0*/  SYNCS.PHASECHK.TRANS64.TRYWAIT P2, [R9+URZ+0x29830], R0 ;  /* 0x02983000090075a7 */ /* 0x0002a6000804017f */
[----:B--2---:R-:W-:Y:S05]  /*162b0*/  @!P2 NANOSLEEP.SYNCS 0x989680 ;  /* 0x009896800000a95d */ /* 0x004fea0003900000 */
[----:B------:R-:W2:Y:S02]  /*162c0*/  @!P2 SYNCS.PHASECHK.TRANS64 P2, [R9+URZ+0x29830], R0 ;  /* 0x029830000900a5a7 */ /* 0x000ea4000804007f */
[----:B--2---:R-:W-:Y:S05]  /*162d0*/  @!P2 BRA `(.L_x_2115) ;  /* 0xfffffffc00eca947 */ /* 0x004fea000383ffff */
[----:B------:R-:W-:Y:S05]  /*162e0*/  BRA `(.L_x_2112) ;  /* 0xffffff2800ac7947 */ /* 0x000fea000383ffff */
.L_x_2119:
[----:B-1----:R-:W-:-:S04]  /*162f0*/  IMAD.U32 R9, RZ, RZ, UR6 ;  /* 0x00000006ff097e24 */ /* 0x002fc8000f8e00ff */
[----:B------:R1:W2:Y:S03]  /*16300*/  SYNCS.PHASECHK.TRANS64.TRYWAIT P2, [R9+URZ+0x29850], R0 ;  /* 0x02985000090075a7 */ /* 0x0002a6000804017f */
[----:B--2---:R-:W-:Y:S05]  /*16310*/  @!P2 NANOSLEEP.SYNCS 0x989680 ;  /* 0x009896800000a95d */ /* 0x004fea0003900000 */
[----:B------:R-:W2:Y:S02]  /*16320*/  @!P2 SYNCS.PHASECHK.TRANS64 P2, [R9+URZ+0x29850], R0 ;  /* 0x029850000900a5a7 */ /* 0x000ea4000804007f */
[----:B--2---:R-:W-:Y:S05]  /*16330*/  @!P2 BRA `(.L_x_2119) ;  /* 0xfffffffc00eca947 */ /* 0x004fea000383ffff */
[----:B------:R-:W-:Y:S05]  /*16340*/  BRA `(.L_x_2116) ;  /* 0xffffff3400a87947 */ /* 0x000fea000383ffff */
.L_x_2125:
[----:B-1----:R-:W-:-:S04]  /*16350*/  IMAD.U32 R6, RZ, RZ, UR5 ;  /* 0x00000005ff067e24 */ /* 0x002fc8000f8e00ff */
[----:B------:R1:W2:Y:S03]  /*16360*/  SYNCS.PHASECHK.TRANS64.TRYWAIT P0, [R6+URZ+0x29850], R5 ;  /* 0x02985005060075a7 */ /* 0x0002a6000800017f */
[----:B--2---:R-:W-:Y:S05]  /*16370*/  @!P0 NANOSLEEP.SYNCS 0x989680 ;  /* 0x009896800000895d */ /* 0x004fea0003900000 */
[----:B------:R-:W2:Y:S02]  /*16380*/  @!P0 SYNCS.PHASECHK.TRANS64 P0, [R6+URZ+0x29850], R5 ;  /* 0x02985005060085a7 */ /* 0x000ea4000800007f */
[----:B--2---:R-:W-:Y:S05]  /*16390*/  @!P0 BRA `(.L_x_2125) ;  /* 0xfffffffc00ec8947 */ /* 0x004fea000383ffff */
[----:B------:R-:W-:Y:S05]  /*163a0*/  BRA `(.L_x_2124) ;  /* 0xffffff54007c7947 */ /* 0x000fea000383ffff */
.L_x_2175:
[----:B------:R-:W-:Y:S02]  /*163b0*/  IMAD.MOV.U32 R13, RZ, RZ, R0 ;  /* 0x000000ffff0d7224 */ /* 0x000fe400078e0000 */
[----:B------:R-:W-:Y:S02]  /*163c0*/  IMAD.MOV.U32 R12, RZ, RZ, RZ ;  /* 0x000000ffff0c7224 */ /* 0x000fe400078e00ff */
[----:B------:R-:W-:Y:S02]  /*163d0*/  IMAD.MOV.U32 R11, RZ, RZ, 0x1f ;  /* 0x0000001fff0b7424 */ /* 0x000fe400078e00ff */
[----:B------:R-:W-:-:S07]  /*163e0*/  IMAD.MOV.U32 R15, RZ, RZ, -0x1 ;  /* 0xffffffffff0f7424 */ /* 0x000fce00078e00ff */
[----:B0-2---:R-:W-:Y:S05]  /*163f0*/  WARPSYNC.COLLECTIVE R15, `(.L_x_2249) ;  /* 0x000000000f087348 */ /* 0x005fea0003c00000 */
[----:B------:R1:W3:Y:S02]  /*16400*/  SHFL.IDX P6, R14, R13, R12, R11 ;  /* 0x0000000c0d0e7389 */ /* 0x0002e400000c000b */
[----:B0123--:R-:W-:Y:S01]  /*16410*/  ENDCOLLECTIVE ;  /* 0x000000000000791b */ /* 0x00ffe20003800000 */
.L_x_2249:
[----:B------:R-:W-:Y:S05]  /*16420*/  BRA `(.L_x_2250) ;  /* 0xffffffbc00b07947 */ /* 0x000fea000383ffff */
.L_x_2177:
[----:B------:R-:W-:Y:S01]  /*16430*/  BSSY B0, `(.L_x_2251) ;  /* 0x0000006000007945 */ /* 0x000fe20003800000 */
[----:B------:R-:W-:-:S07]  /*16440*/  IMAD.MOV.U32 R15, RZ, RZ, -0x1 ;  /* 0xffffffffff0f7424 */ /* 0x000fce00078e00ff */
[----:B0-2---:R-:W-:Y:S05]  /*16450*/  WARPSYNC.COLLECTIVE R15, `(.L_x_2252) ;  /* 0x000000000f0c7348 */ /* 0x005fea0003c00000 */
[----:B------:R-:W-:Y:S02]  /*16460*/  ELECT P6, UR62, PT ;  /* 0x00000000003e782f */ /* 0x000fe400038c0000 */
[----:B------:R-:W-:Y:S01]  /*16470*/  MOV R14, UR62 ;  /* 0x0000003e000e7c02 */ /* 0x000fe20008000f00 */
[----:B0-2---:R-:W-:Y:S10]  /*16480*/  ENDCOLLECTIVE ;  /* 0x000000000000791b */ /* 0x005ff40003800000 */
.L_x_2252:
[----:B------:R-:W-:Y:S05]  /*16490*/  BSYNC B0 ;  /* 0x0000000000007941 */ /* 0x000fea0003800000 */
.L_x_2251:
[----:B------:R-:W-:Y:S05]  /*164a0*/  BRA `(.L_x_2253) ;  /* 0xffffffbc00b87947 */ /* 0x000fea000383ffff */
.L_x_2179:
[----:B-1----:R1:W2:Y:S02]  /*164b0*/  SYNCS.PHASECHK.TRANS64.TRYWAIT P0, [R2+URZ+0x29880], R3 ;  /* 0x02988003020075a7 */ /* 0x0022a4000800017f */
[----:B--2---:R-:W-:Y:S05]  /*164c0*/  @!P0 NANOSLEEP.SYNCS 0x989680 ;  /* 0x009896800000895d */ /* 0x004fea0003900000 */
[----:B------:R-:W2:Y:S02]  /*164d0*/  @!P0 SYNCS.PHASECHK.TRANS64 P0, [R2+URZ+0x29880], R3 ;  /* 0x02988003020085a7 */ /* 0x000ea4000800007f */
[----:B--2---:R-:W-:Y:S05]  /*164e0*/  @!P0 BRA `(.L_x_2179) ;  /* 0xfffffffc00f08947 */ /* 0x004fea000383ffff */
[----:B------:R-:W-:Y:S05]  /*164f0*/  BRA `(.L_x_2254) ;  /* 0xffffffc000187947 */ /* 0x000fea000383ffff */
.L_x_2181:
[----:B0-----:R0:W2:Y:S02]  /*16500*/  SYNCS.PHASECHK.TRANS64.TRYWAIT P0, [R2+URZ+0x29840], R3 ;  /* 0x02984003020075a7 */ /* 0x0010a4000800017f */
[----:B--2---:R-:W-:Y:S05]  /*16510*/  @!P0 NANOSLEEP.SYNCS 0x989680 ;  /* 0x009896800000895d */ /* 0x004fea0003900000 */
[----:B------:R-:W2:Y:S02]  /*16520*/  @!P0 SYNCS.PHASECHK.TRANS64 P0, [R2+URZ+0x29840], R3 ;  /* 0x02984003020085a7 */ /* 0x000ea4000800007f */
[----:B--2---:R-:W-:Y:S05]  /*16530*/  @!P0 BRA `(.L_x_2181) ;  /* 0xfffffffc00f08947 */ /* 0x004fea000383ffff */
[----:B------:R-:W-:Y:S05]  /*16540*/  BRA `(.L_x_2255) ;  /* 0xffffffc000687947 */ /* 0x000fea000383ffff */
.L_x_2185:
[----:B------:R-:W-:Y:S01]  /*16550*/  IMAD.MOV.U32 R13, RZ, RZ, R3 ;  /* 0x000000ffff0d7224 */ /* 0x000fe200078e0003 */
[----:B------:R-:W-:Y:S01]  /*16560*/  LOP3.LUT R7, R7, 0x7f, RZ, 0xc0, !PT ;  /* 0x0000007f07077812 */ /* 0x000fe200078ec0ff */
[----:B------:R-:W-:Y:S02]  /*16570*/  IMAD.MOV.U32 R12, RZ, RZ, RZ ;  /* 0x000000ffff0c7224 */ /* 0x000fe400078e00ff */
[----:B------:R-:W-:Y:S01]  /*16580*/  IMAD.MOV.U32 R11, RZ, RZ, 0x1c1f ;  /* 0x00001c1fff0b7424 */ /* 0x000fe200078e00ff */
[----:B------:R-:W-:Y:S01]  /*16590*/  SHF.R.U32.HI R2, RZ, 0x2, R7 ;  /* 0x00000002ff027819 */ /* 0x000fe20000011607 */
[----:B------:R-:W-:Y:S02]  /*165a0*/  IMAD.MOV.U32 R15, RZ, RZ, -0x1 ;  /* 0xffffffffff0f7424 */ /* 0x000fe400078e00ff */
[----:B------:R-:W-:Y:S02]  /*165b0*/  IMAD R0, R19, R5, RZ ;  /* 0x0000000513007224 */ /* 0x000fe400078e02ff */
[----:B------:R-:W-:-:S07]  /*165c0*/  IMAD R2, R10, 0x80, R2 ;  /* 0x000000800a027824 */ /* 0x000fce00078e0202 */
[----:B-----5:R-:W-:Y:S05]  /*165d0*/  WARPSYNC.COLLECTIVE R15, `(.L_x_2256) ;  /* 0x000000000f087348 */ /* 0x020fea0003c00000 */
[----:B------:R0:W1:Y:S02]  /*165e0*/  SHFL.IDX P6, R14, R13, R12, R11 ;  /* 0x0000000c0d0e7389 */ /* 0x00006400000c000b */
[----:B01---5:R-:W-:Y:S01]  /*165f0*/  ENDCOLLECTIVE ;  /* 0x000000000000791b */ /* 0x023fe20003800000 */
.L_x_2256:
[----:B------:R-:W-:Y:S01]  /*16600*/  ISETP.GE.AND P4, PT, R2, R0, PT ;  /* 0x000000000200720c */ /* 0x000fe20003f86270 */
[----:B------:R-:W-:Y:S02]  /*16610*/  IMAD.MOV.U32 R13, RZ, RZ, R4 ;  /* 0x000000ffff0d7224 */ /* 0x000fe400078e0004 */
[----:B------:R-:W-:-:S10]  /*16620*/  IMAD.MOV.U32 R6, RZ, RZ, R14 ;  /* 0x000000ffff067224 */ /* 0x000fd400078e000e */
[----:B------:R-:W-:Y:S05]  /*16630*/  WARPSYNC.COLLECTIVE R15, `(.L_x_2257) ;  /* 0x000000000f087348 */ /* 0x000fea0003c00000 */
[----:B------:R0:W1:Y:S02]  /*16640*/  SHFL.IDX P6, R14, R13, R12, R11 ;  /* 0x0000000c0d0e7389 */ /* 0x00006400000c000b */
[----:B01----:R-:W-:Y:S01]  /*16650*/  ENDCOLLECTIVE ;  /* 0x000000000000791b */ /* 0x003fe20003800000 */
.L_x_2257:
[----:B------:R-:W-:Y:S02]  /*16660*/  IMAD.MOV.U32 R13, RZ, RZ, R3 ;  /* 0x000000ffff0d7224 */ /* 0x000fe400078e0003 */
[----:B------:R-:W-:Y:S02]  /*16670*/  IMAD.MOV.U32 R12, RZ, RZ, 0x1 ;  /* 0x00000001ff0c7424 */ /* 0x000fe400078e00ff */
[----:B------:R-:W-:-:S07]  /*16680*/  IMAD.MOV.U32 R5, RZ, RZ, R14 ;  /* 0x000000ffff057224 */ /* 0x000fce00078e000e */
[----:B------:R-:W-:Y:S05]  /*16690*/  WARPSYNC.COLLECTIVE R15, `(.L_x_2258) ;  /* 0x000000000f087348 */ /* 0x000fea0003c00000 */
[----:B------:R0:W1:Y:S02]  /*166a0*/  SHFL.IDX P6, R14, R13, R12, R11 ;  /* 0x0000000c0d0e7389 */ /* 0x00006400000c000b */
[----:B01----:R-:W-:Y:S01]  /*166b0*/  ENDCOLLECTIVE ;  /* 0x000000000000791b */ /* 0x003fe20003800000 */
.L_x_2258:
        /* <DEDUP_REMOVED lines=16> */
.L_x_2259:
        /* <DEDUP_REMOVED lines=10> */
.L_x_2260:
        /* <DEDUP_REMOVED lines=16> */
.L_x_2261:
[----:B------:R-:W-:Y:S02]  /*16960*/  IMAD.MOV.U32 R13, RZ, RZ, R3 ;  /* 0x000000ffff0d7224 */ /* 0x000fe400078e0003 */
[----:B------:R-:W-:Y:S02]  /*16970*/  IMAD.MOV.U32 R12, RZ, RZ, 0x3 ;  /* 0x00000003ff0c7424 */ /* 0x000fe400078e00ff */
[----:B------:R-:W-:-:S07]  /*16980*/  IMAD.MOV.U32 R6, RZ, RZ, R14 ;  /* 0x000000ffff067224 */ /* 0x000fce00078e000e */
[----:B------:R-:W-:Y:S05]  /*16990*/  WARPSYNC.COLLECTIVE R15, `(.L_x_2262) ;  /* 0x000000000f087348 */ /* 0x000fea0003c00000 */
[----:B------:R0:W1:Y:S02]  /*169a0*/  SHFL.IDX P6, R14, R13, R12, R11 ;  /* 0x0000000c0d0e7389 */ /* 0x00006400000c000b */
[----:B01----:R-:W-:Y:S01]  /*169b0*/  ENDCOLLECTIVE ;  /* 0x000000000000791b */ /* 0x003fe20003800000 */
.L_x_2262:
        /* <DEDUP_REMOVED lines=14> */
.L_x_2263:
[----:B------:R-:W-:Y:S01]  /*16aa0*/  IMAD.MOV.U32 R4, RZ, RZ, R14 ;  /* 0x000000ffff047224 */ /* 0x000fe200078e000e */
[----:B------:R-:W-:Y:S06]  /*16ab0*/  BRA `(.L_x_2264) ;  /* 0xffffffc400ac7947 */ /* 0x000fec000383ffff */
.L_x_2190:
[----:B-1----:R1:W2:Y:S02]  /*16ac0*/  SYNCS.PHASECHK.TRANS64.TRYWAIT P0, [R17+URZ+0x29820], R0 ;  /* 0x02982000110075a7 */ /* 0x0022a4000800017f */
[----:B--2---:R-:W-:Y:S05]  /*16ad0*/  @!P0 NANOSLEEP.SYNCS 0x989680 ;  /* 0x009896800000895d */ /* 0x004fea0003900000 */
[----:B------:R-:W2:Y:S02]  /*16ae0*/  @!P0 SYNCS.PHASECHK.TRANS64 P0, [R17+URZ+0x29820], R0 ;  /* 0x02982000110085a7 */ /* 0x000ea4000800007f */
[----:B--2---:R-:W-:Y:S05]  /*16af0*/  @!P0 BRA `(.L_x_2190) ;  /* 0xfffffffc00f08947 */ /* 0x004fea000383ffff */
[----:B------:R-:W-:Y:S05]  /*16b00*/  BRA `(.L_x_2265) ;  /* 0xffffffc8001c7947 */ /* 0x000fea000383ffff */
.L_x_2196:
[----:B0-----:R0:W3:Y:S02]  /*16b10*/  SYNCS.PHASECHK.TRANS64.TRYWAIT P0, [R5+URZ+0x29880], R4 ;  /* 0x02988004050075a7 */ /* 0x0010e4000800017f */
[----:B---3--:R-:W-:Y:S05]  /*16b20*/  @!P0 NANOSLEEP.SYNCS 0x989680 ;  /* 0x009896800000895d */ /* 0x008fea0003900000 */
[----:B------:R-:W3:Y:S02]  /*16b30*/  @!P0 SYNCS.PHASECHK.TRANS64 P0, [R5+URZ+0x29880], R4 ;  /* 0x02988004050085a7 */ /* 0x000ee4000800007f */
[----:B---3--:R-:W-:Y:S05]  /*16b40*/  @!P0 BRA `(.L_x_2196) ;  /* 0xfffffffc00f08947 */ /* 0x008fea000383ffff */
[----:B------:R-:W-:Y:S05]  /*16b50*/  BRA `(.L_x_2266) ;  /* 0xffffffc800d47947 */ /* 0x000fea000383ffff */
.L_x_2201:
[----:B---3--:R3:W4:Y:S02]  /*16b60*/  SYNCS.PHASECHK.TRANS64.TRYWAIT P0, [R5+URZ+0x29840], R4 ;  /* 0x02984004050075a7 */ /* 0x008724000800017f */
[----:B----4-:R-:W-:Y:S05]  /*16b70*/  @!P0 NANOSLEEP.SYNCS 0x989680 ;  /* 0x009896800000895d */ /* 0x010fea0003900000 */
[----:B------:R-:W4:Y:S02]  /*16b80*/  @!P0 SYNCS.PHASECHK.TRANS64 P0, [R5+URZ+0x29840], R4 ;  /* 0x02984004050085a7 */ /* 0x000f24000800007f */
[----:B----4-:R-:W-:Y:S05]  /*16b90*/  @!P0 BRA `(.L_x_2201) ;  /* 0xfffffffc00f08947 */ /* 0x010fea000383ffff */
[----:B------:R-:W-:Y:S05]  /*16ba0*/  BRA `(.L_x_2267) ;  /* 0xffffffcc00507947 */ /* 0x000fea000383ffff */
.L_x_2209:
[----:B---3--:R3:W4:Y:S02]  /*16bb0*/  SYNCS.PHASECHK.TRANS64.TRYWAIT P0, [R19+URZ+0x29870], R4 ;  /* 0x02987004130075a7 */ /* 0x008724000800017f */
[----:B----4-:R-:W-:Y:S05]  /*16bc0*/  @!P0 NANOSLEEP.SYNCS 0x989680 ;  /* 0x009896800000895d */ /* 0x010fea0003900000 */
[----:B------:R-:W4:Y:S02]  /*16bd0*/  @!P0 SYNCS.PHASECHK.TRANS64 P0, [R19+URZ+0x29870], R4 ;  /* 0x02987004130085a7 */ /* 0x000f24000800007f */
[----:B----4-:R-:W-:Y:S05]  /*16be0*/  @!P0 BRA `(.L_x_2209) ;  /* 0xfffffffc00f08947 */ /* 0x010fea000383ffff */
[----:B------:R-:W-:Y:S05]  /*16bf0*/  BRA `(.L_x_2268) ;  /* 0xffffffd000687947 */ /* 0x000fea000383ffff */
.L_x_2211:
[----:B----4-:R4:W0:Y:S02]  /*16c00*/  SYNCS.PHASECHK.TRANS64.TRYWAIT P0, [R19+URZ+0x29860], R0 ;  /* 0x02986000130075a7 */ /* 0x010824000800017f */
[----:B0-----:R-:W-:Y:S05]  /*16c10*/  @!P0 NANOSLEEP.SYNCS 0x989680 ;  /* 0x009896800000895d */ /* 0x001fea0003900000 */
[----:B------:R-:W0:Y:S02]  /*16c20*/  @!P0 SYNCS.PHASECHK.TRANS64 P0, [R19+URZ+0x29860], R0 ;  /* 0x02986000130085a7 */ /* 0x000e24000800007f */
[----:B0-----:R-:W-:Y:S05]  /*16c30*/  @!P0 BRA `(.L_x_2211) ;  /* 0xfffffffc00f08947 */ /* 0x001fea000383ffff */
[----:B------:R-:W-:Y:S05]  /*16c40*/  BRA `(.L_x_2269) ;  /* 0xffffffd000707947 */ /* 0x000fea000383ffff */
.L_x_2218:
[----:B0-----:R0:W1:Y:S02]  /*16c50*/  SYNCS.PHASECHK.TRANS64.TRYWAIT P1, [R16+URZ+0x29870], R3 ;  /* 0x02987003100075a7 */ /* 0x001064000802017f */
[----:B-1----:R-:W-:Y:S05]  /*16c60*/  @!P1 NANOSLEEP.SYNCS 0x989680 ;  /* 0x009896800000995d */ /* 0x002fea0003900000 */
[----:B------:R-:W1:Y:S02]  /*16c70*/  @!P1 SYNCS.PHASECHK.TRANS64 P1, [R16+URZ+0x29870], R3 ;  /* 0x02987003100095a7 */ /* 0x000e64000802007f */
[----:B-1----:R-:W-:Y:S05]  /*16c80*/  @!P1 BRA `(.L_x_2218) ;  /* 0xfffffffc00f09947 */ /* 0x002fea000383ffff */
[----:B------:R-:W-:Y:S05]  /*16c90*/  BRA `(.L_x_2270) ;  /* 0xffffffd800547947 */ /* 0x000fea000383ffff */
.L_x_2220:
[----:B0-----:R0:W1:Y:S02]  /*16ca0*/  SYNCS.PHASECHK.TRANS64.TRYWAIT P1, [R16+URZ+0x29860], R3 ;  /* 0x02986003100075a7 */ /* 0x001064000802017f */
[----:B-1----:R-:W-:Y:S05]  /*16cb0*/  @!P1 NANOSLEEP.SYNCS 0x989680 ;  /* 0x009896800000995d */ /* 0x002fea0003900000 */
[----:B------:R-:W1:Y:S02]  /*16cc0*/  @!P1 SYNCS.PHASECHK.TRANS64 P1, [R16+URZ+0x29860], R3 ;  /* 0x02986003100095a7 */ /* 0x000e64000802007f */
[----:B-1----:R-:W-:Y:S05]  /*16cd0*/  @!P1 BRA `(.L_x_2220) ;  /* 0xfffffffc00f09947 */ /* 0x002fea000383ffff */
[----:B------:R-:W-:Y:S05]  /*16ce0*/  BRA `(.L_x_2271) ;  /* 0xffffffd8005c7947 */ /* 0x000fea000383ffff */
.L_x_2233:
[----:B0-----:R0:W1:Y:S02]  /*16cf0*/  SYNCS.PHASECHK.TRANS64.TRYWAIT P0, [R3+URZ+0x29820], R0 ;  /* 0x02982000030075a7 */ /* 0x001064000800017f */
[----:B-1----:R-:W-:Y:S05]  /*16d00*/  @!P0 NANOSLEEP.SYNCS 0x989680 ;  /* 0x009896800000895d */ /* 0x002fea0003900000 */
[----:B------:R-:W1:Y:S02]  /*16d10*/  @!P0 SYNCS.PHASECHK.TRANS64 P0, [R3+URZ+0x29820], R0 ;  /* 0x02982000030085a7 */ /* 0x000e64000800007f */
[----:B-1----:R-:W-:Y:S05]  /*16d20*/  @!P0 BRA `(.L_x_2233) ;  /* 0xfffffffc00f08947 */ /* 0x002fea000383ffff */
[----:B------:R-:W-:Y:S05]  /*16d30*/  BRA `(.L_x_2272) ;  /* 0xfffffff000207947 */ /* 0x000fea000383ffff */
.L_x_2234:
        /* <DEDUP_REMOVED lines=11> */
.L_x_2274:
[----:B------:R-:W-:Y:S05]  /*16df0*/  BSYNC B0 ;  /* 0x0000000000007941 */ /* 0x000fea0003800000 */
.L_x_2273:
[----:B------:R-:W-:Y:S05]  /*16e00*/  BRA `(.L_x_2275) ;  /* 0xfffffff000087947 */ /* 0x000fea000383ffff */
.L_x_2237:
[----:B------:R-:W-:Y:S01]  /*16e10*/  BSSY B1, `(.L_x_2276) ;  /* 0x0000006000017945 */ /* 0x000fe20003800000 */
[----:B------:R-:W-:-:S07]  /*16e20*/  IMAD.MOV.U32 R15, RZ, RZ, -0x1 ;  /* 0xffffffffff0f7424 */ /* 0x000fce00078e00ff */
[----:B0-----:R-:W-:Y:S05]  /*16e30*/  WARPSYNC.COLLECTIVE R15, `(.L_x_2277) ;  /* 0x000000000f0c7348 */ /* 0x001fea0003c00000 */
[----:B------:R-:W-:Y:S02]  /*16e40*/  ELECT P6, UR62, PT ;  /* 0x00000000003e782f */ /* 0x000fe400038c0000 */
[----:B------:R-:W-:Y:S01]  /*16e50*/  MOV R14, UR62 ;  /* 0x0000003e000e7c02 */ /* 0x000fe20008000f00 */
[----:B0-----:R-:W-:Y:S10]  /*16e60*/  ENDCOLLECTIVE ;  /* 0x000000000000791b */ /* 0x001ff40003800000 */
.L_x_2277:
[----:B------:R-:W-:Y:S05]  /*16e70*/  BSYNC B1 ;  /* 0x0000000000017941 */ /* 0x000fea0003800000 */
.L_x_2276:
[----:B------:R-:W-:Y:S05]  /*16e80*/  BRA `(.L_x_2278) ;  /* 0xfffffff000007947 */ /* 0x000fea000383ffff */
.L_x_2239:
[----:B0-----:R0:W1:Y:S02]  /*16e90*/  SYNCS.PHASECHK.TRANS64.TRYWAIT P1, [R7+URZ], R4 ;  /* 0x00000004070075a7 */ /* 0x001064000802017f */
[----:B-1----:R-:W-:Y:S05]  /*16ea0*/  @!P1 NANOSLEEP.SYNCS 0x989680 ;  /* 0x009896800000995d */ /* 0x002fea0003900000 */
[----:B------:R-:W1:Y:S02]  /*16eb0*/  @!P1 SYNCS.PHASECHK.TRANS64 P1, [R7+URZ], R4 ;  /* 0x00000004070095a7 */ /* 0x000e64000802007f */
[----:B-1----:R-:W-:Y:S05]  /*16ec0*/  @!P1 BRA `(.L_x_2239) ;  /* 0xfffffffc00f09947 */ /* 0x002fea000383ffff */
[----:B------:R-:W-:Y:S05]  /*16ed0*/  BRA `(.L_x_2279) ;  /* 0xfffffff000387947 */ /* 0x000fea000383ffff */
.L_x_2240:
[----:B-1----:R1:W2:Y:S02]  /*16ee0*/  SYNCS.PHASECHK.TRANS64.TRYWAIT P1, [R5+URZ], R0 ;  /* 0x00000000050075a7 */ /* 0x0022a4000802017f */
[----:B--2---:R-:W-:Y:S05]  /*16ef0*/  @!P1 NANOSLEEP.SYNCS 0x989680 ;  /* 0x009896800000995d */ /* 0x004fea0003900000 */
[----:B------:R-:W2:Y:S02]  /*16f00*/  @!P1 SYNCS.PHASECHK.TRANS64 P1, [R5+URZ], R0 ;  /* 0x00000000050095a7 */ /* 0x000ea4000802007f */
[----:B--2---:R-:W-:Y:S05]  /*16f10*/  @!P1 BRA `(.L_x_2240) ;  /* 0xfffffffc00f09947 */ /* 0x004fea000383ffff */
[----:B------:R-:W-:Y:S05]  /*16f20*/  BRA `(.L_x_2280) ;  /* 0xfffffff0002c7947 */ /* 0x000fea000383ffff */
.L_x_2242:
[----:B-1----:R1:W2:Y:S02]  /*16f30*/  SYNCS.PHASECHK.TRANS64.TRYWAIT P1, [R5+URZ+0x29860], R4 ;  /* 0x02986004050075a7 */ /* 0x0022a4000802017f */
[----:B--2---:R-:W-:Y:S05]  /*16f40*/  @!P1 NANOSLEEP.SYNCS 0x989680 ;  /* 0x009896800000995d */ /* 0x004fea0003900000 */
[----:B------:R-:W2:Y:S02]  /*16f50*/  @!P1 SYNCS.PHASECHK.TRANS64 P1, [R5+URZ+0x29860], R4 ;  /* 0x02986004050095a7 */ /* 0x000ea4000802007f */
[----:B--2---:R-:W-:Y:S05]  /*16f60*/  @!P1 BRA `(.L_x_2242) ;  /* 0xfffffffc00f09947 */ /* 0x004fea000383ffff */
[----:B------:R-:W-:Y:S05]  /*16f70*/  BRA `(.L_x_2281) ;  /* 0xfffffff0002c7947 */ /* 0x000fea000383ffff */
.L_x_2244:
[----:B--2---:R2:W3:Y:S02]  /*16f80*/  SYNCS.PHASECHK.TRANS64.TRYWAIT P1, [R3+URZ+0x29860], R0 ;  /* 0x02986000030075a7 */ /* 0x0044e4000802017f */
[----:B---3--:R-:W-:Y:S05]  /*16f90*/  @!P1 NANOSLEEP.SYNCS 0x989680 ;  /* 0x009896800000995d */ /* 0x008fea0003900000 */
[----:B------:R-:W3:Y:S02]  /*16fa0*/  @!P1 SYNCS.PHASECHK.TRANS64 P1, [R3+URZ+0x29860], R0 ;  /* 0x02986000030095a7 */ /* 0x000ee4000802007f */
[----:B---3--:R-:W-:Y:S05]  /*16fb0*/  @!P1 BRA `(.L_x_2244) ;  /* 0xfffffffc00f09947 */ /* 0x008fea000383ffff */
[----:B------:R-:W-:Y:S05]  /*16fc0*/  BRA `(.L_x_2282) ;  /* 0xfffffff0002c7947 */ /* 0x000fea000383ffff */
.L_x_2246:
[----:B---3--:R3:W4:Y:S02]  /*16fd0*/  SYNCS.PHASECHK.TRANS64.TRYWAIT P0, [R5+URZ+0x29880], R4 ;  /* 0x02988004050075a7 */ /* 0x008724000800017f */
[----:B----4-:R-:W-:Y:S05]  /*16fe0*/  @!P0 NANOSLEEP.SYNCS 0x989680 ;  /* 0x009896800000895d */ /* 0x010fea0003900000 */
[----:B------:R-:W4:Y:S02]  /*16ff0*/  @!P0 SYNCS.PHASECHK.TRANS64 P0, [R5+URZ+0x29880], R4 ;  /* 0x02988004050085a7 */ /* 0x000f24000800007f */
[----:B----4-:R-:W-:Y:S05]  /*17000*/  @!P0 BRA `(.L_x_2246) ;  /* 0xfffffffc00f08947 */ /* 0x010fea000383ffff */
[----:B------:R-:W-:Y:S05]  /*17010*/  BRA `(.L_x_2247) ;  /* 0xfffffff000287947 */ /* 0x000fea000383ffff */
.L_x_2283:
        /* <DEDUP_REMOVED lines=14> */
.L_x_2851:


//--------------------- .text._ZN7cutlass13device_kernelIN5flash11enable_sm90INS1_16FlashAttnFwdSm90INS1_25CollectiveMainloopFwdSm90ILi2EN4cute5tupleIJNS5_1CILi1EEES8_S8_EEENS6_IJNS7_ILi128EEENS7_ILi160EEENS7_ILi192EEEEEELi128ENS_12float_e4m3_tEfNS_4arch4Sm90ELb1ELb0ELb0ELb1ELb0ELb1ELb0ELb1ELb1ELb1ELb1ELb0EEENS1_21CollectiveEpilogueFwdINS6_IJSA_SA_SB_EEES9_NS_10bfloat16_tESG_Li256ELb1ELb1ELb1ELb1EEENS1_36VarlenDynamicPersistentTileSchedulerILi128ELi160ELi256ELi128ELb1ELb1ELb1ELb1ELb1ELb1EEEEEEEEEvNT_6ParamsE --------------------------
	.section	.text._ZN7cutlass13device_kernelIN5flash11enable_sm90INS1_16FlashAttnFwdSm90INS1_25CollectiveMainloopFwdSm90ILi2EN4cute5tupleIJNS5_1CILi1EEES8_S8_EEENS6_IJNS7_ILi128EEENS7_ILi160EEENS7_ILi192EEEEEELi128ENS_12float_e4m3_tEfNS_4arch4Sm90ELb1ELb0ELb0ELb1ELb0ELb1ELb0ELb1ELb1ELb1ELb1ELb0EEENS1_21CollectiveEpilogueFwdINS6_IJSA_SA_SB_EEES9_NS_10bfloat16_tESG_Li256ELb1ELb1ELb1ELb1EEENS1_36VarlenDynamicPersistentTileSchedulerILi128ELi160ELi256ELi128ELb1ELb1ELb1ELb1ELb1ELb1EEEEEEEEEvNT_6ParamsE,"ax",@progbits
	.align	128
.text._ZN7cutlass13device_kernelIN5flash11enable_sm90INS1_16FlashAttnFwdSm90INS1_25CollectiveMainloopFwdSm90ILi2EN4cute5tupleIJNS5_1CILi1EEES8_S8_EEENS6_IJNS7_ILi128EEENS7_ILi160EEENS7_ILi192EEEEEELi128ENS_12float_e4m3_tEfNS_4arch4Sm90ELb1ELb0ELb0ELb1ELb0ELb1ELb0ELb1ELb1ELb1ELb1ELb0EEENS1_21CollectiveEpilogueFwdINS6_IJSA_SA_SB_EEES9_NS_10bfloat16_tESG_Li256ELb1ELb1ELb1ELb1EEENS1_36VarlenDynamicPersistentTileSchedulerILi128ELi160ELi256ELi128ELb1ELb1ELb1ELb1ELb1ELb1EEEEEEEEEvNT_6ParamsE:
        .type           _ZN7cutlass13device_kernelIN5flash11enable_sm90INS1_16FlashAttnFwdSm90INS1_25CollectiveMainloopFwdSm90ILi2EN4cute5tupleIJNS5_1CILi1EEES8_S8_EEENS6_IJNS7_ILi128EEENS7_ILi160EEENS7_ILi192EEEEEELi128ENS_12float_e4m3_tEfNS_4arch4Sm90ELb1ELb0ELb0ELb1ELb0ELb1ELb0ELb1ELb1ELb1ELb1ELb0EEENS1_21CollectiveEpilogueFwdINS6_IJSA_SA_SB_EEES9_NS_10bfloat16_tESG_Li256ELb1ELb1ELb1ELb1EEENS1_36VarlenDynamicPersistentTileSchedulerILi128ELi160ELi256ELi128ELb1ELb1ELb1ELb1ELb1ELb1EEEEEEEEEvNT_6ParamsE,@function
        .size           _ZN7cutlass13device_kernelIN5flash11enable_sm90INS1_16FlashAttnFwdSm90INS1_25CollectiveMainloopFwdSm90ILi2EN4cute5tupleIJNS5_1CILi1EEES8_S8_EEENS6_IJNS7_ILi128EEENS7_ILi160EEENS7_ILi192EEEEEELi128ENS_12float_e4m3_tEfNS_4arch4Sm90ELb1ELb0ELb0ELb1ELb0ELb1ELb0ELb1ELb1ELb1ELb1ELb0EEENS1_21CollectiveEpilogueFwdINS6_IJSA_SA_SB_EEES9_NS_10bfloat16_tESG_Li256ELb1ELb1ELb1ELb1EEENS1_36VarlenDynamicPersistentTileSchedulerILi128ELi160ELi256ELi128ELb1ELb1ELb1ELb1ELb1ELb1EEEEEEEEEvNT_6ParamsE,(.L_x_2852 - _ZN7cutlass13device_kernelIN5flash11enable_sm90INS1_16FlashAttnFwdSm90INS1_25CollectiveMainloopFwdSm90ILi2EN4cute5tupleIJNS5_1CILi1EEES8_S8_EEENS6_IJNS7_ILi128EEENS7_ILi160EEENS7_ILi192EEEEEELi128ENS_12float_e4m3_tEfNS_4arch4Sm90ELb1ELb0ELb0ELb1ELb0ELb1ELb0ELb1ELb1ELb1ELb1ELb0EEENS1_21CollectiveEpilogueFwdINS6_IJSA_SA_SB_EEES9_NS_10bfloat16_tESG_Li256ELb1ELb1ELb1ELb1EEENS1_36VarlenDynamicPersistentTileSchedulerILi128ELi160ELi256ELi128ELb1ELb1ELb1ELb1ELb1ELb1EEEEEEEEEvNT_6ParamsE)
        .other          _ZN7cutlass13device_kernelIN5flash11enable_sm90INS1_16FlashAttnFwdSm90INS1_25CollectiveMainloopFwdSm90ILi2EN4cute5tupleIJNS5_1CILi1EEES8_S8_EEENS6_IJNS7_ILi128EEENS7_ILi160EEENS7_ILi192EEEEEELi128ENS_12float_e4m3_tEfNS_4arch4Sm90ELb1ELb0ELb0ELb1ELb0ELb1ELb0ELb1ELb1ELb1ELb1ELb0EEENS1_21CollectiveEpilogueFwdINS6_IJSA_SA_SB_EEES9_NS_10bfloat16_tESG_Li256ELb1ELb1ELb1ELb1EEENS1_36VarlenDynamicPersistentTileSchedulerILi128ELi160ELi256ELi128ELb1ELb1ELb1ELb1ELb1ELb1EEEEEEEEEvNT_6ParamsE,@"STO_CUDA_ENTRY STV_DEFAULT"
_ZN7cutlass13device_kernelIN5flash11enable_sm90INS1_16FlashAttnFwdSm90INS1_25CollectiveMainloopFwdSm90ILi2EN4cute5tupleIJNS5_1CILi1EEES8_S8_EEENS6_IJNS7_ILi128EEENS7_ILi160EEENS7_ILi192EEEEEELi128ENS_12float_e4m3_tEfNS_4arch4Sm90ELb1ELb0ELb0ELb1ELb0ELb1ELb0ELb1ELb1ELb1ELb1ELb0EEENS1_21CollectiveEpilogueFwdINS6_IJSA_SA_SB_EEES9_NS_10bfloat16_tESG_Li256ELb1ELb1ELb1ELb1EEENS1_36VarlenDynamicPersistentTileSchedulerILi128ELi160ELi256ELi128ELb1ELb1ELb1ELb1ELb1ELb1EEEEEEEEEvNT_6ParamsE:
        /* <DEDUP_REMOVED lines=24> */
.L_x_2285:
[----:B------:R-:W-:Y:S05]  /*0180*/  BSYNC B0 ;  /* 0x0000000000007941 */ /* 0x000fea0003800000 */
.L_x_2284:
        /* <DEDUP_REMOVED lines=41> */
.L_x_2286:
        /* <DEDUP_REMOVED lines=22> */
.L_x_2287:
        /* <DEDUP_REMOVED lines=18> */
.L_x_2288:
        /* <DEDUP_REMOVED lines=22> */
.L_x_2289:
        /* <DEDUP_REMOVED lines=22> */
.L_x_2290:
        /* <DEDUP_REMOVED lines=8> */
.L_x_2293:
        /* <DEDUP_REMOVED lines=24> */
[----:B------:R-:W-:Y:S02]  /*0b60*/  R2UR UR52, R16 ;  /* 0x00000000103472ca */ /* 0x000fe400000e0000 */
        /* <DEDUP_REMOVED lines=16> */
[----:B------:R-:W-:Y:S01]  /*0c70*/  STL [R1+0x10], R12 ;  /* 0x0000100c01007387 */ /* 0x000fe20000100800 */
[----:B------:R-:W-:Y:S01]  /*0c80*/  SHF.R.S32.HI R214, RZ, 0x4, R8 ;  /* 0x00000004ffd67819 */ /* 0x000fe20000011408 */
[----:B------:R-:W-:Y:S01]  /*0c90*/  IMAD.SHL.U32 R22, R12, 0x8, RZ ;  /* 0x000000080c167824 */ /* 0x000fe200078e00ff */
[----:B------:R-:W-:Y:S02]  /*0ca0*/  LOP3.LUT R7, R8, 0x3fffff0, RZ, 0xc0, !PT ;  /* 0x03fffff008077812 */ /* 0x000fe400078ec0ff */
[----:B------:R-:W-:Y:S01]  /*0cb0*/  LOP3.LUT R17, R2, 0xffffff80, RZ, 0xc0, !PT ;  /* 0xffffff8002117812 */ /* 0x000fe200078ec0ff */
[----:B------:R-:W-:Y:S01]  /*0cc0*/  VIADD R192, R22, 0x20 ;  /* 0x0000002016c07836 */ /* 0x000fe20000000000 */
[----:B------:R-:W-:Y:S01]  /*0cd0*/  LOP3.LUT R11, R10, 0xfffffff8, RZ, 0xc0, !PT ;  /* 0xfffffff80a0b7812 */ /* 0x000fe200078ec0ff */
[----:B------:R-:W-:Y:S01]  /*0ce0*/  IMAD.IADD R7, R0, 0x1, -R7 ;  /* 0x0000000100077824 */ /* 0x000fe200078e0a07 */
[----:B------:R-:W-:Y:S01]  /*0cf0*/  LOP3.LUT R19, R4, 0xfffffffc, RZ, 0xc0, !PT ;  /* 0xfffffffc04137812 */ /* 0x000fe200078ec0ff */
[C---:B------:R-:W-:Y:S01]  /*0d00*/  IMAD.IADD R24, R0.reuse, 0x1, -R17 ;  /* 0x0000000100187824 */ /* 0x040fe200078e0a11 */
[--C-:B------:R-:W-:Y:S01]  /*0d10*/  SHF.R.S32.HI R3, RZ, 0x2, R4.reuse ;  /* 0x00000002ff037819 */ /* 0x100fe20000011404 */
[----:B------:R-:W-:Y:S01]  /*0d20*/  IMAD.IADD R216, R0, 0x1, -R11 ;  /* 0x0000000100d87824 */ /* 0x000fe200078e0a0b */
[----:B------:R-:W-:Y:S01]  /*0d30*/  SHF.R.S32.HI R6, RZ, 0x1f, R4 ;  /* 0x0000001fff067819 */ /* 0x000fe20000011404 */
[----:B------:R-:W-:Y:S01]  /*0d40*/  VIADD R195, R22, 0x40 ;  /* 0x0000004016c37836 */ /* 0x000fe20000000000 */
[----:B------:R-:W-:Y:S01]  /*0d50*/  LEA.HI R8, R8, R214, RZ, 0x1 ;  /* 0x000000d608087211 */ /* 0x000fe200078f08ff */
[----:B------:R-:W-:Y:S01]  /*0d60*/  STL [R1+0x1c], R24 ;  /* 0x00001c1801007387 */ /* 0x000fe20000100800 */
[----:B------:R-:W-:Y:S01]  /*0d70*/  IADD3 R19, R0, -R19, RZ ;  /* 0x8000001300137210 */ /* 0x000fe20007ffe0ff */
[----:B------:R-:W-:Y:S01]  /*0d80*/  VIADD R196, R22, 0x50 ;  /* 0x0000005016c47836 */ /* 0x000fe20000000000 */
[----:B------:R-:W-:Y:S01]  /*0d90*/  LOP3.LUT R0, R9, 0xfffffc00, RZ, 0xc0, !PT ;  /* 0xfffffc0009007812 */ /* 0x000fe200078ec0ff */
[----:B------:R-:W-:Y:S01]  /*0da0*/  IMAD.SHL.U32 R207, R216, 0x8, RZ ;  /* 0x00000008d8cf7824 */ /* 0x000fe200078e00ff */
[----:B------:R-:W-:Y:S01]  /*0db0*/  LEA.HI R6, R6, R3, RZ, 0x2 ;  /* 0x0000000306067211 */ /* 0x000fe200078f10ff */
[----:B------:R-:W-:Y:S01]  /*0dc0*/  VIADD R193, R22, 0x30 ;  /* 0x0000003016c17836 */ /* 0x000fe20000000000 */
[----:B------:R-:W-:Y:S01]  /*0dd0*/  LOP3.LUT R9, R8, 0x1ffffffe, RZ, 0xc0, !PT ;  /* 0x1ffffffe08097812 */ /* 0x000fe200078ec0ff */
[----:B------:R-:W-:Y:S01]  /*0de0*/  IMAD R0, R7, 0x40, R0 ;  /* 0x0000004007007824 */ /* 0x000fe200078e0200 */
[----:B------:R-:W-:Y:S01]  /*0df0*/  SHF.R.S32.HI R188, RZ, 0x1, R5 ;  /* 0x00000001ffbc7819 */ /* 0x000fe20000011405 */
[----:B------:R-:W-:Y:S01]  /*0e00*/  VIADD R215, R207, 0x40 ;  /* 0x00000040cfd77836 */ /* 0x000fe20000000000 */
[----:B------:R-:W-:Y:S01]  /*0e10*/  LOP3.LUT R6, R6, 0xfffffffc, RZ, 0xc0, !PT ;  /* 0xfffffffc06067812 */ /* 0x000fe200078ec0ff */
[----:B------:R-:W-:Y:S01]  /*0e20*/  IMAD.IADD R9, R214, 0x1, -R9 ;  /* 0x00000001d6097824 */ /* 0x000fe200078e0a09 */
[----:B------:R-:W-:Y:S01]  /*0e30*/  SHF.R.S32.HI R7, RZ, 0x1f, R5 ;  /* 0x0000001fff077819 */ /* 0x000fe20000011405 */
[----:B------:R-:W-:Y:S01]  /*0e40*/  VIADD R221, R188, 0x80 ;  /* 0x00000080bcdd7836 */ /* 0x000fe20000000000 */
[-C--:B------:R-:W-:Y:S01]  /*0e50*/  LEA.HI R5, R5, R188.reuse, RZ, 0x1 ;  /* 0x000000bc05057211 */ /* 0x080fe200078f08ff */
[----:B------:R-:W-:Y:S01]  /*0e60*/  IMAD.IADD R6, R3, 0x1, -R6 ;  /* 0x0000000103067824 */ /* 0x000fe200078e0a06 */
[----:B------:R-:W-:Y:S01]  /*0e70*/  LEA.HI R7, R7, R188, RZ, 0x3 ;  /* 0x000000bc07077211 */ /* 0x000fe200078f18ff */
[----:B------:R-:W-:Y:S01]  /*0e80*/  IMAD R3, R9, 0x8, R0 ;  /* 0x0000000809037824 */ /* 0x000fe200078e0200 */
[----:B------:R-:W-:Y:S01]  /*0e90*/  SHF.R.S32.HI R0, RZ, 0x1f, R221 ;  /* 0x0000001fff007819 */ /* 0x000fe200000114dd */
[----:B------:R-:W-:Y:S01]  /*0ea0*/  IMAD.SHL.U32 R198, R6, 0x80, RZ ;  /* 0x0000008006c67824 */ /* 0x000fe200078e00ff */
[----:B------:R-:W-:-:S02]  /*0eb0*/  LEA.HI R11, R221, R221, RZ, 0x1 ;  /* 0x000000dddd0b7211 */ /* 0x000fc400078f08ff */
[----:B------:R0:W-:Y:S01]  /*0ec0*/  STL [R1+0x70], R3 ;  /* 0x0000700301007387 */ /* 0x0001e20000100800 */
[----:B------:R-:W-:Y:S02]  /*0ed0*/  LOP3.LUT R7, R7, 0xfffffff8, RZ, 0xc0, !PT ;  /* 0xfffffff807077812 */ /* 0x000fe400078ec0ff */
[----:B------:R-:W-:Y:S02]  /*0ee0*/  LOP3.LUT R4, R11, 0x3fffffe, RZ, 0xc0, !PT ;  /* 0x03fffffe0b047812 */ /* 0x000fe400078ec0ff */
[----:B------:R-:W-:Y:S01]  /*0ef0*/  LOP3.LUT R5, R5, 0x3fffffe, RZ, 0xc0, !PT ;  /* 0x03fffffe05057812 */ /* 0x000fe200078ec0ff */
[C---:B------:R-:W-:Y:S01]  /*0f00*/  IMAD.IADD R18, R188.reuse, 0x1, -R7 ;  /* 0x00000001bc127824 */ /* 0x040fe200078e0a07 */
[----:B------:R-:W-:Y:S02]  /*0f10*/  IADD3 R4, R221, -R4, RZ ;  /* 0x80000004dd047210 */ /* 0x000fe40007ffe0ff */
[----:B------:R-:W-:Y:S01]  /*0f20*/  SHF.R.S32.HI R25, RZ, 0x7, R2 ;  /* 0x00000007ff197819 */ /* 0x000fe20000011402 */
[----:B------:R-:W-:Y:S01]  /*0f30*/  IMAD.IADD R5, R188, 0x1, -R5 ;  /* 0x00000001bc057824 */ /* 0x000fe200078e0a05 */
[----:B0-----:R-:W-:Y:S01]  /*0f40*/  LEA.HI R3, R0, R221, RZ, 0x3 ;  /* 0x000000dd00037211 */ /* 0x001fe200078f18ff */
[----:B------:R0:W-:Y:S01]  /*0f50*/  STL [R1+0x6c], R18 ;  /* 0x00006c1201007387 */ /* 0x0001e20000100800 */
[----:B------:R-:W-:Y:S01]  /*0f60*/  LEA.HI R0, R19, R19, RZ, 0x1 ;  /* 0x0000001313007211 */ /* 0x000fe200078f08ff */
[----:B------:R-:W-:Y:S01]  /*0f70*/  IMAD R5, R214, 0x8, R5 ;  /* 0x00000008d6057824 */ /* 0x000fe200078e0205 */
[----:B------:R-:W-:Y:S01]  /*0f80*/  LEA.HI R2, R2, R25, RZ, 0x1 ;  /* 0x0000001902027211 */ /* 0x000fe200078f08ff */
[----:B------:R-:W-:Y:S01]  /*0f90*/  IMAD.SHL.U32 R8, R3, 0x40, RZ ;  /* 0x0000004003087824 */ /* 0x000fe200078e00ff */
[----:B------:R-:W-:Y:S01]  /*0fa0*/  LOP3.LUT R0, R0, 0x1ffffffe, RZ, 0xc0, !PT ;  /* 0x1ffffffe00007812 */ /* 0x000fe200078ec0ff */
[----:B------:R-:W-:Y:S01]  /*0fb0*/  IMAD.IADD R3, R22, 0x1, R192 ;  /* 0x0000000116037824 */ /* 0x000fe200078e02c0 */
[----:B------:R-:W-:Y:S01]  /*0fc0*/  LOP3.LUT R198, R198, 0x180, RZ, 0xc0, !PT ;  /* 0x00000180c6c67812 */ /* 0x000fe200078ec0ff */
[----:B------:R-:W-:Y:S01]  /*0fd0*/  IMAD.SHL.U32 R200, R5, 0x40, RZ ;  /* 0x0000004005c87824 */ /* 0x000fe200078e00ff */
[----:B------:R-:W-:Y:S01]  /*0fe0*/  LOP3.LUT R9, R8, 0xfffffe00, RZ, 0xc0, !PT ;  /* 0xfffffe0008097812 */ /* 0x000fe200078ec0ff */
[----:B------:R-:W-:Y:S01]  /*0ff0*/  IMAD.IADD R211, R19, 0x1, -R0 ;  /* 0x0000000113d37824 */ /* 0x000fe200078e0a00 */
[----:B------:R-:W-:Y:S01]  /*1000*/  SHF.R.S32.HI R0, RZ, 0x1f, R3 ;  /* 0x0000001fff007819 */ /* 0x000fe20000011403 */
[----:B------:R-:W-:Y:S01]  /*1010*/  IMAD.MOV.U32 R5, RZ, RZ, R13 ;  /* 0x000000ffff057224 */ /* 0x000fe200078e000d */
[----:B------:R-:W-:Y:S01]  /*1020*/  LOP3.LUT R2, R2, 0x3fffffe, RZ, 0xc0, !PT ;  /* 0x03fffffe02027812 */ /* 0x000fe200078ec0ff */
[----:B------:R-:W-:Y:S01]  /*1030*/  IMAD R202, R4, 0x40, R9 ;  /* 0x0000004004ca7824 */ /* 0x000fe200078e0209 */
[----:B------:R-:W-:Y:S01]  /*1040*/  SHF.R.S32.HI R4, RZ, 0x1f, R24 ;  /* 0x0000001fff047819 */ /* 0x000fe20000011418 */
[----:B------:R-:W-:Y:S01]  /*1050*/  IMAD.IADD R9, R22, 0x1, R195 ;  /* 0x0000000116097824 */ /* 0x000fe200078e02c3 */
[----:B------:R-:W-:-:S02]  /*1060*/  LEA.HI R19, R0, R3, RZ, 0x4 ;  /* 0x0000000300137211 */ /* 0x000fc400078f20ff */
[----:B------:R-:W-:Y:S01]  /*1070*/  LEA.HI R17, R0, R3, RZ, 0x6 ;  /* 0x0000000300117211 */ /* 0x000fe200078f30ff */
[----:B------:R-:W-:Y:S01]  /*1080*/  IMAD.SHL.U32 R0, R18, 0x80, RZ ;  /* 0x0000008012007824 */ /* 0x000fe200078e00ff */
[-C--:B------:R-:W-:Y:S01]  /*1090*/  LEA.HI R8, R4, R24.reuse, RZ, 0x2 ;  /* 0x0000001804087211 */ /* 0x080fe200078f10ff */
[----:B0-----:R-:W-:Y:S01]  /*10a0*/  IMAD.SHL.U32 R18, R12, 0x10, RZ ;  /* 0x000000100c127824 */ /* 0x001fe200078e00ff */
[----:B------:R-:W-:Y:S01]  /*10b0*/  LEA.HI R4, R4, R24, RZ, 0x5 ;  /* 0x0000001804047211 */ /* 0x000fe200078f28ff */
[----:B------:R-:W-:Y:S01]  /*10c0*/  IMAD.SHL.U32 R17, R17, 0x80, RZ ;  /* 0x0000008011117824 */ /* 0x000fe200078e00ff */
[--C-:B------:R-:W-:Y:S02]  /*10d0*/  SHF.R.S32.HI R7, RZ, 0x2, R8.reuse ;  /* 0x00000002ff077819 */ /* 0x100fe40000011408 */
[----:B------:R-:W-:Y:S02]  /*10e0*/  SHF.R.S32.HI R12, RZ, 0x1f, R8 ;  /* 0x0000001fff0c7819 */ /* 0x000fe40000011408 */
[----:B------:R-:W-:-:S02]  /*10f0*/  LOP3.LUT R3, R0, 0x380, RZ, 0xc0, !PT ;  /* 0x0000038000037812 */ /* 0x000fc400078ec0ff */
[----:B------:R-:W-:Y:S02]  /*1100*/  LEA.HI R12, R12, R7, RZ, 0x3 ;  /* 0x000000070c0c7211 */ /* 0x000fe400078f18ff */
[----:B------:R-:W-:Y:S02]  /*1110*/  SHF.R.U32.HI R0, RZ, 0x3, R3 ;  /* 0x00000003ff007819 */ /* 0x000fe40000011603 */
[----:B------:R-:W-:Y:S02]  /*1120*/  LOP3.LUT R3, R3, 0x10, R18, 0xf8, !PT ;  /* 0x0000001003037812 */ /* 0x000fe400078ef812 */
[----:B------:R-:W-:Y:S02]  /*1130*/  LOP3.LUT R12, R12, 0xfffffff8, RZ, 0xc0, !PT ;  /* 0xfffffff80c0c7812 */ /* 0x000fe400078ec0ff */
[----:B------:R-:W-:Y:S02]  /*1140*/  LOP3.LUT R3, R3, R0, RZ, 0x3c, !PT ;  /* 0x0000000003037212 */ /* 0x000fe400078e3cff */
[----:B------:R-:W-:-:S02]  /*1150*/  IADD3 R7, R7, -R12, RZ ;  /* 0x8000000c07077210 */ /* 0x000fc40007ffe0ff */
[----:B------:R-:W-:Y:S01]  /*1160*/  SHF.R.S32.HI R4, RZ, 0x5, R4 ;  /* 0x00000005ff047819 */ /* 0x000fe20000011404 */
[----:B------:R-:W-:Y:S01]  /*1170*/  IMAD R214, R214, 0x400, R3 ;  /* 0x00000400d6d67824 */ /* 0x000fe200078e0203 */
[----:B------:R-:W-:Y:S01]  /*1180*/  LOP3.LUT R0, R198, 0x30, R19, 0xf8, !PT ;  /* 0x00000030c6007812 */ /* 0x000fe200078ef813 */
[----:B------:R-:W-:Y:S01]  /*1190*/  IMAD.MOV.U32 R3, RZ, RZ, 0x20 ;  /* 0x00000020ff037424 */ /* 0x000fe200078e00ff */
[----:B------:R-:W-:Y:S01]  /*11a0*/  SHF.R.U32.HI R199, RZ, 0x3, R198 ;  /* 0x00000003ffc77819 */ /* 0x000fe200000116c6 */
[----:B------:R-:W-:Y:S01]  /*11b0*/  IMAD R7, R4, 0x10, R7 ;  /* 0x0000001004077824 */ /* 0x000fe200078e0207 */
[----:B------:R-:W-:Y:S02]  /*11c0*/  SHF.R.S32.HI R20, RZ, 0x1f, R9 ;  /* 0x0000001fff147819 */ /* 0x000fe40000011409 */
[----:B------:R-:W-:Y:S02]  /*11d0*/  LOP3.LUT R17, R17, 0xffffe000, RZ, 0xc0, !PT ;  /* 0xffffe00011117812 */ /* 0x000fe400078ec0ff */
[----:B------:R-:W-:-:S02]  /*11e0*/  LOP3.LUT R0, R0, R199, RZ, 0x3c, !PT ;  /* 0x000000c700007212 */ /* 0x000fc400078e3cff */
[----:B------:R-:W-:Y:S02]  /*11f0*/  IADD3 R2, R25, -R2, RZ ;  /* 0x8000000219027210 */ /* 0x000fe40007ffe0ff */
[CC--:B------:R-:W-:Y:S02]  /*1200*/  LEA.HI R21, R20.reuse, R9.reuse, RZ, 0x4 ;  /* 0x0000000914157211 */ /* 0x0c0fe400078f20ff */
[----:B------:R-:W-:Y:S01]  /*1210*/  LEA.HI R9, R20, R9, RZ, 0x6 ;  /* 0x0000000914097211 */ /* 0x000fe200078f30ff */
[----:B------:R-:W-:Y:S01]  /*1220*/  IMAD R12, R2, 0x40, R7 ;  /* 0x00000040020c7824 */ /* 0x000fe200078e0207 */
[----:B------:R-:W-:Y:S01]  /*1230*/  SHF.R.S32.HI R11, RZ, 0x1, R11 ;  /* 0x00000001ff0b7819 */ /* 0x000fe2000001140b */
[----:B------:R-:W-:Y:S01]  /*1240*/  IMAD.MOV.U32 R7, RZ, RZ, R15 ;  /* 0x000000ffff077224 */ /* 0x000fe200078e000f */
[-C--:B------:R-:W-:Y:S01]  /*1250*/  IADD3 R25, R0, R200.reuse, R17 ;  /* 0x000000c800197210 */ /* 0x080fe20007ffe011 */
[----:B------:R-:W-:Y:S01]  /*1260*/  IMAD.SHL.U32 R9, R9, 0x80, RZ ;  /* 0x0000008009097824 */ /* 0x000fe200078e00ff */
[----:B------:R-:W-:Y:S01]  /*1270*/  SHF.R.S32.HI R0, RZ, 0x3, R10 ;  /* 0x00000003ff007819 */ /* 0x000fe2000001140a */
[----:B------:R-:W-:Y:S01]  /*1280*/  IMAD.SHL.U32 R11, R11, 0x80, RZ ;  /* 0x000000800b0b7824 */ /* 0x000fe200078e00ff */
[----:B------:R-:W-:Y:S01]  /*1290*/  LOP3.LUT R8, R8, 0x7ffffffc, RZ, 0xc0, !PT ;  /* 0x7ffffffc08087812 */ /* 0x000fe200078ec0ff */
[----:B------:R-:W-:Y:S01]  /*12a0*/  STL [R1+0x68], R12 ;  /* 0x0000680c01007387 */ /* 0x000fe20000100800 */
[----:B------:R-:W-:Y:S01]  /*12b0*/  SHF.R.S32.HI R0, RZ, 0x1f, R196 ;  /* 0x0000001fff007819 */ /* 0x000fe200000114c4 */
[----:B------:R-:W-:Y:S01]  /*12c0*/  IMAD.MOV.U32 R17, RZ, RZ, RZ ;  /* 0x000000ffff117224 */ /* 0x000fe200078e00ff */
[----:B------:R-:W-:Y:S01]  /*12d0*/  LOP3.LUT R4, R198, 0x30, R21, 0xf8, !PT ;  /* 0x00000030c6047812 */ /* 0x000fe200078ef815 */
[----:B------:R-:W-:Y:S01]  /*12e0*/  IMAD.IADD R8, R24, 0x1, -R8 ;  /* 0x0000000118087824 */ /* 0x000fe200078e0a08 */
[----:B------:R-:W-:Y:S01]  /*12f0*/  SHF.R.S32.HI R2, RZ, 0x1f, R207 ;  /* 0x0000001fff027819 */ /* 0x000fe200000114cf */
[----:B------:R0:W-:Y:S01]  /*1300*/  STL [R1+0x58], R0 ;  /* 0x0000580001007387 */ /* 0x0001e20000100800 */
[----:B------:R-:W-:Y:S01]  /*1310*/  LOP3.LUT R2, R198, 0x30, R18, 0xf8, !PT ;  /* 0x00000030c6027812 */ /* 0x000fe200078ef812 */
[----:B------:R-:W-:Y:S01]  /*1320*/  IMAD.SHL.U32 R208, R8, 0x2, RZ ;  /* 0x0000000208d07824 */ /* 0x000fe200078e00ff */
[----:B------:R-:W-:Y:S01]  /*1330*/  LOP3.LUT R9, R9, 0xffffe000, RZ, 0xc0, !PT ;  /* 0xffffe00009097812 */ /* 0x000fe200078ec0ff */
[----:B------:R-:W-:Y:S01]  /*1340*/  IMAD R211, R211, 0x8, R12 ;  /* 0x00000008d3d37824 */ /* 0x000fe200078e020c */
[-C--:B------:R-:W-:Y:S01]  /*1350*/  LOP3.LUT R4, R4, R199.reuse, RZ, 0x3c, !PT ;  /* 0x000000c704047212 */ /* 0x080fe200078e3cff */
[C---:B------:R-:W-:Y:S01]  /*1360*/  VIADD R232, R208.reuse, 0x38 ;  /* 0x00000038d0e87836 */ /* 0x040fe20000000000 */
[----:B------:R-:W-:Y:S01]  /*1370*/  LOP3.LUT R201, R11, 0x180, RZ, 0xc0, !PT ;  /* 0x000001800bc97812 */ /* 0x000fe200078ec0ff */
[----:B------:R-:W-:Y:S01]  /*1380*/  VIADD R229, R208, 0x50 ;  /* 0x00000050d0e57836 */ /* 0x000fe20000000000 */
[-C--:B------:R-:W-:Y:S01]  /*1390*/  LOP3.LUT R11, R2, R199.reuse, RZ, 0x3c, !PT ;  /* 0x000000c7020b7212 */ /* 0x080fe200078e3cff */
[C---:B------:R-:W-:Y:S01]  /*13a0*/  VIADD R237, R208.reuse, 0x10 ;  /* 0x00000010d0ed7836 */ /* 0x040fe20000000000 */
[----:B0-----:R-:W-:Y:S01]  /*13b0*/  SHF.R.S32.HI R0, RZ, 0x1f, R215 ;  /* 0x0000001fff007819 */ /* 0x001fe200000114d7 */
[----:B------:R-:W-:Y:S01]  /*13c0*/  VIADD R234, R208, 0x28 ;  /* 0x00000028d0ea7836 */ /* 0x000fe20000000000 */
[----:B------:R-:W-:Y:S01]  /*13d0*/  LOP3.LUT R0, R198, 0x10, R18, 0xf8, !PT ;  /* 0x00000010c6007812 */ /* 0x000fe200078ef812 */
[----:B------:R-:W-:Y:S01]  /*13e0*/  VIADD R231, R208, 0x40 ;  /* 0x00000040d0e77836 */ /* 0x000fe20000000000 */
[-C--:B------:R-:W-:Y:S01]  /*13f0*/  IADD3 R27, R4, R200.reuse, R9 ;  /* 0x000000c8041b7210 */ /* 0x080fe20007ffe009 */
[C---:B------:R-:W-:Y:S01]  /*1400*/  VIADD R228, R208.reuse, 0x58 ;  /* 0x00000058d0e47836 */ /* 0x040fe20000000000 */
[----:B------:R-:W-:Y:S01]  /*1410*/  SHF.R.S32.HI R8, RZ, 0x4, R19 ;  /* 0x00000004ff087819 */ /* 0x000fe20000011413 */
[C---:B------:R-:W-:Y:S01]  /*1420*/  VIADD R225, R208.reuse, 0x70 ;  /* 0x00000070d0e17836 */ /* 0x040fe20000000000 */
[----:B------:R-:W-:Y:S01]  /*1430*/  SHF.R.S32.HI R4, RZ, 0x4, R21 ;  /* 0x00000004ff047819 */ /* 0x000fe20000011415 */
[----:B------:R-:W-:Y:S01]  /*1440*/  VIADD R236, R208, 0x18 ;  /* 0x00000018d0ec7836 */ /* 0x000fe20000000000 */
[----:B------:R-:W-:Y:S01]  /*1450*/  LOP3.LUT R9, R0, R199, RZ, 0x3c, !PT ;  /* 0x000000c700097212 */ /* 0x000fe200078e3cff */
[----:B------:R-:W-:Y:S01]  /*1460*/  STL [R1+0xc], R8 ;  /* 0x00000c0801007387 */ /* 0x000fe20000100800 */
[----:B------:R-:W-:Y:S01]  /*1470*/  IADD3 R0, R16, R200, R11 ;  /* 0x000000c810007210 */ /* 0x000fe20007ffe00b */
[C---:B------:R-:W-:Y:S01]  /*1480*/  VIADD R233, R208.reuse, 0x30 ;  /* 0x00000030d0e97836 */ /* 0x040fe20000000000 */
[C---:B------:R-:W-:Y:S01]  /*1490*/  IADD3 R235, R208.reuse, 0x20, RZ ;  /* 0x00000020d0eb7810 */ /* 0x040fe20007ffe0ff */
[----:B------:R-:W-:Y:S01]  /*14a0*/  STL [R1+0x18], R4 ;  /* 0x0000180401007387 */ /* 0x000fe20000100800 */
[----:B------:R-:W-:Y:S01]  /*14b0*/  IADD3 R226, R208, 0x68, RZ ;  /* 0x00000068d0e27810 */ /* 0x000fe20007ffe0ff */
[----:B------:R-:W-:Y:S01]  /*14c0*/  IMAD.IADD R210, R200, 0x1, R9 ;  /* 0x00000001c8d27824 */ /* 0x000fe200078e0209 */
[----:B------:R-:W-:Y:S01]  /*14d0*/  LOP3.LUT P0, RZ, R6, 0x2, RZ, 0xc0, !PT ;  /* 0x0000000206ff7812 */ /* 0x000fe2000780c0ff */
[----:B------:R0:W-:Y:S01]  /*14e0*/  STL [R1+0x64], R0 ;  /* 0x0000640001007387 */ /* 0x0001e20000100800 */
[----:B------:R-:W-:Y:S01]  /*14f0*/  SHF.R.S32.HI R2, RZ, 0x1f, R237 ;  /* 0x0000001fff027819 */ /* 0x000fe200000114ed */
[C---:B------:R-:W-:Y:S01]  /*1500*/  VIADD R230, R208.reuse, 0x48 ;  /* 0x00000048d0e67836 */ /* 0x040fe20000000000 */
[----:B------:R-:W-:Y:S01]  /*1510*/  SHF.R.S32.HI R2, RZ, 0x1f, R234 ;  /* 0x0000001fff027819 */ /* 0x000fe200000114ea */
[C---:B------:R-:W-:Y:S01]  /*1520*/  VIADD R227, R208.reuse, 0x60 ;  /* 0x00000060d0e37836 */ /* 0x040fe20000000000 */
[----:B------:R-:W-:Y:S01]  /*1530*/  SEL R3, R3, 0xffffffe0, !P0 ;  /* 0xffffffe003037807 */ /* 0x000fe20004000000 */
[----:B------:R-:W-:Y:S01]  /*1540*/  VIADD R224, R208, 0x78 ;  /* 0x00000078d0e07836 */ /* 0x000fe20000000000 */
[----:B------:R-:W-:Y:S01]  /*1550*/  SHF.R.S32.HI R2, RZ, 0x1f, R231 ;  /* 0x0000001fff027819 */ /* 0x000fe200000114e7 */
[----:B------:R-:W-:Y:S01]  /*1560*/  IMAD.MOV.U32 R6, RZ, RZ, R14 ;  /* 0x000000ffff067224 */ /* 0x000fe200078e000e */
[----:B------:R-:W-:Y:S01]  /*1570*/  SHF.R.S32.HI R2, RZ, 0x1f, R228 ;  /* 0x0000001fff027819 */ /* 0x000fe200000114e4 */
[----:B------:R-:W-:Y:S01]  /*1580*/  IMAD.IADD R213, R3, 0x1, R210 ;  /* 0x0000000103d57824 */ /* 0x000fe200078e02d2 */
[----:B0-----:R-:W-:-:S02]  /*1590*/  SHF.R.S32.HI R0, RZ, 0x1f, R235 ;  /* 0x0000001fff007819 */ /* 0x001fc400000114eb */
[----:B------:R-:W-:Y:S02]  /*15a0*/  SHF.R.S32.HI R0, RZ, 0x1f, R232 ;  /* 0x0000001fff007819 */ /* 0x000fe400000114e8 */
[----:B------:R-:W-:Y:S02]  /*15b0*/  SHF.R.S32.HI R0, RZ, 0x1f, R229 ;  /* 0x0000001fff007819 */ /* 0x000fe400000114e5 */
[----:B------:R-:W-:Y:S01]  /*15c0*/  SHF.R.S32.HI R0, RZ, 0x1f, R226 ;  /* 0x0000001fff007819 */ /* 0x000fe200000114e2 */
[C---:B------:R-:W-:Y:S01]  /*15d0*/  IMAD.IADD R0, R16.reuse, 0x1, R25 ;  /* 0x0000000110007824 */ /* 0x040fe200078e0219 */
[----:B------:R-:W-:Y:S01]  /*15e0*/  SHF.R.S32.HI R2, RZ, 0x1f, R225 ;  /* 0x0000001fff027819 */ /* 0x000fe200000114e1 */
[----:B------:R-:W-:Y:S01]  /*15f0*/  IMAD.IADD R2, R16, 0x1, R27 ;  /* 0x0000000110027824 */ /* 0x000fe200078e021b */
[----:B------:R-:W-:Y:S02]  /*1600*/  SHF.R.S32.HI R4, RZ, 0x1f, R236 ;  /* 0x0000001fff047819 */ /* 0x000fe400000114ec */
[----:B------:R0:W-:Y:S01]  /*1610*/  STL [R1+0x60], R0 ;  /* 0x0000600001007387 */ /* 0x0001e20000100800 */
[----:B------:R-:W-:-:S02]  /*1620*/  SHF.R.S32.HI R4, RZ, 0x1f, R233 ;  /* 0x0000001fff047819 */ /* 0x000fc400000114e9 */
[----:B------:R-:W-:Y:S01]  /*1630*/  SHF.R.S32.HI R4, RZ, 0x1f, R230 ;  /* 0x0000001fff047819 */ /* 0x000fe200000114e6 */
[----:B------:R1:W-:Y:S01]  /*1640*/  STL [R1+0x5c], R2 ;  /* 0x00005c0201007387 */ /* 0x0003e20000100800 */
[----:B------:R-:W-:Y:S02]  /*1650*/  SHF.R.S32.HI R4, RZ, 0x1f, R227 ;  /* 0x0000001fff047819 */ /* 0x000fe400000114e3 */
[----:B------:R-:W-:Y:S02]  /*1660*/  SHF.R.S32.HI R223, RZ, 0x1f, R188 ;  /* 0x0000001fffdf7819 */ /* 0x000fe400000114bc */
[----:B------:R-:W-:Y:S02]  /*1670*/  IADD3 R194, R22, 0x10, RZ ;  /* 0x0000001016c27810 */ /* 0x000fe40007ffe0ff */
[----:B0-----:R-:W-:Y:S02]  /*1680*/  IADD3 R0, R3, UR52, R210 ;  /* 0x0000003403007c10 */ /* 0x001fe4000fffe0d2 */
[----:B------:R-:W-:-:S03]  /*1690*/  SHF.R.S32.HI R4, RZ, 0x1f, R224 ;  /* 0x0000001fff047819 */ /* 0x000fc600000114e0 */
[----:B------:R1:W-:Y:S04]  /*16a0*/  STL [R1], R0 ;  /* 0x0000000001007387 */ /* 0x0003e80000100800 */
.L_x_2510:
[----:B01--4-:R-:W0:Y:S02]  /*16b0*/  LDC.64 R2, c[0x0][0xc88] ;  /* 0x00032200ff027b82 */ /* 0x013e240000000a00 */
[----:B0-----:R-:W-:-:S05]  /*16c0*/  IMAD.WIDE R2, R7, 0x4, R2 ;  /* 0x0000000407027825 */ /* 0x001fca00078e0202 */
[----:B--2---:R-:W2:Y:S01]  /*16d0*/  LDG.E R212, desc[UR54][R2.64] ;  /* 0x0000003602d47981 */ /* 0x004ea2000c1e1900 */
[----:B------:R-:W-:Y:S05]  /*16e0*/  YIELD ;  /* 0x0000000000007946 */ /* 0x000fea0003800000 */
[----:B------:R-:W-:Y:S01]  /*16f0*/  ULDC.64 UR4, c[0x0][0xa28] ;  /* 0x00028a0000047ab9 */ /* 0x000fe20000000a00 */
[----:B------:R-:W-:Y:S01]  /*1700*/  ULDC.64 UR8, c[0x0][0xa18] ;  /* 0x0002860000087ab9 */ /* 0x000fe20000000a00 */
[----:B------:R-:W-:Y:S01]  /*1710*/  ISETP.NE.U32.AND P1, PT, RZ, UR4, PT ;  /* 0x00000004ff007c0c */ /* 0x000fe2000bf25070 */
[----:B------:R-:W-:Y:S01]  /*1720*/  ULDC.64 UR6, c[0x0][0xa08] ;  /* 0x0002820000067ab9 */ /* 0x000fe20000000a00 */
[----:B------:R-:W-:Y:S01]  /*1730*/  MOV R4, RZ ;  /* 0x000000ff00047202 */ /* 0x000fe20000000f00 */
[----:B---3-5:R-:W-:Y:S01]  /*1740*/  IMAD.MOV.U32 R26, RZ, RZ, RZ ;  /* 0x000000ffff1a7224 */ /* 0x028fe200078e00ff */
        /* <DEDUP_REMOVED lines=29> */
[----:B0-----:R-:W-:Y:S06]  /*1920*/  @P2 BRA `(.L_x_2295) ;  /* 0x0000000000242947 */ /* 0x001fec0003800000 */
        /* <DEDUP_REMOVED lines=9> */
.L_x_2295:
[----:B------:R-:W-:Y:S01]  /*19c0*/  ULDC.64 UR4, c[0x0][0xa20] ;  /* 0x0002880000047ab9 */ /* 0x000fe20000000a00 */
[C---:B------:R-:W-:Y:S02]  /*19d0*/  LOP3.LUT R3, R6.reuse, 0xff000000, RZ, 0xc0, !PT ;  /* 0xff00000006037812 */ /* 0x040fe400078ec0ff */
[----:B------:R-:W-:Y:S02]  /*19e0*/  ISETP.NE.U32.AND P1, PT, RZ, UR4, PT ;  /* 0x00000004ff007c0c */ /* 0x000fe4000bf25070 */
[C---:B------:R-:W-:Y:S02]  /*19f0*/  LOP3.LUT R0, R6.reuse, 0xff0000, RZ, 0xc0, !PT ;  /* 0x00ff000006007812 */ /* 0x040fe400078ec0ff */
[----:B------:R-:W-:Y:S02]  /*1a00*/  ISETP.NE.AND.EX P1, PT, RZ, UR5, PT, P1 ;  /* 0x00000005ff007c0c */ /* 0x000fe4000bf25310 */
[----:B------:R-:W-:Y:S02]  /*1a10*/  SHF.R.U32.HI R3, RZ, 0x8, R3 ;  /* 0x00000008ff037819 */ /* 0x000fe40000011603 */
[----:B------:R-:W-:-:S02]  /*1a20*/  LOP3.LUT R209, R6, 0xffff, RZ, 0xc0, !PT ;  /* 0x0000ffff06d17812 */ /* 0x000fc400078ec0ff */
[----:B------:R-:W-:-:S07]  /*1a30*/  LEA.HI R217, R0, R3, RZ, 0x10 ;  /* 0x0000000300d97211 */ /* 0x000fce00078f80ff */
[----:B------:R-:W-:Y:S05]  /*1a40*/  @!P1 BRA `(.L_x_2296) ;  /* 0x0000000000109947 */ /* 0x000fea0003800000 */
[----:B------:R-:W-:-:S04]  /*1a50*/  IADD3 R6, P0, R218, UR4, RZ ;  /* 0x00000004da067c10 */ /* 0x000fc8000ff1e0ff */
[----:B------:R-:W-:-:S05]  /*1a60*/  IADD3.X R7, R219, UR5, RZ, P0, !PT ;  /* 0x00000005db077c10 */ /* 0x000fca00087fe4ff */
[----:B------:R0:W5:Y:S01]  /*1a70*/  LDG.E R25, desc[UR54][R6.64] ;  /* 0x0000003606197981 */ /* 0x000162000c1e1900 */
[----:B------:R-:W-:Y:S05]  /*1a80*/  BRA `(.L_x_2297) ;  /* 0x0000000000107947 */ /* 0x000fea0003800000 */
.L_x_2296:
[----:B------:R-:W-:Y:S05]  /*1a90*/  @!P0 BRA `(.L_x_2297) ;  /* 0x00000000000c8947 */ /* 0x000fea0003800000 */
[----:B------:R-:W2:Y:S04]  /*1aa0*/  LDG.E R0, desc[UR54][R12.64] ;  /* 0x000000360c007981 */ /* 0x000ea8000c1e1900 */
[----:B------:R-:W2:Y:S02]  /*1ab0*/  LDG.E R25, desc[UR54][R12.64+0x4] ;  /* 0x000004360c197981 */ /* 0x000ea4000c1e1900 */
[----:B--2---:R-:W-:-:S07]  /*1ac0*/  IMAD.IADD R25, R25, 0x1, -R0 ;  /* 0x0000000119197824 */ /* 0x004fce00078e0a00 */
.L_x_2297:
[----:B------:R-:W-:Y:S01]  /*1ad0*/  ULDC.64 UR4, c[0x0][0xa10] ;  /* 0x0002840000047ab9 */ /* 0x000fe20000000a00 */
[----:B------:R-:W1:Y:S01]  /*1ae0*/  LDC R10, c[0x0][0x448] ;  /* 0x00011200ff0a7b82 */ /* 0x000e620000000800 */
[----:B------:R-:W-:-:S04]  /*1af0*/  ISETP.NE.U32.AND P0, PT, RZ, UR4, PT ;  /* 0x00000004ff007c0c */ /* 0x000fc8000bf05070 */
[----:B------:R-:W-:Y:S01]  /*1b00*/  ISETP.NE.AND.EX P0, PT, RZ, UR5, PT, P0 ;  /* 0x00000005ff007c0c */ /* 0x000fe2000bf05300 */
[----:B------:R-:W-:-:S12]  /*1b10*/  ULDC.64 UR4, c[0x0][0xa30] ;  /* 0x00028c0000047ab9 */ /* 0x000fd80000000a00 */
[----:B0-----:R-:W0:Y:S02]  /*1b20*/  @P0 LDC.64 R6, c[0x0][0xa10] ;  /* 0x00028400ff060b82 */ /* 0x001e240000000a00 */
[----:B0-----:R-:W-:-:S05]  /*1b30*/  @P0 IMAD.WIDE R6, R212, 0x4, R6 ;  /* 0x00000004d4060825 */ /* 0x001fca00078e0206 */
[----:B------:R-:W2:Y:S04]  /*1b40*/  @P0 LDG.E R0, desc[UR54][R6.64] ;  /* 0x0000003606000981 */ /* 0x000ea8000c1e1900 */
[----:B------:R0:W2:Y:S01]  /*1b50*/  @P0 LDG.E R3, desc[UR54][R6.64+0x4] ;  /* 0x0000043606030981 */ /* 0x0000a2000c1e1900 */
[----:B------:R-:W-:Y:S01]  /*1b60*/  ISETP.NE.U32.AND P1, PT, RZ, UR4, PT ;  /* 0x00000004ff007c0c */ /* 0x000fe2000bf25070 */
[----:B-----5:R-:W-:-:S03]  /*1b70*/  IMAD.MOV.U32 R144, RZ, RZ, R25 ;  /* 0x000000ffff907224 */ /* 0x020fc600078e0019 */
[----:B------:R-:W-:-:S13]  /*1b80*/  ISETP.NE.AND.EX P1, PT, RZ, UR5, PT, P1 ;  /* 0x00000005ff007c0c */ /* 0x000fda000bf25310 */
[----:B------:R-:W-:-:S04]  /*1b90*/  @P1 IADD3 R8, P2, R218, UR4, RZ ;  /* 0x00000004da081c10 */ /* 0x000fc8000ff5e0ff */
[----:B------:R-:W-:-:S05]  /*1ba0*/  @P1 IADD3.X R9, R219, UR5, RZ, P2, !PT ;  /* 0x00000005db091c10 */ /* 0x000fca00097fe4ff */
[----:B------:R3:W5:Y:S01]  /*1bb0*/  @P1 LDG.E R144, desc[UR54][R8.64] ;  /* 0x0000003608901981 */ /* 0x000762000c1e1900 */
[----:B-1----:R-:W-:Y:S01]  /*1bc0*/  ISETP.NE.AND P1, PT, R10, 0x1, PT ;  /* 0x000000010a00780c */ /* 0x002fe20003f25270 */
[----:B------:R-:W-:Y:S01]  /*1bd0*/  IMAD.SHL.U32 R204, R5, 0x80, RZ ;  /* 0x0000008005cc7824 */ /* 0x000fe200078e00ff */
[----:B------:R-:W-:Y:S01]  /*1be0*/  BSSY B0, `(.L_x_2298) ;  /* 0x0000035000007945 */ /* 0x000fe20003800000 */
[----:B------:R-:W-:Y:S01]  /*1bf0*/  IMAD.IADD R11, R25, 0x1, -R4 ;  /* 0x00000001190b7824 */ /* 0x000fe200078e0a04 */
[----:B------:R-:W-:Y:S02]  /*1c00*/  LOP3.LUT R222, R217, 0xff, RZ, 0xc0, !PT ;  /* 0x000000ffd9de7812 */ /* 0x000fe400078ec0ff */
[----:B------:R-:W-:Y:S02]  /*1c10*/  IADD3 R5, R204, 0x7f, RZ ;  /* 0x0000007fcc057810 */ /* 0x000fe40007ffe0ff */
[----:B------:R-:W-:-:S05]  /*1c20*/  SHF.R.U32.HI R217, RZ, 0x10, R217 ;  /* 0x00000010ffd97819 */ /* 0x000fca00000116d9 */
[----:B------:R-:W1:Y:S08]  /*1c30*/  @P1 LDC R10, c[0x0][0x44c] ;  /* 0x00011300ff0a1b82 */ /* 0x000e700000000800 */
[----:B0-----:R-:W0:Y:S01]  /*1c40*/  @P1 LDC R7, c[0x0][0x450] ;  /* 0x00011400ff071b82 */ /* 0x001e220000000800 */
[----:B--2---:R-:W-:Y:S02]  /*1c50*/  @P0 IMAD.IADD R2, R3, 0x1, -R0 ;  /* 0x0000000103020824 */ /* 0x004fe400078e0a00 */
[----:B-1----:R-:W-:-:S04]  /*1c60*/  @P1 IMAD.HI.U32 R0, R5, R10, RZ ;  /* 0x0000000a05001227 */ /* 0x002fc800078e00ff */
[----:B------:R-:W-:Y:S01]  /*1c70*/  IMAD.IADD R206, R11, 0x1, R2 ;  /* 0x000000010bce7824 */ /* 0x000fe200078e0202 */
[----:B0-----:R-:W-:Y:S01]  /*1c80*/  @P1 SHF.R.U32.HI R5, RZ, R7, R0 ;  /* 0x00000007ff051219 */ /* 0x001fe20000011600 */
[----:B------:R-:W-:Y:S02]  /*1c90*/  IMAD.MOV.U32 R3, RZ, RZ, RZ ;  /* 0x000000ffff037224 */ /* 0x000fe400078e00ff */
[C---:B------:R-:W-:Y:S01]  /*1ca0*/  VIADD R0, R206.reuse, 0x9f ;  /* 0x0000009fce007836 */ /* 0x040fe20000000000 */
[----:B------:R-:W-:-:S03]  /*1cb0*/  IADD3 R166, R206, 0xa0, -R205 ;  /* 0x000000a0cea67810 */ /* 0x000fc60007ffe8cd */
[----:B------:R-:W-:-:S04]  /*1cc0*/  IMAD.HI R0, R0, 0x66666667, RZ ;  /* 0x6666666700007827 */ /* 0x000fc800078e02ff */
[----:B------:R-:W-:Y:S01]  /*1cd0*/  IMAD.IADD R5, R166, 0x1, R5 ;  /* 0x00000001a6057824 */ /* 0x000fe200078e0205 */
[----:B------:R-:W-:-:S03]  /*1ce0*/  SHF.R.U32.HI R185, RZ, 0x1f, R0 ;  /* 0x0000001fffb97819 */ /* 0x000fc60000011600 */
[----:B------:R-:W-:Y:S01]  /*1cf0*/  IMAD.HI R5, R5, 0x66666667, RZ ;  /* 0x6666666705057827 */ /* 0x000fe200078e02ff */
[----:B------:R-:W-:-:S04]  /*1d00*/  LEA.HI.SX32 R185, R0, R185, 0x1a ;  /* 0x000000b900b97211 */ /* 0x000fc800078fd2ff */
[----:B------:R-:W-:-:S04]  /*1d10*/  SHF.R.U32.HI R4, RZ, 0x1f, R5 ;  /* 0x0000001fff047819 */ /* 0x000fc80000011605 */
[----:B------:R-:W-:-:S04]  /*1d20*/  LEA.HI.SX32 R4, R5, R4, 0x1a ;  /* 0x0000000405047211 */ /* 0x000fc800078fd2ff */
[----:B---3--:R-:W-:-:S04]  /*1d30*/  VIMNMX R9, R185, R4, PT ;  /* 0x00000004b9097248 */ /* 0x008fc80003fe0100 */
[----:B------:R-:W-:-:S13]  /*1d40*/  ISETP.GE.AND P0, PT, R9, 0x1, PT ;  /* 0x000000010900780c */ /* 0x000fda0003f06270 */
        /* <DEDUP_REMOVED lines=8> */
[----:B------:R-:W-:Y:S02]  /*1dd0*/  IABS R8, R0 ;  /* 0x0000000000087213 */ /* 0x000fe40000000000 */
[----:B------:R-:W-:-:S04]  /*1de0*/  LOP3.LUT R0, R0, R10, RZ, 0x3c, !PT ;  /* 0x0000000a00007212 */ /* 0x000fc800078e3cff */
[----:B------:R-:W-:Y:S01]  /*1df0*/  ISETP.GE.AND P2, PT, R0, RZ, PT ;  /* 0x000000ff0000720c */ /* 0x000fe20003f46270 */
[----:B0-----:R-:W0:Y:S02]  /*1e00*/  MUFU.RCP R3, R3 ;  /* 0x0000000300037308 */ /* 0x001e240000001000 */
[----:B0-----:R-:W-:Y:S01]  /*1e10*/  VIADD R4, R3, 0xffffffe ;  /* 0x0ffffffe03047836 */ /* 0x001fe20000000000 */
[----:B------:R-:W-:-:S05]  /*1e20*/  IADD3 R3, RZ, -R12, RZ ;  /* 0x8000000cff037210 */ /* 0x000fca0007ffe0ff */
        /* <DEDUP_REMOVED lines=16> */
.L_x_2299:
[----:B------:R-:W-:Y:S05]  /*1f30*/  BSYNC B0 ;  /* 0x0000000000007941 */ /* 0x000fea0003800000 */
.L_x_2298:
        /* <DEDUP_REMOVED lines=17> */
[----:B------:R-:W-:Y:S01]  /*2050*/  IADD3 R0, R16, 0x1a400, RZ ;  /* 0x0001a40010007810 */ /* 0x000fe20007ffe0ff */
[----:B------:R-:W-:Y:S03]  /*2060*/  BSSY B6, `(.L_x_2301) ;  /* 0x0000013000067945 */ /* 0x000fe60003800000 */
        /* <DEDUP_REMOVED lines=9> */
[----:B------:R-:W-:Y:S01]  /*2100*/  IMAD.U32 R10, RZ, RZ, UR6 ;  /* 0x00000006ff0a7e24 */ /* 0x000fe2000f8e00ff */
[----:B------:R-:W-:Y:S01]  /*2110*/  MOV R13, RZ ;  /* 0x000000ff000d7202 */ /* 0x000fe20000000f00 */
[----:B------:R-:W-:Y:S02]  /*2120*/  IMAD.U32 R6, RZ, RZ, UR4 ;  /* 0x00000004ff067e24 */ /* 0x000fe4000f8e00ff */
[----:B------:R-:W-:-:S02]  /*2130*/  IMAD.U32 R7, RZ, RZ, UR5 ;  /* 0x00000005ff077e24 */ /* 0x000fc4000f8e00ff */
[----:B------:R-:W-:Y:S02]  /*2140*/  IMAD.U32 R11, RZ, RZ, UR7 ;  /* 0x00000007ff0b7e24 */ /* 0x000fe4000f8e00ff */
[----:B------:R-:W-:Y:S02]  /*2150*/  IMAD.MOV.U32 R8, RZ, RZ, 0x70 ;  /* 0x00000070ff087424 */ /* 0x000fe400078e00ff */
[----:B0-----:R-:W-:-:S07]  /*2160*/  IMAD.MOV.U32 R12, RZ, RZ, 0x1 ;  /* 0x00000001ff0c7424 */ /* 0x001fce00078e00ff */
[----:B------:R-:W-:-:S07]  /*2170*/  LEPC R20, `(.L_x_2302) ;  /* 0x000000001014794e */ /* 0x000fce0000000000 */
[----:B-1---5:R-:W-:Y:S05]  /*2180*/  CALL.ABS.NOINC R14 ;  /* 0x000000000e007343 */ /* 0x022fea0003c00000 */
.L_x_2302:
[----:B------:R-:W-:Y:S05]  /*2190*/  BSYNC B6 ;  /* 0x0000000000067941 */ /* 0x000fea0003800000 */
.L_x_2301:
        /* <DEDUP_REMOVED lines=20> */
.L_x_2304:
[----:B------:R-:W-:Y:S05]  /*22e0*/  BSYNC B6 ;  /* 0x0000000000067941 */ /* 0x000fea0003800000 */
.L_x_2303:
[----:B------:R-:W-:Y:S01]  /*22f0*/  ULDC.64 UR4, c[0x0][0x9f8] ;  /* 0x00027e0000047ab9 */ /* 0x000fe20000000a00 */
[----:B------:R-:W-:Y:S01]  /*2300*/  IMAD.MOV.U32 R0, RZ, RZ, R212 ;  /* 0x000000ffff007224 */ /* 0x000fe200078e00d4 */
[----:B------:R-:W-:Y:S01]  /*2310*/  ISETP.NE.U32.AND P0, PT, RZ, UR4, PT ;  /* 0x00000004ff007c0c */ /* 0x000fe2000bf05070 */
[----:B------:R-:W2:Y:S01]  /*2320*/  LDL.LU R12, [R1+0x14] ;  /* 0x00001400010c7983 */ /* 0x000ea20000300800 */
[----:B------:R-:W-:Y:S01]  /*2330*/  IMAD.IADD R119, R26, 0x1, R25 ;  /* 0x000000011a777824 */ /* 0x000fe200078e0219 */
[----:B------:R-:W0:Y:S01]  /*2340*/  LDC.64 R112, c[0x0][0x300] ;  /* 0x0000c000ff707b82 */ /* 0x000e220000000a00 */
[----:B------:R-:W-:Y:S01]  /*2350*/  ISETP.NE.AND.EX P0, PT, RZ, UR5, PT, P0 ;  /* 0x00000005ff007c0c */ /* 0x000fe2000bf05300 */
[----:B------:R-:W3:Y:S01]  /*2360*/  LDL R26, [R1+0x6c] ;  /* 0x00006c00011a7983 */ /* 0x000ee20000100800 */
[----:B------:R-:W1:Y:S01]  /*2370*/  S2R R20, SR_TID.X ;  /* 0x0000000000147919 */ /* 0x000e620000002100 */
[----:B------:R-:W-:-:S04]  /*2380*/  SHF.R.S32.HI R19, RZ, 0x1f, R18 ;  /* 0x0000001fff137819 */ /* 0x000fc80000011412 */
[----:B------:R-:W4:Y:S06]  /*2390*/  LDC.64 R106, c[0x0][0x3f8] ;  /* 0x0000fe00ff6a7b82 */ /* 0x000f2c0000000a00 */
[----:B------:R-:W-:Y:S02]  /*23a0*/  @P0 IADD3 R4, P1, R218, UR4, RZ ;  /* 0x00000004da040c10 */ /* 0x000fe4000ff3e0ff */
[----:B------:R-:W2:Y:S02]  /*23b0*/  LDC R99, c[0x0][0x3f4] ;  /* 0x0000fd00ff637b82 */ /* 0x000ea40000000800 */
[----:B------:R-:W-:Y:S01]  /*23c0*/  @P0 IADD3.X R5, R219, UR5, RZ, P1, !PT ;  /* 0x00000005db050c10 */ /* 0x000fe20008ffe4ff */
[----:B------:R-:W-:-:S04]  /*23d0*/  ULDC.64 UR4, c[0x0][0xa08] ;  /* 0x0002820000047ab9 */ /* 0x000fc80000000a00 */
[----:B------:R1:W2:Y:S01]  /*23e0*/  @P0 LDG.E R0, desc[UR54][R4.64] ;  /* 0x0000003604000981 */ /* 0x0002a2000c1e1900 */
[----:B------:R-:W-:Y:S01]  /*23f0*/  SHF.R.S32.HI R13, RZ, 0x1f, R119 ;  /* 0x0000001fff0d7819 */ /* 0x000fe20000011477 */
[-C--:B0-----:R-:W-:Y:S01]  /*2400*/  IMAD.WIDE.U32 R6, R119, R112.reuse, RZ ;  /* 0x0000007077067225 */ /* 0x081fe200078e00ff */
[----:B------:R-:W-:Y:S01]  /*2410*/  ISETP.NE.U32.AND P0, PT, RZ, UR4, PT ;  /* 0x00000004ff007c0c */ /* 0x000fe2000bf05070 */
[----:B------:R-:W0:Y:S02]  /*2420*/  LDC.64 R100, c[0x0][0x408] ;  /* 0x00010200ff647b82 */ /* 0x000e240000000a00 */
[----:B------:R-:W-:Y:S01]  /*2430*/  IMAD R8, R13, R112, RZ ;  /* 0x000000700d087224 */ /* 0x000fe200078e02ff */
[----:B------:R-:W-:Y:S01]  /*2440*/  ISETP.NE.AND.EX P0, PT, RZ, UR5, PT, P0 ;  /* 0x00000005ff007c0c */ /* 0x000fe2000bf05300 */
[----:B------:R-:W-:Y:S02]  /*2450*/  ULDC.64 UR4, c[0x0][0x308] ;  /* 0x0000c20000047ab9 */ /* 0x000fe40000000a00 */
[----:B------:R-:W-:-:S04]  /*2460*/  IMAD R3, R119, R113, R8 ;  /* 0x0000007177037224 */ /* 0x000fc800078e0208 */
[----:B------:R-:W-:Y:S01]  /*2470*/  IMAD.IADD R7, R7, 0x1, R3 ;  /* 0x0000000107077824 */ /* 0x000fe200078e0203 */
[----:B-1----:R-:W-:Y:S01]  /*2480*/  SHF.R.U32.HI R20, RZ, 0x7, R20 ;  /* 0x00000007ff147819 */ /* 0x002fe20000011614 */
[----:B------:R-:W-:-:S03]  /*2490*/  IMAD.WIDE.U32 R4, R209, UR4, R6 ;  /* 0x00000004d1047c25 */ /* 0x000fc6000f8e0006 */
[----:B------:R-:W-:Y:S01]  /*24a0*/  ISETP.NE.AND P6, PT, R20, 0x1, PT ;  /* 0x000000011400780c */ /* 0x000fe20003fc5270 */
[----:B------:R-:W-:Y:S01]  /*24b0*/  IMAD R5, R209, UR5, R5 ;  /* 0x00000005d1057c24 */ /* 0x000fe2000f8e0205 */
[----:B------:R-:W-:Y:S01]  /*24c0*/  ULDC.64 UR4, c[0x0][0x310] ;  /* 0x0000c40000047ab9 */ /* 0x000fe20000000a00 */
[----:B------:R-:W-:Y:S01]  /*24d0*/  VIADD R6, R18, 0x80 ;  /* 0x0000008012067836 */ /* 0x000fe20000000000 */
[----:B------:R-:W-:Y:S01]  /*24e0*/  SHF.R.S32.HI R23, RZ, 0x1f, R22 ;  /* 0x0000001fff177819 */ /* 0x000fe20000011416 */
[-C--:B----4-:R-:W-:Y:S02]  /*24f0*/  IMAD R11, R223, R106.reuse, RZ ;  /* 0x0000006adf0b7224 */ /* 0x090fe400078e02ff */
[----:B------:R-:W-:-:S04]  /*2500*/  IMAD.WIDE.U32 R108, R188, R106, R18 ;  /* 0x0000006abc6c7225 */ /* 0x000fc800078e0012 */
[C---:B------:R-:W-:Y:S02]  /*2510*/  IMAD R11, R188.reuse, R107, R11 ;  /* 0x0000006bbc0b7224 */ /* 0x040fe400078e020b */
[----:B------:R-:W-:-:S04]  /*2520*/  IMAD.WIDE.U32 R110, R188, R106, R22 ;  /* 0x0000006abc6e7225 */ /* 0x000fc800078e0016 */
[----:B------:R-:W-:Y:S02]  /*2530*/  IMAD.IADD R111, R111, 0x1, R11 ;  /* 0x000000016f6f7824 */ /* 0x000fe400078e020b */
[----:B------:R-:W-:Y:S02]  /*2540*/  IMAD.IADD R109, R11, 0x1, R109 ;  /* 0x000000010b6d7824 */ /* 0x000fe400078e026d */
[----:B0-----:R-:W-:-:S04]  /*2550*/  IMAD.WIDE.U32 R104, R188, R100, R22 ;  /* 0x00000064bc687225 */ /* 0x001fc800078e0016 */
[----:B------:R-:W-:Y:S01]  /*2560*/  IMAD.WIDE.U32 R102, R188, R100, R18 ;  /* 0x00000064bc667225 */ /* 0x000fe200078e0012 */
[----:B------:R-:W-:-:S03]  /*2570*/  MOV R124, 0x20 ;  /* 0x00000020007c7802 */ /* 0x000fc60000000f00 */
[----:B-----5:R-:W-:-:S04]  /*2580*/  IMAD.WIDE.U32 R110, R144, R106, R110 ;  /* 0x0000006a906e7225 */ /* 0x020fc800078e006e */
[----:B------:R-:W-:-:S04]  /*2590*/  IMAD.WIDE.U32 R108, R144, R106, R108 ;  /* 0x0000006a906c7225 */ /* 0x000fc800078e006c */
[----:B------:R-:W-:Y:S01]  /*25a0*/  IMAD.MOV.U32 R121, RZ, RZ, 0x40 ;  /* 0x00000040ff797424 */ /* 0x000fe200078e00ff */
[C---:B------:R-:W-:Y:S01]  /*25b0*/  SHF.L.U64.HI R128, R112.reuse, 0x7, R113 ;  /* 0x0000000770807819 */ /* 0x040fe20000010271 */
[----:B------:R-:W-:Y:S02]  /*25c0*/  IMAD R127, R101, 0xa0, RZ ;  /* 0x000000a0657f7824 */ /* 0x000fe400078e02ff */
[----:B------:R-:W-:Y:S02]  /*25d0*/  IMAD R125, R113, 0xa0, RZ ;  /* 0x000000a0717d7824 */ /* 0x000fe400078e02ff */
[----:B------:R-:W-:Y:S02]  /*25e0*/  IMAD.SHL.U32 R129, R112, 0x80, RZ ;  /* 0x0000008070817824 */ /* 0x000fe400078e00ff */
[----:B------:R-:W-:Y:S01]  /*25f0*/  VIADD R160, R20, 0x8 ;  /* 0x0000000814a07836 */ /* 0x000fe20000000000 */
[----:B------:R-:W-:Y:S02]  /*2600*/  SHF.R.S32.HI R145, RZ, 0x1f, R221 ;  /* 0x0000001fff917819 */ /* 0x000fe400000114dd */
[----:B--2---:R-:W-:-:S02]  /*2610*/  SHF.R.S32.HI R3, RZ, 0x1f, R0 ;  /* 0x0000001fff037819 */ /* 0x004fc40000011400 */
[----:B------:R-:W-:Y:S02]  /*2620*/  SEL R15, R0, RZ, !P0 ;  /* 0x000000ff000f7207 */ /* 0x000fe40004000000 */
[----:B------:R-:W-:Y:S01]  /*2630*/  SEL R33, R3, RZ, !P0 ;  /* 0x000000ff03217207 */ /* 0x000fe20004000000 */
[----:B------:R-:W-:Y:S02]  /*2640*/  IMAD R3, R223, R112, RZ ;  /* 0x00000070df037224 */ /* 0x000fe400078e02ff */
[----:B------:R-:W-:-:S04]  /*2650*/  IMAD.WIDE.U32 R116, R15, UR4, R4 ;  /* 0x000000040f747c25 */ /* 0x000fc8000f8e0004 */
[----:B------:R-:W-:Y:S02]  /*2660*/  IMAD R0, R33, UR4, RZ ;  /* 0x0000000421007c24 */ /* 0x000fe4000f8e02ff */
[----:B------:R-:W-:-:S04]  /*2670*/  IMAD.WIDE.U32 R4, R188, R112, R18 ;  /* 0x00000070bc047225 */ /* 0x000fc800078e0012 */
[----:B------:R-:W-:Y:S01]  /*2680*/  IMAD R7, R15, UR5, R0 ;  /* 0x000000050f077c24 */ /* 0x000fe2000f8e0200 */
[----:B------:R-:W-:Y:S05]  /*2690*/  @!P6 WARPSYNC.ALL ;  /* 0x000000000000e948 */ /* 0x000fea0003800000 */
[----:B------:R-:W-:Y:S01]  /*26a0*/  ULDC.64 UR4, c[0x0][0x330] ;  /* 0x0000cc0000047ab9 */ /* 0x000fe20000000a00 */
[----:B------:R-:W-:Y:S02]  /*26b0*/  VIADD R0, R18, 0x20 ;  /* 0x0000002012007836 */ /* 0x000fe40000000000 */
[----:B------:R-:W-:Y:S01]  /*26c0*/  IMAD R9, R188, R113, R3 ;  /* 0x00000071bc097224 */ /* 0x000fe200078e0203 */
[----:B------:R-:W-:Y:S01]  /*26d0*/  @!P6 BAR.SYNC.DEFER_BLOCKING 0x9, 0x100 ;  /* 0x024400000000eb1d */ /* 0x000fe20000010000 */
[----:B------:R-:W-:Y:S01]  /*26e0*/  IADD3 R3, P0, R116, R4, RZ ;  /* 0x0000000474037210 */ /* 0x000fe20007f1e0ff */
[----:B------:R-:W-:-:S04]  /*26f0*/  IMAD.WIDE.U32 R114, R209, UR4, R18 ;  /* 0x00000004d1727c25 */ /* 0x000fc8000f8e0012 */
[----:B------:R-:W-:Y:S01]  /*2700*/  IMAD.IADD R4, R117, 0x1, R7 ;  /* 0x0000000175047824 */ /* 0x000fe200078e0207 */
[----:B------:R-:W-:Y:S01]  /*2710*/  ULDC UR4, c[0x0][0x2f4] ;  /* 0x0000bd0000047ab9 */ /* 0x000fe20000000800 */
[----:B------:R-:W-:Y:S01]  /*2720*/  VIADD R7, R18, 0xa0 ;  /* 0x000000a012077836 */ /* 0x000fe20000000000 */
[----:B------:R-:W-:-:S04]  /*2730*/  ISETP.GE.AND P1, PT, R0, UR4, PT ;  /* 0x0000000400007c0c */ /* 0x000fc8000bf26270 */
[----:B------:R-:W-:Y:S02]  /*2740*/  ISETP.GE.AND P4, PT, R7, UR4, PT ;  /* 0x0000000407007c0c */ /* 0x000fe4000bf86270 */
[----:B------:R-:W-:Y:S02]  /*2750*/  SEL R7, RZ, 0xffffffff, P1 ;  /* 0xffffffffff077807 */ /* 0x000fe40000800000 */
[----:B------:R-:W-:Y:S02]  /*2760*/  IADD3.X R5, R4, R5, R9, P0, !PT ;  /* 0x0000000504057210 */ /* 0x000fe400007fe409 */
[----:B------:R-:W-:Y:S01]  /*2770*/  ISETP.GE.AND P2, PT, R6, UR4, PT ;  /* 0x0000000406007c0c */ /* 0x000fe2000bf46270 */
[----:B------:R-:W-:Y:S01]  /*2780*/  IMAD.SHL.U32 R9, R7, 0x2, RZ ;  /* 0x0000000207097824 */ /* 0x000fe200078e00ff */
[C---:B------:R-:W-:Y:S01]  /*2790*/  ISETP.GE.AND P0, PT, R18.reuse, UR4, PT ;  /* 0x0000000412007c0c */ /* 0x040fe2000bf06270 */
[C---:B------:R-:W-:Y:S01]  /*27a0*/  VIADD R7, R18.reuse, 0x60 ;  /* 0x0000006012077836 */ /* 0x040fe20000000000 */
[----:B------:R-:W-:-:S02]  /*27b0*/  IADD3 R6, R18, 0x40, RZ ;  /* 0x0000004012067810 */ /* 0x000fc40007ffe0ff */
[----:B------:R-:W-:Y:S02]  /*27c0*/  SEL R8, RZ, 0x1, P0 ;  /* 0x00000001ff087807 */ /* 0x000fe40000000000 */
[----:B------:R-:W-:Y:S02]  /*27d0*/  ISETP.GE.AND P0, PT, R6, UR4, PT ;  /* 0x0000000406007c0c */ /* 0x000fe4000bf06270 */
[----:B------:R-:W-:Y:S02]  /*27e0*/  ISETP.GE.AND P1, PT, R7, UR4, PT ;  /* 0x0000000407007c0c */ /* 0x000fe4000bf26270 */
[----:B------:R-:W-:Y:S02]  /*27f0*/  LOP3.LUT R8, R9, 0x2, R8, 0xe2, !PT ;  /* 0x0000000209087812 */ /* 0x000fe400078ee208 */
[----:B------:R-:W-:Y:S02]  /*2800*/  SEL R9, RZ, 0x4, P0 ;  /* 0x00000004ff097807 */ /* 0x000fe40000000000 */
[----:B------:R-:W-:-:S02]  /*2810*/  SEL R10, RZ, 0x8, P1 ;  /* 0x00000008ff0a7807 */ /* 0x000fc40000800000 */
[-C--:B------:R-:W-:Y:S02]  /*2820*/  ISETP.GE.AND P0, PT, R18, R99.reuse, PT ;  /* 0x000000631200720c */ /* 0x080fe40003f06270 */
[----:B------:R-:W-:Y:S02]  /*2830*/  LOP3.LUT R8, R10, R8, R9, 0xfe, !PT ;  /* 0x000000080a087212 */ /* 0x000fe400078efe09 */
[----:B------:R-:W-:Y:S02]  /*2840*/  SEL R9, RZ, 0x10, P2 ;  /* 0x00000010ff097807 */ /* 0x000fe40001000000 */
[----:B------:R-:W-:Y:S02]  /*2850*/  ISETP.GE.AND P3, PT, R0, R99, PT ;  /* 0x000000630000720c */ /* 0x000fe40003f66270 */
[----:B------:R-:W-:Y:S01]  /*2860*/  LOP3.LUT R35, R8, R9, RZ, 0xfc, !PT ;  /* 0x0000000908237212 */ /* 0x000fe200078efcff */
[----:B------:R-:W-:Y:S01]  /*2870*/  IMAD R115, R209, UR5, R115 ;  /* 0x00000005d1737c24 */ /* 0x000fe2000f8e0273 */
[----:B------:R-:W-:Y:S01]  /*2880*/  SEL R9, R99, RZ, P0 ;  /* 0x000000ff63097207 */ /* 0x000fe20000000000 */
[----:B------:R-:W-:Y:S01]  /*2890*/  ULDC.64 UR4, c[0x0][0x338] ;  /* 0x0000ce0000047ab9 */ /* 0x000fe20000000a00 */
[----:B------:R-:W-:-:S02]  /*28a0*/  ISETP.GE.AND P5, PT, R6, R99, PT ;  /* 0x000000630600720c */ /* 0x000fc40003fa6270 */
[----:B------:R-:W-:Y:S01]  /*28b0*/  SEL R11, R99, RZ, P3 ;  /* 0x000000ff630b7207 */ /* 0x000fe20001800000 */
[----:B------:R-:W-:Y:S02]  /*28c0*/  IMAD R33, R33, UR4, RZ ;  /* 0x0000000421217c24 */ /* 0x000fe4000f8e02ff */
[----:B------:R-:W-:Y:S02]  /*28d0*/  IMAD R8, R223, R100, RZ ;  /* 0x00000064df087224 */ /* 0x000fe400078e02ff */
[----:B------:R-:W-:Y:S02]  /*28e0*/  IMAD.IADD R9, R18, 0x1, R9 ;  /* 0x0000000112097824 */ /* 0x000fe400078e0209 */
[----:B------:R-:W-:Y:S02]  /*28f0*/  IMAD.IADD R11, R0, 0x1, R11 ;  /* 0x00000001000b7824 */ /* 0x000fe400078e020b */
[C---:B------:R-:W-:Y:S02]  /*2900*/  IMAD R33, R15.reuse, UR5, R33 ;  /* 0x000000050f217c24 */ /* 0x040fe4000f8e0221 */
[----:B------:R-:W-:Y:S01]  /*2910*/  IMAD.WIDE.U32 R114, R15, UR4, R114 ;  /* 0x000000040f727c25 */ /* 0x000fe2000f8e0072 */
[----:B------:R-:W-:-:S03]  /*2920*/  LOP3.LUT R12, R12, 0xfffffffe, RZ, 0xc0, !PT ;  /* 0xfffffffe0c0c7812 */ /* 0x000fc600078ec0ff */
[----:B------:R-:W-:Y:S01]  /*2930*/  IMAD R15, R188, R101, R8 ;  /* 0x00000065bc0f7224 */ /* 0x000fe200078e0208 */
[----:B------:R-:W-:Y:S02]  /*2940*/  SHF.R.S32.HI R8, RZ, 0x1f, R9 ;  /* 0x0000001fff087819 */ /* 0x000fe40000011409 */
[----:B------:R-:W-:Y:S01]  /*2950*/  SHF.R.S32.HI R10, RZ, 0x1f, R11 ;  /* 0x0000001fff0a7819 */ /* 0x000fe2000001140b */
[----:B------:R-:W-:Y:S01]  /*2960*/  IMAD.IADD R105, R105, 0x1, R15 ;  /* 0x0000000169697824 */ /* 0x000fe200078e020f */
[-C--:B------:R-:W-:Y:S01]  /*2970*/  LEA.HI R25, R8, R9.reuse, RZ, 0x4 ;  /* 0x0000000908197211 */ /* 0x080fe200078f20ff */
[----:B------:R-:W-:Y:S01]  /*2980*/  IMAD.IADD R103, R15, 0x1, R103 ;  /* 0x000000010f677824 */ /* 0x000fe200078e0267 */
[----:B------:R-:W-:Y:S02]  /*2990*/  SEL R15, R99, RZ, P5 ;  /* 0x000000ff630f7207 */ /* 0x000fe40002800000 */
[----:B------:R-:W-:Y:S02]  /*29a0*/  @P5 LOP3.LUT R12, R12, 0x1, RZ, 0xfc, !PT ;  /* 0x000000010c0c5812 */ /* 0x000fe400078efcff */
[----:B------:R-:W-:-:S02]  /*29b0*/  LEA.HI R9, R8, R9, RZ, 0x6 ;  /* 0x0000000908097211 */ /* 0x000fc400078f30ff */
[CC--:B------:R-:W-:Y:S02]  /*29c0*/  LEA.HI R27, R10.reuse, R11.reuse, RZ, 0x4 ;  /* 0x0000000b0a1b7211 */ /* 0x0c0fe400078f20ff */
[----:B------:R-:W-:Y:S02]  /*29d0*/  LEA.HI R10, R10, R11, RZ, 0x6 ;  /* 0x0000000b0a0a7211 */ /* 0x000fe400078f30ff */
[----:B------:R-:W-:Y:S01]  /*29e0*/  IADD3 R14, R6, R15, RZ ;  /* 0x0000000f060e7210 */ /* 0x000fe20007ffe0ff */
[----:B------:R0:W-:Y:S01]  /*29f0*/  STL [R1+0x14], R12 ;  /* 0x0000140c01007387 */ /* 0x0001e20000100800 */
[----:B------:R-:W-:Y:S02]  /*2a00*/  SHF.R.S32.HI R9, RZ, 0x6, R9 ;  /* 0x00000006ff097819 */ /* 0x000fe40000011409 */
[----:B------:R-:W-:Y:S02]  /*2a10*/  SHF.R.S32.HI R11, RZ, 0x6, R10 ;  /* 0x00000006ff0b7819 */ /* 0x000fe4000001140a */
[----:B------:R-:W-:Y:S01]  /*2a20*/  SHF.R.S32.HI R21, RZ, 0x1f, R14 ;  /* 0x0000001fff157819 */ /* 0x000fe2000001140e */
[----:B------:R-:W-:Y:S01]  /*2a30*/  IMAD R143, R9, 0x2800, R200 ;  /* 0x00002800098f7824 */ /* 0x000fe200078e02c8 */
[----:B------:R-:W-:-:S02]  /*2a40*/  LOP3.LUT R10, R198, 0x30, R25, 0xf8, !PT ;  /* 0x00000030c60a7812 */ /* 0x000fc400078ef819 */
[----:B0-----:R-:W-:Y:S01]  /*2a50*/  LOP3.LUT R12, R198, 0x30, R27, 0xf8, !PT ;  /* 0x00000030c60c7812 */ /* 0x001fe200078ef81b */
[----:B------:R-:W-:Y:S01]  /*2a60*/  IMAD R141, R9, 0x2800, R202 ;  /* 0x00002800098d7824 */ /* 0x000fe200078e02ca */
[-C--:B------:R-:W-:Y:S01]  /*2a70*/  LEA.HI R29, R21, R14.reuse, RZ, 0x4 ;  /* 0x0000000e151d7211 */ /* 0x080fe200078f20ff */
[----:B------:R-:W-:Y:S01]  /*2a80*/  IMAD R142, R11, 0x2800, R200 ;  /* 0x000028000b8e7824 */ /* 0x000fe200078e02c8 */
[-C--:B------:R-:W-:Y:S02]  /*2a90*/  LOP3.LUT R9, R12, R199.reuse, RZ, 0x3c, !PT ;  /* 0x000000c70c097212 */ /* 0x080fe400078e3cff */
[----:B------:R-:W-:Y:S02]  /*2aa0*/  LOP3.LUT R10, R10, R199, RZ, 0x3c, !PT ;  /* 0x000000c70a0a7212 */ /* 0x000fe400078e3cff */
[----:B------:R-:W-:Y:S01]  /*2ab0*/  LEA.HI R14, R21, R14, RZ, 0x6 ;  /* 0x0000000e150e7211 */ /* 0x000fe200078f30ff */
[----:B------:R-:W-:Y:S02]  /*2ac0*/  IMAD.IADD R142, R142, 0x1, R9 ;  /* 0x000000018e8e7824 */ /* 0x000fe400078e0209 */
[----:B------:R-:W-:Y:S01]  /*2ad0*/  IMAD.IADD R143, R143, 0x1, R10 ;  /* 0x000000018f8f7824 */ /* 0x000fe200078e020a */
[----:B------:R-:W-:-:S02]  /*2ae0*/  SHF.R.S32.HI R9, RZ, 0x6, R14 ;  /* 0x00000006ff097819 */ /* 0x000fc4000001140e */
[----:B------:R-:W-:Y:S02]  /*2af0*/  LOP3.LUT R10, R198, 0x30, R29, 0xf8, !PT ;  /* 0x00000030c60a7812 */ /* 0x000fe400078ef81d */
[----:B------:R-:W-:Y:S01]  /*2b00*/  SHF.R.U32.HI R8, RZ, 0x3, R201 ;  /* 0x00000003ff087819 */ /* 0x000fe200000116c9 */
[----:B------:R-:W-:Y:S01]  /*2b10*/  IMAD R140, R9, 0x2800, R200 ;  /* 0x00002800098c7824 */ /* 0x000fe200078e02c8 */
[----:B------:R-:W-:Y:S01]  /*2b20*/  LOP3.LUT R15, R201, 0x30, R25, 0xf8, !PT ;  /* 0x00000030c90f7812 */ /* 0x000fe200078ef819 */
[--C-:B------:R-:W-:Y:S01]  /*2b30*/  IMAD R131, R9, 0x2800, R202.reuse ;  /* 0x0000280009837824 */ /* 0x100fe200078e02ca */
[----:B------:R-:W-:Y:S01]  /*2b40*/  LOP3.LUT R9, R10, R199, RZ, 0x3c, !PT ;  /* 0x000000c70a097212 */ /* 0x000fe200078e3cff */
[----:B------:R-:W-:Y:S01]  /*2b50*/  IMAD R133, R11, 0x2800, R202 ;  /* 0x000028000b857824 */ /* 0x000fe200078e02ca */
[----:B------:R-:W-:Y:S02]  /*2b60*/  SHF.R.S32.HI R11, RZ, 0x1f, R144 ;  /* 0x0000001fff0b7819 */ /* 0x000fe40000011490 */
[----:B------:R-:W-:-:S02]  /*2b70*/  LOP3.LUT R12, R15, R8, RZ, 0x3c, !PT ;  /* 0x000000080f0c7212 */ /* 0x000fc400078e3cff */
[----:B---3--:R-:W-:Y:S02]  /*2b80*/  R2P PR, R26, 0x6 ;  /* 0x000000061a007804 */ /* 0x008fe40000000000 */
[C---:B------:R-:W-:Y:S01]  /*2b90*/  LOP3.LUT R21, R201.reuse, 0x30, R29, 0xf8, !PT ;  /* 0x00000030c9157812 */ /* 0x040fe200078ef81d */
[----:B------:R-:W-:Y:S01]  /*2ba0*/  IMAD.IADD R140, R140, 0x1, R9 ;  /* 0x000000018c8c7824 */ /* 0x000fe200078e0209 */
[----:B------:R-:W-:Y:S01]  /*2bb0*/  LOP3.LUT R15, R201, 0x30, R27, 0xf8, !PT ;  /* 0x00000030c90f7812 */ /* 0x000fe200078ef81b */
[----:B------:R-:W-:Y:S01]  /*2bc0*/  IMAD R9, R11, R106, RZ ;  /* 0x0000006a0b097224 */ /* 0x000fe200078e02ff */
[----:B------:R-:W-:Y:S01]  /*2bd0*/  LOP3.LUT R10, R21, R8, RZ, 0x3c, !PT ;  /* 0x00000008150a7212 */ /* 0x000fe200078e3cff */
[----:B------:R-:W-:Y:S01]  /*2be0*/  IMAD.IADD R141, R141, 0x1, R12 ;  /* 0x000000018d8d7824 */ /* 0x000fe200078e020c */
[----:B------:R-:W-:Y:S01]  /*2bf0*/  SEL R124, R124, 0xffffffe0, !P1 ;  /* 0xffffffe07c7c7807 */ /* 0x000fe20004800000 */
[----:B------:R-:W-:Y:S01]  /*2c00*/  IMAD R11, R11, R100, RZ ;  /* 0x000000640b0b7224 */ /* 0x000fe200078e02ff */
[----:B------:R-:W-:-:S02]  /*2c10*/  LOP3.LUT R12, R15, R8, RZ, 0x3c, !PT ;  /* 0x000000080f0c7212 */ /* 0x000fc400078e3cff */
[----:B------:R-:W-:Y:S01]  /*2c20*/  IADD3 R118, P1, R188, R119, RZ ;  /* 0x00000077bc767210 */ /* 0x000fe20007f3e0ff */
[----:B------:R-:W-:Y:S01]  /*2c30*/  IMAD R21, R144, R107, R9 ;  /* 0x0000006b90157224 */ /* 0x000fe200078e0209 */
[----:B------:R-:W-:Y:S01]  /*2c40*/  SEL R32, RZ, 0x20, P4 ;  /* 0x00000020ff207807 */ /* 0x000fe20002000000 */
[----:B------:R-:W-:Y:S01]  /*2c50*/  IMAD.IADD R131, R131, 0x1, R10 ;  /* 0x0000000183837824 */ /* 0x000fe200078e020a */
[C---:B------:R-:W-:Y:S01]  /*2c60*/  SHF.L.U64.HI R9, R106.reuse, 0x7, R107 ;  /* 0x000000076a097819 */ /* 0x040fe2000001026b */
[----:B------:R-:W-:Y:S02]  /*2c70*/  IMAD.IADD R133, R133, 0x1, R12 ;  /* 0x0000000185857824 */ /* 0x000fe400078e020c */
[----:B------:R-:W-:Y:S02]  /*2c80*/  IMAD R15, R107, 0xa0, RZ ;  /* 0x000000a06b0f7824 */ /* 0x000fe400078e02ff */
[----:B------:R-:W-:Y:S02]  /*2c90*/  IMAD.SHL.U32 R10, R106, 0x80, RZ ;  /* 0x000000806a0a7824 */ /* 0x000fe400078e00ff */
[----:B------:R-:W-:Y:S01]  /*2ca0*/  IMAD R31, R144, R101, R11 ;  /* 0x00000065901f7224 */ /* 0x000fe200078e020b */
[----:B------:R-:W-:Y:S01]  /*2cb0*/  SHF.L.U64.HI R11, R100, 0x7, R101 ;  /* 0x00000007640b7819 */ /* 0x000fe20000010265 */
[----:B------:R-:W-:Y:S01]  /*2cc0*/  IMAD.X R119, R223, 0x1, R13, P1 ;  /* 0x00000001df777824 */ /* 0x000fe200008e060d */
[----:B------:R-:W-:Y:S01]  /*2cd0*/  SEL R121, R121, 0xffffffc0, !P2 ;  /* 0xffffffc079797807 */ /* 0x000fe20005000000 */
[----:B------:R-:W-:Y:S01]  /*2ce0*/  IMAD.WIDE.U32 R106, R106, 0xa0, RZ ;  /* 0x000000a06a6a7825 */ /* 0x000fe200078e00ff */
[----:B------:R-:W-:-:S02]  /*2cf0*/  SHF.R.S32.HI R26, RZ, 0x4, R27 ;  /* 0x00000004ff1a7819 */ /* 0x000fc4000001141b */
[----:B------:R-:W-:Y:S01]  /*2d00*/  SHF.R.S32.HI R28, RZ, 0x4, R29 ;  /* 0x00000004ff1c7819 */ /* 0x000fe2000001141d */
[----:B------:R-:W-:Y:S01]  /*2d10*/  IMAD.SHL.U32 R12, R100, 0x80, RZ ;  /* 0x00000080640c7824 */ /* 0x000fe200078e00ff */
[----:B------:R-:W-:Y:S01]  /*2d20*/  LOP3.LUT R39, R35, R32, RZ, 0xfc, !PT ;  /* 0x0000002023277212 */ /* 0x000fe200078efcff */
[----:B------:R-:W-:Y:S01]  /*2d30*/  IMAD.WIDE.U32 R104, R144, R100, R104 ;  /* 0x0000006490687225 */ /* 0x000fe200078e0068 */
[----:B------:R-:W-:-:S03]  /*2d40*/  LOP3.LUT R27, R27, 0xfffffff0, RZ, 0xc0, !PT ;  /* 0xfffffff01b1b7812 */ /* 0x000fc600078ec0ff */
[----:B------:R-:W-:Y:S01]  /*2d50*/  IMAD.WIDE.U32 R102, R144, R100, R102 ;  /* 0x0000006490667225 */ /* 0x000fe200078e0066 */
[----:B------:R-:W-:-:S03]  /*2d60*/  LOP3.LUT R29, R29, 0xfffffff0, RZ, 0xc0, !PT ;  /* 0xfffffff01d1d7812 */ /* 0x000fc600078ec0ff */
[----:B------:R-:W-:Y:S02]  /*2d70*/  IMAD.IADD R13, R111, 0x1, R21 ;  /* 0x000000016f0d7824 */ /* 0x000fe400078e0215 */
[----:B------:R-:W-:Y:S01]  /*2d80*/  IMAD.IADD R14, R21, 0x1, R109 ;  /* 0x00000001150e7824 */ /* 0x000fe200078e026d */
[----:B------:R-:W-:Y:S01]  /*2d90*/  SHF.R.S32.HI R21, RZ, 0x4, R25 ;  /* 0x00000004ff157819 */ /* 0x000fe20000011419 */
[----:B------:R-:W-:Y:S01]  /*2da0*/  IMAD.WIDE.U32 R100, R100, 0xa0, RZ ;  /* 0x000000a064647825 */ /* 0x000fe200078e00ff */
[----:B------:R-:W-:-:S03]  /*2db0*/  LOP3.LUT R25, R25, 0xfffffff0, RZ, 0xc0, !PT ;  /* 0xfffffff019197812 */ /* 0x000fc600078ec0ff */
[----:B------:R-:W-:Y:S01]  /*2dc0*/  IMAD.WIDE.U32 R112, R112, 0xa0, RZ ;  /* 0x000000a070707825 */ /* 0x000fe200078e00ff */
[----:B------:R-:W-:Y:S02]  /*2dd0*/  LOP3.LUT R34, R35, 0x1, RZ, 0xc0, !PT ;  /* 0x0000000123227812 */ /* 0x000fe400078ec0ff */
        /* <DEDUP_REMOVED lines=8> */
[----:B------:R-:W-:Y:S01]  /*2e60*/  IADD3 R127, R101, R127, RZ ;  /* 0x0000007f657f7210 */ /* 0x000fe20007ffe0ff */
[----:B------:R-:W-:Y:S01]  /*2e70*/  IMAD.IADD R130, R124, 0x1, R121 ;  /* 0x000000017c827824 */ /* 0x000fe200078e0279 */
[----:B------:R-:W-:Y:S01]  /*2e80*/  SHF.R.S32.HI R30, RZ, 0x1f, R25 ;  /* 0x0000001fff1e7819 */ /* 0x000fe20000011419 */
[----:B------:R-:W-:Y:S01]  /*2e90*/  IMAD.IADD R125, R113, 0x1, R125 ;  /* 0x00000001717d7824 */ /* 0x000fe200078e027d */
[----:B------:R-:W-:Y:S01]  /*2ea0*/  SHF.R.S32.HI R31, RZ, 0x1f, R27 ;  /* 0x0000001fff1f7819 */ /* 0x000fe2000001141b */
[----:B------:R-:W-:Y:S01]  /*2eb0*/  IMAD.IADD R33, R115, 0x1, R33 ;  /* 0x0000000173217824 */ /* 0x000fe200078e0221 */
[----:B------:R-:W-:-:S02]  /*2ec0*/  SHF.R.S32.HI R32, RZ, 0x1f, R29 ;  /* 0x0000001fff207819 */ /* 0x000fc4000001141d */
[----:B------:R-:W-:-:S07]  /*2ed0*/  LOP3.LUT R39, R39, 0x20, RZ, 0xc0, !PT ;  /* 0x0000002027277812 */ /* 0x000fce00078ec0ff */
.L_x_2404:
[----:B------:R-:W2:Y:S01]  /*2ee0*/  LDL.LU R42, [R1+0x14] ;  /* 0x00001400012a7983 */ /* 0x000ea20000300800 */
[----:B------:R-:W0:Y:S01]  /*2ef0*/  LDC.64 R122, c[0x0][0x2e8] ;  /* 0x0000ba00ff7a7b82 */ /* 0x000e220000000a00 */
[----:B------:R-:W-:Y:S01]  /*2f00*/  VIADD R51, R24, 0xffffffff ;  /* 0xffffffff18337836 */ /* 0x000fe20000000000 */
[----:B------:R-:W-:Y:S05]  /*2f10*/  YIELD ;  /* 0x0000000000007946 */ /* 0x000fea0003800000 */
[----:B------:R-:W-:Y:S01]  /*2f20*/  ISETP.GT.AND P4, PT, R51, R120, PT ;  /* 0x000000783300720c */ /* 0x000fe20003f84270 */
[----:B------:R-:W1:Y:S01]  /*2f30*/  LDC R132, c[0x0][0x3f4] ;  /* 0x0000fd00ff847b82 */ /* 0x000e620000000800 */
[----:B------:R-:W-:Y:S01]  /*2f40*/  SHF.R.S32.HI R40, RZ, 0x1f, R51 ;  /* 0x0000001fff287819 */ /* 0x000fe20000011433 */
[-C--:B------:R-:W-:Y:S01]  /*2f50*/  IMAD R41, R125, R51.reuse, RZ ;  /* 0x000000337d297224 */ /* 0x080fe200078e02ff */
[----:B------:R-:W-:Y:S01]  /*2f60*/  BSSY B0, `(.L_x_2305) ;  /* 0x0000caa000007945 */ /* 0x000fe20003800000 */
[----:B------:R-:W-:-:S04]  /*2f70*/  IMAD.WIDE.U32 R134, R112, R51, RZ ;  /* 0x0000003370867225 */ /* 0x000fc800078e00ff */
[----:B------:R-:W-:Y:S01]  /*2f80*/  IMAD R41, R40, R112, R41 ;  /* 0x0000007028297224 */ /* 0x000fe200078e0229 */
[----:B------:R-:W-:Y:S01]  /*2f90*/  IADD3 R45, P1, P2, R3, R134, R129 ;  /* 0x00000086032d7210 */ /* 0x000fe20007a3e081 */
[----:B------:R-:W-:Y:S02]  /*2fa0*/  IMAD R47, R17, 0x7800, R210 ;  /* 0x00007800112f7824 */ /* 0x000fe400078e02d2 */
[----:B------:R-:W-:Y:S02]  /*2fb0*/  IMAD.IADD R92, R135, 0x1, R41 ;  /* 0x00000001875c7824 */ /* 0x000fe400078e0229 */
[----:B------:R-:W-:Y:S01]  /*2fc0*/  IMAD R41, R17, 0x7800, R213 ;  /* 0x0000780011297824 */ /* 0x000fe200078e02d5 */
[C---:B------:R-:W-:Y:S02]  /*2fd0*/  IADD3 R47, R16.reuse, R47, RZ ;  /* 0x0000002f102f7210 */ /* 0x040fe40007ffe0ff */
[----:B------:R-:W-:Y:S01]  /*2fe0*/  IADD3.X R24, R5, R92, R128, P1, P2 ;  /* 0x0000005c05187210 */ /* 0x000fe20000fe4480 */
[----:B------:R-:W-:Y:S01]  /*2ff0*/  IMAD.IADD R46, R16, 0x1, R41 ;  /* 0x00000001102e7824 */ /* 0x000fe200078e0229 */
[----:B0-----:R-:W-:-:S04]  /*3000*/  IADD3 R48, P1, P2, R134, R122, R3 ;  /* 0x0000007a86307210 */ /* 0x001fc80007a3e003 */
[----:B------:R-:W-:Y:S02]  /*3010*/  IADD3.X R49, R92, R123, R5, P1, P2 ;  /* 0x0000007b5c317210 */ /* 0x000fe40000fe4405 */
[----:B-1----:R-:W-:Y:S02]  /*3020*/  ISETP.GE.AND P1, PT, R132, 0x1, PT ;  /* 0x000000018400780c */ /* 0x002fe40003f26270 */
[----:B------:R-:W-:-:S05]  /*3030*/  IADD3 R44, P2, R45, R122, RZ ;  /* 0x0000007a2d2c7210 */ /* 0x000fca0007f5e0ff */
[----:B------:R-:W-:Y:S02]  /*3040*/  IMAD.X R45, R24, 0x1, R123, P2 ;  /* 0x00000001182d7824 */ /* 0x000fe400010e067b */
[----:B------:R-:W-:Y:S01]  /*3050*/  IMAD.MOV.U32 R24, RZ, RZ, R51 ;  /* 0x000000ffff187224 */ /* 0x000fe200078e0033 */
[----:B--2---:R-:W-:-:S04]  /*3060*/  LOP3.LUT R42, R42, 0xfffffffd, RZ, 0xc0, !PT ;  /* 0xfffffffd2a2a7812 */ /* 0x004fc800078ec0ff */
[----:B------:R-:W-:-:S05]  /*3070*/  @P4 LOP3.LUT R42, R42, 0x2, RZ, 0xfc, !PT ;  /* 0x000000022a2a4812 */ /* 0x000fca00078efcff */
[----:B------:R0:W-:Y:S01]  /*3080*/  STL [R1+0x14], R42 ;  /* 0x0000142a01007387 */ /* 0x0001e20000100800 */
        /* <DEDUP_REMOVED lines=36> */
[----:B0-----:R-:W-:-:S04]  /*32d0*/  IADD3 R42, P1, P4, R104, UR4, R88 ;  /* 0x00000004682a7c10 */ /* 0x001fc8000fc3e058 */
        /* <DEDUP_REMOVED lines=29> */
.L_x_2309:
[----:B------:R-:W-:Y:S05]  /*34b0*/  BSYNC B1 ;  /* 0x0000000000017941 */ /* 0x000fea0003800000 */
.L_x_2308:
        /* <DEDUP_REMOVED lines=54> */
.L_x_2311:
[----:B------:R-:W-:Y:S05]  /*3820*/  BSYNC B1 ;  /* 0x0000000000017941 */ /* 0x000fea0003800000 */
.L_x_2310:
        /* <DEDUP_REMOVED lines=25> */
[----:B------:R-:W-:Y:S01]  /*39c0*/  IMAD.MOV.U32 R151, RZ, RZ, R72 ;  /* 0x000000ffff977224 */ /* 0x000fe200078e0048 */
[----:B------:R-:W-:Y:S06]  /*39d0*/  @!P1 BRA `(.L_x_2312) ;  /* 0x0000000000049947 */ /* 0x000fec0003800000 */
[----:B------:R-:W-:Y:S01]  /*39e0*/  BPT.TRAP 0x1 ;  /* 0x000000040000795c */ /* 0x000fe20000300000 */
.L_x_2312:
[----:B------:R-:W-:Y:S01]  /*39f0*/  IMAD R97, R17, 0x8, R16 ;  /* 0x0000000811617824 */ /* 0x000fe200078e0210 */
[----:B------:R-:W-:Y:S01]  /*3a00*/  SHF.L.U32 R98, R191, 0x1f, RZ ;  /* 0x0000001fbf627819 */ /* 0x000fe200000006ff */
[----:B------:R-:W-:Y:S03]  /*3a10*/  BSSY B1, `(.L_x_2313) ;  /* 0x0000003000017945 */ /* 0x000fe60003800000 */
[----:B------:R-:W3:Y:S02]  /*3a20*/  SYNCS.PHASECHK.TRANS64.TRYWAIT P5, [R97+URZ+0x29890], R98 ;  /* 0x02989062610075a7 */ /* 0x000ee400080a017f */
[----:B---3--:R-:W-:Y:S05]  /*3a30*/  @!P5 BRA `(.L_x_2314) ;  /* 0x000002b0001cd947 */ /* 0x008fea0003800000 */
.L_x_2649:
[----:B------:R-:W-:Y:S05]  /*3a40*/  BSYNC B1 ;  /* 0x0000000000017941 */ /* 0x000fea0003800000 */
.L_x_2313:
        /* <DEDUP_REMOVED lines=16> */
[----:B------:R-:W-:Y:S01]  /*3b50*/  LOP3.LUT R135, R135, 0xff00, R165, 0xf8, !PT ;  /* 0x0000ff0087877812 */ /* 0x000fe200078ef8a5 */
[----:B------:R-:W-:Y:S01]  /*3b60*/  IMAD.SHL.U32 R167, R167, 0x100, RZ ;  /* 0x00000100a7a77824 */ /* 0x000fe200078e00ff */
[----:B-1----:R-:W-:-:S02]  /*3b70*/  F2FP.F16.E4M3.UNPACK_B R165, R41 ;  /* 0x00000029ffa5723e */ /* 0x002fc400020006ff */
[----:B------:R-:W-:Y:S02]  /*3b80*/  LOP3.LUT R135, R135, 0xff0000, R136, 0xf8, !PT ;  /* 0x00ff000087877812 */ /* 0x000fe400078ef888 */
[-C--:B------:R-:W-:Y:S02]  /*3b90*/  F2FP.F16.E4M3.UNPACK_B R136, R164.reuse.H1 ;  /* 0x000000a4ff88723e */ /* 0x080fe400030006ff */
[----:B------:R-:W-:Y:S01]  /*3ba0*/  SHF.R.U32.HI R134, RZ, 0x10, R137 ;  /* 0x00000010ff867819 */ /* 0x000fe20000011689 */
[--C-:B------:R-:W-:Y:S01]  /*3bb0*/  HADD2.F32 R137, -RZ, R165.reuse.H1_H1 ;  /* 0x300000a5ff897230 */ /* 0x100fe20000004100 */
[----:B------:R-:W-:Y:S01]  /*3bc0*/  LOP3.LUT R168, R168, 0xff00, R167, 0xf8, !PT ;  /* 0x0000ff00a8a87812 */ /* 0x000fe200078ef8a7 */
[----:B------:R-:W-:Y:S01]  /*3bd0*/  HADD2.F32 R170, -RZ, R136.H0_H0 ;  /* 0x20000088ffaa7230 */ /* 0x000fe20000004100 */
[----:B------:R-:W-:Y:S01]  /*3be0*/  F2FP.F16.E4M3.UNPACK_B R167, R163.H1 ;  /* 0x000000a3ffa7723e */ /* 0x000fe200030006ff */
[----:B------:R-:W-:Y:S01]  /*3bf0*/  HADD2.F32 R165, -RZ, R165.H0_H0 ;  /* 0x200000a5ffa57230 */ /* 0x000fe20000004100 */
[----:B------:R-:W-:-:S02]  /*3c00*/  F2FP.F16.E4M3.UNPACK_B R164, R164 ;  /* 0x000000a4ffa4723e */ /* 0x000fc400020006ff */
[-C--:B------:R-:W-:Y:S01]  /*3c10*/  FMUL.FTZ R171, R137, R170.reuse ;  /* 0x000000aa89ab7220 */ /* 0x080fe20000410000 */
[--C-:B------:R-:W-:Y:S02]  /*3c20*/  HADD2.F32 R169, -RZ, R167.reuse.H0_H0 ;  /* 0x200000a7ffa97230 */ /* 0x100fe40000004100 */
[----:B------:R-:W-:Y:S01]  /*3c30*/  FMUL.FTZ R170, R165, R170 ;  /* 0x000000aaa5aa7220 */ /* 0x000fe20000410000 */
        /* <DEDUP_REMOVED lines=70> */
[----:B------:R-:W-:Y:S01]  /*40a0*/  MOV R41, R137 ;  /* 0x0000008900297202 */ /* 0x000fe20000000f00 */
[-C--:B------:R-:W-:Y:S02]  /*40b0*/  FFMA.FTZ R165, R136, R135.reuse, -R165 ;  /* 0x0000008788a57223 */ /* 0x080fe400000108a5 */
        /* <DEDUP_REMOVED lines=13> */
.L_x_2320:
[----:B------:R-:W-:Y:S05]  /*4190*/  BSYNC B3 ;  /* 0x0000000000037941 */ /* 0x000fea0003800000 */
.L_x_2319:
[----:B-1----:R4:W-:Y:S02]  /*41a0*/  STG.E.128 desc[UR54][R48.64], R40 ;  /* 0x0000002830007986 */ /* 0x0029e4000c101d36 */
.L_x_2318:
[----:B------:R-:W-:Y:S05]  /*41b0*/  BSYNC B2 ;  /* 0x0000000000027941 */ /* 0x000fea0003800000 */
.L_x_2317:
        /* <DEDUP_REMOVED lines=50> */
[----:B------:R-:W-:Y:S01]  /*44e0*/  HADD2.F32 R137, -RZ, R164.H1_H1 ;  /* 0x300000a4ff897230 */ /* 0x000fe20000004100 */
[----:B------:R-:W-:Y:S01]  /*44f0*/  F2FP.SATFINITE.E4M3.F32.PACK_AB_MERGE_C R122, R135, R122, RZ ;  /* 0x0000007a877a723e */ /* 0x000fe200048070ff */
[----:B------:R-:W-:Y:S01]  /*4500*/  HADD2.F32 R165, -RZ, R136.H0_H0 ;  /* 0x20000088ffa57230 */ /* 0x000fe20000004100 */
[----:B------:R-:W-:Y:S01]  /*4510*/  F2FP.F16.E4M3.UNPACK_B R41, R41 ;  /* 0x00000029ff29723e */ /* 0x000fe200020006ff */
[----:B------:R-:W-:Y:S01]  /*4520*/  HADD2.F32 R164, -RZ, R164.H0_H0 ;  /* 0x200000a4ffa47230 */ /* 0x000fe20000004100 */
[----:B------:R-:W-:Y:S01]  /*4530*/  F2FP.SATFINITE.E4M3.F32.PACK_AB_MERGE_C R123, R123, R134, R122 ;  /* 0x000000867b7b723e */ /* 0x000fe2000480707a */
[----:B------:R-:W-:-:S02]  /*4540*/  HADD2.F32 R136, -RZ, R136.H1_H1 ;  /* 0x30000088ff887230 */ /* 0x000fc40000004100 */
[C---:B------:R-:W-:Y:S01]  /*4550*/  FMUL.FTZ R167, R137.reuse, R165 ;  /* 0x000000a589a77220 */ /* 0x040fe20000410000 */
[-C--:B------:R-:W-:Y:S02]  /*4560*/  F2FP.F16.E4M3.UNPACK_B R122, R42.reuse ;  /* 0x0000002aff7a723e */ /* 0x080fe400020006ff */
        /* <DEDUP_REMOVED lines=55> */
.L_x_2324:
[----:B------:R-:W-:Y:S05]  /*48e0*/  BSYNC B3 ;  /* 0x0000000000037941 */ /* 0x000fea0003800000 */
.L_x_2323:
[----:B-1----:R0:W-:Y:S02]  /*48f0*/  STG.E.128 desc[UR54][R48.64+0x20], R40 ;  /* 0x0000202830007986 */ /* 0x0021e4000c101d36 */
.L_x_2322:
[----:B------:R-:W-:Y:S05]  /*4900*/  BSYNC B2 ;  /* 0x0000000000027941 */ /* 0x000fea0003800000 */
.L_x_2321:
        /* <DEDUP_REMOVED lines=111> */
.L_x_2328:
[----:B------:R-:W-:Y:S05]  /*5000*/  BSYNC B3 ;  /* 0x0000000000037941 */ /* 0x000fea0003800000 */
.L_x_2327:
[----:B-1----:R0:W-:Y:S02]  /*5010*/  STG.E.128 desc[UR54][R48.64+0x40], R40 ;  /* 0x0000402830007986 */ /* 0x0021e4000c101d36 */
.L_x_2326:
[----:B------:R-:W-:Y:S05]  /*5020*/  BSYNC B2 ;  /* 0x0000000000027941 */ /* 0x000fea0003800000 */
.L_x_2325:
        /* <DEDUP_REMOVED lines=9> */
[----:B------:R-:W-:Y:S01]  /*50c0*/  LOP3.LUT R86, R83, 0xff0000ff, RZ, 0xc0, !PT ;  /* 0xff0000ff53567812 */ /* 0x000fe200078ec0ff */
[----:B------:R-:W-:Y:S01]  /*50d0*/  IMAD.SHL.U32 R93, R93, 0x100, RZ ;  /* 0x000001005d5d7824 */ /* 0x000fe200078e00ff */
[----:B------:R-:W-:Y:S02]  /*50e0*/  LOP3.LUT R84, R85, 0xff0000ff, RZ, 0xc0, !PT ;  /* 0xff0000ff55547812 */ /* 0x000fe400078ec0ff */
[----:B------:R-:W-:Y:S02]  /*50f0*/  SHF.L.U32 R87, R87, 0x8, RZ ;  /* 0x0000000857577819 */ /* 0x000fe400000006ff */
[----:B------:R-:W-:-:S02]  /*5100*/  F2FP.F16.E4M3.UNPACK_B R82, R157.H1 ;  /* 0x0000009dff52723e */ /* 0x000fc400030006ff */
[----:B-1----:R-:W-:Y:S02]  /*5110*/  F2FP.F16.E4M3.UNPACK_B R92, R41 ;  /* 0x00000029ff5c723e */ /* 0x002fe400020006ff */
[----:B------:R-:W-:Y:S01]  /*5120*/  LOP3.LUT R86, R86, 0xff00, R87, 0xf8, !PT ;  /* 0x0000ff0056567812 */ /* 0x000fe200078ef857 */
[----:B------:R-:W-:Y:S01]  /*5130*/  HADD2.F32 R95, -RZ, R82.H0_H0 ;  /* 0x20000052ff5f7230 */ /* 0x000fe20000004100 */
[----:B------:R-:W-:Y:S01]  /*5140*/  LOP3.LUT R84, R84, 0xff00, R93, 0xf8, !PT ;  /* 0x0000ff0054547812 */ /* 0x000fe200078ef85d */
[--C-:B------:R-:W-:Y:S01]  /*5150*/  HADD2.F32 R87, -RZ, R92.reuse.H1_H1 ;  /* 0x3000005cff577230 */ /* 0x100fe20000004100 */
[----:B------:R-:W-:Y:S01]  /*5160*/  F2FP.F16.E4M3.UNPACK_B R93, R156.H1 ;  /* 0x0000009cff5d723e */ /* 0x000fe200030006ff */
[----:B------:R-:W-:Y:S01]  /*5170*/  HADD2.F32 R92, -RZ, R92.H0_H0 ;  /* 0x2000005cff5c7230 */ /* 0x000fe20000004100 */
[----:B------:R-:W-:Y:S02]  /*5180*/  SHF.R.U32.HI R85, RZ, 0x10, R85 ;  /* 0x00000010ff557819 */ /* 0x000fe40000011655 */
[----:B------:R-:W-:Y:S01]  /*5190*/  FMUL.FTZ R122, R87, R95 ;  /* 0x0000005f577a7220 */ /* 0x000fe20000410000 */
[----:B------:R-:W-:-:S02]  /*51a0*/  HADD2.F32 R94, -RZ, R93.H0_H0 ;  /* 0x2000005dff5e7230 */ /* 0x000fc40000004100 */
[C---:B------:R-:W-:Y:S01]  /*51b0*/  FMUL.FTZ R95, R92.reuse, R95 ;  /* 0x0000005f5c5f7220 */ /* 0x040fe20000410000 */
[----:B------:R-:W-:Y:S01]  /*51c0*/  SHF.R.U32.HI R83, RZ, 0x10, R83 ;  /* 0x00000010ff537819 */ /* 0x000fe20000011653 */
[----:B------:R-:W-:Y:S01]  /*51d0*/  IMAD.U32 R85, R85, 0x10000, RZ ;  /* 0x0001000055557824 */ /* 0x000fe200078e00ff */
[----:B------:R-:W-:Y:S01]  /*51e0*/  F2FP.F16.E4M3.UNPACK_B R157, R157 ;  /* 0x0000009dff9d723e */ /* 0x000fe200020006ff */
[-C--:B------:R-:W-:Y:S01]  /*51f0*/  FFMA.FTZ R87, R87, R94.reuse, R95 ;  /* 0x0000005e57577223 */ /* 0x080fe2000001005f */
[----:B------:R-:W-:Y:S01]  /*5200*/  F2FP.F16.E4M3.UNPACK_B R95, R41.H1 ;  /* 0x00000029ff5f723e */ /* 0x000fe200030006ff */
[----:B------:R-:W-:Y:S01]  /*5210*/  FFMA.FTZ R92, R92, R94, -R122 ;  /* 0x0000005e5c5c7223 */ /* 0x000fe2000001087a */
[----:B------:R-:W-:Y:S01]  /*5220*/  HADD2.F32 R94, -RZ, R82.H1_H1 ;  /* 0x30000052ff5e7230 */ /* 0x000fe20000004100 */
[----:B------:R-:W-:Y:S01]  /*5230*/  LOP3.LUT R84, R84, 0xff0000, R85, 0xf8, !PT ;  /* 0x00ff000054547812 */ /* 0x000fe200078ef855 */
[----:B------:R-:W-:Y:S01]  /*5240*/  HADD2.F32 R93, -RZ, R93.H1_H1 ;  /* 0x3000005dff5d7230 */ /* 0x000fe20000004100 */
[----:B------:R-:W-:Y:S01]  /*5250*/  F2FP.F16.E4M3.UNPACK_B R156, R156 ;  /* 0x0000009cff9c723e */ /* 0x000fe200020006ff */
[--C-:B------:R-:W-:Y:S01]  /*5260*/  HADD2.F32 R41, -RZ, R95.reuse.H1_H1 ;  /* 0x3000005fff297230 */ /* 0x100fe20000004100 */
[-C--:B------:R-:W-:Y:S01]  /*5270*/  F2FP.F16.E4M3.UNPACK_B R85, R84.reuse.H1 ;  /* 0x00000054ff55723e */ /* 0x080fe200030006ff */
[----:B------:R-:W-:Y:S01]  /*5280*/  HADD2.F32 R82, -RZ, R95.H0_H0 ;  /* 0x2000005fff527230 */ /* 0x000fe20000004100 */
[----:B------:R-:W-:Y:S01]  /*5290*/  F2FP.F16.E4M3.UNPACK_B R84, R84 ;  /* 0x00000054ff54723e */ /* 0x000fe200020006ff */
[----:B------:R-:W-:-:S02]  /*52a0*/  IMAD.U32 R83, R83, 0x10000, RZ ;  /* 0x0001000053537824 */ /* 0x000fc400078e00ff */
[CC--:B------:R-:W-:Y:S01]  /*52b0*/  FMUL.FTZ R95, R41.reuse, R94.reuse ;  /* 0x0000005e295f7220 */ /* 0x0c0fe20000410000 */
[--C-:B------:R-:W-:Y:S02]  /*52c0*/  HADD2.F32 R122, -RZ, R85.reuse.H0_H0 ;  /* 0x20000055ff7a7230 */ /* 0x100fe40000004100 */
[C---:B------:R-:W-:Y:S01]  /*52d0*/  FMUL.FTZ R94, R82.reuse, R94 ;  /* 0x0000005e525e7220 */ /* 0x040fe20000410000 */
[----:B------:R-:W-:Y:S02]  /*52e0*/  HADD2.F32 R85, -RZ, R85.H1_H1 ;  /* 0x30000055ff557230 */ /* 0x000fe40000004100 */
[-C--:B------:R-:W-:Y:S01]  /*52f0*/  FFMA.FTZ R82, R82, R93.reuse, -R95 ;  /* 0x0000005d52527223 */ /* 0x080fe2000001085f */
[----:B------:R-:W-:Y:S01]  /*5300*/  LOP3.LUT R83, R86, 0xff0000, R83, 0xf8, !PT ;  /* 0x00ff000056537812 */ /* 0x000fe200078ef853 */
[----:B------:R-:W-:Y:S01]  /*5310*/  FFMA.FTZ R41, R41, R93, R94 ;  /* 0x0000005d29297223 */ /* 0x000fe2000001005e */
[----:B------:R-:W-:Y:S02]  /*5320*/  F2FP.F16.E4M3.UNPACK_B R95, R43 ;  /* 0x0000002bff5f723e */ /* 0x000fe400020006ff */
[----:B------:R-:W-:-:S02]  /*5330*/  F2FP.F16.E4M3.UNPACK_B R86, R83.H1 ;  /* 0x00000053ff56723e */ /* 0x000fc400030006ff */
[----:B------:R-:W-:Y:S01]  /*5340*/  F2FP.F16.E4M3.UNPACK_B R43, R43.H1 ;  /* 0x0000002bff2b723e */ /* 0x000fe200030006ff */
[--C-:B------:R-:W-:Y:S01]  /*5350*/  HADD2.F32 R93, -RZ, R95.reuse.H1_H1 ;  /* 0x3000005fff5d7230 */ /* 0x100fe20000004100 */
[----:B------:R-:W-:Y:S01]  /*5360*/  F2FP.SATFINITE.E4M3.F32.PACK_AB_MERGE_C R41, R41, R82, RZ ;  /* 0x000000522929723e */ /* 0x000fe200048070ff */
[----:B------:R-:W-:Y:S02]  /*5370*/  HADD2.F32 R95, -RZ, R95.H0_H0 ;  /* 0x2000005fff5f7230 */ /* 0x000fe40000004100 */
[--C-:B------:R-:W-:Y:S02]  /*5380*/  HADD2.F32 R94, -RZ, R86.reuse.H0_H0 ;  /* 0x20000056ff5e7230 */ /* 0x100fe40000004100 */
[----:B------:R-:W-:Y:S01]  /*5390*/  FMUL.FTZ R123, R93, R122 ;  /* 0x0000007a5d7b7220 */ /* 0x000fe20000410000 */
[----:B------:R-:W-:Y:S01]  /*53a0*/  HADD2.F32 R86, -RZ, R86.H1_H1 ;  /* 0x30000056ff567230 */ /* 0x000fe20000004100 */
[----:B------:R-:W-:Y:S02]  /*53b0*/  F2FP.SATFINITE.E4M3.F32.PACK_AB_MERGE_C R41, R87, R92, R41 ;  /* 0x0000005c5729723e */ /* 0x000fe40004807029 */
[C---:B------:R-:W-:Y:S01]  /*53c0*/  FFMA.FTZ R123, R95.reuse, R94, -R123 ;  /* 0x0000005e5f7b7223 */ /* 0x040fe2000001087b */
[----:B------:R-:W-:-:S04]  /*53d0*/  FMUL.FTZ R95, R95, R122 ;  /* 0x0000007a5f5f7220 */ /* 0x000fc80000410000 */
[----:B------:R-:W-:Y:S01]  /*53e0*/  FFMA.FTZ R95, R93, R94, R95 ;  /* 0x0000005e5d5f7223 */ /* 0x000fe2000001005f */
[--C-:B------:R-:W-:Y:S02]  /*53f0*/  HADD2.F32 R93, -RZ, R43.reuse.H1_H1 ;  /* 0x3000002bff5d7230 */ /* 0x100fe40000004100 */
[----:B------:R-:W-:-:S03]  /*5400*/  HADD2.F32 R43, -RZ, R43.H0_H0 ;  /* 0x2000002bff2b7230 */ /* 0x000fc60000004100 */
[----:B------:R-:W-:-:S04]  /*5410*/  FMUL.FTZ R94, R93, R85 ;  /* 0x000000555d5e7220 */ /* 0x000fc80000410000 */
[C---:B------:R-:W-:Y:S01]  /*5420*/  FFMA.FTZ R94, R43.reuse, R86, -R94 ;  /* 0x000000562b5e7223 */ /* 0x040fe2000001085e */
[----:B------:R-:W-:Y:S01]  /*5430*/  FMUL.FTZ R43, R43, R85 ;  /* 0x000000552b2b7220 */ /* 0x000fe20000410000 */
[----:B------:R-:W-:-:S03]  /*5440*/  F2FP.F16.E4M3.UNPACK_B R85, R83 ;  /* 0x00000053ff55723e */ /* 0x000fc600020006ff */
[----:B------:R-:W-:Y:S01]  /*5450*/  FFMA.FTZ R43, R93, R86, R43 ;  /* 0x000000565d2b7223 */ /* 0x000fe2000001002b */
[-C--:B------:R-:W-:Y:S01]  /*5460*/  F2FP.F16.E4M3.UNPACK_B R86, R42.reuse ;  /* 0x0000002aff56723e */ /* 0x080fe200020006ff */
[----:B------:R-:W-:Y:S01]  /*5470*/  HADD2.F32 R93, -RZ, R84.H0_H0 ;  /* 0x20000054ff5d7230 */ /* 0x000fe20000004100 */
[----:B------:R-:W-:Y:S01]  /*5480*/  F2FP.F16.E4M3.UNPACK_B R42, R42.H1 ;  /* 0x0000002aff2a723e */ /* 0x000fe200030006ff */
[--C-:B------:R-:W-:Y:S01]  /*5490*/  HADD2.F32 R87, -RZ, R85.reuse.H0_H0 ;  /* 0x20000055ff577230 */ /* 0x100fe20000004100 */
[----:B------:R-:W-:Y:S01]  /*54a0*/  F2FP.SATFINITE.E4M3.F32.PACK_AB_MERGE_C R94, R43, R94, RZ ;  /* 0x0000005e2b5e723e */ /* 0x000fe200048070ff */
[--C-:B------:R-:W-:Y:S02]  /*54b0*/  HADD2.F32 R82, -RZ, R86.reuse.H1_H1 ;  /* 0x30000056ff527230 */ /* 0x100fe40000004100 */
[----:B------:R-:W-:Y:S01]  /*54c0*/  HADD2.F32 R86, -RZ, R86.H0_H0 ;  /* 0x20000056ff567230 */ /* 0x000fe20000004100 */
[----:B------:R-:W-:Y:S01]  /*54d0*/  F2FP.SATFINITE.E4M3.F32.PACK_AB_MERGE_C R43, R95, R123, R94 ;  /* 0x0000007b5f2b723e */ /* 0x000fe2000480705e */
[----:B------:R-:W-:-:S02]  /*54e0*/  HADD2.F32 R85, -RZ, R85.H1_H1 ;  /* 0x30000055ff557230 */ /* 0x000fc40000004100 */
[-C--:B------:R-:W-:Y:S01]  /*54f0*/  FMUL.FTZ R83, R82, R93.reuse ;  /* 0x0000005d52537220 */ /* 0x080fe20000410000 */
[----:B------:R-:W-:-:S03]  /*5500*/  FMUL.FTZ R93, R86, R93 ;  /* 0x0000005d565d7220 */ /* 0x000fc60000410000 */
[-C--:B------:R-:W-:Y:S01]  /*5510*/  FFMA.FTZ R83, R86, R87.reuse, -R83 ;  /* 0x0000005756537223 */ /* 0x080fe20000010853 */
[----:B------:R-:W-:Y:S01]  /*5520*/  F2FP.F16.E4M3.UNPACK_B R86, R40.H1 ;  /* 0x00000028ff56723e */ /* 0x000fe200030006ff */
[----:B------:R-:W-:Y:S01]  /*5530*/  FFMA.FTZ R82, R82, R87, R93 ;  /* 0x0000005752527223 */ /* 0x000fe2000001005d */
[----:B------:R-:W-:Y:S02]  /*5540*/  HADD2.F32 R87, -RZ, R84.H1_H1 ;  /* 0x30000054ff577230 */ /* 0x000fe40000004100 */
[--C-:B------:R-:W-:Y:S02]  /*5550*/  HADD2.F32 R84, -RZ, R42.reuse.H1_H1 ;  /* 0x3000002aff547230 */ /* 0x100fe40000004100 */
[----:B------:R-:W-:-:S03]  /*5560*/  HADD2.F32 R42, -RZ, R42.H0_H0 ;  /* 0x2000002aff2a7230 */ /* 0x000fc60000004100 */
[-C--:B------:R-:W-:Y:S02]  /*5570*/  FMUL.FTZ R93, R84, R87.reuse ;  /* 0x00000057545d7220 */ /* 0x080fe40000410000 */
[C---:B------:R-:W-:Y:S02]  /*5580*/  FMUL.FTZ R87, R42.reuse, R87 ;  /* 0x000000572a577220 */ /* 0x040fe40000410000 */
[-C--:B------:R-:W-:Y:S01]  /*5590*/  FFMA.FTZ R42, R42, R85.reuse, -R93 ;  /* 0x000000552a2a7223 */ /* 0x080fe2000001085d */
[----:B------:R-:W-:Y:S02]  /*55a0*/  HADD2.F32 R93, -RZ, R157.H1_H1 ;  /* 0x3000009dff5d7230 */ /* 0x000fe40000004100 */
[----:B------:R-:W-:Y:S01]  /*55b0*/  FFMA.FTZ R85, R84, R85, R87 ;  /* 0x0000005554557223 */ /* 0x000fe20000010057 */
[--C-:B------:R-:W-:Y:S02]  /*55c0*/  HADD2.F32 R84, -RZ, R86.reuse.H1_H1 ;  /* 0x30000056ff547230 */ /* 0x100fe40000004100 */
[----:B------:R-:W-:-:S02]  /*55d0*/  HADD2.F32 R86, -RZ, R86.H0_H0 ;  /* 0x20000056ff567230 */ /* 0x000fc40000004100 */
[--C-:B------:R-:W-:Y:S02]  /*55e0*/  HADD2.F32 R87, -RZ, R156.reuse.H1_H1 ;  /* 0x3000009cff577230 */ /* 0x100fe40000004100 */
[-C--:B------:R-:W-:Y:S01]  /*55f0*/  FMUL.FTZ R135, R84, R93.reuse ;  /* 0x0000005d54877220 */ /* 0x080fe20000410000 */
[----:B------:R-:W-:Y:S02]  /*5600*/  HADD2.F32 R157, -RZ, R157.H0_H0 ;  /* 0x2000009dff9d7230 */ /* 0x000fe40000004100 */
[C---:B------:R-:W-:Y:S01]  /*5610*/  FMUL.FTZ R93, R86.reuse, R93 ;  /* 0x0000005d565d7220 */ /* 0x040fe20000410000 */
[----:B------:R-:W-:Y:S01]  /*5620*/  F2FP.SATFINITE.E4M3.F32.PACK_AB_MERGE_C R42, R85, R42, RZ ;  /* 0x0000002a552a723e */ /* 0x000fe200048070ff */
[-C--:B------:R-:W-:Y:S02]  /*5630*/  FFMA.FTZ R86, R86, R87.reuse, -R135 ;  /* 0x0000005756567223 */ /* 0x080fe40000010887 */
[----:B------:R-:W-:Y:S01]  /*5640*/  FFMA.FTZ R93, R84, R87, R93 ;  /* 0x00000057545d7223 */ /* 0x000fe2000001005d */
[----:B------:R-:W-:Y:S01]  /*5650*/  F2FP.F16.E4M3.UNPACK_B R84, R40 ;  /* 0x00000028ff54723e */ /* 0x000fe200020006ff */
[----:B------:R-:W-:Y:S01]  /*5660*/  HADD2.F32 R87, -RZ, R156.H0_H0 ;  /* 0x2000009cff577230 */ /* 0x000fe20000004100 */
[----:B------:R-:W-:-:S02]  /*5670*/  F2FP.SATFINITE.E4M3.F32.PACK_AB_MERGE_C R42, R82, R83, R42 ;  /* 0x00000053522a723e */ /* 0x000fc4000480702a */
[----:B------:R-:W-:Y:S01]  /*5680*/  F2FP.SATFINITE.E4M3.F32.PACK_AB_MERGE_C R86, R93, R86, RZ ;  /* 0x000000565d56723e */ /* 0x000fe200048070ff */
[--C-:B------:R-:W-:Y:S02]  /*5690*/  HADD2.F32 R40, -RZ, R84.reuse.H1_H1 ;  /* 0x30000054ff287230 */ /* 0x100fe40000004100 */
[----:B------:R-:W-:-:S03]  /*56a0*/  HADD2.F32 R84, -RZ, R84.H0_H0 ;  /* 0x20000054ff547230 */ /* 0x000fc60000004100 */
[-C--:B------:R-:W-:Y:S02]  /*56b0*/  FMUL.FTZ R135, R40, R157.reuse ;  /* 0x0000009d28877220 */ /* 0x080fe40000410000 */
[C---:B------:R-:W-:Y:S02]  /*56c0*/  FMUL.FTZ R157, R84.reuse, R157 ;  /* 0x0000009d549d7220 */ /* 0x040fe40000410000 */
[-C--:B------:R-:W-:Y:S02]  /*56d0*/  FFMA.FTZ R84, R84, R87.reuse, -R135 ;  /* 0x0000005754547223 */ /* 0x080fe40000010887 */
[----:B------:R-:W-:-:S05]  /*56e0*/  FFMA.FTZ R157, R40, R87, R157 ;  /* 0x00000057289d7223 */ /* 0x000fca000001009d */
[----:B------:R-:W-:-:S07]  /*56f0*/  F2FP.SATFINITE.E4M3.F32.PACK_AB_MERGE_C R40, R157, R84, R86 ;  /* 0x000000549d28723e */ /* 0x000fce0004807056 */
.L_x_2332:
[----:B------:R-:W-:Y:S05]  /*5700*/  BSYNC B3 ;  /* 0x0000000000037941 */ /* 0x000fea0003800000 */
.L_x_2331:
[----:B-1----:R0:W-:Y:S02]  /*5710*/  STG.E.128 desc[UR54][R48.64+0x60], R40 ;  /* 0x0000602830007986 */ /* 0x0021e4000c101d36 */
.L_x_2330:
[----:B------:R-:W-:Y:S05]  /*5720*/  BSYNC B2 ;  /* 0x0000000000027941 */ /* 0x000fea0003800000 */
.L_x_2329:
        /* <DEDUP_REMOVED lines=17> */
[----:B------:R-:W-:-:S03]  /*5840*/  FMUL.FTZ R84, R80, R84 ;  /* 0x0000005450547220 */ /* 0x000fc60000410000 */
[-C--:B------:R-:W-:Y:S01]  /*5850*/  FFMA.FTZ R80, R80, R83.reuse, -R87 ;  /* 0x0000005350507223 */ /* 0x080fe20000010857 */
[----:B------:R-:W-:Y:S01]  /*5860*/  FFMA.FTZ R85, R85, R83, R84 ;  /* 0x0000005355557223 */ /* 0x000fe20000010054 */
[----:B------:R-:W-:Y:S01]  /*5870*/  F2FP.F16.E4M3.UNPACK_B R83, R78.H1 ;  /* 0x0000004eff53723e */ /* 0x000fe200030006ff */
[----:B------:R-:W-:Y:S02]  /*5880*/  IMAD.MOV.U32 R78, RZ, RZ, R40 ;  /* 0x000000ffff4e7224 */ /* 0x000fe400078e0028 */
[----:B------:R-:W-:Y:S02]  /*5890*/  HADD2.F32 R40, -RZ, R41.H1_H1 ;  /* 0x30000029ff287230 */ /* 0x000fe40000004100 */
[--C-:B------:R-:W-:Y:S02]  /*58a0*/  HADD2.F32 R87, -RZ, R83.reuse.H1_H1 ;  /* 0x30000053ff577230 */ /* 0x100fe40000004100 */
[----:B------:R-:W-:-:S03]  /*58b0*/  HADD2.F32 R83, -RZ, R83.H0_H0 ;  /* 0x20000053ff537230 */ /* 0x000fc60000004100 */
[-C--:B------:R-:W-:Y:S02]  /*58c0*/  FMUL.FTZ R84, R87, R82.reuse ;  /* 0x0000005257547220 */ /* 0x080fe40000410000 */
[C---:B------:R-:W-:Y:S02]  /*58d0*/  FMUL.FTZ R86, R83.reuse, R82 ;  /* 0x0000005253567220 */ /* 0x040fe40000410000 */
[-C--:B------:R-:W-:Y:S01]  /*58e0*/  FFMA.FTZ R82, R83, R40.reuse, -R84 ;  /* 0x0000002853527223 */ /* 0x080fe20000010854 */
[----:B------:R-:W-:Y:S01]  /*58f0*/  F2FP.F16.E4M3.UNPACK_B R84, R155 ;  /* 0x0000009bff54723e */ /* 0x000fe200020006ff */
[----:B------:R-:W-:Y:S01]  /*5900*/  FFMA.FTZ R87, R87, R40, R86 ;  /* 0x0000002857577223 */ /* 0x000fe20000010056 */
[----:B------:R-:W-:Y:S02]  /*5910*/  F2FP.F16.E4M3.UNPACK_B R40, R78.H1 ;  /* 0x0000004eff28723e */ /* 0x000fe400030006ff */
[----:B------:R-:W-:Y:S01]  /*5920*/  F2FP.F16.E4M3.UNPACK_B R83, R154 ;  /* 0x0000009aff53723e */ /* 0x000fe200020006ff */
[----:B------:R-:W-:Y:S01]  /*5930*/  HADD2.F32 R92, -RZ, R84.H1_H1 ;  /* 0x30000054ff5c7230 */ /* 0x000fe20000004100 */
[----:B------:R-:W-:Y:S01]  /*5940*/  F2FP.F16.E4M3.UNPACK_B R78, R78 ;  /* 0x0000004eff4e723e */ /* 0x000fe200020006ff */
[----:B------:R-:W-:-:S02]  /*5950*/  HADD2.F32 R41, -RZ, R40.H1_H1 ;  /* 0x30000028ff297230 */ /* 0x000fc40000004100 */
[----:B------:R-:W-:Y:S02]  /*5960*/  HADD2.F32 R40, -RZ, R40.H0_H0 ;  /* 0x20000028ff287230 */ /* 0x000fe40000004100 */
[----:B------:R-:W-:Y:S02]  /*5970*/  HADD2.F32 R86, -RZ, R83.H1_H1 ;  /* 0x30000053ff567230 */ /* 0x000fe40000004100 */
[-C--:B------:R-:W-:Y:S01]  /*5980*/  FMUL.FTZ R93, R41, R92.reuse ;  /* 0x0000005c295d7220 */ /* 0x080fe20000410000 */
[----:B------:R-:W-:-:S03]  /*5990*/  FMUL.FTZ R92, R40, R92 ;  /* 0x0000005c285c7220 */ /* 0x000fc60000410000 */
[-C--:B------:R-:W-:Y:S01]  /*59a0*/  FFMA.FTZ R40, R40, R86.reuse, -R93 ;  /* 0x0000005628287223 */ /* 0x080fe2000001085d */
[----:B------:R-:W-:Y:S02]  /*59b0*/  HADD2.F32 R93, -RZ, R84.H0_H0 ;  /* 0x20000054ff5d7230 */ /* 0x000fe40000004100 */
[----:B------:R-:W-:Y:S01]  /*59c0*/  FFMA.FTZ R41, R41, R86, R92 ;  /* 0x0000005629297223 */ /* 0x000fe2000001005c */
[----:B------:R-:W-:Y:S01]  /*59d0*/  F2FP.SATFINITE.E4M3.F32.PACK_AB_MERGE_C R86, R87, R82, RZ ;  /* 0x000000525756723e */ /* 0x000fe200048070ff */
[--C-:B------:R-:W-:Y:S01]  /*59e0*/  HADD2.F32 R82, -RZ, R78.reuse.H1_H1 ;  /* 0x3000004eff527230 */ /* 0x100fe20000004100 */
[----:B------:R-:W-:Y:S01]  /*59f0*/  LOP3.LUT R84, R81, 0xff0000ff, RZ, 0xc0, !PT ;  /* 0xff0000ff51547812 */ /* 0x000fe200078ec0ff */
[----:B------:R-:W-:Y:S01]  /*5a00*/  HADD2.F32 R78, -RZ, R78.H0_H0 ;  /* 0x2000004eff4e7230 */ /* 0x000fe20000004100 */
[----:B------:R-:W-:Y:S01]  /*5a10*/  F2FP.SATFINITE.E4M3.F32.PACK_AB_MERGE_C R80, R85, R80, R86 ;  /* 0x000000505550723e */ /* 0x000fe20004807056 */
[----:B------:R-:W-:Y:S02]  /*5a20*/  HADD2.F32 R87, -RZ, R83.H0_H0 ;  /* 0x20000053ff577230 */ /* 0x000fe40000004100 */
[-C--:B------:R-:W-:Y:S01]  /*5a30*/  FMUL.FTZ R83, R82, R93.reuse ;  /* 0x0000005d52537220 */ /* 0x080fe20000410000 */
[--C-:B------:R-:W-:Y:S01]  /*5a40*/  SHF.R.U32.HI R85, RZ, 0x8, R81.reuse ;  /* 0x00000008ff557819 */ /* 0x100fe20000011651 */
[C---:B------:R-:W-:Y:S01]  /*5a50*/  FMUL.FTZ R93, R78.reuse, R93 ;  /* 0x0000005d4e5d7220 */ /* 0x040fe20000410000 */
[----:B------:R-:W-:Y:S01]  /*5a60*/  SHF.R.U32.HI R86, RZ, 0x10, R81 ;  /* 0x00000010ff567819 */ /* 0x000fe20000011651 */
[-C--:B------:R-:W-:Y:S01]  /*5a70*/  FFMA.FTZ R83, R78, R87.reuse, -R83 ;  /* 0x000000574e537223 */ /* 0x080fe20000010853 */
[----:B------:R-:W-:Y:S01]  /*5a80*/  SHF.R.U32.HI R92, RZ, 0x10, R79 ;  /* 0x00000010ff5c7819 */ /* 0x000fe2000001164f */
[----:B------:R-:W-:Y:S01]  /*5a90*/  FFMA.FTZ R78, R82, R87, R93 ;  /* 0x00000057524e7223 */ /* 0x000fe2000001005d */
[----:B------:R-:W-:Y:S01]  /*5aa0*/  SHF.R.U32.HI R87, RZ, 0x8, R79 ;  /* 0x00000008ff577819 */ /* 0x000fe2000001164f */
[----:B------:R-:W-:Y:S01]  /*5ab0*/  IMAD.SHL.U32 R81, R85, 0x100, RZ ;  /* 0x0000010055517824 */ /* 0x000fe200078e00ff */
[----:B------:R-:W-:-:S02]  /*5ac0*/  LOP3.LUT R82, R79, 0xff0000ff, RZ, 0xc0, !PT ;  /* 0xff0000ff4f527812 */ /* 0x000fc400078ec0ff */
[----:B------:R-:W-:Y:S01]  /*5ad0*/  F2FP.SATFINITE.E4M3.F32.PACK_AB_MERGE_C R40, R41, R40, RZ ;  /* 0x000000282928723e */ /* 0x000fe200048070ff */
[----:B------:R-:W-:Y:S01]  /*5ae0*/  IMAD.SHL.U32 R79, R87, 0x100, RZ ;  /* 0x00000100574f7824 */ /* 0x000fe200078e00ff */
[----:B------:R-:W-:Y:S01]  /*5af0*/  LOP3.LUT R84, R84, 0xff00, R81, 0xf8, !PT ;  /* 0x0000ff0054547812 */ /* 0x000fe200078ef851 */
[----:B------:R-:W-:Y:S01]  /*5b00*/  IMAD.MOV.U32 R41, RZ, RZ, R80 ;  /* 0x000000ffff297224 */ /* 0x000fe200078e0050 */
[----:B------:R-:W-:Y:S02]  /*5b10*/  SHF.L.U32 R81, R86, 0x10, RZ ;  /* 0x0000001056517819 */ /* 0x000fe400000006ff */
[----:B------:R-:W-:Y:S01]  /*5b20*/  LOP3.LUT R82, R82, 0xff00, R79, 0xf8, !PT ;  /* 0x0000ff0052527812 */ /* 0x000fe200078ef84f */
[----:B------:R-:W-:Y:S01]  /*5b30*/  IMAD.U32 R79, R92, 0x10000, RZ ;  /* 0x000100005c4f7824 */ /* 0x000fe200078e00ff */
[----:B------:R-:W-:Y:S01]  /*5b40*/  LOP3.LUT R81, R84, 0xff0000, R81, 0xf8, !PT ;  /* 0x00ff000054517812 */ /* 0x000fe200078ef851 */
[----:B------:R-:W-:Y:S01]  /*5b50*/  IMAD.MOV.U32 R84, RZ, RZ, R43 ;  /* 0x000000ffff547224 */ /* 0x000fe200078e002b */
[----:B------:R-:W-:-:S02]  /*5b60*/  F2FP.SATFINITE.E4M3.F32.PACK_AB_MERGE_C R40, R78, R83, R40 ;  /* 0x000000534e28723e */ /* 0x000fc40004807028 */
[----:B------:R-:W-:Y:S02]  /*5b70*/  LOP3.LUT R79, R82, 0xff0000, R79, 0xf8, !PT ;  /* 0x00ff0000524f7812 */ /* 0x000fe400078ef84f */
[----:B------:R-:W-:Y:S02]  /*5b80*/  F2FP.F16.E4M3.UNPACK_B R43, R84 ;  /* 0x00000054ff2b723e */ /* 0x000fe400020006ff */
[----:B------:R-:W-:Y:S02]  /*5b90*/  F2FP.F16.E4M3.UNPACK_B R92, R81.H1 ;  /* 0x00000051ff5c723e */ /* 0x000fe400030006ff */
[----:B------:R-:W-:Y:S01]  /*5ba0*/  F2FP.F16.E4M3.UNPACK_B R85, R79.H1 ;  /* 0x0000004fff55723e */ /* 0x000fe200030006ff */
[--C-:B------:R-:W-:Y:S02]  /*5bb0*/  HADD2.F32 R86, -RZ, R43.reuse.H1_H1 ;  /* 0x3000002bff567230 */ /* 0x100fe40000004100 */
[----:B------:R-:W-:Y:S02]  /*5bc0*/  HADD2.F32 R82, -RZ, R92.H0_H0 ;  /* 0x2000005cff527230 */ /* 0x000fe40000004100 */
[----:B------:R-:W-:-:S02]  /*5bd0*/  HADD2.F32 R43, -RZ, R43.H0_H0 ;  /* 0x2000002bff2b7230 */ /* 0x000fc40000004100 */
[--C-:B------:R-:W-:Y:S02]  /*5be0*/  HADD2.F32 R87, -RZ, R85.reuse.H0_H0 ;  /* 0x20000055ff577230 */ /* 0x100fe40000004100 */
[CC--:B------:R-:W-:Y:S01]  /*5bf0*/  FMUL.FTZ R94, R86.reuse, R82.reuse ;  /* 0x00000052565e7220 */ /* 0x0c0fe20000410000 */
[----:B------:R-:W-:Y:S02]  /*5c00*/  HADD2.F32 R92, -RZ, R92.H1_H1 ;  /* 0x3000005cff5c7230 */ /* 0x000fe40000004100 */
        /* <DEDUP_REMOVED lines=10> */
[----:B------:R-:W-:Y:S01]  /*5cb0*/  FFMA.FTZ R42, R86, R85, -R93 ;  /* 0x00000055562a7223 */ /* 0x000fe2000001085d */
[----:B------:R-:W-:Y:S01]  /*5cc0*/  F2FP.F16.E4M3.UNPACK_B R93, R81 ;  /* 0x00000051ff5d723e */ /* 0x000fe200020006ff */
[----:B------:R-:W-:Y:S01]  /*5cd0*/  FFMA.FTZ R85, R87, R85, R92 ;  /* 0x0000005557557223 */ /* 0x000fe2000001005c */
[-C--:B------:R-:W-:Y:S02]  /*5ce0*/  F2FP.F16.E4M3.UNPACK_B R86, R84.reuse.H1 ;  /* 0x00000054ff56723e */ /* 0x080fe400030006ff */
[----:B------:R-:W-:Y:S01]  /*5cf0*/  F2FP.F16.E4M3.UNPACK_B R81, R79 ;  /* 0x0000004fff51723e */ /* 0x000fe200020006ff */
[----:B------:R-:W-:Y:S01]  /*5d00*/  HADD2.F32 R79, -RZ, R93.H1_H1 ;  /* 0x3000005dff4f7230 */ /* 0x000fe20000004100 */
[----:B------:R-:W-:Y:S01]  /*5d10*/  F2FP.F16.E4M3.UNPACK_B R84, R84 ;  /* 0x00000054ff54723e */ /* 0x000fe200020006ff */
[--C-:B------:R-:W-:Y:S01]  /*5d20*/  HADD2.F32 R87, -RZ, R86.reuse.H1_H1 ;  /* 0x30000056ff577230 */ /* 0x100fe20000004100 */
[----:B------:R-:W-:Y:S01]  /*5d30*/  F2FP.SATFINITE.E4M3.F32.PACK_AB_MERGE_C R85, R85, R42, RZ ;  /* 0x0000002a5555723e */ /* 0x000fe200048070ff */
[----:B------:R-:W-:-:S02]  /*5d40*/  HADD2.F32 R86, -RZ, R86.H0_H0 ;  /* 0x20000056ff567230 */ /* 0x000fc40000004100 */
[----:B------:R-:W-:Y:S02]  /*5d50*/  HADD2.F32 R92, -RZ, R81.H1_H1 ;  /* 0x30000051ff5c7230 */ /* 0x000fe40000004100 */
[-C--:B------:R-:W-:Y:S01]  /*5d60*/  FMUL.FTZ R95, R87, R79.reuse ;  /* 0x0000004f575f7220 */ /* 0x080fe20000410000 */
[----:B------:R-:W-:Y:S02]  /*5d70*/  HADD2.F32 R93, -RZ, R93.H0_H0 ;  /* 0x2000005dff5d7230 */ /* 0x000fe40000004100 */
[C---:B------:R-:W-:Y:S01]  /*5d80*/  FMUL.FTZ R94, R86.reuse, R79 ;  /* 0x0000004f565e7220 */ /* 0x040fe20000410000 */
[----:B------:R-:W-:Y:S02]  /*5d90*/  HADD2.F32 R81, -RZ, R81.H0_H0 ;  /* 0x20000051ff517230 */ /* 0x000fe40000004100 */
[----:B------:R-:W-:Y:S01]  /*5da0*/  FFMA.FTZ R79, R86, R92, -R95 ;  /* 0x0000005c564f7223 */ /* 0x000fe2000001085f */
        /* <DEDUP_REMOVED lines=10> */
.L_x_2336:
[----:B------:R-:W-:Y:S05]  /*5e50*/  BSYNC B3 ;  /* 0x0000000000037941 */ /* 0x000fea0003800000 */
.L_x_2335:
[----:B-1----:R0:W-:Y:S02]  /*5e60*/  STG.E.128 desc[UR54][R48.64+0x80], R40 ;  /* 0x0000802830007986 */ /* 0x0021e4000c101d36 */
.L_x_2334:
[----:B------:R-:W-:Y:S05]  /*5e70*/  BSYNC B2 ;  /* 0x0000000000027941 */ /* 0x000fea0003800000 */
.L_x_2333:
        /* <DEDUP_REMOVED lines=52> */
[----:B------:R-:W-:Y:S01]  /*61c0*/  SHF.R.U32.HI R85, RZ, 0x8, R77 ;  /* 0x00000008ff557819 */ /* 0x000fe2000001164d */
[----:B------:R-:W-:Y:S01]  /*61d0*/  FFMA.FTZ R83, R83, R80, R82 ;  /* 0x0000005053537223 */ /* 0x000fe20000010052 */
[----:B------:R-:W-:-:S02]  /*61e0*/  LOP3.LUT R80, R77, 0xff0000ff, RZ, 0xc0, !PT ;  /* 0xff0000ff4d507812 */ /* 0x000fc400078ec0ff */
[----:B------:R-:W-:Y:S01]  /*61f0*/  SHF.R.U32.HI R82, RZ, 0x10, R77 ;  /* 0x00000010ff527819 */ /* 0x000fe2000001164d */
[----:B------:R-:W-:Y:S01]  /*6200*/  IMAD.SHL.U32 R85, R85, 0x100, RZ ;  /* 0x0000010055557824 */ /* 0x000fe200078e00ff */
[----:B------:R-:W-:Y:S02]  /*6210*/  LOP3.LUT R77, R75, 0xff0000ff, RZ, 0xc0, !PT ;  /* 0xff0000ff4b4d7812 */ /* 0x000fe400078ec0ff */
[----:B------:R-:W-:Y:S01]  /*6220*/  F2FP.SATFINITE.E4M3.F32.PACK_AB_MERGE_C R40, R83, R78, R76 ;  /* 0x0000004e5328723e */ /* 0x000fe2000480704c */
[----:B------:R-:W-:Y:S01]  /*6230*/  IMAD.U32 R82, R82, 0x10000, RZ ;  /* 0x0001000052527824 */ /* 0x000fe200078e00ff */
[----:B------:R-:W-:Y:S01]  /*6240*/  LOP3.LUT R85, R80, 0xff00, R85, 0xf8, !PT ;  /* 0x0000ff0050557812 */ /* 0x000fe200078ef855 */
[----:B------:R-:W-:-:S05]  /*6250*/  IMAD.SHL.U32 R80, R86, 0x100, RZ ;  /* 0x0000010056507824 */ /* 0x000fca00078e00ff */
[----:B------:R-:W-:Y:S02]  /*6260*/  LOP3.LUT R75, R77, 0xff00, R80, 0xf8, !PT ;  /* 0x0000ff004d4b7812 */ /* 0x000fe400078ef850 */
[----:B------:R-:W-:Y:S01]  /*6270*/  LOP3.LUT R77, R85, 0xff0000, R82, 0xf8, !PT ;  /* 0x00ff0000554d7812 */ /* 0x000fe200078ef852 */
[----:B------:R-:W-:Y:S01]  /*6280*/  IMAD.MOV.U32 R82, RZ, RZ, R43 ;  /* 0x000000ffff527224 */ /* 0x000fe200078e002b */
[----:B------:R-:W-:Y:S02]  /*6290*/  SHF.L.U32 R80, R84, 0x10, RZ ;  /* 0x0000001054507819 */ /* 0x000fe400000006ff */
[----:B------:R-:W-:Y:S02]  /*62a0*/  F2FP.F16.E4M3.UNPACK_B R85, R77.H1 ;  /* 0x0000004dff55723e */ /* 0x000fe400030006ff */
[----:B------:R-:W-:Y:S02]  /*62b0*/  F2FP.F16.E4M3.UNPACK_B R43, R82 ;  /* 0x00000052ff2b723e */ /* 0x000fe400020006ff */
[----:B------:R-:W-:Y:S01]  /*62c0*/  LOP3.LUT R75, R75, 0xff0000, R80, 0xf8, !PT ;  /* 0x00ff00004b4b7812 */ /* 0x000fe200078ef850 */
[----:B------:R-:W-:-:S02]  /*62d0*/  HADD2.F32 R87, -RZ, R85.H0_H0 ;  /* 0x20000055ff577230 */ /* 0x000fc40000004100 */
[--C-:B------:R-:W-:Y:S01]  /*62e0*/  HADD2.F32 R80, -RZ, R43.reuse.H1_H1 ;  /* 0x3000002bff507230 */ /* 0x100fe20000004100 */
        /* <DEDUP_REMOVED lines=26> */
[CC--:B------:R-:W-:Y:S01]  /*6490*/  FMUL.FTZ R94, R84.reuse, R75.reuse ;  /* 0x0000004b545e7220 */ /* 0x0c0fe20000410000 */
[----:B------:R-:W-:Y:S02]  /*64a0*/  HADD2.F32 R92, -RZ, R92.H0_H0 ;  /* 0x2000005cff5c7230 */ /* 0x000fe40000004100 */
[C---:B------:R-:W-:Y:S01]  /*64b0*/  FMUL.FTZ R93, R77.reuse, R75 ;  /* 0x0000004b4d5d7220 */ /* 0x040fe20000410000 */
[----:B------:R-:W-:Y:S02]  /*64c0*/  HADD2.F32 R86, -RZ, R86.H0_H0 ;  /* 0x20000056ff567230 */ /* 0x000fe40000004100 */
[-C--:B------:R-:W-:Y:S01]  /*64d0*/  FFMA.FTZ R75, R77, R87.reuse, -R94 ;  /* 0x000000574d4b7223 */ /* 0x080fe2000001085e */
[--C-:B------:R-:W-:Y:S02]  /*64e0*/  HADD2.F32 R77, -RZ, R82.reuse.H1_H1 ;  /* 0x30000052ff4d7230 */ /* 0x100fe40000004100 */
[----:B------:R-:W-:Y:S01]  /*64f0*/  FFMA.FTZ R84, R84, R87, R93 ;  /* 0x0000005754547223 */ /* 0x000fe2000001005d */
[----:B------:R-:W-:Y:S01]  /*6500*/  HADD2.F32 R82, -RZ, R82.H0_H0 ;  /* 0x20000052ff527230 */ /* 0x000fe20000004100 */
[----:B------:R-:W-:Y:S01]  /*6510*/  F2FP.SATFINITE.E4M3.F32.PACK_AB_MERGE_C R43, R80, R43, R85 ;  /* 0x0000002b502b723e */ /* 0x000fe20004807055 */
[----:B------:R-:W-:-:S02]  /*6520*/  FMUL.FTZ R87, R77, R92 ;  /* 0x0000005c4d577220 */ /* 0x000fc40000410000 */
[----:B------:R-:W-:Y:S01]  /*6530*/  F2FP.SATFINITE.E4M3.F32.PACK_AB_MERGE_C R75, R84, R75, RZ ;  /* 0x0000004b544b723e */ /* 0x000fe200048070ff */
[C---:B------:R-:W-:Y:S01]  /*6540*/  FMUL.FTZ R92, R82.reuse, R92 ;  /* 0x0000005c525c7220 */ /* 0x040fe20000410000 */
[----:B------:R-:W-:-:S03]  /*6550*/  FFMA.FTZ R87, R82, R86, -R87 ;  /* 0x0000005652577223 */ /* 0x000fc60000010857 */
[----:B------:R-:W-:-:S05]  /*6560*/  FFMA.FTZ R92, R77, R86, R92 ;  /* 0x000000564d5c7223 */ /* 0x000fca000001005c */
[----:B------:R-:W-:-:S07]  /*6570*/  F2FP.SATFINITE.E4M3.F32.PACK_AB_MERGE_C R42, R92, R87, R75 ;  /* 0x000000575c2a723e */ /* 0x000fce000480704b */
.L_x_2338:
[----:B------:R-:W-:Y:S05]  /*6580*/  BSYNC B2 ;  /* 0x0000000000027941 */ /* 0x000fea0003800000 */
.L_x_2337:
[----:B-1----:R0:W-:Y:S02]  /*6590*/  STG.E.128 desc[UR54][R48.64+0xa0], R40 ;  /* 0x0000a02830007986 */ /* 0x0021e4000c101d36 */
.L_x_2316:
[----:B------:R-:W-:Y:S05]  /*65a0*/  BSYNC B1 ;  /* 0x0000000000017941 */ /* 0x000fea0003800000 */
.L_x_2315:
        /* <DEDUP_REMOVED lines=49> */
[-C--:B------:R-:W-:Y:S01]  /*68c0*/  F2FP.F16.E4M3.UNPACK_B R82, R49.reuse.H1 ;  /* 0x00000031ff52723e */ /* 0x080fe200030006ff */
[----:B------:R-:W-:Y:S01]  /*68d0*/  HADD2.F32 R73, -RZ, R71.H0_H0 ;  /* 0x20000047ff497230 */ /* 0x000fe20000004100 */
[----:B------:R-:W-:Y:S01]  /*68e0*/  F2FP.F16.E4M3.UNPACK_B R81, R49 ;  /* 0x00000031ff51723e */ /* 0x000fe200020006ff */
[----:B------:R-:W-:-:S02]  /*68f0*/  HADD2.F32 R71, -RZ, R70.H0_H0 ;  /* 0x20000046ff477230 */ /* 0x000fc40000004100 */
[CC--:B------:R-:W-:Y:S01]  /*6900*/  FMUL.FTZ R78, R74.reuse, R75.reuse ;  /* 0x0000004b4a4e7220 */ /* 0x0c0fe20000410000 */
[----:B------:R-:W-:Y:S02]  /*6910*/  HADD2.F32 R72, -RZ, R70.H1_H1 ;  /* 0x30000046ff487230 */ /* 0x000fe40000004100 */
[C---:B------:R-:W-:Y:S01]  /*6920*/  FMUL.FTZ R75, R73.reuse, R75 ;  /* 0x0000004b494b7220 */ /* 0x040fe20000410000 */
[--C-:B------:R-:W-:Y:S01]  /*6930*/  HADD2.F32 R70, -RZ, R150.reuse.H1_H1 ;  /* 0x30000096ff467230 */ /* 0x100fe20000004100 */
[----:B------:R-:W-:Y:S01]  /*6940*/  F2FP.F16.E4M3.UNPACK_B R49, R48 ;  /* 0x00000030ff31723e */ /* 0x000fe200020006ff */
[----:B------:R-:W-:Y:S02]  /*6950*/  HADD2.F32 R151, -RZ, R151.H0_H0 ;  /* 0x20000097ff977230 */ /* 0x000fe40000004100 */
[----:B------:R-:W-:Y:S02]  /*6960*/  HADD2.F32 R150, -RZ, R150.H0_H0 ;  /* 0x20000096ff967230 */ /* 0x000fe40000004100 */
[-C--:B------:R-:W-:Y:S01]  /*6970*/  FFMA.FTZ R73, R73, R70.reuse, -R78 ;  /* 0x0000004649497223 */ /* 0x080fe2000001084e */
[----:B------:R-:W-:Y:S01]  /*6980*/  FFMA.FTZ R78, R74, R70, R75 ;  /* 0x000000464a4e7223 */ /* 0x000fe2000001004b */
[----:B------:R-:W-:Y:S01]  /*6990*/  FMUL.FTZ R76, R72, R151 ;  /* 0x00000097484c7220 */ /* 0x000fe20000410000 */
[----:B------:R-:W-:Y:S01]  /*69a0*/  F2FP.F16.E4M3.UNPACK_B R74, R43.H1 ;  /* 0x0000002bff4a723e */ /* 0x000fe200030006ff */
[C---:B------:R-:W-:Y:S01]  /*69b0*/  FMUL.FTZ R151, R71.reuse, R151 ;  /* 0x0000009747977220 */ /* 0x040fe20000410000 */
[----:B------:R-:W-:Y:S01]  /*69c0*/  F2FP.F16.E4M3.UNPACK_B R75, R42.H1 ;  /* 0x0000002aff4b723e */ /* 0x000fe200030006ff */
[-C--:B------:R-:W-:Y:S01]  /*69d0*/  FFMA.FTZ R70, R71, R150.reuse, -R76 ;  /* 0x0000009647467223 */ /* 0x080fe2000001084c */
[----:B------:R-:W-:Y:S01]  /*69e0*/  F2FP.SATFINITE.E4M3.F32.PACK_AB_MERGE_C R73, R78, R73, RZ ;  /* 0x000000494e49723e */ /* 0x000fe200048070ff */
[----:B------:R-:W-:Y:S01]  /*69f0*/  FFMA.FTZ R71, R72, R150, R151 ;  /* 0x0000009648477223 */ /* 0x000fe20000010097 */
[--C-:B------:R-:W-:Y:S01]  /*6a00*/  HADD2.F32 R77, -RZ, R74.reuse.H0_H0 ;  /* 0x2000004aff4d7230 */ /* 0x100fe20000004100 */
[----:B------:R-:W-:Y:S01]  /*6a10*/  F2FP.SATFINITE.E4M3.F32.PACK_AB_MERGE_C R72, R80, R79, RZ ;  /* 0x0000004f5048723e */ /* 0x000fe200048070ff */
[----:B------:R-:W-:Y:S01]  /*6a20*/  HADD2.F32 R78, -RZ, R74.H1_H1 ;  /* 0x3000004aff4e7230 */ /* 0x000fe20000004100 */
[----:B------:R-:W-:Y:S01]  /*6a30*/  F2FP.F16.E4M3.UNPACK_B R74, R48.H1 ;  /* 0x00000030ff4a723e */ /* 0x000fe200030006ff */
[----:B------:R-:W-:Y:S01]  /*6a40*/  HADD2.F32 R79, -RZ, R82.H1_H1 ;  /* 0x30000052ff4f7230 */ /* 0x000fe20000004100 */
[----:B------:R-:W-:Y:S01]  /*6a50*/  F2FP.F16.E4M3.UNPACK_B R42, R42 ;  /* 0x0000002aff2a723e */ /* 0x000fe200020006ff */
[----:B------:R-:W-:Y:S01]  /*6a60*/  HADD2.F32 R76, -RZ, R75.H1_H1 ;  /* 0x3000004bff4c7230 */ /* 0x000fe20000004100 */
[----:B------:R-:W-:Y:S01]  /*6a70*/  F2FP.SATFINITE.E4M3.F32.PACK_AB_MERGE_C R41, R41, R40, R72 ;  /* 0x000000282929723e */ /* 0x000fe20004807048 */
        /* <DEDUP_REMOVED lines=14> */
[--C-:B------:R-:W-:Y:S02]  /*6b60*/  HADD2.F32 R76, -RZ, R77.reuse.H0_H0 ;  /* 0x2000004dff4c7230 */ /* 0x100fe40000004100 */
[----:B------:R-:W-:Y:S01]  /*6b70*/  FFMA.FTZ R43, R78, R80, R85 ;  /* 0x000000504e2b7223 */ /* 0x000fe20000010055 */
[----:B------:R-:W-:Y:S01]  /*6b80*/  HADD2.F32 R77, -RZ, R77.H1_H1 ;  /* 0x3000004dff4d7230 */ /* 0x000fe20000004100 */
[----:B------:R-:W-:Y:S01]  /*6b90*/  F2FP.SATFINITE.E4M3.F32.PACK_AB_MERGE_C R40, R71, R70, R73 ;  /* 0x000000464728723e */ /* 0x000fe20004807049 */
[----:B------:R-:W-:Y:S01]  /*6ba0*/  HADD2.F32 R42, -RZ, R42.H1_H1 ;  /* 0x3000002aff2a7230 */ /* 0x000fe20000004100 */
[----:B------:R-:W-:Y:S01]  /*6bb0*/  F2FP.SATFINITE.E4M3.F32.PACK_AB_MERGE_C R83, R83, R84, RZ ;  /* 0x000000545353723e */ /* 0x000fe200048070ff */
[----:B------:R-:W-:-:S02]  /*6bc0*/  HADD2.F32 R81, -RZ, R81.H0_H0 ;  /* 0x20000051ff517230 */ /* 0x000fc40000004100 */
        /* <DEDUP_REMOVED lines=13> */
.L_x_2343:
[----:B------:R-:W-:Y:S05]  /*6ca0*/  BSYNC B2 ;  /* 0x0000000000027941 */ /* 0x000fea0003800000 */
.L_x_2342:
[----:B-1----:R0:W-:Y:S02]  /*6cb0*/  STG.E.128 desc[UR54][R44.64], R40 ;  /* 0x000000282c007986 */ /* 0x0021e4000c101d36 */
.L_x_2341:
[----:B------:R-:W-:Y:S05]  /*6cc0*/  BSYNC B1 ;  /* 0x0000000000017941 */ /* 0x000fea0003800000 */
.L_x_2340:
        /* <DEDUP_REMOVED lines=13> */
[----:B------:R-:W-:Y:S02]  /*6da0*/  SHF.R.U32.HI R71, RZ, 0x10, R69 ;  /* 0x00000010ff477819 */ /* 0x000fe40000011645 */
[----:B------:R-:W-:-:S02]  /*6db0*/  LOP3.LUT R68, R69, 0xff0000ff, RZ, 0xc0, !PT ;  /* 0xff0000ff45447812 */ /* 0x000fc400078ec0ff */
[----:B------:R-:W-:Y:S02]  /*6dc0*/  SHF.L.U32 R67, R67, 0x8, RZ ;  /* 0x0000000843437819 */ /* 0x000fe400000006ff */
        /* <DEDUP_REMOVED lines=94> */
.L_x_2347:
[----:B------:R-:W-:Y:S05]  /*73b0*/  BSYNC B2 ;  /* 0x0000000000027941 */ /* 0x000fea0003800000 */
.L_x_2346:
[----:B-1----:R0:W-:Y:S02]  /*73c0*/  STG.E.128 desc[UR54][R44.64+0x20], R40 ;  /* 0x000020282c007986 */ /* 0x0021e4000c101d36 */
.L_x_2345:
[----:B------:R-:W-:Y:S05]  /*73d0*/  BSYNC B1 ;  /* 0x0000000000017941 */ /* 0x000fea0003800000 */
.L_x_2344:
        /* <DEDUP_REMOVED lines=110> */
.L_x_2351:
[----:B------:R-:W-:Y:S05]  /*7ac0*/  BSYNC B2 ;  /* 0x0000000000027941 */ /* 0x000fea0003800000 */
.L_x_2350:
[----:B-1----:R0:W-:Y:S02]  /*7ad0*/  STG.E.128 desc[UR54][R44.64+0x40], R40 ;  /* 0x000040282c007986 */ /* 0x0021e4000c101d36 */
.L_x_2349:
[----:B------:R-:W-:Y:S05]  /*7ae0*/  BSYNC B1 ;  /* 0x0000000000017941 */ /* 0x000fea0003800000 */
.L_x_2348:
        /* <DEDUP_REMOVED lines=9> */
[--C-:B------:R-:W-:Y:S01]  /*7b80*/  SHF.R.U32.HI R48, RZ, 0x8, R59.reuse ;  /* 0x00000008ff307819 */ /* 0x100fe2000001163b */
[----:B------:R-:W-:Y:S01]  /*7b90*/  IMAD.MOV.U32 R58, RZ, RZ, R40 ;  /* 0x000000ffff3a7224 */ /* 0x000fe200078e0028 */
[----:B------:R-:W-:Y:S01]  /*7ba0*/  SHF.R.U32.HI R64, RZ, 0x10, R59 ;  /* 0x00000010ff407819 */ /* 0x000fe2000001163b */
[----:B------:R-:W-:Y:S01]  /*7bb0*/  IMAD.SHL.U32 R60, R60, 0x100, RZ ;  /* 0x000001003c3c7824 */ /* 0x000fe200078e00ff */
[----:B------:R-:W-:Y:S02]  /*7bc0*/  LOP3.LUT R59, R59, 0xff0000ff, RZ, 0xc0, !PT ;  /* 0xff0000ff3b3b7812 */ /* 0x000fe400078ec0ff */
[----:B------:R-:W-:Y:S01]  /*7bd0*/  SHF.R.U32.HI R63, RZ, 0x10, R61 ;  /* 0x00000010ff3f7819 */ /* 0x000fe2000001163d */
[----:B------:R-:W-:Y:S01]  /*7be0*/  IMAD.U32 R41, R64, 0x10000, RZ ;  /* 0x0001000040297824 */ /* 0x000fe200078e00ff */
[----:B------:R-:W-:-:S02]  /*7bf0*/  SHF.L.U32 R48, R48, 0x8, RZ ;  /* 0x0000000830307819 */ /* 0x000fc400000006ff */
[----:B------:R-:W-:Y:S02]  /*7c00*/  LOP3.LUT R61, R61, 0xff0000ff, RZ, 0xc0, !PT ;  /* 0xff0000ff3d3d7812 */ /* 0x000fe400078ec0ff */
[----:B------:R-:W-:Y:S01]  /*7c10*/  LOP3.LUT R48, R59, 0xff00, R48, 0xf8, !PT ;  /* 0x0000ff003b307812 */ /* 0x000fe200078ef830 */
[----:B------:R-:W-:Y:S01]  /*7c20*/  IMAD.U32 R59, R63, 0x10000, RZ ;  /* 0x000100003f3b7824 */ /* 0x000fe200078e00ff */
[----:B------:R-:W-:Y:S02]  /*7c30*/  LOP3.LUT R62, R61, 0xff00, R60, 0xf8, !PT ;  /* 0x0000ff003d3e7812 */ /* 0x000fe400078ef83c */
        /* <DEDUP_REMOVED lines=27> */
[----:B------:R-:W-:-:S02]  /*7df0*/  HADD2.F32 R62, -RZ, R59.H1_H1 ;  /* 0x3000003bff3e7230 */ /* 0x000fc40000004100 */
[----:B------:R-:W-:Y:S01]  /*7e00*/  HADD2.F32 R61, -RZ, R59.H0_H0 ;  /* 0x2000003bff3d7230 */ /* 0x000fe20000004100 */
[----:B------:R-:W-:Y:S01]  /*7e10*/  F2FP.SATFINITE.E4M3.F32.PACK_AB_MERGE_C R74, R68, R67, RZ ;  /* 0x00000043444a723e */ /* 0x000fe200048070ff */
[--C-:B------:R-:W-:Y:S02]  /*7e20*/  HADD2.F32 R59, -RZ, R58.reuse.H0_H0 ;  /* 0x2000003aff3b7230 */ /* 0x100fe40000004100 */
[-C--:B------:R-:W-:Y:S01]  /*7e30*/  FMUL.FTZ R66, R62, R63.reuse ;  /* 0x0000003f3e427220 */ /* 0x080fe20000410000 */
[----:B------:R-:W-:Y:S02]  /*7e40*/  HADD2.F32 R60, -RZ, R58.H1_H1 ;  /* 0x3000003aff3c7230 */ /* 0x000fe40000004100 */
[----:B------:R-:W-:Y:S01]  /*7e50*/  FMUL.FTZ R63, R61, R63 ;  /* 0x0000003f3d3f7220 */ /* 0x000fe20000410000 */
[----:B------:R-:W-:Y:S01]  /*7e60*/  HADD2.F32 R58, -RZ, R138.H1_H1 ;  /* 0x3000008aff3a7230 */ /* 0x000fe20000004100 */
[----:B------:R-:W-:Y:S01]  /*7e70*/  F2FP.F16.E4M3.UNPACK_B R67, R48.H1 ;  /* 0x00000030ff43723e */ /* 0x000fe200030006ff */
[----:B------:R-:W-:-:S02]  /*7e80*/  HADD2.F32 R139, -RZ, R139.H0_H0 ;  /* 0x2000008bff8b7230 */ /* 0x000fc40000004100 */
[----:B------:R-:W-:Y:S02]  /*7e90*/  HADD2.F32 R138, -RZ, R138.H0_H0 ;  /* 0x2000008aff8a7230 */ /* 0x000fe40000004100 */
[-C--:B------:R-:W-:Y:S01]  /*7ea0*/  FFMA.FTZ R66, R61, R58.reuse, -R66 ;  /* 0x0000003a3d427223 */ /* 0x080fe20000010842 */
[----:B------:R-:W-:Y:S01]  /*7eb0*/  FFMA.FTZ R63, R62, R58, R63 ;  /* 0x0000003a3e3f7223 */ /* 0x000fe2000001003f */
[C---:B------:R-:W-:Y:S01]  /*7ec0*/  FMUL.FTZ R64, R60.reuse, R139 ;  /* 0x0000008b3c407220 */ /* 0x040fe20000410000 */
[----:B------:R-:W-:Y:S01]  /*7ed0*/  F2FP.F16.E4M3.UNPACK_B R61, R43.H1 ;  /* 0x0000002bff3d723e */ /* 0x000fe200030006ff */
[C---:B------:R-:W-:Y:S01]  /*7ee0*/  FMUL.FTZ R139, R59.reuse, R139 ;  /* 0x0000008b3b8b7220 */ /* 0x040fe20000410000 */
[----:B------:R-:W-:Y:S02]  /*7ef0*/  HADD2.F32 R68, -RZ, R67.H1_H1 ;  /* 0x30000043ff447230 */ /* 0x000fe40000004100 */
[----:B------:R-:W-:Y:S01]  /*7f00*/  FFMA.FTZ R58, R59, R138, -R64 ;  /* 0x0000008a3b3a7223 */ /* 0x000fe20000010840 */
[----:B------:R-:W-:Y:S01]  /*7f10*/  F2FP.SATFINITE.E4M3.F32.PACK_AB_MERGE_C R72, R63, R66, RZ ;  /* 0x000000423f48723e */ /* 0x000fe200048070ff */
[----:B------:R-:W-:Y:S01]  /*7f20*/  FFMA.FTZ R59, R60, R138, R139 ;  /* 0x0000008a3c3b7223 */ /* 0x000fe2000001008b */
[--C-:B------:R-:W-:Y:S01]  /*7f30*/  HADD2.F32 R62, -RZ, R61.reuse.H0_H0 ;  /* 0x2000003dff3e7230 */ /* 0x100fe20000004100 */
[-C--:B------:R-:W-:Y:S01]  /*7f40*/  F2FP.F16.E4M3.UNPACK_B R64, R41.reuse.H1 ;  /* 0x00000029ff40723e */ /* 0x080fe200030006ff */
[----:B------:R-:W-:Y:S01]  /*7f50*/  HADD2.F32 R61, -RZ, R61.H1_H1 ;  /* 0x3000003dff3d7230 */ /* 0x000fe20000004100 */
[----:B------:R-:W-:Y:S01]  /*7f60*/  F2FP.F16.E4M3.UNPACK_B R60, R42.H1 ;  /* 0x0000002aff3c723e */ /* 0x000fe200030006ff */
[----:B------:R-:W-:Y:S01]  /*7f70*/  HADD2.F32 R67, -RZ, R67.H0_H0 ;  /* 0x20000043ff437230 */ /* 0x000fe20000004100 */
[----:B------:R-:W-:Y:S01]  /*7f80*/  F2FP.F16.E4M3.UNPACK_B R66, R48 ;  /* 0x00000030ff42723e */ /* 0x000fe200020006ff */
[----:B------:R-:W-:Y:S01]  /*7f90*/  HADD2.F32 R65, -RZ, R64.H1_H1 ;  /* 0x30000040ff417230 */ /* 0x000fe20000004100 */
[----:B------:R-:W-:Y:S01]  /*7fa0*/  F2FP.F16.E4M3.UNPACK_B R63, R41 ;  /* 0x00000029ff3f723e */ /* 0x000fe200020006ff */
[----:B------:R-:W-:-:S02]  /*7fb0*/  HADD2.F32 R48, -RZ, R60.H1_H1 ;  /* 0x3000003cff307230 */ /* 0x000fc40000004100 */
[----:B------:R-:W-:Y:S01]  /*7fc0*/  FMUL.FTZ R41, R61, R68 ;  /* 0x000000443d297220 */ /* 0x000fe20000410000 */
[----:B------:R-:W-:Y:S01]  /*7fd0*/  HADD2.F32 R69, -RZ, R66.H1_H1 ;  /* 0x30000042ff457230 */ /* 0x000fe20000004100 */
[----:B------:R-:W-:Y:S01]  /*7fe0*/  F2FP.F16.E4M3.UNPACK_B R43, R43 ;  /* 0x0000002bff2b723e */ /* 0x000fe200020006ff */
[----:B------:R-:W-:Y:S02]  /*7ff0*/  HADD2.F32 R60, -RZ, R60.H0_H0 ;  /* 0x2000003cff3c7230 */ /* 0x000fe40000004100 */
[----:B------:R-:W-:Y:S01]  /*8000*/  FFMA.FTZ R70, R62, R65, -R41 ;  /* 0x000000413e467223 */ /* 0x000fe20000010829 */
[----:B------:R-:W-:Y:S02]  /*8010*/  HADD2.F32 R41, -RZ, R63.H1_H1 ;  /* 0x3000003fff297230 */ /* 0x000fe40000004100 */
[-C--:B------:R-:W-:Y:S01]  /*8020*/  FMUL.FTZ R71, R48, R69.reuse ;  /* 0x0000004530477220 */ /* 0x080fe20000410000 */
[----:B------:R-:W-:Y:S01]  /*8030*/  F2FP.F16.E4M3.UNPACK_B R42, R42 ;  /* 0x0000002aff2a723e */ /* 0x000fe200020006ff */
[----:B------:R-:W-:Y:S01]  /*8040*/  FMUL.FTZ R69, R60, R69 ;  /* 0x000000453c457220 */ /* 0x000fe20000410000 */
[----:B------:R-:W-:Y:S01]  /*8050*/  FMUL.FTZ R68, R62, R68 ;  /* 0x000000443e447220 */ /* 0x000fe20000410000 */
[----:B------:R-:W-:Y:S01]  /*8060*/  FFMA.FTZ R71, R60, R41, -R71 ;  /* 0x000000293c477223 */ /* 0x000fe20000010847 */
[----:B------:R-:W-:-:S02]  /*8070*/  HADD2.F32 R66, -RZ, R66.H0_H0 ;  /* 0x20000042ff427230 */ /* 0x000fc40000004100 */
[----:B------:R-:W-:Y:S01]  /*8080*/  FFMA.FTZ R62, R48, R41, R69 ;  /* 0x00000029303e7223 */ /* 0x000fe20000010045 */
[--C-:B------:R-:W-:Y:S02]  /*8090*/  HADD2.F32 R48, -RZ, R43.reuse.H0_H0 ;  /* 0x2000002bff307230 */ /* 0x100fe40000004100 */
[----:B------:R-:W-:Y:S01]  /*80a0*/  FFMA.FTZ R73, R61, R65, R68 ;  /* 0x000000413d497223 */ /* 0x000fe20000010044 */
[--C-:B------:R-:W-:Y:S02]  /*80b0*/  HADD2.F32 R41, -RZ, R42.reuse.H0_H0 ;  /* 0x2000002aff297230 */ /* 0x100fe40000004100 */
[----:B------:R-:W-:Y:S02]  /*80c0*/  HADD2.F32 R43, -RZ, R43.H1_H1 ;  /* 0x3000002bff2b7230 */ /* 0x000fe40000004100 */
[----:B------:R-:W-:Y:S01]  /*80d0*/  FMUL.FTZ R68, R48, R67 ;  /* 0x0000004330447220 */ /* 0x000fe20000410000 */
[----:B------:R-:W-:Y:S02]  /*80e0*/  HADD2.F32 R42, -RZ, R42.H1_H1 ;  /* 0x3000002aff2a7230 */ /* 0x000fe40000004100 */
[----:B------:R-:W-:Y:S01]  /*80f0*/  FMUL.FTZ R61, R41, R66 ;  /* 0x00000042293d7220 */ /* 0x000fe20000410000 */
[----:B------:R-:W-:-:S02]  /*8100*/  HADD2.F32 R64, -RZ, R64.H0_H0 ;  /* 0x20000040ff407230 */ /* 0x000fc40000004100 */
[C---:B------:R-:W-:Y:S01]  /*8110*/  FMUL.FTZ R65, R43.reuse, R67 ;  /* 0x000000432b417220 */ /* 0x040fe20000410000 */
[----:B------:R-:W-:Y:S02]  /*8120*/  HADD2.F32 R63, -RZ, R63.H0_H0 ;  /* 0x2000003fff3f7230 */ /* 0x000fe40000004100 */
[----:B------:R-:W-:Y:S01]  /*8130*/  FMUL.FTZ R60, R42, R66 ;  /* 0x000000422a3c7220 */ /* 0x000fe20000410000 */
[----:B------:R-:W-:Y:S01]  /*8140*/  F2FP.SATFINITE.E4M3.F32.PACK_AB_MERGE_C R62, R62, R71, RZ ;  /* 0x000000473e3e723e */ /* 0x000fe200048070ff */
[-C--:B------:R-:W-:Y:S01]  /*8150*/  FFMA.FTZ R65, R48, R64.reuse, -R65 ;  /* 0x0000004030417223 */ /* 0x080fe20000010841 */
[----:B------:R-:W-:Y:S01]  /*8160*/  FFMA.FTZ R68, R43, R64, R68 ;  /* 0x000000402b447223 */ /* 0x000fe20000010044 */
[-C--:B------:R-:W-:Y:S01]  /*8170*/  FFMA.FTZ R60, R41, R63.reuse, -R60 ;  /* 0x0000003f293c7223 */ /* 0x080fe2000001083c */
[----:B------:R-:W-:Y:S01]  /*8180*/  FFMA.FTZ R61, R42, R63, R61 ;  /* 0x0000003f2a3d7223 */ /* 0x000fe2000001003d */
[----:B------:R-:W-:Y:S02]  /*8190*/  F2FP.SATFINITE.E4M3.F32.PACK_AB_MERGE_C R70, R73, R70, RZ ;  /* 0x000000464946723e */ /* 0x000fe400048070ff */
[----:B------:R-:W-:-:S02]  /*81a0*/  F2FP.SATFINITE.E4M3.F32.PACK_AB_MERGE_C R41, R49, R40, R74 ;  /* 0x000000283129723e */ /* 0x000fc4000480704a */
[----:B------:R-:W-:Y:S02]  /*81b0*/  F2FP.SATFINITE.E4M3.F32.PACK_AB_MERGE_C R40, R59, R58, R72 ;  /* 0x0000003a3b28723e */ /* 0x000fe40004807048 */
[----:B------:R-:W-:Y:S02]  /*81c0*/  F2FP.SATFINITE.E4M3.F32.PACK_AB_MERGE_C R42, R61, R60, R62 ;  /* 0x0000003c3d2a723e */ /* 0x000fe4000480703e */
[----:B------:R-:W-:-:S07]  /*81d0*/  F2FP.SATFINITE.E4M3.F32.PACK_AB_MERGE_C R43, R68, R65, R70 ;  /* 0x00000041442b723e */ /* 0x000fce0004807046 */
.L_x_2355:
[----:B------:R-:W-:Y:S05]  /*81e0*/  BSYNC B2 ;  /* 0x0000000000027941 */ /* 0x000fea0003800000 */
.L_x_2354:
[----:B-1----:R0:W-:Y:S02]  /*81f0*/  STG.E.128 desc[UR54][R44.64+0x60], R40 ;  /* 0x000060282c007986 */ /* 0x0021e4000c101d36 */
.L_x_2353:
[----:B------:R-:W-:Y:S05]  /*8200*/  BSYNC B1 ;  /* 0x0000000000017941 */ /* 0x000fea0003800000 */
.L_x_2352:
        /* <DEDUP_REMOVED lines=14> */
[----:B------:R-:W-:Y:S01]  /*82f0*/  LOP3.LUT R54, R57, 0xff0000ff, RZ, 0xc0, !PT ;  /* 0xff0000ff39367812 */ /* 0x000fe200078ec0ff */
[----:B------:R-:W-:Y:S01]  /*8300*/  IMAD.SHL.U32 R55, R55, 0x100, RZ ;  /* 0x0000010037377824 */ /* 0x000fe200078e00ff */
[----:B------:R-:W-:Y:S01]  /*8310*/  LOP3.LUT R48, R48, 0xff00, R49, 0xf8, !PT ;  /* 0x0000ff0030307812 */ /* 0x000fe200078ef831 */
[----:B------:R-:W-:Y:S01]  /*8320*/  IMAD.U32 R58, R58, 0x10000, RZ ;  /* 0x000100003a3a7824 */ /* 0x000fe200078e00ff */
[----:B------:R-:W-:-:S02]  /*8330*/  SHF.L.U32 R49, R56, 0x10, RZ ;  /* 0x0000001038317819 */ /* 0x000fc400000006ff */
        /* <DEDUP_REMOVED lines=91> */
.L_x_2359:
[----:B------:R-:W-:Y:S05]  /*88f0*/  BSYNC B2 ;  /* 0x0000000000027941 */ /* 0x000fea0003800000 */
.L_x_2358:
[----:B-1----:R0:W-:Y:S02]  /*8900*/  STG.E.128 desc[UR54][R44.64+0x80], R40 ;  /* 0x000080282c007986 */ /* 0x0021e4000c101d36 */
.L_x_2357:
[----:B------:R-:W-:Y:S05]  /*8910*/  BSYNC B1 ;  /* 0x0000000000017941 */ /* 0x000fea0003800000 */
.L_x_2356:
        /* <DEDUP_REMOVED lines=109> */
.L_x_2361:
[----:B------:R-:W-:Y:S05]  /*8ff0*/  BSYNC B1 ;  /* 0x0000000000017941 */ /* 0x000fea0003800000 */
.L_x_2360:
[----:B-1----:R0:W-:Y:S01]  /*9000*/  STG.E.128 desc[UR54][R44.64+0xa0], R40 ;  /* 0x0000a0282c007986 */ /* 0x0021e2000c101d36 */
[----:B------:R-:W-:Y:S05]  /*9010*/  BRA `(.L_x_2339) ;  /* 0x0000006800787947 */ /* 0x000fea0003800000 */
.L_x_2307:
        /* <DEDUP_REMOVED lines=43> */
.L_x_2363:
[----:B------:R-:W-:Y:S05]  /*92d0*/  BSYNC B1 ;  /* 0x0000000000017941 */ /* 0x000fea0003800000 */
.L_x_2362:
        /* <DEDUP_REMOVED lines=45> */
.L_x_2365:
[----:B------:R-:W-:Y:S05]  /*95b0*/  BSYNC B1 ;  /* 0x0000000000017941 */ /* 0x000fea0003800000 */
.L_x_2364:
        /* <DEDUP_REMOVED lines=28> */
.L_x_2366:
[----:B------:R-:W-:Y:S01]  /*9780*/  IMAD R97, R17, 0x8, R16 ;  /* 0x0000000811617824 */ /* 0x000fe200078e0210 */
[----:B------:R-:W-:Y:S01]  /*9790*/  SHF.L.U32 R98, R191, 0x1f, RZ ;  /* 0x0000001fbf627819 */ /* 0x000fe200000006ff */
[----:B------:R-:W1:Y:S01]  /*97a0*/  LDC R150, c[0x0][0x2f4] ;  /* 0x0000bd00ff967b82 */ /* 0x000e620000000800 */
[----:B------:R-:W-:Y:S01]  /*97b0*/  BSSY B1, `(.L_x_2367) ;  /* 0x0000004000017945 */ /* 0x000fe20003800000 */
[----:B------:R-:W-:Y:S01]  /*97c0*/  IMAD.MOV.U32 R135, RZ, RZ, R92 ;  /* 0x000000ffff877224 */ /* 0x000fe200078e005c */
[----:B------:R-:W2:Y:S02]  /*97d0*/  SYNCS.PHASECHK.TRANS64.TRYWAIT P5, [R97+URZ+0x29890], R98 ;  /* 0x02989062610075a7 */ /* 0x000ea400080a017f */
[----:B--2---:R-:W-:Y:S05]  /*97e0*/  @!P5 BRA `(.L_x_2368) ;  /* 0x0000025000c4d947 */ /* 0x004fea0003800000 */
.L_x_2650:
[----:B------:R-:W-:Y:S05]  /*97f0*/  BSYNC B1 ;  /* 0x0000000000017941 */ /* 0x000fea0003800000 */
.L_x_2367:
        /* <DEDUP_REMOVED lines=8> */
[----:B------:R-:W-:-:S04]  /*9880*/  IMAD R165, R188, R137, R165 ;  /* 0x00000089bca57224 */ /* 0x000fc800078e02a5 */
[----:B------:R-:W-:Y:S02]  /*9890*/  IMAD.IADD R165, R165, 0x1, R139 ;  /* 0x00000001a5a57824 */ /* 0x000fe400078e028b */
[----:B------:R-:W-:Y:S05]  /*98a0*/  @!P4 BRA `(.L_x_2372) ;  /* 0x0000000c00dcc947 */ /* 0x000fea0003800000 */
        /* <DEDUP_REMOVED lines=12> */
[----:B------:R-:W-:-:S04]  /*9970*/  LOP3.LUT R88, R88, R199, RZ, 0x3c, !PT ;  /* 0x000000c758587212 */ /* 0x000fc800078e3cff */
[----:B------:R-:W-:-:S05]  /*9980*/  IADD3 R88, R89, R88, RZ ;  /* 0x0000005859587210 */ /* 0x000fca0007ffe0ff */
        /* <DEDUP_REMOVED lines=15> */
[----:B------:R-:W-:Y:S01]  /*9a80*/  IMAD.SHL.U32 R53, R53, 0x100, RZ ;  /* 0x0000010035357824 */ /* 0x000fe200078e00ff */
[----:B------:R-:W-:-:S02]  /*9a90*/  SHF.R.U32.HI R55, RZ, 0x8, R41 ;  /* 0x00000008ff377819 */ /* 0x000fc40000011629 */
[----:B------:R-:W-:Y:S02]  /*9aa0*/  SHF.R.U32.HI R176, RZ, 0x10, R41 ;  /* 0x00000010ffb07819 */ /* 0x000fe40000011629 */
[----:B------:R-:W-:Y:S01]  /*9ab0*/  LOP3.LUT R52, R52, 0xff00, R179, 0xf8, !PT ;  /* 0x0000ff0034347812 */ /* 0x000fe200078ef8b3 */
[----:B------:R-:W-:Y:S01]  /*9ac0*/  IMAD.SHL.U32 R179, R55, 0x100, RZ ;  /* 0x0000010037b37824 */ /* 0x000fe200078e00ff */
[----:B------:R-:W-:Y:S02]  /*9ad0*/  LOP3.LUT R178, R41, 0xff0000ff, RZ, 0xc0, !PT ;  /* 0xff0000ff29b27812 */ /* 0x000fe400078ec0ff */
[----:B------:R-:W-:Y:S01]  /*9ae0*/  LOP3.LUT R55, R177, 0xff00, R53, 0xf8, !PT ;  /* 0x0000ff00b1377812 */ /* 0x000fe200078ef835 */
[----:B------:R-:W-:Y:S01]  /*9af0*/  IMAD.U32 R53, R176, 0x10000, RZ ;  /* 0x00010000b0357824 */ /* 0x000fe200078e00ff */
[----:B------:R-:W-:Y:S02]  /*9b00*/  LOP3.LUT R178, R178, 0xff00, R179, 0xf8, !PT ;  /* 0x0000ff00b2b27812 */ /* 0x000fe400078ef8b3 */
[----:B------:R-:W-:-:S02]  /*9b10*/  LOP3.LUT R176, R52, 0xff0000, R40, 0xf8, !PT ;  /* 0x00ff000034b07812 */ /* 0x000fc400078ef828 */
        /* <DEDUP_REMOVED lines=31> */
[----:B------:R-:W-:Y:S01]  /*9d10*/  SHF.L.U32 R42, R42, 0x10, RZ ;  /* 0x000000102a2a7819 */ /* 0x000fe200000006ff */
[----:B------:R-:W-:Y:S01]  /*9d20*/  HADD2.F32 R182, -RZ, R179.H0_H0 ;  /* 0x200000b3ffb67230 */ /* 0x000fe20000004100 */
[----:B------:R-:W-:Y:S01]  /*9d30*/  LOP3.LUT R43, R43, 0xff00, R54, 0xf8, !PT ;  /* 0x0000ff002b2b7812 */ /* 0x000fe200078ef836 */
        /* <DEDUP_REMOVED lines=12> */
[----:B------:R-:W-:-:S02]  /*9e00*/  IMAD.U32 R41, R41, 0x10000, RZ ;  /* 0x0001000029297824 */ /* 0x000fc400078e00ff */
[-C--:B------:R-:W-:Y:S01]  /*9e10*/  FFMA.FTZ R179, R180, R176.reuse, -R181 ;  /* 0x000000b0b4b37223 */ /* 0x080fe200000108b5 */
[----:B------:R-:W-:Y:S01]  /*9e20*/  FFMA.FTZ R176, R93, R176, R182 ;  /* 0x000000b05db07223 */ /* 0x000fe200000100b6 */
[----:B------:R-:W-:Y:S01]  /*9e30*/  LOP3.LUT R93, R55, 0xff0000, R42, 0xf8, !PT ;  /* 0x00ff0000375d7812 */ /* 0x000fe200078ef82a */
[----:B------:R-:W-:Y:S01]  /*9e40*/  IMAD.MOV.U32 R42, RZ, RZ, R95 ;  /* 0x000000ffff2a7224 */ /* 0x000fe200078e005f */
[----:B------:R-:W-:Y:S01]  /*9e50*/  LOP3.LUT R41, R43, 0xff0000, R41, 0xf8, !PT ;  /* 0x00ff00002b297812 */ /* 0x000fe200078ef829 */
[----:B------:R-:W-:Y:S01]  /*9e60*/  HADD2.F32 R183, -RZ, R54.H0_H0 ;  /* 0x20000036ffb77230 */ /* 0x000fe20000004100 */
[----:B------:R-:W-:Y:S02]  /*9e70*/  F2FP.F16.E4M3.UNPACK_B R180, R93 ;  /* 0x0000005dffb4723e */ /* 0x000fe400020006ff */
[-C--:B------:R-:W-:Y:S02]  /*9e80*/  F2FP.F16.E4M3.UNPACK_B R43, R42.reuse ;  /* 0x0000002aff2b723e */ /* 0x080fe400020006ff */
[-C--:B------:R-:W-:Y:S01]  /*9e90*/  F2FP.F16.E4M3.UNPACK_B R95, R41.reuse ;  /* 0x00000029ff5f723e */ /* 0x080fe200020006ff */
[----:B------:R-:W-:Y:S01]  /*9ea0*/  HADD2.F32 R182, -RZ, R180.H0_H0 ;  /* 0x200000b4ffb67230 */ /* 0x000fe20000004100 */
[----:B------:R-:W-:Y:S01]  /*9eb0*/  F2FP.F16.E4M3.UNPACK_B R42, R42.H1 ;  /* 0x0000002aff2a723e */ /* 0x000fe200030006ff */
[----:B------:R-:W-:Y:S01]  /*9ec0*/  HADD2.F32 R181, -RZ, R43.H0_H0 ;  /* 0x2000002bffb57230 */ /* 0x000fe20000004100 */
[----:B------:R-:W-:Y:S01]  /*9ed0*/  F2FP.F16.E4M3.UNPACK_B R41, R41.H1 ;  /* 0x00000029ff29723e */ /* 0x000fe200030006ff */
[----:B------:R-:W-:Y:S01]  /*9ee0*/  HADD2.F32 R55, -RZ, R95.H0_H0 ;  /* 0x2000005fff377230 */ /* 0x000fe20000004100 */
        /* <DEDUP_REMOVED lines=124> */
[----:B------:R-:W-:Y:S01]  /*a6b0*/  FFMA.FTZ R92, R90, R174, -R92 ;  /* 0x000000ae5a5c7223 */ /* 0x000fe2000001085c */
[----:B------:R-:W-:-:S02]  /*a6c0*/  IMAD.MOV.U32 R95, RZ, RZ, R42 ;  /* 0x000000ffff5f7224 */ /* 0x000fc400078e002a */
[----:B------:R-:W-:Y:S02]  /*a6d0*/  FFMA.FTZ R173, R94, R174, R173 ;  /* 0x000000ae5ead7223 */ /* 0x000fe400000100ad */
[----:B------:R-:W-:Y:S01]  /*a6e0*/  F2FP.SATFINITE.E4M3.F32.PACK_AB_MERGE_C R171, R92, R171, R89 ;  /* 0x000000ab5cab723e */ /* 0x000fe20004807059 */
[----:B------:R-:W-:Y:S02]  /*a6f0*/  IMAD.MOV.U32 R89, RZ, RZ, R177 ;  /* 0x000000ffff597224 */ /* 0x000fe400078e00b1 */
[----:B------:R-:W-:Y:S01]  /*a700*/  F2FP.SATFINITE.E4M3.F32.PACK_AB_MERGE_C R172, R173, R172, R88 ;  /* 0x000000acadac723e */ /* 0x000fe20004807058 */
[----:B------:R-:W-:Y:S02]  /*a710*/  IMAD.MOV.U32 R88, RZ, RZ, R176 ;  /* 0x000000ffff587224 */ /* 0x000fe400078e00b0 */
[----:B------:R-:W-:Y:S01]  /*a720*/  IMAD.MOV.U32 R92, RZ, RZ, R41 ;  /* 0x000000ffff5c7224 */ /* 0x000fe200078e0029 */
[----:B------:R-:W-:Y:S01]  /*a730*/  MOV R94, R172 ;  /* 0x000000ac005e7202 */ /* 0x000fe20000000f00 */
[----:B------:R-:W-:-:S07]  /*a740*/  IMAD.MOV.U32 R90, RZ, RZ, R171 ;  /* 0x000000ffff5a7224 */ /* 0x000fce00078e00ab */
.L_x_2374:
[----:B------:R-:W-:Y:S05]  /*a750*/  BSYNC B3 ;  /* 0x0000000000037941 */ /* 0x000fea0003800000 */
.L_x_2373:
        /* <DEDUP_REMOVED lines=12> */
.L_x_2372:
[----:B------:R-:W-:Y:S05]  /*a820*/  BSYNC B2 ;  /* 0x0000000000027941 */ /* 0x000fea0003800000 */
.L_x_2371:
        /* <DEDUP_REMOVED lines=28> */
[----:B------:R-:W-:Y:S02]  /*a9f0*/  SHF.R.U32.HI R44, RZ, 0x10, R59 ;  /* 0x00000010ff2c7819 */ /* 0x000fe4000001163b */
[----:B------:R-:W-:Y:S02]  /*aa00*/  SHF.R.U32.HI R59, RZ, 0x8, R45 ;  /* 0x00000008ff3b7819 */ /* 0x000fe4000001162d */
[----:B------:R-:W-:Y:S01]  /*aa10*/  SHF.R.U32.HI R58, RZ, 0x10, R57 ;  /* 0x00000010ff3a7819 */ /* 0x000fe20000011639 */
[----:B------:R-:W-:Y:S01]  /*aa20*/  IMAD.U32 R44, R44, 0x10000, RZ ;  /* 0x000100002c2c7824 */ /* 0x000fe200078e00ff */
[----:B------:R-:W-:-:S02]  /*aa30*/  LOP3.LUT R56, R57, 0xff0000ff, RZ, 0xc0, !PT ;  /* 0xff0000ff39387812 */ /* 0x000fc400078ec0ff */
[----:B------:R-:W-:Y:S01]  /*aa40*/  LOP3.LUT R91, R45, 0xff0000ff, RZ, 0xc0, !PT ;  /* 0xff0000ff2d5b7812 */ /* 0x000fe200078ec0ff */
[----:B------:R-:W-:Y:S01]  /*aa50*/  IMAD.U32 R58, R58, 0x10000, RZ ;  /* 0x000100003a3a7824 */ /* 0x000fe200078e00ff */
[----:B------:R-:W-:Y:S02]  /*aa60*/  SHF.R.U32.HI R92, RZ, 0x10, R45 ;  /* 0x00000010ff5c7819 */ /* 0x000fe4000001162d */
[--C-:B------:R-:W-:Y:S02]  /*aa70*/  SHF.R.U32.HI R45, RZ, 0x8, R47.reuse ;  /* 0x00000008ff2d7819 */ /* 0x100fe4000001162f */
[----:B------:R-:W-:Y:S01]  /*aa80*/  LOP3.LUT R46, R47, 0xff0000ff, RZ, 0xc0, !PT ;  /* 0xff0000ff2f2e7812 */ /* 0x000fe200078ec0ff */
[----:B------:R-:W-:Y:S01]  /*aa90*/  IMAD.U32 R92, R92, 0x10000, RZ ;  /* 0x000100005c5c7824 */ /* 0x000fe200078e00ff */
[----:B------:R-:W-:Y:S01]  /*aaa0*/  SHF.R.U32.HI R57, RZ, 0x10, R47 ;  /* 0x00000010ff397819 */ /* 0x000fe2000001162f */
[----:B------:R-:W-:Y:S01]  /*aab0*/  IMAD.SHL.U32 R47, R59, 0x100, RZ ;  /* 0x000001003b2f7824 */ /* 0x000fe200078e00ff */
[----:B------:R-:W-:Y:S01]  /*aac0*/  LOP3.LUT R56, R56, 0xff00, R93, 0xf8, !PT ;  /* 0x0000ff0038387812 */ /* 0x000fe200078ef85d */
[----:B------:R-:W-:Y:S01]  /*aad0*/  IMAD.SHL.U32 R45, R45, 0x100, RZ ;  /* 0x000001002d2d7824 */ /* 0x000fe200078e00ff */
[----:B------:R-:W-:-:S02]  /*aae0*/  SHF.L.U32 R90, R90, 0x8, RZ ;  /* 0x000000085a5a7819 */ /* 0x000fc400000006ff */
        /* <DEDUP_REMOVED lines=23> */
[----:B------:R-:W-:Y:S01]  /*ac60*/  LOP3.LUT R46, R46, 0xff00, R45, 0xf8, !PT ;  /* 0x0000ff002e2e7812 */ /* 0x000fe200078ef82d */
[----:B------:R-:W-:Y:S01]  /*ac70*/  IMAD.U32 R45, R57, 0x10000, RZ ;  /* 0x00010000392d7824 */ /* 0x000fe200078e00ff */
[----:B------:R-:W-:-:S02]  /*ac80*/  LOP3.LUT R57, R59, 0xff0000, R44, 0xf8, !PT ;  /* 0x00ff00003b397812 */ /* 0x000fc400078ef82c */
[-C--:B------:R-:W-:Y:S01]  /*ac90*/  FMUL.FTZ R89, R94, R92.reuse ;  /* 0x0000005c5e597220 */ /* 0x080fe20000410000 */
[C---:B------:R-:W-:Y:S01]  /*aca0*/  FMUL.FTZ R92, R47.reuse, R92 ;  /* 0x0000005c2f5c7220 */ /* 0x040fe20000410000 */
        /* <DEDUP_REMOVED lines=8> */
[----:B------:R-:W-:Y:S01]  /*ad30*/  MOV R59, R43 ;  /* 0x0000002b003b7202 */ /* 0x000fe20000000f00 */
[----:B------:R-:W-:Y:S01]  /*ad40*/  HADD2.F32 R95, -RZ, R92.H0_H0 ;  /* 0x2000005cff5f7230 */ /* 0x000fe20000004100 */
[----:B------:R-:W-:Y:S01]  /*ad50*/  F2FP.F16.E4M3.UNPACK_B R46, R45 ;  /* 0x0000002dff2e723e */ /* 0x000fe200020006ff */
[----:B------:R-:W-:Y:S01]  /*ad60*/  HADD2.F32 R56, -RZ, R93.H0_H0 ;  /* 0x2000005dff387230 */ /* 0x000fe20000004100 */
[----:B------:R-:W-:Y:S01]  /*ad70*/  F2FP.F16.E4M3.UNPACK_B R43, R59 ;  /* 0x0000003bff2b723e */ /* 0x000fe200020006ff */
[----:B------:R-:W-:-:S02]  /*ad80*/  HADD2.F32 R58, -RZ, R58.H1_H1 ;  /* 0x3000003aff3a7230 */ /* 0x000fc40000004100 */
[CC--:B------:R-:W-:Y:S01]  /*ad90*/  FMUL.FTZ R171, R41.reuse, R95.reuse ;  /* 0x0000005f29ab7220 */ /* 0x0c0fe20000410000 */
[----:B------:R-:W-:Y:S02]  /*ada0*/  HADD2.F32 R92, -RZ, R92.H1_H1 ;  /* 0x3000005cff5c7230 */ /* 0x000fe40000004100 */
[C---:B------:R-:W-:Y:S01]  /*adb0*/  FMUL.FTZ R95, R56.reuse, R95 ;  /* 0x0000005f385f7220 */ /* 0x040fe20000410000 */
[----:B------:R-:W-:Y:S01]  /*adc0*/  F2FP.F16.E4M3.UNPACK_B R45, R45.H1 ;  /* 0x0000002dff2d723e */ /* 0x000fe200030006ff */
[-C--:B------:R-:W-:Y:S01]  /*add0*/  FFMA.FTZ R56, R56, R94.reuse, -R171 ;  /* 0x0000005e38387223 */ /* 0x080fe200000108ab */
[----:B------:R-:W-:Y:S02]  /*ade0*/  HADD2.F32 R171, -RZ, R43.H0_H0 ;  /* 0x2000002bffab7230 */ /* 0x000fe40000004100 */
[----:B------:R-:W-:Y:S01]  /*adf0*/  FFMA.FTZ R41, R41, R94, R95 ;  /* 0x0000005e29297223 */ /* 0x000fe2000001005f */
[----:B------:R-:W-:Y:S02]  /*ae00*/  HADD2.F32 R94, -RZ, R93.H1_H1 ;  /* 0x3000005dff5e7230 */ /* 0x000fe40000004100 */
[----:B------:R-:W-:-:S02]  /*ae10*/  HADD2.F32 R93, -RZ, R91.H1_H1 ;  /* 0x3000005bff5d7230 */ /* 0x000fc40000004100 */
[-C--:B------:R-:W-:Y:S01]  /*ae20*/  FMUL.FTZ R91, R58, R92.reuse ;  /* 0x0000005c3a5b7220 */ /* 0x080fe20000410000 */
[----:B------:R-:W-:Y:S02]  /*ae30*/  HADD2.F32 R43, -RZ, R43.H1_H1 ;  /* 0x3000002bff2b7230 */ /* 0x000fe40000004100 */
[C---:B------:R-:W-:Y:S01]  /*ae40*/  FMUL.FTZ R92, R94.reuse, R92 ;  /* 0x0000005c5e5c7220 */ /* 0x040fe20000410000 */
        /* <DEDUP_REMOVED lines=136> */
[----:B------:R-:W-:-:S03]  /*b6d0*/  F2FP.SATFINITE.E4M3.F32.PACK_AB_MERGE_C R55, R56, R92, R55 ;  /* 0x0000005c3837723e */ /* 0x000fc60004807037 */
[----:B------:R-:W-:Y:S02]  /*b6e0*/  F2FP.SATFINITE.E4M3.F32.PACK_AB_MERGE_C R168, R169, R168, R42 ;  /* 0x000000a8a9a8723e */ /* 0x000fe4000480702a */
[----:B------:R-:W-:-:S03]  /*b6f0*/  IMAD.MOV.U32 R42, RZ, RZ, R55 ;  /* 0x000000ffff2a7224 */ /* 0x000fc600078e0037 */
[----:B------:R-:W-:Y:S02]  /*b700*/  IMAD.MOV.U32 R54, RZ, RZ, R168 ;  /* 0x000000ffff367224 */ /* 0x000fe400078e00a8 */
[----:B------:R-:W-:-:S07]  /*b710*/  IMAD.MOV.U32 R55, RZ, RZ, R45 ;  /* 0x000000ffff377224 */ /* 0x000fce00078e002d */
.L_x_2378:
[----:B------:R-:W-:Y:S05]  /*b720*/  BSYNC B3 ;  /* 0x0000000000037941 */ /* 0x000fea0003800000 */
.L_x_2377:
[----:B------:R-:W-:-:S13]  /*b730*/  ISETP.GE.AND P4, PT, R88, R150, PT ;  /* 0x000000965800720c */ /* 0x000fda0003f86270 */
[--C-:B------:R-:W-:Y:S02]  /*b740*/  @!P4 SHF.R.S32.HI R47, RZ, 0x1f, R88.reuse ;  /* 0x0000001fff2fc819 */ /* 0x100fe40000011458 */
[----:B------:R-:W-:-:S04]  /*b750*/  @!P4 IADD3 R46, P5, P6, R116, R138, R88 ;  /* 0x0000008a742ec210 */ /* 0x000fc80007ebe058 */
[----:B------:R-:W-:Y:S02]  /*b760*/  @!P4 IADD3.X R47, R4, R165, R47, P5, P6 ;  /* 0x000000a5042fc210 */ /* 0x000fe40002fec42f */
[----:B------:R-:W-:-:S04]  /*b770*/  IADD3 R57, P5, P6, R116, R138, R27 ;  /* 0x0000008a74397210 */ /* 0x000fc80007ebe01b */
[----:B------:R-:W-:Y:S02]  /*b780*/  IADD3.X R45, R4, R165, R31, P5, P6 ;  /* 0x000000a5042d7210 */ /* 0x000fe40002fec41f */
[----:B------:R-:W-:-:S04]  /*b790*/  IADD3 R44, P5, R57, R122, RZ ;  /* 0x0000007a392c7210 */ /* 0x000fc80007fbe0ff */
[----:B------:R-:W-:Y:S02]  /*b7a0*/  IADD3.X R45, R45, R123, RZ, P5, !PT ;  /* 0x0000007b2d2d7210 */ /* 0x000fe40002ffe4ff */
[----:B------:R-:W-:-:S03]  /*b7b0*/  @!P4 IADD3 R46, P5, R46, R122, RZ ;  /* 0x0000007a2e2ec210 */ /* 0x000fc60007fbe0ff */
[----:B-1----:R3:W-:Y:S02]  /*b7c0*/  STG.E.128 desc[UR54][R44.64], R40 ;  /* 0x000000282c007986 */ /* 0x0027e4000c101d36 */
[----:B------:R-:W-:-:S05]  /*b7d0*/  @!P4 IMAD.X R47, R47, 0x1, R123, P5 ;  /* 0x000000012f2fc824 */ /* 0x000fca00028e067b */
[----:B0-----:R3:W-:Y:S03]  /*b7e0*/  @!P4 STG.E.128 desc[UR54][R46.64], R52 ;  /* 0x000000342e00c986 */ /* 0x0017e6000c101d36 */
.L_x_2376:
[----:B------:R-:W-:Y:S05]  /*b7f0*/  BSYNC B2 ;  /* 0x0000000000027941 */ /* 0x000fea0003800000 */
.L_x_2375:
        /* <DEDUP_REMOVED lines=26> */
[----:B------:R-:W-:Y:S02]  /*b9a0*/  SHF.R.U32.HI R54, RZ, 0x8, R61 ;  /* 0x00000008ff367819 */ /* 0x000fe4000001163d */
[----:B------:R-:W-:Y:S01]  /*b9b0*/  SHF.R.U32.HI R55, RZ, 0x8, R63 ;  /* 0x00000008ff377819 */ /* 0x000fe2000001163f */
[----:B------:R-:W-:Y:S01]  /*b9c0*/  IMAD.SHL.U32 R58, R58, 0x100, RZ ;  /* 0x000001003a3a7824 */ /* 0x000fe200078e00ff */
[----:B------:R-:W-:Y:S01]  /*b9d0*/  SHF.R.U32.HI R57, RZ, 0x10, R49 ;  /* 0x00000010ff397819 */ /* 0x000fe20000011631 */
[----:B------:R-:W-:Y:S01]  /*b9e0*/  IMAD.SHL.U32 R59, R54, 0x100, RZ ;  /* 0x00000100363b7824 */ /* 0x000fe200078e00ff */
[----:B------:R-:W-:Y:S01]  /*b9f0*/  LOP3.LUT R49, R49, 0xff0000ff, RZ, 0xc0, !PT ;  /* 0xff0000ff31317812 */ /* 0x000fe200078ec0ff */
[----:B------:R-:W-:Y:S01]  /*ba00*/  IMAD.SHL.U32 R55, R55, 0x100, RZ ;  /* 0x0000010037377824 */ /* 0x000fe200078e00ff */
[----:B------:R-:W-:-:S02]  /*ba10*/  SHF.R.U32.HI R50, RZ, 0x10, R61 ;  /* 0x00000010ff327819 */ /* 0x000fc4000001163d */
[----:B------:R-:W-:Y:S02]  /*ba20*/  LOP3.LUT R53, R61, 0xff0000ff, RZ, 0xc0, !PT ;  /* 0xff0000ff3d357812 */ /* 0x000fe400078ec0ff */
[----:B------:R-:W-:Y:S02]  /*ba30*/  LOP3.LUT R60, R63, 0xff0000ff, RZ, 0xc0, !PT ;  /* 0xff0000ff3f3c7812 */ /* 0x000fe400078ec0ff */
[----:B------:R-:W-:Y:S01]  /*ba40*/  LOP3.LUT R49, R49, 0xff00, R58, 0xf8, !PT ;  /* 0x0000ff0031317812 */ /* 0x000fe200078ef83a */
[----:B------:R-:W-:Y:S01]  /*ba50*/  IMAD.U32 R58, R57, 0x10000, RZ ;  /* 0x00010000393a7824 */ /* 0x000fe200078e00ff */
[----:B------:R-:W-:Y:S02]  /*ba60*/  LOP3.LUT R53, R53, 0xff00, R59, 0xf8, !PT ;  /* 0x0000ff0035357812 */ /* 0x000fe400078ef83b */
[----:B------:R-:W-:Y:S02]  /*ba70*/  SHF.L.U32 R50, R50, 0x10, RZ ;  /* 0x0000001032327819 */ /* 0x000fe400000006ff */
        /* <DEDUP_REMOVED lines=51> */
[----:B------:R-:W-:Y:S01]  /*bdb0*/  LOP3.LUT R45, R51, 0xff00, R45, 0xf8, !PT ;  /* 0x0000ff00332d7812 */ /* 0x000fe200078ef82d */
[----:B------:R-:W-:Y:S01]  /*bdc0*/  IMAD.U32 R51, R54, 0x10000, RZ ;  /* 0x0001000036337824 */ /* 0x000fe200078e00ff */
[----:B------:R-:W-:Y:S02]  /*bdd0*/  LOP3.LUT R54, R60, 0xff0000, R48, 0xf8, !PT ;  /* 0x00ff00003c367812 */ /* 0x000fe400078ef830 */
[----:B------:R-:W-:-:S02]  /*bde0*/  F2FP.F16.E4M3.UNPACK_B R48, R47 ;  /* 0x0000002fff30723e */ /* 0x000fc400020006ff */
[----:B------:R-:W-:Y:S02]  /*bdf0*/  LOP3.LUT R45, R45, 0xff0000, R51, 0xf8, !PT ;  /* 0x00ff00002d2d7812 */ /* 0x000fe400078ef833 */
[----:B------:R-:W-:Y:S01]  /*be00*/  F2FP.F16.E4M3.UNPACK_B R43, R56 ;  /* 0x00000038ff2b723e */ /* 0x000fe200020006ff */
[----:B------:R-:W-:Y:S01]  /*be10*/  HADD2.F32 R62, -RZ, R48.H0_H0 ;  /* 0x20000030ff3e7230 */ /* 0x000fe20000004100 */
[----:B------:R-:W-:Y:S02]  /*be20*/  F2FP.F16.E4M3.UNPACK_B R60, R45 ;  /* 0x0000002dff3c723e */ /* 0x000fe400020006ff */
[-C--:B------:R-:W-:Y:S01]  /*be30*/  F2FP.F16.E4M3.UNPACK_B R61, R54.reuse ;  /* 0x00000036ff3d723e */ /* 0x080fe200020006ff */
[----:B------:R-:W-:Y:S01]  /*be40*/  HADD2.F32 R88, -RZ, R43.H0_H0 ;  /* 0x2000002bff587230 */ /* 0x000fe20000004100 */
[----:B------:R-:W-:Y:S01]  /*be50*/  F2FP.F16.E4M3.UNPACK_B R47, R47.H1 ;  /* 0x0000002fff2f723e */ /* 0x000fe200030006ff */
[--C-:B------:R-:W-:Y:S01]  /*be60*/  HADD2.F32 R51, -RZ, R60.reuse.H0_H0 ;  /* 0x2000003cff337230 */ /* 0x100fe20000004100 */
[----:B------:R-:W-:Y:S01]  /*be70*/  F2FP.F16.E4M3.UNPACK_B R45, R45.H1 ;  /* 0x0000002dff2d723e */ /* 0x000fe200030006ff */
[----:B------:R-:W-:Y:S01]  /*be80*/  HADD2.F32 R63, -RZ, R61.H0_H0 ;  /* 0x2000003dff3f7230 */ /* 0x000fe20000004100 */
[----:B------:R-:W-:Y:S01]  /*be90*/  F2FP.F16.E4M3.UNPACK_B R54, R54.H1 ;  /* 0x00000036ff36723e */ /* 0x000fe200030006ff */
[----:B------:R-:W-:-:S02]  /*bea0*/  HADD2.F32 R60, -RZ, R60.H1_H1 ;  /* 0x3000003cff3c7230 */ /* 0x000fc40000004100 */
[-C--:B------:R-:W-:Y:S01]  /*beb0*/  FMUL.FTZ R89, R62, R51.reuse ;  /* 0x000000333e597220 */ /* 0x080fe20000410000 */
[----:B------:R-:W-:Y:S01]  /*bec0*/  FMUL.FTZ R51, R88, R51 ;  /* 0x0000003358337220 */ /* 0x000fe20000410000 */
[----:B------:R-:W-:Y:S01]  /*bed0*/  HADD2.F32 R43, -RZ, R43.H1_H1 ;  /* 0x3000002bff2b7230 */ /* 0x000fe20000004100 */
[----:B------:R-:W-:Y:S01]  /*bee0*/  F2FP.SATFINITE.E4M3.F32.PACK_AB_MERGE_C R57, R57, R58, R53 ;  /* 0x0000003a3939723e */ /* 0x000fe20004807035 */
[----:B------:R-:W-:Y:S02]  /*bef0*/  HADD2.F32 R61, -RZ, R61.H1_H1 ;  /* 0x3000003dff3d7230 */ /* 0x000fe40000004100 */
[-C--:B------:R-:W-:Y:S01]  /*bf00*/  FFMA.FTZ R62, R62, R63.reuse, R51 ;  /* 0x0000003f3e3e7223 */ /* 0x080fe20000010033 */
[----:B------:R-:W-:Y:S02]  /*bf10*/  HADD2.F32 R51, -RZ, R48.H1_H1 ;  /* 0x30000030ff337230 */ /* 0x000fe40000004100 */
[----:B------:R-:W-:Y:S01]  /*bf20*/  FFMA.FTZ R89, R88, R63, -R89 ;  /* 0x0000003f58597223 */ /* 0x000fe20000010859 */
[--C-:B------:R-:W-:Y:S01]  /*bf30*/  HADD2.F32 R63, -RZ, R45.reuse.H0_H0 ;  /* 0x2000002dff3f7230 */ /* 0x100fe20000004100 */
[----:B------:R-:W-:Y:S01]  /*bf40*/  F2FP.F16.E4M3.UNPACK_B R53, R44.H1 ;  /* 0x0000002cff35723e */ /* 0x000fe200030006ff */
[----:B------:R-:W-:-:S02]  /*bf50*/  HADD2.F32 R45, -RZ, R45.H1_H1 ;  /* 0x3000002dff2d7230 */ /* 0x000fc40000004100 */
[-C--:B------:R-:W-:Y:S01]  /*bf60*/  FMUL.FTZ R48, R51, R60.reuse ;  /* 0x0000003c33307220 */ /* 0x080fe20000410000 */
[----:B------:R-:W-:Y:S02]  /*bf70*/  F2FP.SATFINITE.E4M3.F32.PACK_AB_MERGE_C R41, R55, R41, RZ ;  /* 0x000000293729723e */ /* 0x000fe400048070ff */
[----:B------:R-:W-:Y:S01]  /*bf80*/  F2FP.F16.E4M3.UNPACK_B R55, R163.H1 ;  /* 0x000000a3ff37723e */ /* 0x000fe200030006ff */
        /* <DEDUP_REMOVED lines=8> */
[----:B------:R-:W-:Y:S01]  /*c010*/  F2FP.F16.E4M3.UNPACK_B R163, R163 ;  /* 0x000000a3ffa3723e */ /* 0x000fe200020006ff */
[----:B------:R-:W-:-:S02]  /*c020*/  HADD2.F32 R47, -RZ, R47.H1_H1 ;  /* 0x3000002fff2f7230 */ /* 0x000fc40000004100 */
[--C-:B------:R-:W-:Y:S02]  /*c030*/  HADD2.F32 R61, -RZ, R51.reuse.H0_H0 ;  /* 0x20000033ff3d7230 */ /* 0x100fe40000004100 */
        /* <DEDUP_REMOVED lines=11> */
[-C--:B------:R-:W-:Y:S01]  /*c0f0*/  F2FP.F16.E4M3.UNPACK_B R45, R161.reuse.H1 ;  /* 0x000000a1ff2d723e */ /* 0x080fe200030006ff */
[--C-:B------:R-:W-:Y:S01]  /*c100*/  HADD2.F32 R54, -RZ, R53.reuse.H0_H0 ;  /* 0x20000035ff367230 */ /* 0x100fe20000004100 */
[-C--:B------:R-:W-:Y:S01]  /*c110*/  F2FP.F16.E4M3.UNPACK_B R51, R40.reuse.H1 ;  /* 0x00000028ff33723e */ /* 0x080fe200030006ff */
        /* <DEDUP_REMOVED lines=37> */
[----:B------:R-:W-:Y:S01]  /*c370*/  FFMA.FTZ R53, R40, R163, -R53 ;  /* 0x000000a328357223 */ /* 0x000fe20000010835 */
[----:B------:R-:W-:Y:S01]  /*c380*/  F2FP.SATFINITE.E4M3.F32.PACK_AB_MERGE_C R45, R45, R63, RZ ;  /* 0x0000003f2d2d723e */ /* 0x000fe200048070ff */
[----:B------:R-:W-:Y:S01]  /*c390*/  FFMA.FTZ R40, R44, R163, R161 ;  /* 0x000000a32c287223 */ /* 0x000fe200000100a1 */
[----:B------:R-:W-:Y:S01]  /*c3a0*/  IMAD.MOV.U32 R44, RZ, RZ, R42 ;  /* 0x000000ffff2c7224 */ /* 0x000fe200078e002a */
        /* <DEDUP_REMOVED lines=37> */
[----:B------:R-:W-:Y:S01]  /*c600*/  F2FP.SATFINITE.E4M3.F32.PACK_AB_MERGE_C R91, R42, R91, RZ ;  /* 0x0000005b2a5b723e */ /* 0x000fe200048070ff */
[C---:B------:R-:W-:Y:S02]  /*c610*/  FMUL.FTZ R162, R44.reuse, R162 ;  /* 0x000000a22ca27220 */ /* 0x040fe40000410000 */
[-C--:B------:R-:W-:Y:S01]  /*c620*/  FFMA.FTZ R53, R44, R164.reuse, -R53 ;  /* 0x000000a42c357223 */ /* 0x080fe20000010835 */
[----:B------:R-:W-:Y:S01]  /*c630*/  F2FP.SATFINITE.E4M3.F32.PACK_AB_MERGE_C R44, R40, R59, R45 ;  /* 0x0000003b282c723e */ /* 0x000fe2000480702d */
[----:B------:R-:W-:Y:S01]  /*c640*/  FFMA.FTZ R162, R46, R164, R162 ;  /* 0x000000a42ea27223 */ /* 0x000fe200000100a2 */
[----:B------:R-:W-:Y:S01]  /*c650*/  F2FP.SATFINITE.E4M3.F32.PACK_AB_MERGE_C R45, R49, R50, R41 ;  /* 0x00000032312d723e */ /* 0x000fe20004807029 */
[----:B------:R-:W-:Y:S01]  /*c660*/  IMAD.MOV.U32 R40, RZ, RZ, R58 ;  /* 0x000000ffff287224 */ /* 0x000fe200078e003a */
[----:B------:R-:W-:Y:S01]  /*c670*/  F2FP.SATFINITE.E4M3.F32.PACK_AB_MERGE_C R42, R53, R60, R51 ;  /* 0x0000003c352a723e */ /* 0x000fe20004807033 */
[----:B------:R-:W-:Y:S01]  /*c680*/  IMAD.MOV.U32 R41, RZ, RZ, R57 ;  /* 0x000000ffff297224 */ /* 0x000fe200078e0039 */
[----:B------:R-:W-:-:S07]  /*c690*/  F2FP.SATFINITE.E4M3.F32.PACK_AB_MERGE_C R46, R162, R88, R91 ;  /* 0x00000058a22e723e */ /* 0x000fce000480705b */
.L_x_2380:
[----:B------:R-:W-:Y:S05]  /*c6a0*/  BSYNC B2 ;  /* 0x0000000000027941 */ /* 0x000fea0003800000 */
.L_x_2379:
        /* <DEDUP_REMOVED lines=12> */
.L_x_2370:
[----:B------:R-:W-:Y:S05]  /*c770*/  BSYNC B1 ;  /* 0x0000000000017941 */ /* 0x000fea0003800000 */
.L_x_2369:
        /* <DEDUP_REMOVED lines=39> */
[----:B---3--:R-:W-:Y:S01]  /*c9f0*/  IMAD.MOV.U32 R56, RZ, RZ, R44 ;  /* 0x000000ffff387224 */ /* 0x008fe200078e002c */
[----:B------:R-:W-:Y:S01]  /*ca00*/  F2FP.F16.E4M3.UNPACK_B R58, R156.H1 ;  /* 0x0000009cff3a723e */ /* 0x000fe200030006ff */
[----:B-1----:R-:W-:Y:S01]  /*ca10*/  IMAD.MOV.U32 R55, RZ, RZ, R40 ;  /* 0x000000ffff377224 */ /* 0x002fe200078e0028 */
[----:B------:R-:W-:Y:S02]  /*ca20*/  F2FP.F16.E4M3.UNPACK_B R53, R158.H1 ;  /* 0x0000009eff35723e */ /* 0x000fe400030006ff */
[----:B------:R-:W-:Y:S01]  /*ca30*/  F2FP.F16.E4M3.UNPACK_B R57, R56.H1 ;  /* 0x00000038ff39723e */ /* 0x000fe200030006ff */
[----:B------:R-:W-:Y:S01]  /*ca40*/  HADD2.F32 R61, -RZ, R58.H0_H0 ;  /* 0x2000003aff3d7230 */ /* 0x000fe20000004100 */
[-C--:B------:R-:W-:Y:S01]  /*ca50*/  F2FP.F16.E4M3.UNPACK_B R54, R55.reuse.H1 ;  /* 0x00000037ff36723e */ /* 0x080fe200030006ff */
[----:B------:R-:W-:Y:S01]  /*ca60*/  HADD2.F32 R59, -RZ, R53.H0_H0 ;  /* 0x20000035ff3b7230 */ /* 0x000fe20000004100 */
[----:B------:R-:W-:Y:S01]  /*ca70*/  F2FP.F16.E4M3.UNPACK_B R55, R55 ;  /* 0x00000037ff37723e */ /* 0x000fe200020006ff */
[----:B------:R-:W-:Y:S01]  /*ca80*/  HADD2.F32 R40, -RZ, R57.H0_H0 ;  /* 0x20000039ff287230 */ /* 0x000fe20000004100 */
[----:B------:R-:W-:Y:S01]  /*ca90*/  F2FP.F16.E4M3.UNPACK_B R60, R158 ;  /* 0x0000009eff3c723e */ /* 0x000fe200020006ff */
[----:B------:R-:W-:Y:S01]  /*caa0*/  HADD2.F32 R44, -RZ, R54.H0_H0 ;  /* 0x20000036ff2c7230 */ /* 0x000fe20000004100 */
[----:B0-----:R-:W-:Y:S01]  /*cab0*/  F2FP.F16.E4M3.UNPACK_B R88, R42.H1 ;  /* 0x0000002aff58723e */ /* 0x001fe200030006ff */
        /* <DEDUP_REMOVED lines=8> */
[CC--:B------:R-:W-:Y:S01]  /*cb40*/  FMUL.FTZ R59, R57.reuse, R58.reuse ;  /* 0x0000003a393b7220 */ /* 0x0c0fe20000410000 */
[C---:B------:R-:W-:Y:S01]  /*cb50*/  FMUL.FTZ R58, R54.reuse, R58 ;  /* 0x0000003a363a7220 */ /* 0x040fe20000410000 */
[----:B------:R-:W-:Y:S01]  /*cb60*/  HADD2.F32 R61, -RZ, R60.H0_H0 ;  /* 0x2000003cff3d7230 */ /* 0x000fe20000004100 */
[----:B------:R-:W-:Y:S01]  /*cb70*/  F2FP.F16.E4M3.UNPACK_B R91, R159.H1 ;  /* 0x0000009fff5b723e */ /* 0x000fe200030006ff */
[-C--:B------:R-:W-:Y:S01]  /*cb80*/  FFMA.FTZ R54, R54, R53.reuse, -R59 ;  /* 0x0000003536367223 */ /* 0x080fe2000001083b */
[----:B------:R-:W-:Y:S01]  /*cb90*/  FFMA.FTZ R53, R57, R53, R58 ;  /* 0x0000003539357223 */ /* 0x000fe2000001003a */
[----:B------:R-:W-:Y:S01]  /*cba0*/  F2FP.F16.E4M3.UNPACK_B R58, R156 ;  /* 0x0000009cff3a723e */ /* 0x000fe200020006ff */
[--C-:B------:R-:W-:Y:S01]  /*cbb0*/  HADD2.F32 R59, -RZ, R55.reuse.H0_H0 ;  /* 0x20000037ff3b7230 */ /* 0x100fe20000004100 */
[----:B------:R-:W-:Y:S01]  /*cbc0*/  F2FP.F16.E4M3.UNPACK_B R57, R56 ;  /* 0x00000038ff39723e */ /* 0x000fe200020006ff */
[----:B------:R-:W-:Y:S01]  /*cbd0*/  HADD2.F32 R55, -RZ, R55.H1_H1 ;  /* 0x30000037ff377230 */ /* 0x000fe20000004100 */
[----:B------:R-:W-:Y:S01]  /*cbe0*/  F2FP.F16.E4M3.UNPACK_B R42, R42 ;  /* 0x0000002aff2a723e */ /* 0x000fe200020006ff */
[--C-:B------:R-:W-:Y:S01]  /*cbf0*/  HADD2.F32 R62, -RZ, R58.reuse.H0_H0 ;  /* 0x2000003aff3e7230 */ /* 0x100fe20000004100 */
[----:B------:R-:W-:Y:S01]  /*cc00*/  F2FP.F16.E4M3.UNPACK_B R159, R159 ;  /* 0x0000009fff9f723e */ /* 0x000fe200020006ff */
[----:B------:R-:W-:Y:S01]  /*cc10*/  HADD2.F32 R56, -RZ, R57.H0_H0 ;  /* 0x20000039ff387230 */ /* 0x000fe20000004100 */
[----:B------:R-:W-:Y:S01]  /*cc20*/  LOP3.LUT R66, R65, 0xff0000ff, RZ, 0xc0, !PT ;  /* 0xff0000ff41427812 */ /* 0x000fe200078ec0ff */
[----:B------:R-:W-:-:S02]  /*cc30*/  HADD2.F32 R58, -RZ, R58.H1_H1 ;  /* 0x3000003aff3a7230 */ /* 0x000fc40000004100 */
[-C--:B------:R-:W-:Y:S01]  /*cc40*/  FMUL.FTZ R63, R59, R62.reuse ;  /* 0x0000003e3b3f7220 */ /* 0x080fe20000410000 */
[----:B------:R-:W-:Y:S02]  /*cc50*/  HADD2.F32 R57, -RZ, R57.H1_H1 ;  /* 0x30000039ff397230 */ /* 0x000fe40000004100 */
[C---:B------:R-:W-:Y:S01]  /*cc60*/  FMUL.FTZ R64, R56.reuse, R62 ;  /* 0x0000003e38407220 */ /* 0x040fe20000410000 */
[----:B------:R-:W-:Y:S02]  /*cc70*/  HADD2.F32 R60, -RZ, R60.H1_H1 ;  /* 0x3000003cff3c7230 */ /* 0x000fe40000004100 */
[-C--:B------:R-:W-:Y:S01]  /*cc80*/  FFMA.FTZ R56, R56, R61.reuse, R63 ;  /* 0x0000003d38387223 */ /* 0x080fe2000001003f */
[--C-:B------:R-:W-:Y:S01]  /*cc90*/  SHF.R.U32.HI R63, RZ, 0x10, R79.reuse ;  /* 0x00000010ff3f7819 */ /* 0x100fe2000001164f */
[-C--:B------:R-:W-:Y:S01]  /*cca0*/  FMUL.FTZ R62, R57, R58.reuse ;  /* 0x0000003a393e7220 */ /* 0x080fe20000410000 */
[----:B------:R-:W-:Y:S01]  /*ccb0*/  FFMA.FTZ R59, R59, R61, -R64 ;  /* 0x0000003d3b3b7223 */ /* 0x000fe20000010840 */
[----:B------:R-:W-:Y:S01]  /*ccc0*/  FMUL.FTZ R64, R55, R58 ;  /* 0x0000003a37407220 */ /* 0x000fe20000410000 */
[----:B------:R-:W-:Y:S01]  /*ccd0*/  LOP3.LUT R61, R79, 0xff0000ff, RZ, 0xc0, !PT ;  /* 0xff0000ff4f3d7812 */ /* 0x000fe200078ec0ff */
[----:B------:R-:W-:Y:S01]  /*cce0*/  FFMA.FTZ R58, R55, R60, -R62 ;  /* 0x0000003c373a7223 */ /* 0x000fe2000001083e */
[----:B------:R-:W-:Y:S01]  /*ccf0*/  SHF.R.U32.HI R62, RZ, 0x8, R79 ;  /* 0x00000008ff3e7819 */ /* 0x000fe2000001164f */
        /* <DEDUP_REMOVED lines=8> */
[----:B------:R-:W-:-:S02]  /*cd80*/  HADD2.F32 R46, -RZ, R46.H1_H1 ;  /* 0x3000002eff2e7230 */ /* 0x000fc40000004100 */
[----:B------:R-:W-:Y:S01]  /*cd90*/  FFMA.FTZ R55, R57, R60, R64 ;  /* 0x0000003c39377223 */ /* 0x000fe20000010040 */
[--C-:B------:R-:W-:Y:S01]  /*cda0*/  HADD2.F32 R90, -RZ, R89.reuse.H0_H0 ;  /* 0x20000059ff5a7230 */ /* 0x100fe20000004100 */
[----:B------:R-:W-:Y:S01]  /*cdb0*/  SHF.R.U32.HI R57, RZ, 0x8, R77 ;  /* 0x00000008ff397819 */ /* 0x000fe2000001164d */
[----:B------:R-:W-:Y:S01]  /*cdc0*/  HADD2.F32 R89, -RZ, R89.H1_H1 ;  /* 0x30000059ff597230 */ /* 0x000fe20000004100 */
[--C-:B------:R-:W-:Y:S01]  /*cdd0*/  SHF.R.U32.HI R64, RZ, 0x8, R65.reuse ;  /* 0x00000008ff407819 */ /* 0x100fe20000011641 */
[----:B------:R-:W-:Y:S02]  /*cde0*/  HADD2.F32 R88, -RZ, R88.H1_H1 ;  /* 0x30000058ff587230 */ /* 0x000fe40000004100 */
[-C--:B------:R-:W-:Y:S01]  /*cdf0*/  FMUL.FTZ R94, R90, R95.reuse ;  /* 0x0000005f5a5e7220 */ /* 0x080fe20000410000 */
[C---:B------:R-:W-:Y:S01]  /*ce00*/  FMUL.FTZ R95, R92.reuse, R95 ;  /* 0x0000005f5c5f7220 */ /* 0x040fe20000410000 */
[----:B------:R-:W-:Y:S01]  /*ce10*/  HADD2.F32 R91, -RZ, R91.H1_H1 ;  /* 0x3000005bff5b7230 */ /* 0x000fe20000004100 */
[----:B------:R-:W-:Y:S01]  /*ce20*/  SHF.R.U32.HI R65, RZ, 0x10, R65 ;  /* 0x00000010ff417819 */ /* 0x000fe20000011641 */
[-C--:B------:R-:W-:Y:S01]  /*ce30*/  FFMA.FTZ R94, R92, R93.reuse, -R94 ;  /* 0x0000005d5c5e7223 */ /* 0x080fe2000001085e */
[----:B------:R-:W-:Y:S01]  /*ce40*/  FFMA.FTZ R95, R90, R93, R95 ;  /* 0x0000005d5a5f7223 */ /* 0x000fe2000001005f */
[-C--:B------:R-:W-:Y:S01]  /*ce50*/  FMUL.FTZ R90, R89, R46.reuse ;  /* 0x0000002e595a7220 */ /* 0x080fe20000410000 */
[C---:B------:R-:W-:Y:S01]  /*ce60*/  FMUL.FTZ R46, R88.reuse, R46 ;  /* 0x0000002e582e7220 */ /* 0x040fe20000410000 */
[----:B------:R-:W-:Y:S01]  /*ce70*/  HADD2.F32 R93, -RZ, R157.H0_H0 ;  /* 0x2000009dff5d7230 */ /* 0x000fe20000004100 */
[----:B------:R-:W-:Y:S01]  /*ce80*/  LOP3.LUT R60, R77, 0xff0000ff, RZ, 0xc0, !PT ;  /* 0xff0000ff4d3c7812 */ /* 0x000fe200078ec0ff */
[-C--:B------:R-:W-:Y:S01]  /*ce90*/  FFMA.FTZ R88, R88, R91.reuse, -R90 ;  /* 0x0000005b58587223 */ /* 0x080fe2000001085a */
[----:B------:R-:W-:Y:S01]  /*cea0*/  FFMA.FTZ R46, R89, R91, R46 ;  /* 0x0000005b592e7223 */ /* 0x000fe2000001002e */
[----:B------:R-:W-:Y:S01]  /*ceb0*/  HADD2.F32 R89, -RZ, R79.H0_H0 ;  /* 0x2000004fff597230 */ /* 0x000fe20000004100 */
[----:B------:R-:W-:Y:S01]  /*cec0*/  SHF.R.U32.HI R76, RZ, 0x10, R77 ;  /* 0x00000010ff4c7819 */ /* 0x000fe2000001164d */
[----:B------:R-:W-:Y:S01]  /*ced0*/  HADD2.F32 R91, -RZ, R42.H0_H0 ;  /* 0x2000002aff5b7230 */ /* 0x000fe20000004100 */
[----:B------:R-:W-:Y:S01]  /*cee0*/  SHF.R.U32.HI R77, RZ, 0x8, R67 ;  /* 0x00000008ff4d7819 */ /* 0x000fe20000011643 */
        /* <DEDUP_REMOVED lines=9> */
[----:B------:R-:W-:Y:S01]  /*cf80*/  LOP3.LUT R78, R67, 0xff0000ff, RZ, 0xc0, !PT ;  /* 0xff0000ff434e7812 */ /* 0x000fe200078ec0ff */
[----:B------:R-:W-:Y:S01]  /*cf90*/  IMAD.SHL.U32 R57, R57, 0x100, RZ ;  /* 0x0000010039397824 */ /* 0x000fe200078e00ff */
[----:B------:R-:W-:Y:S01]  /*cfa0*/  SHF.R.U32.HI R67, RZ, 0x10, R67 ;  /* 0x00000010ff437819 */ /* 0x000fe20000011643 */
[----:B------:R-:W-:-:S02]  /*cfb0*/  IMAD.SHL.U32 R89, R64, 0x100, RZ ;  /* 0x0000010040597824 */ /* 0x000fc400078e00ff */
[-C--:B------:R-:W-:Y:S01]  /*cfc0*/  FMUL.FTZ R79, R90, R157.reuse ;  /* 0x0000009d5a4f7220 */ /* 0x080fe20000410000 */
[----:B------:R-:W-:Y:S01]  /*cfd0*/  FMUL.FTZ R157, R42, R157 ;  /* 0x0000009d2a9d7220 */ /* 0x000fe20000410000 */
[----:B------:R-:W-:Y:S01]  /*cfe0*/  LOP3.LUT R57, R60, 0xff00, R57, 0xf8, !PT ;  /* 0x0000ff003c397812 */ /* 0x000fe200078ef839 */
[----:B------:R-:W-:Y:S02]  /*cff0*/  IMAD.U32 R65, R65, 0x10000, RZ ;  /* 0x0001000041417824 */ /* 0x000fe400078e00ff */
[-C--:B------:R-:W-:Y:S01]  /*d000*/  FFMA.FTZ R79, R42, R159.reuse, -R79 ;  /* 0x0000009f2a4f7223 */ /* 0x080fe2000001084f */
[----:B------:R-:W-:Y:S01]  /*d010*/  IMAD.SHL.U32 R42, R62, 0x100, RZ ;  /* 0x000001003e2a7824 */ /* 0x000fe200078e00ff */
[----:B------:R-:W-:Y:S01]  /*d020*/  LOP3.LUT R60, R66, 0xff00, R89, 0xf8, !PT ;  /* 0x0000ff00423c7812 */ /* 0x000fe200078ef859 */
[----:B------:R-:W-:Y:S01]  /*d030*/  IMAD.SHL.U32 R77, R77, 0x100, RZ ;  /* 0x000001004d4d7824 */ /* 0x000fe200078e00ff */
[----:B------:R-:W-:Y:S01]  /*d040*/  SHF.L.U32 R63, R63, 0x10, RZ ;  /* 0x000000103f3f7819 */ /* 0x000fe200000006ff */
[----:B------:R-:W-:Y:S01]  /*d050*/  IMAD.U32 R76, R76, 0x10000, RZ ;  /* 0x000100004c4c7824 */ /* 0x000fe200078e00ff */
[----:B------:R-:W-:Y:S01]  /*d060*/  LOP3.LUT R42, R61, 0xff00, R42, 0xf8, !PT ;  /* 0x0000ff003d2a7812 */ /* 0x000fe200078ef82a */
[----:B------:R-:W-:Y:S01]  /*d070*/  IMAD.U32 R62, R67, 0x10000, RZ ;  /* 0x00010000433e7824 */ /* 0x000fe200078e00ff */
[----:B------:R-:W-:Y:S01]  /*d080*/  F2FP.SATFINITE.E4M3.F32.PACK_AB_MERGE_C R54, R54, R44, RZ ;  /* 0x0000002c3636723e */ /* 0x000fe200048070ff */
[----:B------:R-:W-:Y:S01]  /*d090*/  FFMA.FTZ R90, R90, R159, R157 ;  /* 0x0000009f5a5a7223 */ /* 0x000fe2000001009d */
[----:B------:R-:W-:-:S02]  /*d0a0*/  F2FP.SATFINITE.E4M3.F32.PACK_AB_MERGE_C R53, R53, R40, RZ ;  /* 0x000000283535723e */ /* 0x000fc400048070ff */
[----:B------:R-:W-:Y:S02]  /*d0b0*/  LOP3.LUT R60, R60, 0xff0000, R65, 0xf8, !PT ;  /* 0x00ff00003c3c7812 */ /* 0x000fe400078ef841 */
[----:B------:R-:W-:Y:S02]  /*d0c0*/  LOP3.LUT R77, R78, 0xff00, R77, 0xf8, !PT ;  /* 0x0000ff004e4d7812 */ /* 0x000fe400078ef84d */
[----:B------:R-:W-:Y:S02]  /*d0d0*/  LOP3.LUT R42, R42, 0xff0000, R63, 0xf8, !PT ;  /* 0x00ff00002a2a7812 */ /* 0x000fe400078ef83f */
[----:B------:R-:W-:Y:S02]  /*d0e0*/  F2FP.SATFINITE.E4M3.F32.PACK_AB_MERGE_C R40, R58, R59, R54 ;  /* 0x0000003b3a28723e */ /* 0x000fe40004807036 */
[----:B------:R-:W-:Y:S02]  /*d0f0*/  F2FP.SATFINITE.E4M3.F32.PACK_AB_MERGE_C R55, R55, R56, R53 ;  /* 0x000000383737723e */ /* 0x000fe40004807035 */
[----:B------:R-:W-:-:S02]  /*d100*/  LOP3.LUT R57, R57, 0xff0000, R76, 0xf8, !PT ;  /* 0x00ff000039397812 */ /* 0x000fc400078ef84c */
[----:B------:R-:W-:Y:S02]  /*d110*/  F2FP.F16.E4M3.UNPACK_B R58, R45 ;  /* 0x0000002dff3a723e */ /* 0x000fe400020006ff */
[----:B------:R-:W-:Y:S02]  /*d120*/  F2FP.F16.E4M3.UNPACK_B R63, R60 ;  /* 0x0000003cff3f723e */ /* 0x000fe400020006ff */
[----:B------:R-:W-:Y:S01]  /*d130*/  F2FP.F16.E4M3.UNPACK_B R56, R41 ;  /* 0x00000029ff38723e */ /* 0x000fe200020006ff */
[----:B------:R-:W-:Y:S01]  /*d140*/  HADD2.F32 R53, -RZ, R58.H0_H0 ;  /* 0x2000003aff357230 */ /* 0x000fe20000004100 */
[----:B------:R-:W-:Y:S01]  /*d150*/  LOP3.LUT R44, R77, 0xff0000, R62, 0xf8, !PT ;  /* 0x00ff00004d2c7812 */ /* 0x000fe200078ef83e */
[----:B------:R-:W-:Y:S01]  /*d160*/  HADD2.F32 R61, -RZ, R63.H0_H0 ;  /* 0x2000003fff3d7230 */ /* 0x000fe20000004100 */
[-C--:B------:R-:W-:Y:S01]  /*d170*/  F2FP.F16.E4M3.UNPACK_B R62, R57.reuse ;  /* 0x00000039ff3e723e */ /* 0x080fe200020006ff */
[--C-:B------:R-:W-:Y:S01]  /*d180*/  HADD2.F32 R54, -RZ, R56.reuse.H0_H0 ;  /* 0x20000038ff367230 */ /* 0x100fe20000004100 */
[----:B------:R-:W-:Y:S01]  /*d190*/  F2FP.F16.E4M3.UNPACK_B R57, R57.H1 ;  /* 0x00000039ff39723e */ /* 0x000fe200030006ff */
[----:B------:R-:W-:-:S02]  /*d1a0*/  HADD2.F32 R56, -RZ, R56.H1_H1 ;  /* 0x30000038ff387230 */ /* 0x000fc40000004100 */
[CC--:B------:R-:W-:Y:S01]  /*d1b0*/  FMUL.FTZ R65, R53.reuse, R61.reuse ;  /* 0x0000003d35417220 */ /* 0x0c0fe20000410000 */
[----:B------:R-:W-:Y:S02]  /*d1c0*/  HADD2.F32 R59, -RZ, R62.H0_H0 ;  /* 0x2000003eff3b7230 */ /* 0x000fe40000004100 */
[C---:B------:R-:W-:Y:S01]  /*d1d0*/  FMUL.FTZ R64, R54.reuse, R61 ;  /* 0x0000003d36407220 */ /* 0x040fe20000410000 */
[----:B------:R-:W-:Y:S01]  /*d1e0*/  HADD2.F32 R61, -RZ, R58.H1_H1 ;  /* 0x3000003aff3d7230 */ /* 0x000fe20000004100 */
[----:B------:R-:W-:Y:S01]  /*d1f0*/  F2FP.F16.E4M3.UNPACK_B R58, R41.H1 ;  /* 0x00000029ff3a723e */ /* 0x000fe200030006ff */
[----:B------:R-:W-:Y:S02]  /*d200*/  HADD2.F32 R62, -RZ, R62.H1_H1 ;  /* 0x3000003eff3e7230 */ /* 0x000fe40000004100 */
[-C--:B------:R-:W-:Y:S01]  /*d210*/  FFMA.FTZ R54, R54, R59.reuse, -R65 ;  /* 0x0000003b36367223 */ /* 0x080fe20000010841 */
[----:B------:R-:W-:Y:S01]  /*d220*/  FFMA.FTZ R53, R53, R59, R64 ;  /* 0x0000003b35357223 */ /* 0x000fe20000010040 */
[----:B------:R-:W-:Y:S01]  /*d230*/  F2FP.F16.E4M3.UNPACK_B R59, R45.H1 ;  /* 0x0000002dff3b723e */ /* 0x000fe200030006ff */
[----:B------:R-:W-:Y:S01]  /*d240*/  HADD2.F32 R45, -RZ, R63.H1_H1 ;  /* 0x3000003fff2d7230 */ /* 0x000fe20000004100 */
[----:B------:R-:W-:-:S02]  /*d250*/  F2FP.F16.E4M3.UNPACK_B R63, R60.H1 ;  /* 0x0000003cff3f723e */ /* 0x000fc400030006ff */
[----:B------:R-:W-:Y:S01]  /*d260*/  F2FP.SATFINITE.E4M3.F32.PACK_AB_MERGE_C R88, R88, R94, RZ ;  /* 0x0000005e5858723e */ /* 0x000fe200048070ff */
[----:B------:R-:W-:Y:S02]  /*d270*/  HADD2.F32 R60, -RZ, R59.H0_H0 ;  /* 0x2000003bff3c7230 */ /* 0x000fe40000004100 */
[-C--:B------:R-:W-:Y:S01]  /*d280*/  FMUL.FTZ R41, R61, R45.reuse ;  /* 0x0000002d3d297220 */ /* 0x080fe20000410000 */
[C---:B------:R-:W-:Y:S01]  /*d290*/  FMUL.FTZ R66, R56.reuse, R45 ;  /* 0x0000002d38427220 */ /* 0x040fe20000410000 */
[----:B------:R-:W-:Y:S01]  /*d2a0*/  HADD2.F32 R64, -RZ, R63.H0_H0 ;  /* 0x2000003fff407230 */ /* 0x000fe20000004100 */
[----:B------:R-:W-:Y:S01]  /*d2b0*/  F2FP.SATFINITE.E4M3.F32.PACK_AB_MERGE_C R79, R79, R92, R88 ;  /* 0x0000005c4f4f723e */ /* 0x000fe20004807058 */
[----:B------:R-:W-:Y:S02]  /*d2c0*/  HADD2.F32 R45, -RZ, R58.H0_H0 ;  /* 0x2000003aff2d7230 */ /* 0x000fe40000004100 */
[-C--:B------:R-:W-:Y:S01]  /*d2d0*/  FFMA.FTZ R41, R56, R62.reuse, -R41 ;  /* 0x0000003e38297223 */ /* 0x080fe20000010829 */
[----:B------:R-:W-:Y:S01]  /*d2e0*/  FFMA.FTZ R56, R61, R62, R66 ;  /* 0x0000003e3d387223 */ /* 0x000fe20000010042 */
[----:B------:R-:W-:-:S02]  /*d2f0*/  HADD2.F32 R61, -RZ, R57.H0_H0 ;  /* 0x20000039ff3d7230 */ /* 0x000fc40000004100 */
[CC--:B------:R-:W-:Y:S01]  /*d300*/  FMUL.FTZ R66, R60.reuse, R64.reuse ;  /* 0x000000403c427220 */ /* 0x0c0fe20000410000 */
[----:B------:R-:W-:Y:S02]  /*d310*/  HADD2.F32 R62, -RZ, R59.H1_H1 ;  /* 0x3000003bff3e7230 */ /* 0x000fe40000004100 */
[C---:B------:R-:W-:Y:S01]  /*d320*/  FMUL.FTZ R65, R45.reuse, R64 ;  /* 0x000000402d417220 */ /* 0x040fe20000410000 */
[----:B------:R-:W-:Y:S02]  /*d330*/  HADD2.F32 R59, -RZ, R63.H1_H1 ;  /* 0x3000003fff3b7230 */ /* 0x000fe40000004100 */
[-C--:B------:R-:W-:Y:S01]  /*d340*/  FFMA.FTZ R45, R45, R61.reuse, -R66 ;  /* 0x0000003d2d2d7223 */ /* 0x080fe20000010842 */
[----:B------:R-:W-:Y:S01]  /*d350*/  HADD2.F32 R58, -RZ, R58.H1_H1 ;  /* 0x3000003aff3a7230 */ /* 0x000fe20000004100 */
[----:B------:R-:W-:Y:S01]  /*d360*/  F2FP.F16.E4M3.UNPACK_B R64, R42 ;  /* 0x0000002aff40723e */ /* 0x000fe200020006ff */
[----:B------:R-:W-:Y:S02]  /*d370*/  HADD2.F32 R63, -RZ, R57.H1_H1 ;  /* 0x30000039ff3f7230 */ /* 0x000fe40000004100 */
[----:B------:R-:W-:Y:S01]  /*d380*/  FFMA.FTZ R57, R60, R61, R65 ;  /* 0x0000003d3c397223 */ /* 0x000fe20000010041 */
[----:B------:R-:W-:Y:S01]  /*d390*/  FMUL.FTZ R67, R62, R59 ;  /* 0x0000003b3e437220 */ /* 0x000fe20000410000 */
[----:B------:R-:W-:Y:S01]  /*d3a0*/  F2FP.F16.E4M3.UNPACK_B R60, R47 ;  /* 0x0000002fff3c723e */ /* 0x000fe200020006ff */
[C---:B------:R-:W-:Y:S01]  /*d3b0*/  FMUL.FTZ R65, R58.reuse, R59 ;  /* 0x0000003b3a417220 */ /* 0x040fe20000410000 */
[----:B------:R-:W-:Y:S01]  /*d3c0*/  F2FP.F16.E4M3.UNPACK_B R61, R44 ;  /* 0x0000002cff3d723e */ /* 0x000fe200020006ff */
[----:B------:R-:W-:Y:S01]  /*d3d0*/  FFMA.FTZ R58, R58, R63, -R67 ;  /* 0x0000003f3a3a7223 */ /* 0x000fe20000010843 */
[----:B------:R-:W-:Y:S01]  /*d3e0*/  F2FP.F16.E4M3.UNPACK_B R59, R43 ;  /* 0x0000002bff3b723e */ /* 0x000fe200020006ff */
[----:B------:R-:W-:Y:S01]  /*d3f0*/  FFMA.FTZ R62, R62, R63, R65 ;  /* 0x0000003f3e3e7223 */ /* 0x000fe20000010041 */
[----:B------:R-:W-:Y:S01]  /*d400*/  HADD2.F32 R65, -RZ, R60.H0_H0 ;  /* 0x2000003cff417230 */ /* 0x000fe20000004100 */
[----:B------:R-:W-:Y:S01]  /*d410*/  F2FP.F16.E4M3.UNPACK_B R47, R47.H1 ;  /* 0x0000002fff2f723e */ /* 0x000fe200030006ff */
[----:B------:R-:W-:Y:S01]  /*d420*/  HADD2.F32 R76, -RZ, R61.H0_H0 ;  /* 0x2000003dff4c7230 */ /* 0x000fe20000004100 */
[----:B------:R-:W-:Y:S01]  /*d430*/  F2FP.SATFINITE.E4M3.F32.PACK_AB_MERGE_C R45, R58, R45, RZ ;  /* 0x0000002d3a2d723e */ /* 0x000fe200048070ff */
        /* <DEDUP_REMOVED lines=10> */
[----:B------:R-:W-:Y:S01]  /*d4e0*/  F2FP.F16.E4M3.UNPACK_B R76, R44.H1 ;  /* 0x0000002cff4c723e */ /* 0x000fe200030006ff */
[----:B------:R-:W-:Y:S01]  /*d4f0*/  HADD2.F32 R64, -RZ, R64.H1_H1 ;  /* 0x30000040ff407230 */ /* 0x000fe20000004100 */
[----:B------:R-:W-:Y:S01]  /*d500*/  F2FP.F16.E4M3.UNPACK_B R44, R43.H1 ;  /* 0x0000002bff2c723e */ /* 0x000fe200030006ff */
[----:B------:R-:W-:Y:S01]  /*d510*/  HADD2.F32 R43, -RZ, R47.H0_H0 ;  /* 0x2000002fff2b7230 */ /* 0x000fe20000004100 */
[----:B------:R-:W-:Y:S01]  /*d520*/  F2FP.F16.E4M3.UNPACK_B R66, R42.H1 ;  /* 0x0000002aff42723e */ /* 0x000fe200030006ff */
[----:B------:R-:W-:Y:S01]  /*d530*/  HADD2.F32 R77, -RZ, R76.H0_H0 ;  /* 0x2000004cff4d7230 */ /* 0x000fe20000004100 */
[----:B------:R-:W-:Y:S01]  /*d540*/  F2FP.SATFINITE.E4M3.F32.PACK_AB_MERGE_C R57, R62, R57, RZ ;  /* 0x000000393e39723e */ /* 0x000fe200048070ff */
[----:B------:R-:W-:Y:S01]  /*d550*/  HADD2.F32 R42, -RZ, R44.H0_H0 ;  /* 0x2000002cff2a7230 */ /* 0x000fe20000004100 */
[----:B------:R-:W-:Y:S01]  /*d560*/  F2FP.SATFINITE.E4M3.F32.PACK_AB_MERGE_C R41, R41, R54, R45 ;  /* 0x000000362929723e */ /* 0x000fe2000480702d */
        /* <DEDUP_REMOVED lines=9> */
[CC--:B------:R-:W-:Y:S01]  /*d600*/  FMUL.FTZ R67, R47.reuse, R76.reuse ;  /* 0x0000004c2f437220 */ /* 0x0c0fe20000410000 */
[----:B------:R-:W-:Y:S01]  /*d610*/  F2FP.SATFINITE.E4M3.F32.PACK_AB_MERGE_C R46, R90, R93, R46 ;  /* 0x0000005d5a2e723e */ /* 0x000fe2000480702e */
[----:B------:R-:W-:Y:S01]  /*d620*/  FMUL.FTZ R76, R44, R76 ;  /* 0x0000004c2c4c7220 */ /* 0x000fe20000410000 */
[----:B------:R-:W-:Y:S01]  /*d630*/  F2FP.SATFINITE.E4M3.F32.PACK_AB_MERGE_C R45, R56, R53, R57 ;  /* 0x00000035382d723e */ /* 0x000fe20004807039 */
[-C--:B------:R-:W-:Y:S01]  /*d640*/  FFMA.FTZ R67, R44, R66.reuse, -R67 ;  /* 0x000000422c437223 */ /* 0x080fe20000010843 */
[CC--:B------:R-:W-:Y:S01]  /*d650*/  FMUL.FTZ R44, R60.reuse, R61.reuse ;  /* 0x0000003d3c2c7220 */ /* 0x0c0fe20000410000 */
[----:B------:R-:W-:Y:S01]  /*d660*/  FFMA.FTZ R76, R47, R66, R76 ;  /* 0x000000422f4c7223 */ /* 0x000fe2000001004c */
[C---:B------:R-:W-:Y:S02]  /*d670*/  FMUL.FTZ R61, R59.reuse, R61 ;  /* 0x0000003d3b3d7220 */ /* 0x040fe40000410000 */
[----:B------:R-:W-:Y:S01]  /*d680*/  FFMA.FTZ R44, R59, R64, -R44 ;  /* 0x000000403b2c7223 */ /* 0x000fe2000001082c */
[----:B------:R-:W-:Y:S01]  /*d690*/  F2FP.SATFINITE.E4M3.F32.PACK_AB_MERGE_C R42, R67, R42, RZ ;  /* 0x0000002a432a723e */ /* 0x000fe200048070ff */
[----:B------:R-:W-:Y:S01]  /*d6a0*/  FFMA.FTZ R60, R60, R64, R61 ;  /* 0x000000403c3c7223 */ /* 0x000fe2000001003d */
[----:B------:R-:W-:-:S02]  /*d6b0*/  F2FP.SATFINITE.E4M3.F32.PACK_AB_MERGE_C R76, R76, R43, RZ ;  /* 0x0000002b4c4c723e */ /* 0x000fc400048070ff */
[----:B------:R-:W-:Y:S01]  /*d6c0*/  F2FP.SATFINITE.E4M3.F32.PACK_AB_MERGE_C R43, R44, R63, R42 ;  /* 0x0000003f2c2b723e */ /* 0x000fe2000480702a */
[----:B------:R-:W-:Y:S01]  /*d6d0*/  IMAD.MOV.U32 R44, RZ, RZ, R55 ;  /* 0x000000ffff2c7224 */ /* 0x000fe200078e0037 */
[----:B------:R-:W-:Y:S01]  /*d6e0*/  F2FP.SATFINITE.E4M3.F32.PACK_AB_MERGE_C R47, R60, R65, R76 ;  /* 0x000000413c2f723e */ /* 0x000fe2000480704c */
[----:B------:R-:W-:-:S07]  /*d6f0*/  IMAD.MOV.U32 R42, RZ, RZ, R79 ;  /* 0x000000ffff2a7224 */ /* 0x000fce00078e004f */
.L_x_2384:
[----:B------:R-:W-:Y:S05]  /*d700*/  BSYNC B2 ;  /* 0x0000000000027941 */ /* 0x000fea0003800000 */
.L_x_2383:
[----:B-1----:R1:W-:Y:S04]  /*d710*/  STG.E.128 desc[UR54][R48.64], R40 ;  /* 0x0000002830007986 */ /* 0x0023e8000c101d36 */
[----:B---3--:R1:W-:Y:S02]  /*d720*/  @!P2 STG.E.128 desc[UR54][R50.64], R44 ;  /* 0x0000002c3200a986 */ /* 0x0083e4000c101d36 */
.L_x_2382:
[----:B------:R-:W-:Y:S05]  /*d730*/  BSYNC B1 ;  /* 0x0000000000017941 */ /* 0x000fea0003800000 */
.L_x_2381:
        /* <DEDUP_REMOVED lines=46> */
[----:B------:R-:W-:Y:S01]  /*da20*/  LOP3.LUT R61, R83, 0xff0000ff, RZ, 0xc0, !PT ;  /* 0xff0000ff533d7812 */ /* 0x000fe200078ec0ff */
[----:B------:R-:W-:Y:S01]  /*da30*/  IMAD.U32 R44, R66, 0x10000, RZ ;  /* 0x00010000422c7824 */ /* 0x000fe200078e00ff */
[----:B------:R-:W-:-:S02]  /*da40*/  SHF.R.U32.HI R60, RZ, 0x8, R71 ;  /* 0x00000008ff3c7819 */ /* 0x000fc40000011647 */
[----:B------:R-:W-:Y:S01]  /*da50*/  LOP3.LUT R63, R61, 0xff00, R40, 0xf8, !PT ;  /* 0x0000ff003d3f7812 */ /* 0x000fe200078ef828 */
[----:B------:R-:W-:Y:S01]  /*da60*/  IMAD.U32 R40, R64, 0x10000, RZ ;  /* 0x0001000040287824 */ /* 0x000fe200078e00ff */
[----:B------:R-:W-:Y:S02]  /*da70*/  SHF.R.U32.HI R62, RZ, 0x8, R69 ;  /* 0x00000008ff3e7819 */ /* 0x000fe40000011645 */
[----:B------:R-:W-:Y:S02]  /*da80*/  LOP3.LUT R67, R71, 0xff0000ff, RZ, 0xc0, !PT ;  /* 0xff0000ff47437812 */ /* 0x000fe400078ec0ff */
[----:B------:R-:W-:Y:S01]  /*da90*/  SHF.L.U32 R46, R60, 0x8, RZ ;  /* 0x000000083c2e7819 */ /* 0x000fe200000006ff */
[----:B------:R-:W-:Y:S01]  /*daa0*/  IMAD.SHL.U32 R42, R62, 0x100, RZ ;  /* 0x000001003e2a7824 */ /* 0x000fe200078e00ff */
[----:B------:R-:W-:Y:S02]  /*dab0*/  LOP3.LUT R44, R59, 0xff0000, R44, 0xf8, !PT ;  /* 0x00ff00003b2c7812 */ /* 0x000fe400078ef82c */
[----:B------:R-:W-:-:S02]  /*dac0*/  F2FP.F16.E4M3.UNPACK_B R64, R151.H1 ;  /* 0x00000097ff40723e */ /* 0x000fc400030006ff */
[----:B------:R-:W-:Y:S02]  /*dad0*/  F2FP.F16.E4M3.UNPACK_B R61, R58.H1 ;  /* 0x0000003aff3d723e */ /* 0x000fe400030006ff */
[----:B------:R-:W-:Y:S02]  /*dae0*/  F2FP.F16.E4M3.UNPACK_B R59, R57.H1 ;  /* 0x00000039ff3b723e */ /* 0x000fe400030006ff */
[----:B------:R-:W-:Y:S01]  /*daf0*/  SHF.R.U32.HI R54, RZ, 0x10, R71 ;  /* 0x00000010ff367819 */ /* 0x000fe20000011647 */
[----:B------:R-:W-:Y:S01]  /*db00*/  HADD2.F32 R62, -RZ, R61.H0_H0 ;  /* 0x2000003dff3e7230 */ /* 0x000fe20000004100 */
[----:B------:R-:W-:Y:S01]  /*db10*/  SHF.R.U32.HI R53, RZ, 0x10, R69 ;  /* 0x00000010ff357819 */ /* 0x000fe20000011645 */
[----:B------:R-:W-:Y:S01]  /*db20*/  HADD2.F32 R60, -RZ, R59.H0_H0 ;  /* 0x2000003bff3c7230 */ /* 0x000fe20000004100 */
[----:B------:R-:W-:Y:S01]  /*db30*/  LOP3.LUT R71, R67, 0xff00, R46, 0xf8, !PT ;  /* 0x0000ff0043477812 */ /* 0x000fe200078ef82e */
[----:B------:R-:W-:Y:S01]  /*db40*/  HADD2.F32 R67, -RZ, R64.H0_H0 ;  /* 0x20000040ff437230 */ /* 0x000fe20000004100 */
[----:B------:R-:W-:Y:S01]  /*db50*/  LOP3.LUT R40, R63, 0xff0000, R40, 0xf8, !PT ;  /* 0x00ff00003f287812 */ /* 0x000fe200078ef828 */
[----:B------:R-:W-:Y:S01]  /*db60*/  IMAD.U32 R46, R53, 0x10000, RZ ;  /* 0x00010000352e7824 */ /* 0x000fe200078e00ff */
[----:B------:R-:W-:-:S02]  /*db70*/  LOP3.LUT R65, R69, 0xff0000ff, RZ, 0xc0, !PT ;  /* 0xff0000ff45417812 */ /* 0x000fc400078ec0ff */
[----:B------:R-:W-:Y:S01]  /*db80*/  F2FP.F16.E4M3.UNPACK_B R63, R153.H1 ;  /* 0x00000099ff3f723e */ /* 0x000fe200030006ff */
[-C--:B------:R-:W-:Y:S01]  /*db90*/  FMUL.FTZ R53, R62, R67.reuse ;  /* 0x000000433e357220 */ /* 0x080fe20000410000 */
[----:B------:R-:W-:Y:S01]  /*dba0*/  LOP3.LUT R69, R65, 0xff00, R42, 0xf8, !PT ;  /* 0x0000ff0041457812 */ /* 0x000fe200078ef82a */
[----:B------:R-:W-:Y:S01]  /*dbb0*/  FMUL.FTZ R67, R60, R67 ;  /* 0x000000433c437220 */ /* 0x000fe20000410000 */
[----:B------:R-:W-:Y:S01]  /*dbc0*/  IMAD.U32 R42, R54, 0x10000, RZ ;  /* 0x00010000362a7824 */ /* 0x000fe200078e00ff */
[----:B------:R-:W-:Y:S01]  /*dbd0*/  F2FP.F16.E4M3.UNPACK_B R151, R151 ;  /* 0x00000097ff97723e */ /* 0x000fe200020006ff */
[----:B------:R-:W-:Y:S01]  /*dbe0*/  HADD2.F32 R65, -RZ, R63.H0_H0 ;  /* 0x2000003fff417230 */ /* 0x000fe20000004100 */
[----:B------:R-:W-:Y:S02]  /*dbf0*/  F2FP.F16.E4M3.UNPACK_B R153, R153 ;  /* 0x00000099ff99723e */ /* 0x000fe400020006ff */
[----:B------:R-:W-:Y:S01]  /*dc00*/  LOP3.LUT R42, R71, 0xff0000, R42, 0xf8, !PT ;  /* 0x00ff0000472a7812 */ /* 0x000fe200078ef82a */
[----:B------:R-:W-:-:S02]  /*dc10*/  HADD2.F32 R66, -RZ, R151.H0_H0 ;  /* 0x20000097ff427230 */ /* 0x000fc40000004100 */
[-C--:B------:R-:W-:Y:S01]  /*dc20*/  FFMA.FTZ R53, R60, R65.reuse, -R53 ;  /* 0x000000413c357223 */ /* 0x080fe20000010835 */
[----:B------:R-:W-:Y:S01]  /*dc30*/  FFMA.FTZ R54, R62, R65, R67 ;  /* 0x000000413e367223 */ /* 0x000fe20000010043 */
[----:B------:R-:W-:Y:S01]  /*dc40*/  HADD2.F32 R65, -RZ, R63.H1_H1 ;  /* 0x3000003fff417230 */ /* 0x000fe20000004100 */
[----:B------:R-:W-:Y:S01]  /*dc50*/  F2FP.F16.E4M3.UNPACK_B R62, R58 ;  /* 0x0000003aff3e723e */ /* 0x000fe200020006ff */
[----:B------:R-:W-:Y:S01]  /*dc60*/  HADD2.F32 R63, -RZ, R64.H1_H1 ;  /* 0x30000040ff3f7230 */ /* 0x000fe20000004100 */
[----:B------:R-:W-:Y:S01]  /*dc70*/  LOP3.LUT R46, R69, 0xff0000, R46, 0xf8, !PT ;  /* 0x00ff0000452e7812 */ /* 0x000fe200078ef82e */
[----:B------:R-:W-:Y:S02]  /*dc80*/  HADD2.F32 R60, -RZ, R59.H1_H1 ;  /* 0x3000003bff3c7230 */ /* 0x000fe40000004100 */
[----:B------:R-:W-:Y:S01]  /*dc90*/  HADD2.F32 R64, -RZ, R61.H1_H1 ;  /* 0x3000003dff407230 */ /* 0x000fe20000004100 */
[----:B------:R-:W-:Y:S01]  /*dca0*/  F2FP.F16.E4M3.UNPACK_B R61, R57 ;  /* 0x00000039ff3d723e */ /* 0x000fe200020006ff */
[----:B------:R-:W-:-:S02]  /*dcb0*/  HADD2.F32 R151, -RZ, R151.H1_H1 ;  /* 0x30000097ff977230 */ /* 0x000fc40000004100 */
[-C--:B------:R-:W-:Y:S01]  /*dcc0*/  FMUL.FTZ R67, R60, R63.reuse ;  /* 0x0000003f3c437220 */ /* 0x080fe20000410000 */
        /* <DEDUP_REMOVED lines=85> */
[-C--:B------:R-:W-:Y:S01]  /*e220*/  FFMA.FTZ R60, R60, R62.reuse, -R65 ;  /* 0x0000003e3c3c7223 */ /* 0x080fe20000010841 */
[----:B------:R-:W-:Y:S01]  /*e230*/  F2FP.F16.E4M3.UNPACK_B R59, R41.H1 ;  /* 0x00000029ff3b723e */ /* 0x000fe200030006ff */
[----:B------:R-:W-:Y:S01]  /*e240*/  FFMA.FTZ R41, R63, R62, R66 ;  /* 0x0000003e3f297223 */ /* 0x000fe20000010042 */
[----:B------:R-:W-:Y:S01]  /*e250*/  HADD2.F32 R46, -RZ, R61.H0_H0 ;  /* 0x2000003dff2e7230 */ /* 0x000fe20000004100 */
[-C--:B------:R-:W-:Y:S01]  /*e260*/  F2FP.F16.E4M3.UNPACK_B R70, R42.reuse ;  /* 0x0000002aff46723e */ /* 0x080fe200020006ff */
[----:B------:R-:W-:Y:S01]  /*e270*/  HADD2.F32 R63, -RZ, R64.H0_H0 ;  /* 0x20000040ff3f7230 */ /* 0x000fe20000004100 */
[----:B------:R-:W-:Y:S01]  /*e280*/  F2FP.F16.E4M3.UNPACK_B R71, R42.H1 ;  /* 0x0000002aff47723e */ /* 0x000fe200030006ff */
[----:B------:R-:W-:Y:S01]  /*e290*/  HADD2.F32 R45, -RZ, R59.H0_H0 ;  /* 0x2000003bff2d7230 */ /* 0x000fe20000004100 */
[----:B------:R-:W-:Y:S01]  /*e2a0*/  F2FP.F16.E4M3.UNPACK_B R67, R40 ;  /* 0x00000028ff43723e */ /* 0x000fe200020006ff */
[----:B------:R-:W-:-:S02]  /*e2b0*/  HADD2.F32 R62, -RZ, R61.H1_H1 ;  /* 0x3000003dff3e7230 */ /* 0x000fc40000004100 */
[-C--:B------:R-:W-:Y:S01]  /*e2c0*/  FMUL.FTZ R66, R46, R63.reuse ;  /* 0x0000003f2e427220 */ /* 0x080fe20000410000 */
[----:B------:R-:W-:Y:S02]  /*e2d0*/  HADD2.F32 R65, -RZ, R64.H1_H1 ;  /* 0x30000040ff417230 */ /* 0x000fe40000004100 */
[----:B------:R-:W-:Y:S01]  /*e2e0*/  FMUL.FTZ R63, R45, R63 ;  /* 0x0000003f2d3f7220 */ /* 0x000fe20000410000 */
[----:B------:R-:W-:Y:S01]  /*e2f0*/  HADD2.F32 R59, -RZ, R59.H1_H1 ;  /* 0x3000003bff3b7230 */ /* 0x000fe20000004100 */
[----:B------:R-:W-:Y:S01]  /*e300*/  F2FP.SATFINITE.E4M3.F32.PACK_AB_MERGE_C R53, R152, R69, R77 ;  /* 0x000000459835723e */ /* 0x000fe2000480704d */
[--C-:B------:R-:W-:Y:S02]  /*e310*/  HADD2.F32 R61, -RZ, R44.reuse.H0_H0 ;  /* 0x2000002cff3d7230 */ /* 0x100fe40000004100 */
[-C--:B------:R-:W-:Y:S01]  /*e320*/  FMUL.FTZ R68, R62, R65.reuse ;  /* 0x000000413e447220 */ /* 0x080fe20000410000 */
[----:B------:R-:W-:Y:S02]  /*e330*/  HADD2.F32 R64, -RZ, R44.H1_H1 ;  /* 0x3000002cff407230 */ /* 0x000fe40000004100 */
[----:B------:R-:W-:Y:S01]  /*e340*/  FMUL.FTZ R65, R59, R65 ;  /* 0x000000413b417220 */ /* 0x000fe20000410000 */
[----:B------:R-:W-:-:S02]  /*e350*/  HADD2.F32 R77, -RZ, R71.H0_H0 ;  /* 0x20000047ff4d7230 */ /* 0x000fc40000004100 */
[-C--:B------:R-:W-:Y:S01]  /*e360*/  FFMA.FTZ R44, R45, R61.reuse, -R66 ;  /* 0x0000003d2d2c7223 */ /* 0x080fe20000010842 */
[----:B------:R-:W-:Y:S01]  /*e370*/  FFMA.FTZ R45, R46, R61, R63 ;  /* 0x0000003d2e2d7223 */ /* 0x000fe2000001003f */
[----:B------:R-:W-:Y:S01]  /*e380*/  F2FP.F16.E4M3.UNPACK_B R63, R47 ;  /* 0x0000002fff3f723e */ /* 0x000fe200020006ff */
[-C--:B------:R-:W-:Y:S01]  /*e390*/  FFMA.FTZ R59, R59, R64.reuse, -R68 ;  /* 0x000000403b3b7223 */ /* 0x080fe20000010844 */
[----:B------:R-:W-:Y:S01]  /*e3a0*/  FFMA.FTZ R46, R62, R64, R65 ;  /* 0x000000403e2e7223 */ /* 0x000fe20000010041 */
[----:B------:R-:W-:Y:S01]  /*e3b0*/  F2FP.F16.E4M3.UNPACK_B R61, R43 ;  /* 0x0000002bff3d723e */ /* 0x000fe200020006ff */
[----:B------:R-:W-:Y:S01]  /*e3c0*/  HADD2.F32 R42, -RZ, R67.H0_H0 ;  /* 0x20000043ff2a7230 */ /* 0x000fe20000004100 */
[----:B------:R-:W-:Y:S01]  /*e3d0*/  F2FP.F16.E4M3.UNPACK_B R64, R47.H1 ;  /* 0x0000002fff40723e */ /* 0x000fe200030006ff */
[----:B------:R-:W-:Y:S01]  /*e3e0*/  HADD2.F32 R65, -RZ, R63.H0_H0 ;  /* 0x2000003fff417230 */ /* 0x000fe20000004100 */
[----:B------:R-:W-:Y:S01]  /*e3f0*/  F2FP.F16.E4M3.UNPACK_B R43, R43.H1 ;  /* 0x0000002bff2b723e */ /* 0x000fe200030006ff */
        /* <DEDUP_REMOVED lines=9> */
[----:B------:R-:W-:Y:S01]  /*e490*/  FMUL.FTZ R78, R47, R40 ;  /* 0x000000282f4e7220 */ /* 0x000fe20000410000 */
[----:B------:R-:W-:Y:S02]  /*e4a0*/  HADD2.F32 R71, -RZ, R71.H1_H1 ;  /* 0x30000047ff477230 */ /* 0x000fe40000004100 */
[-C--:B------:R-:W-:Y:S01]  /*e4b0*/  FMUL.FTZ R79, R66, R77.reuse ;  /* 0x0000004d424f7220 */ /* 0x080fe20000410000 */
[----:B------:R-:W-:Y:S02]  /*e4c0*/  HADD2.F32 R43, -RZ, R43.H1_H1 ;  /* 0x3000002bff2b7230 */ /* 0x000fe40000004100 */
        /* <DEDUP_REMOVED lines=13> */
[----:B------:R-:W-:Y:S01]  /*e5a0*/  FMUL.FTZ R70, R61, R70 ;  /* 0x000000463d467220 */ /* 0x000fe20000410000 */
[-C--:B------:R-:W-:Y:S01]  /*e5b0*/  FFMA.FTZ R76, R43, R68.reuse, -R76 ;  /* 0x000000442b4c7223 */ /* 0x080fe2000001084c */
[----:B------:R-:W-:Y:S01]  /*e5c0*/  FFMA.FTZ R64, R64, R68, R71 ;  /* 0x0000004440407223 */ /* 0x000fe20000010047 */
[----:B------:R-:W-:Y:S01]  /*e5d0*/  FFMA.FTZ R42, R65, R42, R78 ;  /* 0x0000002a412a7223 */ /* 0x000fe2000001004e */
[-C--:B------:R-:W-:Y:S01]  /*e5e0*/  FFMA.FTZ R61, R61, R62.reuse, -R66 ;  /* 0x0000003e3d3d7223 */ /* 0x080fe20000010842 */
        /* <DEDUP_REMOVED lines=10> */
[----:B------:R-:W-:Y:S01]  /*e690*/  IMAD.MOV.U32 R42, RZ, RZ, R54 ;  /* 0x000000ffff2a7224 */ /* 0x000fe200078e0036 */
[----:B------:R-:W-:-:S07]  /*e6a0*/  MOV R46, R53 ;  /* 0x00000035002e7202 */ /* 0x000fce0000000f00 */
.L_x_2388:
[----:B------:R-:W-:Y:S05]  /*e6b0*/  BSYNC B2 ;  /* 0x0000000000027941 */ /* 0x000fea0003800000 */
.L_x_2387:
[----:B-1----:R4:W-:Y:S04]  /*e6c0*/  STG.E.128 desc[UR54][R48.64], R40 ;  /* 0x0000002830007986 */ /* 0x0029e8000c101d36 */
[----:B---3--:R4:W-:Y:S02]  /*e6d0*/  @!P2 STG.E.128 desc[UR54][R50.64], R44 ;  /* 0x0000002c3200a986 */ /* 0x0089e4000c101d36 */
.L_x_2386:
[----:B------:R-:W-:Y:S05]  /*e6e0*/  BSYNC B1 ;  /* 0x0000000000017941 */ /* 0x000fea0003800000 */
.L_x_2385:
[----:B------:R-:W-:-:S13]  /*e6f0*/  ISETP.NE.AND P2, PT, R36, RZ, PT ;  /* 0x000000ff2400720c */ /* 0x000fda0003f45270 */
[----:B------:R-:W-:Y:S05]  /*e700*/  @!P2 BRA `(.L_x_2339) ;  /* 0x0000001000bca947 */ /* 0x000fea0003800000 */
[----:B-1--4-:R-:W3:Y:S01]  /*e710*/  LDL R40, [R1+0x14] ;  /* 0x0000140001287983 */ /* 0x012ee20000100800 */
[----:B------:R-:W-:Y:S01]  /*e720*/  IADD3 R49, P2, P4, R116, R134, R29 ;  /* 0x0000008674317210 */ /* 0x000fe20007c5e01d */
[----:B------:R-:W-:Y:S03]  /*e730*/  BSSY B1, `(.L_x_2389) ;  /* 0x00000ec000017945 */ /* 0x000fe60003800000 */
[----:B------:R-:W-:Y:S02]  /*e740*/  IADD3.X R42, R4, R52, R32, P2, P4 ;  /* 0x00000034042a7210 */ /* 0x000fe400017e8420 */
[----:B------:R-:W-:-:S05]  /*e750*/  IADD3 R48, P2, R49, R122, RZ ;  /* 0x0000007a31307210 */ /* 0x000fca0007f5e0ff */
[----:B------:R-:W-:Y:S01]  /*e760*/  IMAD.X R49, R42, 0x1, R123, P2 ;  /* 0x000000012a317824 */ /* 0x000fe200010e067b */
[----:B------:R-:W-:Y:S02]  /*e770*/  ISETP.GE.AND P2, PT, R6, R132, PT ;  /* 0x000000840600720c */ /* 0x000fe40003f46270 */
        /* <DEDUP_REMOVED lines=25> */
[----:B------:R-:W-:Y:S01]  /*e910*/  IMAD.MOV.U32 R56, RZ, RZ, R40 ;  /* 0x000000ffff387224 */ /* 0x000fe200078e0028 */
[----:B------:R-:W-:Y:S02]  /*e920*/  SHF.R.U32.HI R61, RZ, 0x8, R73 ;  /* 0x00000008ff3d7819 */ /* 0x000fe40000011649 */
[----:B------:R-:W-:Y:S02]  /*e930*/  SHF.R.U32.HI R60, RZ, 0x8, R75 ;  /* 0x00000008ff3c7819 */ /* 0x000fe4000001164b */
[----:B------:R-:W-:Y:S01]  /*e940*/  SHF.L.U32 R41, R53, 0x8, RZ ;  /* 0x0000000835297819 */ /* 0x000fe200000006ff */
[----:B------:R-:W-:Y:S01]  /*e950*/  IMAD.MOV.U32 R53, RZ, RZ, R42 ;  /* 0x000000ffff357224 */ /* 0x000fe200078e002a */
[----:B------:R-:W-:Y:S01]  /*e960*/  SHF.R.U32.HI R64, RZ, 0x8, R87 ;  /* 0x00000008ff407819 */ /* 0x000fe20000011657 */
[----:B------:R-:W-:Y:S01]  /*e970*/  IMAD.U32 R42, R66, 0x10000, RZ ;  /* 0x00010000422a7824 */ /* 0x000fe200078e00ff */
[----:B------:R-:W-:Y:S01]  /*e980*/  LOP3.LUT R41, R54, 0xff00, R41, 0xf8, !PT ;  /* 0x0000ff0036297812 */ /* 0x000fe200078ef829 */
[----:B------:R-:W-:Y:S01]  /*e990*/  IMAD.SHL.U32 R44, R61, 0x100, RZ ;  /* 0x000001003d2c7824 */ /* 0x000fe200078e00ff */
[----:B------:R-:W-:Y:S01]  /*e9a0*/  SHF.R.U32.HI R62, RZ, 0x10, R87 ;  /* 0x00000010ff3e7819 */ /* 0x000fe20000011657 */
[----:B------:R-:W-:Y:S01]  /*e9b0*/  IMAD.SHL.U32 R54, R60, 0x100, RZ ;  /* 0x000001003c367824 */ /* 0x000fe200078e00ff */
[----:B------:R-:W-:Y:S01]  /*e9c0*/  LOP3.LUT R57, R73, 0xff0000ff, RZ, 0xc0, !PT ;  /* 0xff0000ff49397812 */ /* 0x000fe200078ec0ff */
[----:B------:R-:W-:Y:S01]  /*e9d0*/  IMAD.SHL.U32 R40, R64, 0x100, RZ ;  /* 0x0000010040287824 */ /* 0x000fe200078e00ff */
[----:B------:R-:W-:-:S02]  /*e9e0*/  LOP3.LUT R59, R75, 0xff0000ff, RZ, 0xc0, !PT ;  /* 0xff0000ff4b3b7812 */ /* 0x000fc400078ec0ff */
[----:B------:R-:W-:Y:S02]  /*e9f0*/  LOP3.LUT R55, R87, 0xff0000ff, RZ, 0xc0, !PT ;  /* 0xff0000ff57377812 */ /* 0x000fe400078ec0ff */
[----:B------:R-:W-:Y:S01]  /*ea00*/  LOP3.LUT R42, R41, 0xff0000, R42, 0xf8, !PT ;  /* 0x00ff0000292a7812 */ /* 0x000fe200078ef82a */
[----:B------:R-:W-:Y:S01]  /*ea10*/  IMAD.U32 R41, R62, 0x10000, RZ ;  /* 0x000100003e297824 */ /* 0x000fe200078e00ff */
[----:B------:R-:W-:Y:S02]  /*ea20*/  LOP3.LUT R44, R57, 0xff00, R44, 0xf8, !PT ;  /* 0x0000ff00392c7812 */ /* 0x000fe400078ef82c */
[----:B------:R-:W-:Y:S02]  /*ea30*/  LOP3.LUT R64, R59, 0xff00, R54, 0xf8, !PT ;  /* 0x0000ff003b407812 */ /* 0x000fe400078ef836 */
[----:B------:R-:W-:Y:S02]  /*ea40*/  LOP3.LUT R40, R55, 0xff00, R40, 0xf8, !PT ;  /* 0x0000ff0037287812 */ /* 0x000fe400078ef828 */
[----:B------:R-:W-:-:S02]  /*ea50*/  F2FP.F16.E4M3.UNPACK_B R62, R146.H1 ;  /* 0x00000092ff3e723e */ /* 0x000fc400030006ff */
        /* <DEDUP_REMOVED lines=13> */
[----:B------:R-:W-:Y:S02]  /*eb30*/  IMAD.U32 R65, R65, 0x10000, RZ ;  /* 0x0001000041417824 */ /* 0x000fe400078e00ff */
        /* <DEDUP_REMOVED lines=163> */
[----:B------:R-:W-:-:S02]  /*f570*/  F2FP.SATFINITE.E4M3.F32.PACK_AB_MERGE_C R60, R60, R69, RZ ;  /* 0x000000453c3c723e */ /* 0x000fc400048070ff */
[----:B------:R-:W-:Y:S01]  /*f580*/  F2FP.SATFINITE.E4M3.F32.PACK_AB_MERGE_C R41, R45, R56, R42 ;  /* 0x000000382d29723e */ /* 0x000fe2000480702a */
[----:B------:R-:W-:Y:S01]  /*f590*/  IMAD.MOV.U32 R42, RZ, RZ, R53 ;  /* 0x000000ffff2a7224 */ /* 0x000fe200078e0035 */
[----:B------:R-:W-:Y:S02]  /*f5a0*/  F2FP.SATFINITE.E4M3.F32.PACK_AB_MERGE_C R43, R47, R70, R43 ;  /* 0x000000462f2b723e */ /* 0x000fe4000480702b */
[----:B------:R-:W-:Y:S01]  /*f5b0*/  F2FP.SATFINITE.E4M3.F32.PACK_AB_MERGE_C R45, R44, R57, R50 ;  /* 0x000000392c2d723e */ /* 0x000fe20004807032 */
[----:B------:R-:W-:Y:S01]  /*f5c0*/  IMAD.MOV.U32 R44, RZ, RZ, R54 ;  /* 0x000000ffff2c7224 */ /* 0x000fe200078e0036 */
[----:B------:R-:W-:Y:S02]  /*f5d0*/  F2FP.SATFINITE.E4M3.F32.PACK_AB_MERGE_C R47, R66, R75, R60 ;  /* 0x0000004b422f723e */ /* 0x000fe4000480703c */
[----:B------:R-:W-:-:S07]  /*f5e0*/  MOV R40, R55 ;  /* 0x0000003700287202 */ /* 0x000fce0000000f00 */
.L_x_2390:
[----:B------:R-:W-:Y:S05]  /*f5f0*/  BSYNC B1 ;  /* 0x0000000000017941 */ /* 0x000fea0003800000 */
.L_x_2389:
        /* <DEDUP_REMOVED lines=10> */
.L_x_2306:
[----:B------:R-:W-:-:S06]  /*f6a0*/  UISETP.NE.AND UP0, UPT, UR53, 0x3, UPT ;  /* 0x000000033500788c */ /* 0x000fcc000bf05270 */
[----:B------:R-:W-:-:S13]  /*f6b0*/  PLOP3.LUT P1, PT, PT, PT, UP0, 0x80, 0x0 ;  /* 0x000000000000781c */ /* 0x000fda0003f2f008 */
[----:B------:R-:W-:Y:S05]  /*f6c0*/  @!P1 BRA `(.L_x_2391) ;  /* 0x0000000000049947 */ /* 0x000fea0003800000 */
[----:B------:R-:W-:Y:S01]  /*f6d0*/  BPT.TRAP 0x1 ;  /* 0x000000040000795c */ /* 0x000fe20000300000 */
.L_x_2391:
[----:B------:R-:W-:Y:S01]  /*f6e0*/  IMAD R97, R17, 0x8, R16 ;  /* 0x0000000811617824 */ /* 0x000fe200078e0210 */
[----:B------:R-:W-:Y:S01]  /*f6f0*/  SHF.L.U32 R98, R191, 0x1f, RZ ;  /* 0x0000001fbf627819 */ /* 0x000fe200000006ff */
[----:B------:R-:W-:Y:S01]  /*f700*/  IMAD R96, R24, -0xa0, R2 ;  /* 0xffffff6018607824 */ /* 0x000fe200078e0202 */
[----:B------:R-:W-:Y:S02]  /*f710*/  BSSY B1, `(.L_x_2392) ;  /* 0x0000004000017945 */ /* 0x000fe40003800000 */
[----:B------:R-:W1:Y:S02]  /*f720*/  SYNCS.PHASECHK.TRANS64.TRYWAIT P2, [R97+URZ+0x29890], R98 ;  /* 0x02989062610075a7 */ /* 0x000e64000804017f */
[----:B------:R-:W-:Y:S01]  /*f730*/  VIMNMX R96, R96, 0xa0, PT ;  /* 0x000000a060607848 */ /* 0x000fe20003fe0100 */
[----:B-1----:R-:W-:Y:S06]  /*f740*/  @!P2 BRA `(.L_x_2393) ;  /* 0x000001f40000a947 */ /* 0x002fec0003800000 */
.L_x_2651:
[----:B------:R-:W-:Y:S05]  /*f750*/  BSYNC B1 ;  /* 0x0000000000017941 */ /* 0x000fea0003800000 */
.L_x_2392:
        /* <DEDUP_REMOVED lines=21> */
.L_x_2395:
[----:B------:R-:W-:Y:S05]  /*f8b0*/  BSYNC B1 ;  /* 0x0000000000017941 */ /* 0x000fea0003800000 */
.L_x_2394:
        /* <DEDUP_REMOVED lines=20> */
.L_x_2339:
[----:B------:R-:W-:Y:S05]  /*fa00*/  BSYNC B0 ;  /* 0x0000000000007941 */ /* 0x000fea0003800000 */
.L_x_2305:
        /* <DEDUP_REMOVED lines=17> */
.L_x_2397:
[----:B------:R-:W-:Y:S05]  /*fb20*/  BSYNC B0 ;  /* 0x0000000000007941 */ /* 0x000fea0003800000 */
.L_x_2396:
[----:B------:R-:W1:Y:S01]  /*fb30*/  SYNCS.PHASECHK.TRANS64.TRYWAIT P1, [R97+URZ+0x298b0], R98 ;  /* 0x0298b062610075a7 */ /* 0x000e62000802017f */
[----:B------:R-:W-:Y:S01]  /*fb40*/  ULDC UR42, c[0x0][0x320] ;  /* 0x0000c800002a7ab9 */ /* 0x000fe20000000800 */
[----:B------:R-:W-:Y:S01]  /*fb50*/  ULDC.64 UR38, c[0x0][0x328] ;  /* 0x0000ca0000267ab9 */ /* 0x000fe20000000a00 */
[----:B------:R-:W-:Y:S01]  /*fb60*/  ULDC.64 UR40, c[0x0][0x318] ;  /* 0x0000c60000287ab9 */ /* 0x000fe20000000a00 */
[----:B------:R-:W-:Y:S01]  /*fb70*/  BSSY B0, `(.L_x_2398) ;  /* 0x0000003000007945 */ /* 0x000fe20003800000 */
[----:B------:R-:W-:-:S03]  /*fb80*/  IMAD R41, R17, 0x5000, R214 ;  /* 0x0000500011297824 */ /* 0x000fc600078e02d6 */
[----:B-1----:R-:W-:Y:S05]  /*fb90*/  @!P1 BRA `(.L_x_2399) ;  /* 0x000001f000009947 */ /* 0x002fea0003800000 */
.L_x_2652:
[----:B------:R-:W-:Y:S05]  /*fba0*/  BSYNC B0 ;  /* 0x0000000000007941 */ /* 0x000fea0003800000 */
.L_x_2398:
[----:B------:R-:W-:Y:S01]  /*fbb0*/  ISETP.GE.AND P1, PT, R188, R96, PT ;  /* 0x00000060bc00720c */ /* 0x000fe20003f26270 */
[----:B------:R-:W-:Y:S01]  /*fbc0*/  BSSY B0, `(.L_x_2400) ;  /* 0x000001a000007945 */ /* 0x000fe20003800000 */
[C---:B------:R-:W-:Y:S01]  /*fbd0*/  IMAD.IADD R48, R16.reuse, 0x1, R41 ;  /* 0x0000000110307824 */ /* 0x040fe200078e0229 */
[-C--:B------:R-:W-:Y:S01]  /*fbe0*/  IADD3 R49, R16, R41.reuse, R124 ;  /* 0x0000002910317210 */ /* 0x080fe20007ffe07c */
[----:B---3--:R-:W-:Y:S01]  /*fbf0*/  IMAD.WIDE R44, R24, 0xa0, R118 ;  /* 0x000000a0182c7825 */ /* 0x008fe200078e0276 */
[CC--:B------:R-:W-:Y:S02]  /*fc00*/  IADD3 R50, R16.reuse, R41.reuse, R121 ;  /* 0x0000002910327210 */ /* 0x0c0fe40007ffe079 */
[----:B------:R-:W-:-:S06]  /*fc10*/  IADD3 R51, R16, R41, R130 ;  /* 0x0000002910337210 */ /* 0x000fcc0007ffe082 */
[----:B------:R-:W-:Y:S05]  /*fc20*/  @P1 BRA `(.L_x_2401) ;  /* 0x00000000004c1947 */ /* 0x000fea0003800000 */
[----:B------:R-:W-:Y:S01]  /*fc30*/  MOV R41, R33 ;  /* 0x0000002100297202 */ /* 0x000fe20000000f00 */
[----:B0-----:R-:W-:Y:S02]  /*fc40*/  IMAD.MOV.U32 R40, RZ, RZ, R114 ;  /* 0x000000ffff287224 */ /* 0x001fe400078e0072 */
        /* <DEDUP_REMOVED lines=17> */
.L_x_2401:
[----:B------:R-:W-:Y:S05]  /*fd60*/  BSYNC B0 ;  /* 0x0000000000007941 */ /* 0x000fea0003800000 */
.L_x_2400:
        /* <DEDUP_REMOVED lines=24> */
.L_x_2403:
[----:B------:R-:W-:Y:S05]  /*fef0*/  BSYNC B0 ;  /* 0x0000000000007941 */ /* 0x000fea0003800000 */
.L_x_2402:
        /* <DEDUP_REMOVED lines=23> */
.L_x_2300:
[----:B------:R-:W-:Y:S05]  /*10070*/  @P0 BRA `(.L_x_2405) ;  /* 0x00000000000c0947 */ /* 0x000fea0003800000 */
[----:B------:R-:W0:Y:S01]  /*10080*/  FENCE.VIEW.ASYNC.G ;  /* 0x00000000000073c6 */ /* 0x000e220000000100 */
[----:B------:R-:W-:Y:S05]  /*10090*/  WARPSYNC.ALL ;  /* 0x0000000000007948 */ /* 0x000fea0003800000 */
[----:B0-----:R-:W-:Y:S06]  /*100a0*/  BAR.ARV 0xc, 0x180 ;  /* 0x0306000000007b1d */ /* 0x001fec0000002000 */
.L_x_2405:
[----:B------:R-:W-:Y:S01]  /*100b0*/  ULDC.64 UR6, c[0x0][0x998] ;  /* 0x0002660000067ab9 */ /* 0x000fe20000000a00 */
[----:B------:R-:W-:Y:S01]  /*100c0*/  ULDC.64 UR4, c[0x0][0x990] ;  /* 0x0002640000047ab9 */ /* 0x000fe20000000a00 */
[----:B------:R-:W-:Y:S02]  /*100d0*/  ISETP.NE.U32.AND P1, PT, RZ, UR6, PT ;  /* 0x00000006ff007c0c */ /* 0x000fe4000bf25070 */
[----:B------:R-:W-:Y:S02]  /*100e0*/  ISETP.NE.U32.AND P0, PT, RZ, UR4, PT ;  /* 0x00000004ff007c0c */ /* 0x000fe4000bf05070 */
[----:B------:R-:W-:Y:S02]  /*100f0*/  ISETP.NE.AND.EX P1, PT, RZ, UR7, PT, P1 ;  /* 0x00000007ff007c0c */ /* 0x000fe4000bf25310 */
[----:B------:R-:W-:-:S11]  /*10100*/  ISETP.NE.AND.EX P0, PT, RZ, UR5, PT, P0 ;  /* 0x00000005ff007c0c */ /* 0x000fd6000bf05300 */
[----:B------:R-:W0:Y:S08]  /*10110*/  @P1 LDC.64 R8, c[0x0][0x9b8] ;  /* 0x00026e00ff081b82 */ /* 0x000e300000000a00 */
        /* <DEDUP_REMOVED lines=8> */
[----:B------:R-:W-:Y:S01]  /*101a0*/  @P0 IMAD R7, R212, R7, R0 ;  /* 0x00000007d4070224 */ /* 0x000fe200078e0200 */
[----:B------:R-:W-:Y:S01]  /*101b0*/  MOV R0, 0x3f800000 ;  /* 0x3f80000000007802 */ /* 0x000fe20000000f00 */
[----:B------:R-:W-:Y:S02]  /*101c0*/  @P1 IMAD.IADD R5, R5, 0x1, R9 ;  /* 0x0000000105051824 */ /* 0x000fe400078e0209 */
[----:B------:R-:W-:Y:S02]  /*101d0*/  @P0 IMAD.IADD R3, R3, 0x1, R7 ;  /* 0x0000000103030824 */ /* 0x000fe400078e0207 */
[----:B--2---:R-:W-:-:S04]  /*101e0*/  @P1 IMAD.WIDE.U32 R6, R209, R12, R4 ;  /* 0x0000000cd1061225 */ /* 0x004fc800078e0004 */
[----:B---3--:R-:W-:Y:S01]  /*101f0*/  @P0 IMAD.WIDE.U32 R2, R209, R10, R2 ;  /* 0x0000000ad1020225 */ /* 0x008fe200078e0002 */
[----:B------:R-:W-:-:S03]  /*10200*/  @P1 LEA R8, P3, R6, UR6, 0x2 ;  /* 0x0000000606081c11 */ /* 0x000fc6000f8610ff */
[C---:B------:R-:W-:Y:S01]  /*10210*/  @P1 IMAD R5, R209.reuse, R13, R7 ;  /* 0x0000000dd1051224 */ /* 0x040fe200078e0207 */
[----:B------:R-:W-:Y:S01]  /*10220*/  @P0 LEA R4, P2, R2, UR4, 0x2 ;  /* 0x0000000402040c11 */ /* 0x000fe2000f8410ff */
[----:B------:R-:W-:Y:S01]  /*10230*/  @P0 IMAD R3, R209, R11, R3 ;  /* 0x0000000bd1030224 */ /* 0x000fe200078e0203 */
[----:B------:R-:W-:Y:S02]  /*10240*/  ULDC UR4, c[0x0][0x988] ;  /* 0x0002620000047ab9 */ /* 0x000fe40000000800 */
[----:B------:R-:W-:Y:S02]  /*10250*/  @P1 LEA.HI.X R9, R6, UR7, R5, 0x2, P3 ;  /* 0x0000000706091c11 */ /* 0x000fe400098f1405 */
[----:B------:R-:W-:Y:S01]  /*10260*/  @P0 LEA.HI.X R5, R2, UR5, R3, 0x2, P2 ;  /* 0x0000000502050c11 */ /* 0x000fe200090f1403 */
[----:B------:R-:W-:Y:S01]  /*10270*/  IMAD.MOV.U32 R3, RZ, RZ, 0x3f800000 ;  /* 0x3f800000ff037424 */ /* 0x000fe200078e00ff */
[----:B------:R-:W0:Y:S01]  /*10280*/  LDC R2, c[0x0][0x448] ;  /* 0x00011200ff027b82 */ /* 0x000e220000000800 */
[----:B------:R-:W2:Y:S04]  /*10290*/  @P1 LDG.E R0, desc[UR54][R8.64] ;  /* 0x0000003608001981 */ /* 0x000ea8000c1e1900 */
[----:B------:R-:W2:Y:S01]  /*102a0*/  @P0 LDG.E R3, desc[UR54][R4.64] ;  /* 0x0000003604030981 */ /* 0x000ea2000c1e1900 */
[----:B------:R-:W-:Y:S01]  /*102b0*/  VIADD R7, R204, 0x7f ;  /* 0x0000007fcc077836 */ /* 0x000fe20000000000 */
[----:B------:R-:W-:Y:S01]  /*102c0*/  BSSY B0, `(.L_x_2406) ;  /* 0x000002d000007945 */ /* 0x000fe20003800000 */
[----:B------:R-:W-:Y:S01]  /*102d0*/  IMAD.MOV.U32 R104, RZ, RZ, RZ ;  /* 0x000000ffff687224 */ /* 0x000fe200078e00ff */
[----:B0-----:R-:W-:-:S13]  /*102e0*/  ISETP.NE.AND P0, PT, R2, 0x1, PT ;  /* 0x000000010200780c */ /* 0x001fda0003f05270 */
[----:B------:R-:W0:Y:S08]  /*102f0*/  @P0 LDC R2, c[0x0][0x44c] ;  /* 0x00011300ff020b82 */ /* 0x000e300000000800 */
[----:B------:R-:W1:Y:S01]  /*10300*/  @P0 LDC R11, c[0x0][0x450] ;  /* 0x00011400ff0b0b82 */ /* 0x000e620000000800 */
[----:B0-----:R-:W-:-:S05]  /*10310*/  @P0 IMAD.HI.U32 R2, R7, R2, RZ ;  /* 0x0000000207020227 */ /* 0x001fca00078e00ff */
[----:B-1----:R-:W-:-:S05]  /*10320*/  @P0 SHF.R.U32.HI R7, RZ, R11, R2 ;  /* 0x0000000bff070219 */ /* 0x002fca0000011602 */
[----:B------:R-:W-:-:S04]  /*10330*/  IMAD.IADD R7, R166, 0x1, R7 ;  /* 0x00000001a6077824 */ /* 0x000fc800078e0207 */
[----:B------:R-:W-:-:S05]  /*10340*/  IMAD.HI R7, R7, 0x66666667, RZ ;  /* 0x6666666707077827 */ /* 0x000fca00078e02ff */
[----:B------:R-:W-:-:S04]  /*10350*/  SHF.R.U32.HI R2, RZ, 0x1f, R7 ;  /* 0x0000001fff027819 */ /* 0x000fc80000011607 */
[----:B------:R-:W-:-:S04]  /*10360*/  LEA.HI.SX32 R2, R7, R2, 0x1a ;  /* 0x0000000207027211 */ /* 0x000fc800078fd2ff */
[----:B------:R-:W-:-:S04]  /*10370*/  VIMNMX R185, R185, R2, PT ;  /* 0x00000002b9b97248 */ /* 0x000fc80003fe0100 */
[----:B------:R-:W-:Y:S01]  /*10380*/  ISETP.GE.AND P0, PT, R185, 0x1, PT ;  /* 0x00000001b900780c */ /* 0x000fe20003f06270 */
[----:B--2---:R-:W-:-:S04]  /*10390*/  FMUL.FTZ R0, R3, R0 ;  /* 0x0000000003007220 */ /* 0x004fc80000410000 */
[----:B------:R-:W-:-:S08]  /*103a0*/  FMUL.FTZ R2, R0, UR4 ;  /* 0x0000000400027c20 */ /* 0x000fd00008410000 */
[----:B------:R-:W-:Y:S05]  /*103b0*/  @!P0 BRA `(.L_x_2407) ;  /* 0x0000000000748947 */ /* 0x000fea0003800000 */
        /* <DEDUP_REMOVED lines=14> */
[----:B0-----:R-:W-:Y:S01]  /*104a0*/  MOV R4, RZ ;  /* 0x000000ff00047202 */ /* 0x001fe20000000f00 */
        /* <DEDUP_REMOVED lines=14> */
.L_x_2407:
[----:B------:R-:W-:Y:S05]  /*10590*/  BSYNC B0 ;  /* 0x0000000000007941 */ /* 0x000fea0003800000 */
.L_x_2406:
[-C--:B------:R-:W-:Y:S01]  /*105a0*/  IMAD R203, R222, R104.reuse, RZ ;  /* 0x00000068decb7224 */ /* 0x080fe200078e02ff */
[----:B------:R-:W-:Y:S02]  /*105b0*/  PLOP3.LUT P0, PT, PT, PT, PT, 0x80, 0x0 ;  /* 0x000000000000781c */ /* 0x000fe40003f0f070 */
[----:B------:R-:W-:Y:S02]  /*105c0*/  CS2R R14, SRZ ;  /* 0x00000000000e7805 */ /* 0x000fe4000001ff00 */
[----:B------:R-:W-:Y:S02]  /*105d0*/  CS2R R88, SRZ ;  /* 0x0000000000587805 */ /* 0x000fe4000001ff00 */
[----:B------:R-:W-:Y:S02]  /*105e0*/  CS2R R10, SRZ ;  /* 0x00000000000a7805 */ /* 0x000fe4000001ff00 */
[----:B------:R-:W-:Y:S02]  /*105f0*/  VIADDMNMX R104, R203, R104, R185, PT ;  /* 0x00000068cb687246 */ /* 0x000fe400038001b9 */
[----:B------:R-:W-:-:S02]  /*10600*/  CS2R R58, SRZ ;  /* 0x00000000003a7805 */ /* 0x000fc4000001ff00 */
[----:B------:R-:W-:Y:S02]  /*10610*/  CS2R R56, SRZ ;  /* 0x0000000000387805 */ /* 0x000fe4000001ff00 */
[----:B------:R-:W-:Y:S02]  /*10620*/  CS2R R80, SRZ ;  /* 0x0000000000507805 */ /* 0x000fe4000001ff00 */
[----:B------:R-:W-:Y:S01]  /*10630*/  ISETP.GT.AND P1, PT, R104, R203, PT ;  /* 0x000000cb6800720c */ /* 0x000fe20003f24270 */
[----:B------:R-:W-:Y:S01]  /*10640*/  IMAD.MOV.U32 R55, RZ, RZ, RZ ;  /* 0x000000ffff377224 */ /* 0x000fe200078e00ff */
[----:B------:R-:W-:Y:S02]  /*10650*/  CS2R R112, SRZ ;  /* 0x0000000000707805 */ /* 0x000fe4000001ff00 */
[----:B------:R-:W-:Y:S02]  /*10660*/  CS2R R90, SRZ ;  /* 0x00000000005a7805 */ /* 0x000fe4000001ff00 */
[----:B------:R-:W-:-:S02]  /*10670*/  CS2R R68, SRZ ;  /* 0x0000000000447805 */ /* 0x000fc4000001ff00 */
[----:B------:R-:W-:Y:S02]  /*10680*/  CS2R R96, SRZ ;  /* 0x0000000000607805 */ /* 0x000fe4000001ff00 */
[----:B------:R-:W-:Y:S02]  /*10690*/  CS2R R92, SRZ ;  /* 0x00000000005c7805 */ /* 0x000fe4000001ff00 */
[----:B------:R-:W-:Y:S02]  /*106a0*/  CS2R R52, SRZ ;  /* 0x0000000000347805 */ /* 0x000fe4000001ff00 */
[----:B------:R-:W-:Y:S01]  /*106b0*/  CS2R R116, SRZ ;  /* 0x0000000000747805 */ /* 0x000fe2000001ff00 */
[----:B------:R-:W-:Y:S01]  /*106c0*/  IMAD.MOV.U32 R102, RZ, RZ, RZ ;  /* 0x000000ffff667224 */ /* 0x000fe200078e00ff */
[----:B------:R-:W-:Y:S02]  /*106d0*/  CS2R R40, SRZ ;  /* 0x0000000000287805 */ /* 0x000fe4000001ff00 */
[----:B------:R-:W-:Y:S01]  /*106e0*/  MOV R63, RZ ;  /* 0x000000ff003f7202 */ /* 0x000fe20000000f00 */
[----:B------:R-:W-:Y:S01]  /*106f0*/  IMAD.MOV.U32 R65, RZ, RZ, RZ ;  /* 0x000000ffff417224 */ /* 0x000fe200078e00ff */
[----:B------:R-:W-:-:S02]  /*10700*/  CS2R R44, SRZ ;  /* 0x00000000002c7805 */ /* 0x000fc4000001ff00 */
[----:B------:R-:W-:Y:S02]  /*10710*/  CS2R R36, SRZ ;  /* 0x0000000000247805 */ /* 0x000fe4000001ff00 */
[----:B------:R-:W-:Y:S01]  /*10720*/  CS2R R38, SRZ ;  /* 0x0000000000267805 */ /* 0x000fe2000001ff00 */
[----:B------:R-:W-:Y:S01]  /*10730*/  IMAD.MOV.U32 R121, RZ, RZ, RZ ;  /* 0x000000ffff797224 */ /* 0x000fe200078e00ff */
[----:B------:R-:W-:Y:S02]  /*10740*/  CS2R R34, SRZ ;  /* 0x0000000000227805 */ /* 0x000fe4000001ff00 */
[----:B------:R-:W-:Y:S02]  /*10750*/  CS2R R114, SRZ ;  /* 0x0000000000727805 */ /* 0x000fe4000001ff00 */
[----:B------:R-:W-:Y:S02]  /*10760*/  CS2R R28, SRZ ;  /* 0x00000000001c7805 */ /* 0x000fe4000001ff00 */
        /* <DEDUP_REMOVED lines=16> */
[----:B------:R-:W-:Y:S01]  /*10870*/  IMAD.MOV.U32 R87, RZ, RZ, RZ ;  /* 0x000000ffff577224 */ /* 0x000fe200078e00ff */
[----:B------:R-:W-:Y:S06]  /*10880*/  @!P1 BRA `(.L_x_2408) ;  /* 0x0000012400489947 */ /* 0x000fec0003800000 */
[----:B------:R-:W-:-:S03]  /*10890*/  UMOV UR4, 0xffffffff ;  /* 0xffffffff00047882 */ /* 0x000fc60000000000 */
[----:B------:R-:W-:Y:S05]  /*108a0*/  BRA.DIV UR4, `(.L_x_2409) ;  /* 0x000001e204d07947 */ /* 0x000fea000b800000 */
[----:B------:R-:W0:Y:S02]  /*108b0*/  S2R R0, SR_TID.X ;  /* 0x0000000000007919 */ /* 0x000e240000002100 */
[C---:B0-----:R-:W-:Y:S01]  /*108c0*/  IADD3 R3, R0.reuse, -0x80, RZ ;  /* 0xffffff8000037810 */ /* 0x041fe20007ffe0ff */
[----:B------:R-:W-:-:S05]  /*108d0*/  VIADD R0, R0, 0xffffff80 ;  /* 0xffffff8000007836 */ /* 0x000fca0000000000 */
[----:B------:R-:W-:-:S04]  /*108e0*/  SHF.R.S32.HI R0, RZ, 0x1f, R0 ;  /* 0x0000001fff007819 */ /* 0x000fc80000011400 */
[----:B------:R-:W-:-:S04]  /*108f0*/  LEA.HI R0, R0, R3, RZ, 0x7 ;  /* 0x0000000300007211 */ /* 0x000fc800078f38ff */
[----:B------:R-:W-:-:S05]  /*10900*/  SHF.R.S32.HI R0, RZ, 0x7, R0 ;  /* 0x00000007ff007819 */ /* 0x000fca0000011400 */
[----:B------:R0:W1:Y:S02]  /*10910*/  SHFL.IDX PT, R197, R0, RZ, 0x1f ;  /* 0x00001fff00c57589 */ /* 0x00006400000e0000 */
.L_x_2655:
        /* <DEDUP_REMOVED lines=17> */
[----:B------:R-:W-:Y:S01]  /*10a30*/  MOV R11, UR5 ;  /* 0x00000005000b7c02 */ /* 0x000fe20008000f00 */
[----:B------:R-:W-:Y:S02]  /*10a40*/  IMAD.U32 R7, RZ, RZ, UR7 ;  /* 0x00000007ff077e24 */ /* 0x000fe4000f8e00ff */
[----:B------:R-:W-:-:S02]  /*10a50*/  IMAD.U32 R10, RZ, RZ, UR4 ;  /* 0x00000004ff0a7e24 */ /* 0x000fc4000f8e00ff */
[----:B------:R-:W-:Y:S02]  /*10a60*/  IMAD.MOV.U32 R8, RZ, RZ, 0x70 ;  /* 0x00000070ff087424 */ /* 0x000fe400078e00ff */
[----:B------:R-:W-:Y:S02]  /*10a70*/  IMAD.MOV.U32 R12, RZ, RZ, 0x1 ;  /* 0x00000001ff0c7424 */ /* 0x000fe400078e00ff */
[----:B0-----:R-:W-:-:S07]  /*10a80*/  IMAD.MOV.U32 R13, RZ, RZ, RZ ;  /* 0x000000ffff0d7224 */ /* 0x001fce00078e00ff */
[----:B------:R-:W-:-:S07]  /*10a90*/  LEPC R20, `(.L_x_2410) ;  /* 0x000000001014794e */ /* 0x000fce0000000000 */
[----:B-1---5:R-:W-:Y:S05]  /*10aa0*/  CALL.ABS.NOINC R14 ;  /* 0x000000000e007343 */ /* 0x022fea0003c00000 */
.L_x_2410:
        /* <DEDUP_REMOVED lines=13> */
.L_x_2414:
[----:B-1----:R1:W2:Y:S02]  /*10b80*/  SYNCS.PHASECHK.TRANS64.TRYWAIT P0, [R16+URZ+0x29800], R3 ;  /* 0x02980003100075a7 */ /* 0x0022a4000800017f */
[----:B--2---:R-:W-:Y:S05]  /*10b90*/  @!P0 NANOSLEEP.SYNCS 0x989680 ;  /* 0x009896800000895d */ /* 0x004fea0003900000 */
[----:B------:R-:W2:Y:S02]  /*10ba0*/  @!P0 SYNCS.PHASECHK.TRANS64 P0, [R16+URZ+0x29800], R3 ;  /* 0x02980003100085a7 */ /* 0x000ea4000800007f */
[----:B--2---:R-:W-:Y:S05]  /*10bb0*/  @!P0 BRA `(.L_x_2414) ;  /* 0xfffffffc00f08947 */ /* 0x004fea000383ffff */
.L_x_2413:
[----:B------:R-:W-:Y:S05]  /*10bc0*/  BSYNC B0 ;  /* 0x0000000000007941 */ /* 0x000fea0003800000 */
.L_x_2412:
[----:B------:R-:W-:Y:S05]  /*10bd0*/  BRA `(.L_x_2415) ;  /* 0x0000006c00dc7947 */ /* 0x000fea0003800000 */
.L_x_2411:
        /* <DEDUP_REMOVED lines=30> */
.L_x_2416:
[----:B------:R-:W-:Y:S01]  /*10dc0*/  ULDC.U8 UR4, c[0x0][0x410] ;  /* 0x0001040000047ab9 */ /* 0x000fe20000000000 */
[----:B------:R-:W-:Y:S01]  /*10dd0*/  BSSY B0, `(.L_x_2417) ;  /* 0x00006cf000007945 */ /* 0x000fe20003800000 */
[----:B------:R-:W-:Y:S02]  /*10de0*/  ISETP.NE.AND P0, PT, RZ, UR4, PT ;  /* 0x00000004ff007c0c */ /* 0x000fe4000bf05270 */
[----:B------:R-:W-:-:S11]  /*10df0*/  IADD3 R10, R188, R204, RZ ;  /* 0x000000ccbc0a7210 */ /* 0x000fd60007ffe0ff */
        /* <DEDUP_REMOVED lines=32> */
[----:B------:R0:W4:Y:S02]  /*11000*/  SHFL.IDX PT, R14, R5, RZ, 0x1e1f ;  /* 0x001e1fff050e7589 */ /* 0x00012400000e0000 */
.L_x_2661:
        /* <DEDUP_REMOVED lines=16> */
[----:B------:R-:W3:Y:S01]  /*11110*/  LDL R50, [R1+0x58] ;  /* 0x0000580001327983 */ /* 0x000ee20000100800 */
[----:B------:R-:W-:Y:S01]  /*11120*/  ULDC UR4, c[0x0][0x3f4] ;  /* 0x0000fd0000047ab9 */ /* 0x000fe20000000800 */
[----:B------:R-:W-:Y:S02]  /*11130*/  SHF.R.S32.HI R5, RZ, 0x1f, R194 ;  /* 0x0000001fff057819 */ /* 0x000fe400000114c2 */
[----:B------:R-:W-:Y:S02]  /*11140*/  CS2R R34, SRZ ;  /* 0x0000000000227805 */ /* 0x000fe4000001ff00 */
[----:B------:R-:W-:Y:S02]  /*11150*/  ISETP.GE.AND P5, PT, R194, UR4, PT ;  /* 0x00000004c2007c0c */ /* 0x000fe4000bfa6270 */
[----:B------:R-:W-:Y:S02]  /*11160*/  CS2R R32, SRZ ;  /* 0x0000000000207805 */ /* 0x000fe4000001ff00 */
[----:B------:R-:W-:-:S02]  /*11170*/  ISETP.GE.AND P2, PT, R192, UR4, PT ;  /* 0x00000004c0007c0c */ /* 0x000fc4000bf46270 */
[----:B------:R-:W-:Y:S02]  /*11180*/  CS2R R30, SRZ ;  /* 0x00000000001e7805 */ /* 0x000fe4000001ff00 */
[----:B------:R-:W-:Y:S02]  /*11190*/  ISETP.GE.AND P3, PT, R193, UR4, PT ;  /* 0x00000004c1007c0c */ /* 0x000fe4000bf66270 */
[----:B------:R-:W-:-:S03]  /*111a0*/  SHF.R.S32.HI R13, RZ, 0x1f, R192 ;  /* 0x0000001fff0d7819 */ /* 0x000fc600000114c0 */
[CC--:B----4-:R-:W-:Y:S02]  /*111b0*/  @!P5 IADD3 R8, P1, R194.reuse, R14.reuse, RZ ;  /* 0x0000000ec208d210 */ /* 0x0d0fe40007f3e0ff */
[-C--:B--2---:R-:W-:Y:S02]  /*111c0*/  @!P5 IADD3 R6, P0, R194, R3.reuse, RZ ;  /* 0x00000003c206d210 */ /* 0x084fe40007f1e0ff */
[----:B------:R-:W-:Y:S01]  /*111d0*/  @!P2 IADD3 R10, P4, R192, R3, RZ ;  /* 0x00000003c00aa210 */ /* 0x000fe20007f9e0ff */
[--C-:B---3--:R-:W-:Y:S01]  /*111e0*/  @!P5 IMAD.X R9, R4, 0x1, R5.reuse, P1 ;  /* 0x000000010409d824 */ /* 0x108fe200008e0605 */
[----:B------:R-:W-:Y:S01]  /*111f0*/  ISETP.GE.AND P1, PT, R195, UR4, PT ;  /* 0x00000004c3007c0c */ /* 0x000fe2000bf26270 */
[----:B-1----:R-:W-:Y:S01]  /*11200*/  @!P5 IMAD.X R7, R0, 0x1, R5, P0 ;  /* 0x000000010007d824 */ /* 0x002fe200000e0605 */
[----:B------:R-:W-:Y:S02]  /*11210*/  @!P2 IADD3 R12, P0, R192, R14, RZ ;  /* 0x0000000ec00ca210 */ /* 0x000fe40007f1e0ff */
[----:B------:R-:W-:-:S02]  /*11220*/  CS2R R28, SRZ ;  /* 0x00000000001c7805 */ /* 0x000fc4000001ff00 */
[----:B------:R-:W-:Y:S01]  /*11230*/  @!P2 IADD3.X R11, R0, R13, RZ, P4, !PT ;  /* 0x0000000d000ba210 */ /* 0x000fe200027fe4ff */
[----:B------:R-:W5:Y:S01]  /*11240*/  @!P5 LD.E.64 R32, desc[UR54][R8.64] ;  /* 0x000000360820d980 */ /* 0x000f62000c101b00 */
[----:B------:R-:W-:Y:S01]  /*11250*/  SHF.R.S32.HI R5, RZ, 0x1f, R193 ;  /* 0x0000001fff057819 */ /* 0x000fe200000114c1 */
[----:B------:R-:W-:Y:S01]  /*11260*/  @!P2 IMAD.X R13, R4, 0x1, R13, P0 ;  /* 0x00000001040da824 */ /* 0x000fe200000e060d */
[C---:B------:R-:W-:Y:S01]  /*11270*/  @!P3 IADD3 R38, P4, R193.reuse, R14, RZ ;  /* 0x0000000ec126b210 */ /* 0x040fe20007f9e0ff */
[----:B------:R0:W5:Y:S01]  /*11280*/  @!P5 LD.E.64 R34, desc[UR54][R6.64] ;  /* 0x000000360622d980 */ /* 0x000162000c101b00 */
[----:B------:R-:W-:Y:S02]  /*11290*/  @!P3 IADD3 R36, P5, R193, R3, RZ ;  /* 0x00000003c124b210 */ /* 0x000fe40007fbe0ff */
[----:B------:R-:W-:Y:S01]  /*112a0*/  ISETP.GE.AND P0, PT, R22, UR4, PT ;  /* 0x0000000416007c0c */ /* 0x000fe2000bf06270 */
[----:B------:R-:W5:Y:S01]  /*112b0*/  @!P2 LD.E.64 R30, desc[UR54][R10.64] ;  /* 0x000000360a1ea980 */ /* 0x000f62000c101b00 */
[--C-:B------:R-:W-:Y:S01]  /*112c0*/  @!P3 IMAD.X R39, R4, 0x1, R5.reuse, P4 ;  /* 0x000000010427b824 */ /* 0x100fe200020e0605 */
[----:B------:R-:W-:Y:S01]  /*112d0*/  CS2R R26, SRZ ;  /* 0x00000000001a7805 */ /* 0x000fe2000001ff00 */
[----:B------:R-:W-:Y:S01]  /*112e0*/  @!P3 IMAD.X R37, R0, 0x1, R5, P5 ;  /* 0x000000010025b824 */ /* 0x000fe200028e0605 */
[----:B------:R1:W5:Y:S01]  /*112f0*/  @!P2 LD.E.64 R28, desc[UR54][R12.64] ;  /* 0x000000360c1ca980 */ /* 0x000362000c101b00 */
[----:B------:R-:W-:-:S02]  /*11300*/  ISETP.GE.AND P2, PT, R196, UR4, PT ;  /* 0x00000004c4007c0c */ /* 0x000fc4000bf46270 */
[----:B------:R-:W-:Y:S02]  /*11310*/  CS2R R24, SRZ ;  /* 0x0000000000187805 */ /* 0x000fe4000001ff00 */
[----:B0-----:R-:W-:Y:S02]  /*11320*/  SHF.R.S32.HI R7, RZ, 0x1f, R195 ;  /* 0x0000001fff077819 */ /* 0x001fe400000114c3 */
[----:B------:R-:W-:Y:S02]  /*11330*/  CS2R R20, SRZ ;  /* 0x0000000000147805 */ /* 0x000fe4000001ff00 */
[C---:B------:R-:W-:Y:S01]  /*11340*/  @!P1 IADD3 R42, P4, R195.reuse, R3, RZ ;  /* 0x00000003c32a9210 */ /* 0x040fe20007f9e0ff */
[----:B------:R0:W5:Y:S01]  /*11350*/  @!P3 LD.E.64 R26, desc[UR54][R36.64] ;  /* 0x00000036241ab980 */ /* 0x000162000c101b00 */
[----:B------:R-:W-:Y:S02]  /*11360*/  @!P1 IADD3 R46, P5, R195, R14, RZ ;  /* 0x0000000ec32e9210 */ /* 0x000fe40007fbe0ff */
[----:B-1----:R-:W-:Y:S01]  /*11370*/  CS2R R12, SRZ ;  /* 0x00000000000c7805 */ /* 0x002fe2000001ff00 */
[--C-:B------:R-:W-:Y:S01]  /*11380*/  @!P1 IMAD.X R43, R0, 0x1, R7.reuse, P4 ;  /* 0x00000001002b9824 */ /* 0x100fe200020e0607 */
[----:B------:R1:W5:Y:S01]  /*11390*/  @!P3 LD.E.64 R24, desc[UR54][R38.64] ;  /* 0x000000362618b980 */ /* 0x000362000c101b00 */
[----:B------:R-:W-:Y:S01]  /*113a0*/  @!P1 IMAD.X R47, R4, 0x1, R7, P5 ;  /* 0x00000001042f9824 */ /* 0x000fe200028e0607 */
[----:B------:R-:W-:-:S02]  /*113b0*/  @!P0 SHF.R.S32.HI R5, RZ, 0x1f, R22 ;  /* 0x0000001fff058819 */ /* 0x000fc40000011416 */
[CC--:B------:R-:W-:Y:S01]  /*113c0*/  @!P0 IADD3 R6, P3, R22.reuse, R3.reuse, RZ ;  /* 0x0000000316068210 */ /* 0x0c0fe20007f7e0ff */
[----:B------:R2:W5:Y:S04]  /*113d0*/  @!P1 LD.E.64 R20, desc[UR54][R42.64] ;  /* 0x000000362a149980 */ /* 0x000568000c101b00 */
[----:B------:R2:W5:Y:S01]  /*113e0*/  @!P1 LD.E.64 R12, desc[UR54][R46.64] ;  /* 0x000000362e0c9980 */ /* 0x000562000c101b00 */
[-C--:B------:R-:W-:Y:S01]  /*113f0*/  @!P0 IADD3 R40, P1, R22, R14.reuse, RZ ;  /* 0x0000000e16288210 */ /* 0x080fe20007f3e0ff */
[----:B------:R-:W-:Y:S01]  /*11400*/  @!P0 IMAD.X R7, R0, 0x1, R5, P3 ;  /* 0x0000000100078824 */ /* 0x000fe200018e0605 */
[C---:B------:R-:W-:Y:S02]  /*11410*/  @!P2 IADD3 R14, P4, R196.reuse, R14, RZ ;  /* 0x0000000ec40ea210 */ /* 0x040fe40007f9e0ff */
[----:B------:R-:W-:-:S02]  /*11420*/  @!P2 IADD3 R48, P3, R196, R3, RZ ;  /* 0x00000003c430a210 */ /* 0x000fc40007f7e0ff */
[----:B0-----:R-:W-:Y:S02]  /*11430*/  CS2R R36, SRZ ;  /* 0x0000000000247805 */ /* 0x001fe4000001ff00 */
[----:B-1----:R-:W-:Y:S02]  /*11440*/  CS2R R38, SRZ ;  /* 0x0000000000267805 */ /* 0x002fe4000001ff00 */
[----:B------:R-:W-:Y:S02]  /*11450*/  CS2R R10, SRZ ;  /* 0x00000000000a7805 */ /* 0x000fe4000001ff00 */
[----:B------:R-:W-:Y:S01]  /*11460*/  CS2R R8, SRZ ;  /* 0x0000000000087805 */ /* 0x000fe2000001ff00 */
[----:B------:R-:W-:Y:S01]  /*11470*/  @!P0 IMAD.X R41, R4, 0x1, R5, P1 ;  /* 0x0000000104298824 */ /* 0x000fe200008e0605 */
[----:B------:R2:W5:Y:S04]  /*11480*/  @!P0 LD.E.64 R36, desc[UR54][R6.64] ;  /* 0x0000003606248980 */ /* 0x000568000c101b00 */
[----:B------:R2:W5:Y:S01]  /*11490*/  @!P0 LD.E.64 R38, desc[UR54][R40.64] ;  /* 0x0000003628268980 */ /* 0x000562000c101b00 */
[----:B------:R-:W-:Y:S01]  /*114a0*/  @!P2 IADD3.X R49, R0, R50, RZ, P3, !PT ;  /* 0x000000320031a210 */ /* 0x000fe20001ffe4ff */
[----:B------:R-:W-:-:S04]  /*114b0*/  @!P2 IMAD.X R15, R4, 0x1, R50, P4 ;  /* 0x00000001040fa824 */ /* 0x000fc800020e0632 */
[----:B------:R2:W5:Y:S04]  /*114c0*/  @!P2 LD.E.64 R10, desc[UR54][R48.64] ;  /* 0x00000036300aa980 */ /* 0x000568000c101b00 */
[----:B------:R2:W5:Y:S02]  /*114d0*/  @!P2 LD.E.64 R8, desc[UR54][R14.64] ;  /* 0x000000360e08a980 */ /* 0x000564000c101b00 */
.L_x_2421:
[----:B------:R-:W-:Y:S05]  /*114e0*/  BSYNC B1 ;  /* 0x0000000000017941 */ /* 0x000fea0003800000 */
.L_x_2420:
        /* <DEDUP_REMOVED lines=8> */
[----:B------:R-:W0:Y:S02]  /*11570*/  SYNCS.PHASECHK.TRANS64.TRYWAIT P0, [R16+URZ+0x29800], R5 ;  /* 0x02980005100075a7 */ /* 0x000e24000800017f */
[----:B0-----:R-:W-:Y:S05]  /*11580*/  @!P0 BRA `(.L_x_2423) ;  /* 0x000001d800488947 */ /* 0x001fea0003800000 */
.L_x_2662:
[----:B------:R-:W-:Y:S05]  /*11590*/  BSYNC B1 ;  /* 0x0000000000017941 */ /* 0x000fea0003800000 */
.L_x_2422:
[----:B------:R-:W-:Y:S05]  /*115a0*/  @P1 BRA `(.L_x_2424) ;  /* 0x0000006400441947 */ /* 0x000fea0003800000 */
[----:B------:R-:W2:Y:S01]  /*115b0*/  LDC R3, c[0x0][0x3f4] ;  /* 0x0000fd00ff037b82 */ /* 0x000ea20000000800 */
[----:B------:R-:W-:Y:S01]  /*115c0*/  BSSY B1, `(.L_x_2425) ;  /* 0x000007f000017945 */ /* 0x000fe20003800000 */
[----:B-1----:R-:W-:Y:S01]  /*115d0*/  IMAD.IADD R0, R16, 0x1, R210 ;  /* 0x0000000110007824 */ /* 0x002fe200078e02d2 */
[-C--:B--2---:R-:W-:Y:S02]  /*115e0*/  ISETP.GE.AND P0, PT, R22, R3.reuse, PT ;  /* 0x000000031600720c */ /* 0x084fe40003f06270 */
[-C--:B------:R-:W-:Y:S02]  /*115f0*/  ISETP.GE.AND P1, PT, R194, R3.reuse, PT ;  /* 0x00000003c200720c */ /* 0x080fe40003f26270 */
[-C--:B------:R-:W-:Y:S02]  /*11600*/  ISETP.GE.AND P2, PT, R192, R3.reuse, PT ;  /* 0x00000003c000720c */ /* 0x080fe40003f46270 */
[-C--:B------:R-:W-:Y:S02]  /*11610*/  ISETP.GE.AND P3, PT, R193, R3.reuse, PT ;  /* 0x00000003c100720c */ /* 0x080fe40003f66270 */
[----:B------:R-:W-:-:S02]  /*11620*/  ISETP.GE.AND P4, PT, R195, R3, PT ;  /* 0x00000003c300720c */ /* 0x000fc40003f86270 */
[----:B------:R-:W-:-:S03]  /*11630*/  ISETP.GE.AND P5, PT, R196, R3, PT ;  /* 0x00000003c400720c */ /* 0x000fc60003fa6270 */
[----:B------:R-:W-:Y:S10]  /*11640*/  @P0 BRA `(.L_x_2426) ;  /* 0x0000000400d80947 */ /* 0x000ff40003800000 */
[----:B0--3--:R-:W0:Y:S01]  /*11650*/  LDS.128 R4, [R0+0x14400] ;  /* 0x0144000000047984 */ /* 0x009e220000000c00 */
[----:B----45:R-:W-:Y:S02]  /*11660*/  SHF.R.U32.HI R14, RZ, 0x8, R36 ;  /* 0x00000008ff0e7819 */ /* 0x030fe40000011624 */
        /* <DEDUP_REMOVED lines=116> */
.L_x_2426:
[----:B------:R-:W-:Y:S05]  /*11db0*/  BSYNC B1 ;  /* 0x0000000000017941 */ /* 0x000fea0003800000 */
.L_x_2425:
[----:B------:R-:W-:Y:S04]  /*11dc0*/  BSSY B1, `(.L_x_2427) ;  /* 0x000007d000017945 */ /* 0x000fe80003800000 */
[----:B------:R-:W-:Y:S05]  /*11dd0*/  @P1 BRA `(.L_x_2428) ;  /* 0x0000000400ec1947 */ /* 0x000fea0003800000 */
[----:B------:R-:W0:Y:S01]  /*11de0*/  LDL R49, [R1] ;  /* 0x0000000001317983 */ /* 0x000e220000100800 */
        /* <DEDUP_REMOVED lines=13> */
[----:B----4-:R-:W-:Y:S02]  /*11ec0*/  LOP3.LUT R14, R34, 0xff, RZ, 0xc0, !PT ;  /* 0x000000ff220e7812 */ /* 0x010fe400078ec0ff */
        /* <DEDUP_REMOVED lines=16> */
[----:B------:R-:W-:Y:S02]  /*11fd0*/  F2FP.F16.E4M3.UNPACK_B R38, R41 ;  /* 0x00000029ff26723e */ /* 0x000fe400020006ff */
[----:B------:R-:W-:Y:S02]  /*11fe0*/  F2FP.F16.E4M3.UNPACK_B R35, R37 ;  /* 0x00000025ff23723e */ /* 0x000fe400020006ff */
[----:B------:R-:W-:Y:S01]  /*11ff0*/  LOP3.LUT R39, R39, 0xff000000, R32, 0xf8, !PT ;  /* 0xff00000027277812 */ /* 0x000fe200078ef820 */
[--C-:B------:R-:W-:Y:S01]  /*12000*/  HADD2.F32 R40, -RZ, R38.reuse.H1_H1 ;  /* 0x30000026ff287230 */ /* 0x100fe20000004100 */
[----:B------:R-:W-:Y:S01]  /*12010*/  LOP3.LUT R34, R15, 0xff000000, R34, 0xf8, !PT ;  /* 0xff0000000f227812 */ /* 0x000fe200078ef822 */
[--C-:B------:R-:W-:Y:S01]  /*12020*/  HADD2.F32 R36, -RZ, R35.reuse.H1_H1 ;  /* 0x30000023ff247230 */ /* 0x100fe20000004100 */
[----:B------:R-:W-:Y:S01]  /*12030*/  F2FP.F16.E4M3.UNPACK_B R41, R41.H1 ;  /* 0x00000029ff29723e */ /* 0x000fe200030006ff */
[----:B------:R-:W-:Y:S01]  /*12040*/  HADD2.F32 R38, -RZ, R38.H0_H0 ;  /* 0x20000026ff267230 */ /* 0x000fe20000004100 */
[----:B------:R-:W-:Y:S01]  /*12050*/  F2FP.F16.E4M3.UNPACK_B R37, R37.H1 ;  /* 0x00000025ff25723e */ /* 0x000fe200030006ff */
[----:B------:R-:W-:Y:S01]  /*12060*/  HADD2.F32 R35, -RZ, R35.H0_H0 ;  /* 0x20000023ff237230 */ /* 0x000fe20000004100 */
[----:B01-3--:R-:W0:Y:S02]  /*12070*/  LDS.128 R4, [R49] ;  /* 0x0000000031047984 */ /* 0x00be240000000c00 */
[----:B0-----:R-:W-:-:S02]  /*12080*/  F2FP.F16.E4M3.UNPACK_B R3, R6.H1 ;  /* 0x00000006ff03723e */ /* 0x001fc400030006ff */
[----:B------:R-:W-:Y:S02]  /*12090*/  F2FP.F16.E4M3.UNPACK_B R6, R6 ;  /* 0x00000006ff06723e */ /* 0x000fe400020006ff */
[-C--:B------:R-:W-:Y:S01]  /*120a0*/  F2FP.F16.E4M3.UNPACK_B R32, R7.reuse ;  /* 0x00000007ff20723e */ /* 0x080fe200020006ff */
[--C-:B------:R-:W-:Y:S01]  /*120b0*/  HADD2.F32 R14, -RZ, R3.reuse.H1_H1 ;  /* 0x30000003ff0e7230 */ /* 0x100fe20000004100 */
[----:B------:R-:W-:Y:S01]  /*120c0*/  F2FP.F16.E4M3.UNPACK_B R33, R7.H1 ;  /* 0x00000007ff21723e */ /* 0x000fe200030006ff */
[----:B------:R-:W-:Y:S01]  /*120d0*/  HADD2.F32 R15, -RZ, R3.H0_H0 ;  /* 0x20000003ff0f7230 */ /* 0x000fe20000004100 */
[-C--:B------:R-:W-:Y:S02]  /*120e0*/  F2FP.F16.E4M3.UNPACK_B R7, R5.reuse ;  /* 0x00000005ff07723e */ /* 0x080fe400020006ff */
[C---:B------:R-:W-:Y:S01]  /*120f0*/  FMUL.FTZ R42, R14.reuse, R40 ;  /* 0x000000280e2a7220 */ /* 0x040fe20000410000 */
[----:B------:R-:W-:Y:S01]  /*12100*/  FMUL.FTZ R43, R14, R36 ;  /* 0x000000240e2b7220 */ /* 0x000fe20000410000 */
[----:B------:R-:W-:Y:S01]  /*12110*/  F2FP.F16.E4M3.UNPACK_B R14, R5.H1 ;  /* 0x00000005ff0e723e */ /* 0x000fe200030006ff */
[----:B------:R-:W-:-:S02]  /*12120*/  HADD2.F32 R5, -RZ, R6.H1_H1 ;  /* 0x30000006ff057230 */ /* 0x000fc40000004100 */
[C---:B------:R-:W-:Y:S01]  /*12130*/  FFMA.FTZ R42, R15.reuse, R36, -R42 ;  /* 0x000000240f2a7223 */ /* 0x040fe2000001082a */
[----:B------:R-:W-:Y:S01]  /*12140*/  FFMA.FTZ R45, R15, R40, R43 ;  /* 0x000000280f2d7223 */ /* 0x000fe2000001002b */
[----:B------:R-:W-:Y:S01]  /*12150*/  HADD2.F32 R6, -RZ, R6.H0_H0 ;  /* 0x20000006ff067230 */ /* 0x000fe20000004100 */
[----:B------:R-:W-:Y:S01]  /*12160*/  F2FP.F16.E4M3.UNPACK_B R3, R4 ;  /* 0x00000004ff03723e */ /* 0x000fe200020006ff */
[C---:B------:R-:W-:Y:S01]  /*12170*/  FMUL.FTZ R15, R5.reuse, R38 ;  /* 0x00000026050f7220 */ /* 0x040fe20000410000 */
[-C--:B------:R-:W-:Y:S01]  /*12180*/  FMUL.FTZ R43, R5, R35.reuse ;  /* 0x00000023052b7220 */ /* 0x080fe20000410000 */
[----:B------:R-:W-:Y:S01]  /*12190*/  HADD2.F32 R5, -RZ, R32.H1_H1 ;  /* 0x30000020ff057230 */ /* 0x000fe20000004100 */
[----:B------:R-:W-:Y:S01]  /*121a0*/  F2FP.F16.E4M3.UNPACK_B R4, R4.H1 ;  /* 0x00000004ff04723e */ /* 0x000fe200030006ff */
[----:B------:R-:W-:Y:S02]  /*121b0*/  HADD2.F32 R36, -RZ, R41.H0_H0 ;  /* 0x20000029ff247230 */ /* 0x000fe40000004100 */
[----:B------:R-:W-:Y:S01]  /*121c0*/  FFMA.FTZ R40, R6, R35, -R15 ;  /* 0x0000002306287223 */ /* 0x000fe2000001080f */
[----:B------:R-:W-:-:S02]  /*121d0*/  HADD2.F32 R15, -RZ, R37.H0_H0 ;  /* 0x20000025ff0f7230 */ /* 0x000fc40000004100 */
[----:B------:R-:W-:Y:S01]  /*121e0*/  FFMA.FTZ R43, R6, R38, R43 ;  /* 0x00000026062b7223 */ /* 0x000fe2000001002b */
        /* <DEDUP_REMOVED lines=12> */
[-C--:B------:R-:W-:Y:S01]  /*122b0*/  F2FP.F16.E4M3.UNPACK_B R15, R34.reuse ;  /* 0x00000022ff0f723e */ /* 0x080fe200020006ff */
[C---:B------:R-:W-:Y:S01]  /*122c0*/  FFMA.FTZ R48, R33.reuse, R37, -R38 ;  /* 0x0000002521307223 */ /* 0x040fe20000010826 */
[----:B------:R-:W-:Y:S02]  /*122d0*/  HADD2.F32 R6, -RZ, R4.H1_H1 ;  /* 0x30000004ff067230 */ /* 0x000fe40000004100 */
[----:B------:R-:W-:Y:S01]  /*122e0*/  FFMA.FTZ R41, R33, R41, R32 ;  /* 0x0000002921297223 */ /* 0x000fe20000010020 */
[--C-:B------:R-:W-:Y:S01]  /*122f0*/  HADD2.F32 R35, -RZ, R5.reuse.H1_H1 ;  /* 0x30000005ff237230 */ /* 0x100fe20000004100 */
[----:B------:R-:W-:Y:S01]  /*12300*/  F2FP.F16.E4M3.UNPACK_B R34, R34.H1 ;  /* 0x00000022ff22723e */ /* 0x000fe200030006ff */
[----:B------:R-:W-:Y:S01]  /*12310*/  HADD2.F32 R33, -RZ, R5.H0_H0 ;  /* 0x20000005ff217230 */ /* 0x000fe20000004100 */
[----:B------:R-:W-:Y:S01]  /*12320*/  F2FP.F16.E4M3.UNPACK_B R39, R39.H1 ;  /* 0x00000027ff27723e */ /* 0x000fe200030006ff */
[----:B------:R-:W-:-:S02]  /*12330*/  HADD2.F32 R32, -RZ, R15.H1_H1 ;  /* 0x3000000fff207230 */ /* 0x000fc40000004100 */
[C---:B------:R-:W-:Y:S01]  /*12340*/  FMUL.FTZ R36, R6.reuse, R35 ;  /* 0x0000002306247220 */ /* 0x040fe20000410000 */
[----:B------:R-:W-:Y:S02]  /*12350*/  HADD2.F32 R5, -RZ, R4.H0_H0 ;  /* 0x20000004ff057230 */ /* 0x000fe40000004100 */
[----:B------:R-:W-:Y:S02]  /*12360*/  HADD2.F32 R4, -RZ, R3.H1_H1 ;  /* 0x30000003ff047230 */ /* 0x000fe40000004100 */
[-C--:B------:R-:W-:Y:S01]  /*12370*/  FMUL.FTZ R38, R6, R32.reuse ;  /* 0x0000002006267220 */ /* 0x080fe20000410000 */
[----:B------:R-:W-:Y:S02]  /*12380*/  HADD2.F32 R15, -RZ, R15.H0_H0 ;  /* 0x2000000fff0f7230 */ /* 0x000fe40000004100 */
[C---:B------:R-:W-:Y:S01]  /*12390*/  FFMA.FTZ R36, R5.reuse, R32, -R36 ;  /* 0x0000002005247223 */ /* 0x040fe20000010824 */
[----:B------:R-:W-:Y:S02]  /*123a0*/  HADD2.F32 R3, -RZ, R3.H0_H0 ;  /* 0x20000003ff037230 */ /* 0x000fe40000004100 */
[C---:B------:R-:W-:Y:S01]  /*123b0*/  FMUL.FTZ R6, R4.reuse, R33 ;  /* 0x0000002104067220 */ /* 0x040fe20000410000 */
[----:B------:R-:W-:Y:S01]  /*123c0*/  FFMA.FTZ R35, R5, R35, R38 ;  /* 0x0000002305237223 */ /* 0x000fe20000010026 */
[----:B------:R-:W-:Y:S01]  /*123d0*/  FMUL.FTZ R4, R4, R15 ;  /* 0x0000000f04047220 */ /* 0x000fe20000410000 */
[----:B------:R-:W-:-:S02]  /*123e0*/  HADD2.F32 R5, -RZ, R34.H1_H1 ;  /* 0x30000022ff057230 */ /* 0x000fc40000004100 */
[C---:B------:R-:W-:Y:S01]  /*123f0*/  FFMA.FTZ R32, R3.reuse, R15, -R6 ;  /* 0x0000000f03207223 */ /* 0x040fe20000010806 */
[--C-:B------:R-:W-:Y:S02]  /*12400*/  HADD2.F32 R15, -RZ, R39.reuse.H1_H1 ;  /* 0x30000027ff0f7230 */ /* 0x100fe40000004100 */
[----:B------:R-:W-:Y:S01]  /*12410*/  FFMA.FTZ R33, R3, R33, R4 ;  /* 0x0000002103217223 */ /* 0x000fe20000010004 */
[----:B------:R-:W-:Y:S02]  /*12420*/  HADD2.F32 R4, -RZ, R14.H1_H1 ;  /* 0x3000000eff047230 */ /* 0x000fe40000004100 */
[----:B------:R-:W-:Y:S02]  /*12430*/  HADD2.F32 R6, -RZ, R39.H0_H0 ;  /* 0x20000027ff067230 */ /* 0x000fe40000004100 */
[----:B------:R-:W-:Y:S02]  /*12440*/  HADD2.F32 R3, -RZ, R7.H1_H1 ;  /* 0x30000007ff037230 */ /* 0x000fe40000004100 */
[----:B------:R-:W-:Y:S01]  /*12450*/  FMUL.FTZ R37, R4, R15 ;  /* 0x0000000f04257220 */ /* 0x000fe20000410000 */
[----:B------:R-:W-:-:S02]  /*12460*/  HADD2.F32 R34, -RZ, R34.H0_H0 ;  /* 0x20000022ff227230 */ /* 0x000fc40000004100 */
        /* <DEDUP_REMOVED lines=18> */
.L_x_2428:
[----:B------:R-:W-:Y:S05]  /*12590*/  BSYNC B1 ;  /* 0x0000000000017941 */ /* 0x000fea0003800000 */
.L_x_2427:
[----:B------:R-:W-:Y:S04]  /*125a0*/  BSSY B1, `(.L_x_2429) ;  /* 0x0000078000017945 */ /* 0x000fe80003800000 */
[----:B------:R-:W-:Y:S05]  /*125b0*/  @P2 BRA `(.L_x_2430) ;  /* 0x0000000400d82947 */ /* 0x000fea0003800000 */
[----:B0123--:R-:W0:Y:S01]  /*125c0*/  LDS.128 R4, [R0+0x16400] ;  /* 0x0164000000047984 */ /* 0x00fe220000000c00 */
        /* <DEDUP_REMOVED lines=117> */
.L_x_2430:
[----:B------:R-:W-:Y:S05]  /*12d20*/  BSYNC B1 ;  /* 0x0000000000017941 */ /* 0x000fea0003800000 */
.L_x_2429:
        /* <DEDUP_REMOVED lines=43> */
[----:B0123--:R-:W0:Y:S02]  /*12fe0*/  LDS.128 R4, [R40+0x2000] ;  /* 0x0020000028047984 */ /* 0x00fe240000000c00 */
        /* <DEDUP_REMOVED lines=81> */
.L_x_2432:
[----:B------:R-:W-:Y:S05]  /*13500*/  BSYNC B1 ;  /* 0x0000000000017941 */ /* 0x000fea0003800000 */
.L_x_2431:
[----:B------:R-:W-:Y:S04]  /*13510*/  BSSY B1, `(.L_x_2433) ;  /* 0x0000078000017945 */ /* 0x000fe80003800000 */
[----:B------:R-:W-:Y:S05]  /*13520*/  @P4 BRA `(.L_x_2434) ;  /* 0x0000000400d84947 */ /* 0x000fea0003800000 */
[----:B0123--:R-:W0:Y:S01]  /*13530*/  LDS.128 R4, [R0+0x18400] ;  /* 0x0184000000047984 */ /* 0x00fe220000000c00 */
[----:B----45:R-:W-:Y:S02]  /*13540*/  SHF.R.U32.HI R14, RZ, 0x8, R20 ;  /* 0x00000008ff0e7819 */ /* 0x030fe40000011614 */
[----:B------:R-:W-:Y:S02]  /*13550*/  SHF.R.U32.HI R24, RZ, 0x8, R21 ;  /* 0x00000008ff187819 */ /* 0x000fe40000011615 */
[----:B------:R-:W-:Y:S02]  /*13560*/  LOP3.LUT R3, R20, 0xff, RZ, 0xc0, !PT ;  /* 0x000000ff14037812 */ /* 0x000fe400078ec0ff */
[----:B------:R-:W-:Y:S02]  /*13570*/  LOP3.LUT R14, R14, 0xff, RZ, 0xc0, !PT ;  /* 0x000000ff0e0e7812 */ /* 0x000fe400078ec0ff */
[----:B------:R-:W-:Y:S02]  /*13580*/  SHF.R.U32.HI R27, RZ, 0x8, R13 ;  /* 0x00000008ff1b7819 */ /* 0x000fe4000001160d */
[----:B------:R-:W-:-:S02]  /*13590*/  LOP3.LUT R15, R21, 0xff, RZ, 0xc0, !PT ;  /* 0x000000ff150f7812 */ /* 0x000fc400078ec0ff */
[----:B------:R-:W-:Y:S02]  /*135a0*/  LOP3.LUT R24, R24, 0xff, RZ, 0xc0, !PT ;  /* 0x000000ff18187812 */ /* 0x000fe400078ec0ff */
[----:B------:R-:W-:Y:S02]  /*135b0*/  PRMT R3, R14, 0x7604, R3 ;  /* 0x000076040e037816 */ /* 0x000fe40000000003 */
[----:B------:R-:W-:Y:S02]  /*135c0*/  SHF.R.U32.HI R29, RZ, 0x10, R13 ;  /* 0x00000010ff1d7819 */ /* 0x000fe4000001160d */
[----:B------:R-:W-:Y:S02]  /*135d0*/  SHF.R.U32.HI R14, RZ, 0x8, R12 ;  /* 0x00000008ff0e7819 */ /* 0x000fe4000001160c */
[----:B------:R-:W-:Y:S01]  /*135e0*/  SHF.R.U32.HI R28, RZ, 0x10, R21 ;  /* 0x00000010ff1c7819 */ /* 0x000fe20000011615 */
[----:B------:R-:W-:Y:S01]  /*135f0*/  IMAD.U32 R29, R29, 0x10000, RZ ;  /* 0x000100001d1d7824 */ /* 0x000fe200078e00ff */
[----:B------:R-:W-:-:S02]  /*13600*/  LOP3.LUT R26, R13, 0xff, RZ, 0xc0, !PT ;  /* 0x000000ff0d1a7812 */ /* 0x000fc400078ec0ff */
[----:B------:R-:W-:Y:S02]  /*13610*/  LOP3.LUT R27, R27, 0xff, RZ, 0xc0, !PT ;  /* 0x000000ff1b1b7812 */ /* 0x000fe400078ec0ff */
[----:B------:R-:W-:Y:S02]  /*13620*/  PRMT R15, R24, 0x7604, R15 ;  /* 0x00007604180f7816 */ /* 0x000fe4000000000f */
[----:B------:R-:W-:Y:S02]  /*13630*/  LOP3.LUT R24, R12, 0xff, RZ, 0xc0, !PT ;  /* 0x000000ff0c187812 */ /* 0x000fe400078ec0ff */
[----:B------:R-:W-:Y:S02]  /*13640*/  LOP3.LUT R25, R14, 0xff, RZ, 0xc0, !PT ;  /* 0x000000ff0e197812 */ /* 0x000fe400078ec0ff */
[----:B------:R-:W-:Y:S02]  /*13650*/  SHF.L.U32 R14, R28, 0x10, RZ ;  /* 0x000000101c0e7819 */ /* 0x000fe400000006ff */
[----:B------:R-:W-:-:S02]  /*13660*/  PRMT R26, R27, 0x7604, R26 ;  /* 0x000076041b1a7816 */ /* 0x000fc4000000001a */
[----:B------:R-:W-:Y:S02]  /*13670*/  PRMT R27, R25, 0x7604, R24 ;  /* 0x00007604191b7816 */ /* 0x000fe40000000018 */
[----:B------:R-:W-:Y:S02]  /*13680*/  LOP3.LUT R25, R15, 0xff0000, R14, 0xf8, !PT ;  /* 0x00ff00000f197812 */ /* 0x000fe400078ef80e */
[----:B------:R-:W-:Y:S02]  /*13690*/  LOP3.LUT R29, R26, 0xff0000, R29, 0xf8, !PT ;  /* 0x00ff00001a1d7812 */ /* 0x000fe400078ef81d */
[----:B------:R-:W-:Y:S02]  /*136a0*/  LOP3.LUT R25, R25, 0xff000000, R21, 0xf8, !PT ;  /* 0xff00000019197812 */ /* 0x000fe400078ef815 */
[----:B------:R-:W-:Y:S02]  /*136b0*/  LOP3.LUT R29, R29, 0xff000000, R13, 0xf8, !PT ;  /* 0xff0000001d1d7812 */ /* 0x000fe400078ef80d */
[----:B------:R-:W-:-:S02]  /*136c0*/  LOP3.LUT R15, R3, 0xff0000, R20, 0xf8, !PT ;  /* 0x00ff0000030f7812 */ /* 0x000fc400078ef814 */
[-C--:B0-----:R-:W-:Y:S02]  /*136d0*/  F2FP.F16.E4M3.UNPACK_B R3, R6.reuse.H1 ;  /* 0x00000006ff03723e */ /* 0x081fe400030006ff */
        /* <DEDUP_REMOVED lines=91> */
.L_x_2434:
[----:B------:R-:W-:Y:S05]  /*13c90*/  BSYNC B1 ;  /* 0x0000000000017941 */ /* 0x000fea0003800000 */
.L_x_2433:
[----:B------:R-:W-:Y:S05]  /*13ca0*/  @P5 BRA `(.L_x_2424) ;  /* 0x0000003c00845947 */ /* 0x000fea0003800000 */
[----:B-----5:R-:W2:Y:S01]  /*13cb0*/  LDL R31, [R1] ;  /* 0x00000000011f7983 */ /* 0x020ea20000100800 */
[----:B------:R-:W-:Y:S02]  /*13cc0*/  SHF.R.U32.HI R12, RZ, 0x8, R11 ;  /* 0x00000008ff0c7819 */ /* 0x000fe4000001160b */
[----:B------:R-:W-:Y:S02]  /*13cd0*/  SHF.R.U32.HI R20, RZ, 0x8, R9 ;  /* 0x00000008ff147819 */ /* 0x000fe40000011609 */
[----:B------:R-:W-:Y:S02]  /*13ce0*/  LOP3.LUT R13, R11, 0xff, RZ, 0xc0, !PT ;  /* 0x000000ff0b0d7812 */ /* 0x000fe400078ec0ff */
[----:B------:R-:W-:Y:S02]  /*13cf0*/  LOP3.LUT R21, R9, 0xff, RZ, 0xc0, !PT ;  /* 0x000000ff09157812 */ /* 0x000fe400078ec0ff */
[----:B------:R-:W-:Y:S02]  /*13d00*/  LOP3.LUT R12, R12, 0xff, RZ, 0xc0, !PT ;  /* 0x000000ff0c0c7812 */ /* 0x000fe400078ec0ff */
[----:B------:R-:W-:-:S02]  /*13d10*/  LOP3.LUT R20, R20, 0xff, RZ, 0xc0, !PT ;  /* 0x000000ff14147812 */ /* 0x000fc400078ec0ff */
[----:B01----:R-:W-:Y:S02]  /*13d20*/  SHF.R.U32.HI R0, RZ, 0x8, R10 ;  /* 0x00000008ff007819 */ /* 0x003fe4000001160a */
[----:B----4-:R-:W-:Y:S02]  /*13d30*/  SHF.R.U32.HI R14, RZ, 0x8, R8 ;  /* 0x00000008ff0e7819 */ /* 0x010fe40000011608 */
        /* <DEDUP_REMOVED lines=25> */
[----:B------:R-:W-:Y:S01]  /*13ed0*/  HADD2.F32 R25, -RZ, R24.H1_H1 ;  /* 0x30000018ff197230 */ /* 0x000fe20000004100 */
[----:B------:R-:W-:Y:S01]  /*13ee0*/  LOP3.LUT R20, R15, 0xff000000, R8, 0xf8, !PT ;  /* 0xff0000000f147812 */ /* 0x000fe200078ef808 */
[----:B------:R-:W-:Y:S01]  /*13ef0*/  HADD2.F32 R15, -RZ, R14.H1_H1 ;  /* 0x3000000eff0f7230 */ /* 0x000fe20000004100 */
[----:B------:R-:W-:Y:S01]  /*13f00*/  F2FP.F16.E4M3.UNPACK_B R21, R21.H1 ;  /* 0x00000015ff15723e */ /* 0x000fe200030006ff */
[----:B------:R-:W-:Y:S01]  /*13f10*/  HADD2.F32 R24, -RZ, R24.H0_H0 ;  /* 0x20000018ff187230 */ /* 0x000fe20000004100 */
[----:B------:R-:W-:Y:S01]  /*13f20*/  F2FP.F16.E4M3.UNPACK_B R13, R13.H1 ;  /* 0x0000000dff0d723e */ /* 0x000fe200030006ff */
[----:B------:R-:W-:Y:S01]  /*13f30*/  HADD2.F32 R14, -RZ, R14.H0_H0 ;  /* 0x2000000eff0e7230 */ /* 0x000fe20000004100 */
[----:B--23--:R-:W0:Y:S02]  /*13f40*/  LDS.128 R4, [R31+0x4000] ;  /* 0x004000001f047984 */ /* 0x00ce240000000c00 */
[----:B0-----:R-:W-:-:S02]  /*13f50*/  F2FP.F16.E4M3.UNPACK_B R0, R6.H1 ;  /* 0x00000006ff00723e */ /* 0x001fc400030006ff */
[----:B------:R-:W-:Y:S02]  /*13f60*/  F2FP.F16.E4M3.UNPACK_B R3, R6 ;  /* 0x00000006ff03723e */ /* 0x000fe400020006ff */
[-C--:B------:R-:W-:Y:S01]  /*13f70*/  F2FP.F16.E4M3.UNPACK_B R10, R7.reuse ;  /* 0x00000007ff0a723e */ /* 0x080fe200020006ff */
[--C-:B------:R-:W-:Y:S01]  /*13f80*/  HADD2.F32 R9, -RZ, R0.reuse.H1_H1 ;  /* 0x30000000ff097230 */ /* 0x100fe20000004100 */
[----:B------:R-:W-:Y:S01]  /*13f90*/  F2FP.F16.E4M3.UNPACK_B R11, R7.H1 ;  /* 0x00000007ff0b723e */ /* 0x000fe200030006ff */
[----:B------:R-:W-:Y:S01]  /*13fa0*/  HADD2.F32 R8, -RZ, R0.H0_H0 ;  /* 0x20000000ff087230 */ /* 0x000fe20000004100 */
[-C--:B------:R-:W-:Y:S02]  /*13fb0*/  F2FP.F16.E4M3.UNPACK_B R6, R5.reuse ;  /* 0x00000005ff06723e */ /* 0x080fe400020006ff */
[----:B------:R-:W-:Y:S01]  /*13fc0*/  F2FP.F16.E4M3.UNPACK_B R7, R5.H1 ;  /* 0x00000005ff07723e */ /* 0x000fe200030006ff */
[C---:B------:R-:W-:Y:S01]  /*13fd0*/  FMUL.FTZ R27, R9.reuse, R25 ;  /* 0x00000019091b7220 */ /* 0x040fe20000410000 */
[-C--:B------:R-:W-:Y:S01]  /*13fe0*/  FMUL.FTZ R26, R9, R15.reuse ;  /* 0x0000000f091a7220 */ /* 0x080fe20000410000 */
[--C-:B------:R-:W-:Y:S01]  /*13ff0*/  HADD2.F32 R5, -RZ, R3.reuse.H1_H1 ;  /* 0x30000003ff057230 */ /* 0x100fe20000004100 */
[----:B------:R-:W-:Y:S01]  /*14000*/  F2FP.F16.E4M3.UNPACK_B R0, R4 ;  /* 0x00000004ff00723e */ /* 0x000fe200020006ff */
[C---:B------:R-:W-:Y:S01]  /*14010*/  FFMA.FTZ R27, R8.reuse, R15, -R27 ;  /* 0x0000000f081b7223 */ /* 0x040fe2000001081b */
[----:B------:R-:W-:Y:S01]  /*14020*/  FFMA.FTZ R26, R8, R25, R26 ;  /* 0x00000019081a7223 */ /* 0x000fe2000001001a */
[----:B------:R-:W-:-:S02]  /*14030*/  HADD2.F32 R3, -RZ, R3.H0_H0 ;  /* 0x20000003ff037230 */ /* 0x000fc40000004100 */
[C---:B------:R-:W-:Y:S01]  /*14040*/  FMUL.FTZ R8, R5.reuse, R24 ;  /* 0x0000001805087220 */ /* 0x040fe20000410000 */
[----:B------:R-:W-:Y:S01]  /*14050*/  FMUL.FTZ R15, R5, R14 ;  /* 0x0000000e050f7220 */ /* 0x000fe20000410000 */
[--C-:B------:R-:W-:Y:S01]  /*14060*/  HADD2.F32 R5, -RZ, R10.reuse.H1_H1 ;  /* 0x3000000aff057230 */ /* 0x100fe20000004100 */
[----:B------:R-:W-:Y:S01]  /*14070*/  F2FP.F16.E4M3.UNPACK_B R4, R4.H1 ;  /* 0x00000004ff04723e */ /* 0x000fe200030006ff */
[----:B------:R-:W-:Y:S02]  /*14080*/  HADD2.F32 R9, -RZ, R21.H0_H0 ;  /* 0x20000015ff097230 */ /* 0x000fe40000004100 */
[C---:B------:R-:W-:Y:S01]  /*14090*/  FFMA.FTZ R25, R3.reuse, R14, -R8 ;  /* 0x0000000e03197223 */ /* 0x040fe20000010808 */
[----:B------:R-:W-:Y:S01]  /*140a0*/  FFMA.FTZ R24, R3, R24, R15 ;  /* 0x0000001803187223 */ /* 0x000fe2000001000f */
[----:B------:R-:W-:Y:S02]  /*140b0*/  HADD2.F32 R8, -RZ, R13.H0_H0 ;  /* 0x2000000dff087230 */ /* 0x000fe40000004100 */
        /* <DEDUP_REMOVED lines=59> */
.L_x_2418:
        /* <DEDUP_REMOVED lines=31> */
[----:B0-----:R-:W4:Y:S02]  /*14660*/  SHFL.IDX PT, R21, R21, RZ, 0x1e1f ;  /* 0x001e1fff15157589 */ /* 0x001f2400000e0000 */
.L_x_2668:
        /* <DEDUP_REMOVED lines=16> */
[----:B------:R-:W3:Y:S04]  /*14770*/  LDL R41, [R1+0xc] ;  /* 0x00000c0001297983 */ /* 0x000ee80000100800 */
[----:B------:R-:W3:Y:S01]  /*14780*/  LDL R40, [R1+0x18] ;  /* 0x0000180001287983 */ /* 0x000ee20000100800 */
        /* <DEDUP_REMOVED lines=11> */
[----:B------:R-:W-:Y:S02]  /*14840*/  @!P2 SHF.R.S32.HI R5, RZ, 0x1f, R18 ;  /* 0x0000001fff05a819 */ /* 0x000fe40000011412 */
[C---:B--2---:R-:W-:Y:S02]  /*14850*/  @!P2 IADD3 R36, P3, R18.reuse, R3, RZ ;  /* 0x000000031224a210 */ /* 0x044fe40007f7e0ff */
[----:B----4-:R-:W-:-:S03]  /*14860*/  @!P2 IADD3 R38, P4, R18, R21, RZ ;  /* 0x000000151226a210 */ /* 0x010fc60007f9e0ff */
[--C-:B-1----:R-:W-:Y:S02]  /*14870*/  @!P2 IMAD.X R37, R0, 0x1, R5.reuse, P3 ;  /* 0x000000010025a824 */ /* 0x102fe400018e0605 */
[----:B---3--:R-:W-:Y:S01]  /*14880*/  @!P2 IMAD.X R39, R20, 0x1, R5, P4 ;  /* 0x000000011427a824 */ /* 0x008fe200020e0605 */
[----:B------:R-:W-:Y:S02]  /*14890*/  CS2R R8, SRZ ;  /* 0x0000000000087805 */ /* 0x000fe4000001ff00 */
[----:B------:R-:W-:Y:S02]  /*148a0*/  CS2R R10, SRZ ;  /* 0x00000000000a7805 */ /* 0x000fe4000001ff00 */
[----:B------:R-:W-:Y:S02]  /*148b0*/  CS2R R32, SRZ ;  /* 0x0000000000207805 */ /* 0x000fe4000001ff00 */
[----:B------:R-:W-:Y:S02]  /*148c0*/  CS2R R34, SRZ ;  /* 0x0000000000227805 */ /* 0x000fe4000001ff00 */
[----:B------:R-:W-:-:S02]  /*148d0*/  CS2R R12, SRZ ;  /* 0x00000000000c7805 */ /* 0x000fc4000001ff00 */
[----:B------:R-:W-:Y:S01]  /*148e0*/  CS2R R14, SRZ ;  /* 0x00000000000e7805 */ /* 0x000fe2000001ff00 */
[----:B------:R0:W5:Y:S01]  /*148f0*/  @!P2 LD.E.128 R24, desc[UR54][R36.64] ;  /* 0x000000362418a980 */ /* 0x000162000c101d00 */
[----:B------:R-:W-:Y:S02]  /*14900*/  @!P1 IMAD.SHL.U32 R42, R41, 0x10, RZ ;  /* 0x00000010292a9824 */ /* 0x000fe400078e00ff */
[----:B------:R-:W-:-:S03]  /*14910*/  @!P0 IMAD.SHL.U32 R48, R40, 0x10, RZ ;  /* 0x0000001028308824 */ /* 0x000fc600078e00ff */
[----:B------:R-:W-:Y:S02]  /*14920*/  @!P1 SHF.R.S32.HI R5, RZ, 0x1f, R42 ;  /* 0x0000001fff059819 */ /* 0x000fe4000001142a */
[-C--:B------:R-:W-:Y:S02]  /*14930*/  @!P1 IADD3 R40, P5, R3, R42.reuse, RZ ;  /* 0x0000002a03289210 */ /* 0x080fe40007fbe0ff */
[----:B------:R-:W-:Y:S02]  /*14940*/  @!P1 IADD3 R42, P4, R21, R42, RZ ;  /* 0x0000002a152a9210 */ /* 0x000fe40007f9e0ff */
[-C--:B------:R-:W-:Y:S01]  /*14950*/  @!P0 IADD3 R46, P3, R3, R48.reuse, RZ ;  /* 0x00000030032e8210 */ /* 0x080fe20007f7e0ff */
[--C-:B------:R-:W-:Y:S01]  /*14960*/  @!P1 IMAD.X R41, R0, 0x1, R5.reuse, P5 ;  /* 0x0000000100299824 */ /* 0x100fe200028e0605 */
[----:B------:R-:W-:Y:S01]  /*14970*/  @!P0 SHF.R.S32.HI R3, RZ, 0x1f, R48 ;  /* 0x0000001fff038819 */ /* 0x000fe20000011430 */
[----:B------:R-:W-:Y:S01]  /*14980*/  @!P1 IMAD.X R43, R20, 0x1, R5, P4 ;  /* 0x00000001142b9824 */ /* 0x000fe200020e0605 */
[----:B------:R-:W-:-:S02]  /*14990*/  @!P0 IADD3 R48, P5, R21, R48, RZ ;  /* 0x0000003015308210 */ /* 0x000fc40007fbe0ff */
[----:B------:R-:W-:Y:S01]  /*149a0*/  CS2R R4, SRZ ;  /* 0x0000000000047805 */ /* 0x000fe2000001ff00 */
[----:B------:R0:W5:Y:S01]  /*149b0*/  @!P1 LD.E.128 R28, desc[UR54][R40.64] ;  /* 0x00000036281c9980 */ /* 0x000162000c101d00 */
[----:B------:R-:W-:Y:S01]  /*149c0*/  @!P0 IMAD.X R47, R0, 0x1, R3, P3 ;  /* 0x00000001002f8824 */ /* 0x000fe200018e0603 */
[----:B------:R-:W-:Y:S02]  /*149d0*/  @!P0 IADD3.X R49, R20, R3, RZ, P5, !PT ;  /* 0x0000000314318210 */ /* 0x000fe40002ffe4ff */
[----:B------:R0:W5:Y:S04]  /*149e0*/  @!P1 LD.E.128 R8, desc[UR54][R42.64] ;  /* 0x000000362a089980 */ /* 0x000168000c101d00 */
[----:B------:R0:W5:Y:S04]  /*149f0*/  @!P2 LD.E.128 R4, desc[UR54][R38.64] ;  /* 0x000000362604a980 */ /* 0x000168000c101d00 */
[----:B------:R0:W5:Y:S04]  /*14a00*/  @!P0 LD.E.128 R32, desc[UR54][R46.64] ;  /* 0x000000362e208980 */ /* 0x000168000c101d00 */
[----:B------:R0:W5:Y:S02]  /*14a10*/  @!P0 LD.E.128 R12, desc[UR54][R48.64] ;  /* 0x00000036300c8980 */ /* 0x000164000c101d00 */
.L_x_2437:
[----:B------:R-:W-:Y:S05]  /*14a20*/  BSYNC B1 ;  /* 0x0000000000017941 */ /* 0x000fea0003800000 */
.L_x_2436:
[----:B------:R-:W-:Y:S01]  /*14a30*/  ULEA.HI UR4, UR43, UR43, URZ, 0x1 ;  /* 0x0000002b2b047291 */ /* 0x000fe2000f8f083f */
[----:B--2---:R-:W-:Y:S01]  /*14a40*/  VIADDMNMX R3, R45, -R204, 0x80, PT ;  /* 0x000000802d037446 */ /* 0x004fe200038009cc */
[----:B------:R-:W-:Y:S02]  /*14a50*/  BSSY B1, `(.L_x_2438) ;  /* 0x0000008000017945 */ /* 0x000fe40003800000 */
[----:B------:R-:W-:Y:S01]  /*14a60*/  ULOP3.LUT UR4, UR4, 0xfffffffe, URZ, 0xc0, !UPT ;  /* 0xfffffffe04047892 */ /* 0x000fe2000f8ec03f */
[----:B------:R-:W-:-:S03]  /*14a70*/  ISETP.GE.AND P1, PT, R188, R3, PT ;  /* 0x00000003bc00720c */ /* 0x000fc60003f26270 */
[----:B------:R-:W-:-:S06]  /*14a80*/  UIADD3 UR4, UR43, -UR4, URZ ;  /* 0x800000042b047290 */ /* 0x000fcc000fffe03f */
[----:B----4-:R-:W-:-:S05]  /*14a90*/  IMAD.U32 R21, RZ, RZ, UR4 ;  /* 0x00000004ff157e24 */ /* 0x010fca000f8e00ff */
[----:B------:R-:W-:-:S04]  /*14aa0*/  SHF.L.U32 R21, R21, 0x1f, RZ ;  /* 0x0000001f15157819 */ /* 0x000fc800000006ff */
[----:B------:R-:W2:Y:S02]  /*14ab0*/  SYNCS.PHASECHK.TRANS64.TRYWAIT P0, [R16+URZ+0x29800], R21 ;  /* 0x02980015100075a7 */ /* 0x000ea4000800017f */
[----:B--2---:R-:W-:Y:S05]  /*14ac0*/  @!P0 BRA `(.L_x_2439) ;  /* 0x000001a4007c8947 */ /* 0x004fea0003800000 */
.L_x_2669:
[----:B------:R-:W-:Y:S05]  /*14ad0*/  BSYNC B1 ;  /* 0x0000000000017941 */ /* 0x000fea0003800000 */
.L_x_2438:
[----:B------:R-:W-:Y:S05]  /*14ae0*/  @P1 BRA `(.L_x_2424) ;  /* 0x0000002c00f41947 */ /* 0x000fea0003800000 */
[----:B------:R-:W4:Y:S01]  /*14af0*/  LDC R3, c[0x0][0x3f4] ;  /* 0x0000fd00ff037b82 */ /* 0x000f220000000800 */
[C---:B-1----:R-:W-:Y:S01]  /*14b00*/  VIADD R0, R18.reuse, 0x20 ;  /* 0x0000002012007836 */ /* 0x042fe20000000000 */
[----:B------:R-:W-:Y:S01]  /*14b10*/  BSSY B1, `(.L_x_2440) ;  /* 0x00000fe000017945 */ /* 0x000fe20003800000 */
[C---:B---3--:R-:W-:Y:S01]  /*14b20*/  VIADD R20, R18.reuse, 0x40 ;  /* 0x0000004012147836 */ /* 0x048fe20000000000 */
[-C--:B----4-:R-:W-:Y:S02]  /*14b30*/  ISETP.GE.AND P0, PT, R18, R3.reuse, PT ;  /* 0x000000031200720c */ /* 0x090fe40003f06270 */
[-C--:B------:R-:W-:Y:S02]  /*14b40*/  ISETP.GE.AND P1, PT, R0, R3.reuse, PT ;  /* 0x000000030000720c */ /* 0x080fe40003f26270 */
[----:B------:R-:W-:-:S09]  /*14b50*/  ISETP.GE.AND P2, PT, R20, R3, PT ;  /* 0x000000031400720c */ /* 0x000fd20003f46270 */
[----:B------:R-:W-:Y:S05]  /*14b60*/  @P0 BRA `(.L_x_2441) ;  /* 0x0000000c00e00947 */ /* 0x000fea0003800000 */
[----:B0-----:R-:W3:Y:S04]  /*14b70*/  LDL R40, [R1+0x10] ;  /* 0x0000100001287983 */ /* 0x001ee80000100800 */
[----:B------:R-:W4:Y:S01]  /*14b80*/  LDL R67, [R1+0x64] ;  /* 0x0000640001437983 */ /* 0x000f220000100800 */
[----:B-----5:R-:W-:Y:S02]  /*14b90*/  SHF.R.U32.HI R0, RZ, 0x8, R24 ;  /* 0x00000008ff007819 */ /* 0x020fe40000011618 */
[----:B------:R-:W-:Y:S02]  /*14ba0*/  LOP3.LUT R20, R24, 0xff, RZ, 0xc0, !PT ;  /* 0x000000ff18147812 */ /* 0x000fe400078ec0ff */
[----:B--2---:R-:W-:Y:S02]  /*14bb0*/  LOP3.LUT R21, R0, 0xff, RZ, 0xc0, !PT ;  /* 0x000000ff00157812 */ /* 0x004fe400078ec0ff */
[----:B------:R-:W-:-:S02]  /*14bc0*/  SHF.R.U32.HI R37, RZ, 0x8, R25 ;  /* 0x00000008ff257819 */ /* 0x000fc40000011619 */
[----:B------:R-:W-:Y:S02]  /*14bd0*/  PRMT R45, R21, 0x7604, R20 ;  /* 0x00007604152d7816 */ /* 0x000fe40000000014 */
[----:B------:R-:W-:Y:S02]  /*14be0*/  SHF.R.U32.HI R39, RZ, 0x8, R26 ;  /* 0x00000008ff277819 */ /* 0x000fe4000001161a */
        /* <DEDUP_REMOVED lines=8> */
[----:B------:R-:W-:Y:S02]  /*14c70*/  LOP3.LUT R36, R27, 0xff, RZ, 0xc0, !PT ;  /* 0x000000ff1b247812 */ /* 0x000fe400078ec0ff */
[----:B------:R-:W-:-:S02]  /*14c80*/  LOP3.LUT R38, R4, 0xff, RZ, 0xc0, !PT ;  /* 0x000000ff04267812 */ /* 0x000fc400078ec0ff */
[----:B------:R-:W-:Y:S02]  /*14c90*/  LOP3.LUT R37, R37, 0xff, RZ, 0xc0, !PT ;  /* 0x000000ff25257812 */ /* 0x000fe400078ec0ff */
[----:B------:R-:W-:Y:S02]  /*14ca0*/  LOP3.LUT R39, R39, 0xff, RZ, 0xc0, !PT ;  /* 0x000000ff27277812 */ /* 0x000fe400078ec0ff */
[----:B------:R-:W-:Y:S02]  /*14cb0*/  SHF.R.U32.HI R53, RZ, 0x8, R7 ;  /* 0x00000008ff357819 */ /* 0x000fe40000011607 */
[----:B------:R-:W-:Y:S02]  /*14cc0*/  PRMT R51, R39, 0x7604, R38 ;  /* 0x0000760427337816 */ /* 0x000fe40000000026 */
[----:B------:R-:W-:Y:S02]  /*14cd0*/  LOP3.LUT R48, R5, 0xff, RZ, 0xc0, !PT ;  /* 0x000000ff05307812 */ /* 0x000fe400078ec0ff */
[----:B------:R-:W-:-:S02]  /*14ce0*/  LOP3.LUT R52, R7, 0xff, RZ, 0xc0, !PT ;  /* 0x000000ff07347812 */ /* 0x000fc400078ec0ff */
[----:B------:R-:W-:Y:S02]  /*14cf0*/  LOP3.LUT R53, R53, 0xff, RZ, 0xc0, !PT ;  /* 0x000000ff35357812 */ /* 0x000fe400078ec0ff */
[----:B------:R-:W-:Y:S02]  /*14d00*/  SHF.R.U32.HI R50, RZ, 0x8, R6 ;  /* 0x00000008ff327819 */ /* 0x000fe40000011606 */
[----:B------:R-:W-:Y:S02]  /*14d10*/  PRMT R52, R53, 0x7604, R52 ;  /* 0x0000760435347816 */ /* 0x000fe40000000034 */
[----:B------:R-:W-:Y:S02]  /*14d20*/  SHF.R.U32.HI R53, RZ, 0x10, R5 ;  /* 0x00000010ff357819 */ /* 0x000fe40000011605 */
[----:B------:R-:W-:Y:S02]  /*14d30*/  LOP3.LUT R49, R6, 0xff, RZ, 0xc0, !PT ;  /* 0x000000ff06317812 */ /* 0x000fe400078ec0ff */
[----:B------:R-:W-:Y:S01]  /*14d40*/  LOP3.LUT R50, R50, 0xff, RZ, 0xc0, !PT ;  /* 0x000000ff32327812 */ /* 0x000fe200078ec0ff */
[----:B------:R-:W-:Y:S01]  /*14d50*/  IMAD.U32 R53, R53, 0x10000, RZ ;  /* 0x0001000035357824 */ /* 0x000fe200078e00ff */
[----:B------:R-:W-:-:S02]  /*14d60*/  LOP3.LUT R45, R45, 0xff0000, R24, 0xf8, !PT ;  /* 0x00ff00002d2d7812 */ /* 0x000fc400078ef818 */
[----:B------:R-:W-:Y:S02]  /*14d70*/  PRMT R55, R50, 0x7604, R49 ;  /* 0x0000760432377816 */ /* 0x000fe40000000031 */
[----:B------:R-:W-:Y:S02]  /*14d80*/  SHF.R.U32.HI R49, RZ, 0x10, R27 ;  /* 0x00000010ff317819 */ /* 0x000fe4000001161b */
[----:B------:R-:W-:Y:S02]  /*14d90*/  LOP3.LUT R45, R45, 0xff000000, R24, 0xf8, !PT ;  /* 0xff0000002d2d7812 */ /* 0x000fe400078ef818 */
[----:B------:R-:W-:Y:S02]  /*14da0*/  SHF.L.U32 R49, R49, 0x10, RZ ;  /* 0x0000001031317819 */ /* 0x000fe400000006ff */
[----:B------:R-:W-:Y:S02]  /*14db0*/  LOP3.LUT R47, R47, 0xff0000, R26, 0xf8, !PT ;  /* 0x00ff00002f2f7812 */ /* 0x000fe400078ef81a */
[----:B------:R-:W-:-:S02]  /*14dc0*/  SHF.R.U32.HI R57, RZ, 0x10, R7 ;  /* 0x00000010ff397819 */ /* 0x000fc40000011607 */
[----:B------:R-:W-:-:S03]  /*14dd0*/  LOP3.LUT R51, R51, 0xff0000, R4, 0xf8, !PT ;  /* 0x00ff000033337812 */ /* 0x000fc600078ef804 */
[----:B------:R-:W-:-:S05]  /*14de0*/  IMAD.U32 R57, R57, 0x10000, RZ ;  /* 0x0001000039397824 */ /* 0x000fca00078e00ff */
[----:B------:R-:W-:Y:S02]  /*14df0*/  LOP3.LUT R59, R52, 0xff0000, R57, 0xf8, !PT ;  /* 0x00ff0000343b7812 */ /* 0x000fe400078ef839 */
[----:B------:R-:W-:Y:S02]  /*14e00*/  LOP3.LUT R57, R51, 0xff000000, R4, 0xf8, !PT ;  /* 0xff00000033397812 */ /* 0x000fe400078ef804 */
[----:B------:R-:W-:Y:S02]  /*14e10*/  LOP3.LUT R59, R59, 0xff000000, R7, 0xf8, !PT ;  /* 0xff0000003b3b7812 */ /* 0x000fe400078ef807 */
[----:B---3--:R-:W-:Y:S02]  /*14e20*/  LEA.HI R0, R3, R40, RZ, 0x1c ;  /* 0x0000002803007211 */ /* 0x008fe400078fe0ff */
[----:B------:R-:W-:Y:S02]  /*14e30*/  SHF.R.U32.HI R40, RZ, 0x8, R5 ;  /* 0x00000008ff287819 */ /* 0x000fe40000011605 */
[----:B------:R-:W-:-:S04]  /*14e40*/  SHF.R.S32.HI R21, RZ, 0x1f, R0 ;  /* 0x0000001fff157819 */ /* 0x000fc80000011400 */
[----:B------:R-:W-:Y:S01]  /*14e50*/  LEA.HI R20, R21, R0, RZ, 0x2 ;  /* 0x0000000015147211 */ /* 0x000fe200078f10ff */
[----:B------:R-:W-:-:S04]  /*14e60*/  IMAD.SHL.U32 R21, R0, 0x10, RZ ;  /* 0x0000001000157824 */ /* 0x000fc800078e00ff */
[----:B------:R-:W-:Y:S01]  /*14e70*/  IMAD.SHL.U32 R20, R20, 0x800, RZ ;  /* 0x0000080014147824 */ /* 0x000fe200078e00ff */
[----:B------:R-:W-:-:S04]  /*14e80*/  LOP3.LUT R0, R198, 0x30, R21, 0xf8, !PT ;  /* 0x00000030c6007812 */ /* 0x000fc800078ef815 */
[----:B------:R-:W-:Y:S02]  /*14e90*/  LOP3.LUT R0, R0, R199, RZ, 0x3c, !PT ;  /* 0x000000c700007212 */ /* 0x000fe400078e3cff */
[----:B------:R-:W-:Y:S02]  /*14ea0*/  LOP3.LUT R21, R20, 0xffffe000, RZ, 0xc0, !PT ;  /* 0xffffe00014157812 */ /* 0x000fe400078ec0ff */
[----:B------:R-:W-:Y:S02]  /*14eb0*/  PRMT R20, R37, 0x7604, R36 ;  /* 0x0000760425147816 */ /* 0x000fe40000000024 */
[----:B------:R-:W-:Y:S01]  /*14ec0*/  IADD3 R21, R0, R200, R21 ;  /* 0x000000c800157210 */ /* 0x000fe20007ffe015 */
[----:B----4-:R-:W0:Y:S01]  /*14ed0*/  LDS.128 R36, [R67+0x14400] ;  /* 0x0144000043247984 */ /* 0x010e220000000c00 */
[----:B------:R-:W-:Y:S02]  /*14ee0*/  LOP3.LUT R49, R20, 0xff0000, R49, 0xf8, !PT ;  /* 0x00ff000014317812 */ /* 0x000fe400078ef831 */
[----:B------:R-:W-:Y:S01]  /*14ef0*/  LOP3.LUT R20, R47, 0xff000000, R26, 0xf8, !PT ;  /* 0xff0000002f147812 */ /* 0x000fe200078ef81a */
[----:B------:R-:W-:Y:S01]  /*14f00*/  IMAD.IADD R0, R16, 0x1, R21 ;  /* 0x0000000110007824 */ /* 0x000fe200078e0215 */
[----:B------:R-:W-:-:S02]  /*14f10*/  LOP3.LUT R21, R40, 0xff, RZ, 0xc0, !PT ;  /* 0x000000ff28157812 */ /* 0x000fc400078ec0ff */
[----:B------:R-:W-:Y:S02]  /*14f20*/  LOP3.LUT R54, R49, 0xff000000, R27, 0xf8, !PT ;  /* 0xff00000031367812 */ /* 0x000fe400078ef81b */
[----:B------:R-:W1:Y:S01]  /*14f30*/  LDS.128 R40, [R0+0x14400] ;  /* 0x0144000000287984 */ /* 0x000e620000000c00 */
[----:B------:R-:W-:Y:S02]  /*14f40*/  PRMT R48, R21, 0x7604, R48 ;  /* 0x0000760415307816 */ /* 0x000fe40000000030 */
[----:B------:R-:W-:Y:S02]  /*14f50*/  SHF.R.U32.HI R21, RZ, 0x10, R25 ;  /* 0x00000010ff157819 */ /* 0x000fe40000011619 */
[----:B------:R-:W-:-:S03]  /*14f60*/  LOP3.LUT R53, R48, 0xff0000, R53, 0xf8, !PT ;  /* 0x00ff000030357812 */ /* 0x000fc600078ef835 */
[----:B------:R-:W-:-:S05]  /*14f70*/  IMAD.U32 R21, R21, 0x10000, RZ ;  /* 0x0001000015157824 */ /* 0x000fca00078e00ff */
[----:B------:R-:W-:-:S04]  /*14f80*/  LOP3.LUT R21, R46, 0xff0000, R21, 0xf8, !PT ;  /* 0x00ff00002e157812 */ /* 0x000fc800078ef815 */
[----:B------:R-:W-:Y:S02]  /*14f90*/  LOP3.LUT R24, R21, 0xff000000, R25, 0xf8, !PT ;  /* 0xff00000015187812 */ /* 0x000fe400078ef819 */
[--C-:B------:R-:W-:Y:S02]  /*14fa0*/  LOP3.LUT R21, R55, 0xff0000, R6.reuse, 0xf8, !PT ;  /* 0x00ff000037157812 */ /* 0x100fe400078ef806 */
[----:B------:R-:W-:Y:S02]  /*14fb0*/  LOP3.LUT R55, R53, 0xff000000, R5, 0xf8, !PT ;  /* 0xff00000035377812 */ /* 0x000fe400078ef805 */
[----:B------:R-:W-:Y:S02]  /*14fc0*/  LOP3.LUT R5, R21, 0xff000000, R6, 0xf8, !PT ;  /* 0xff00000015057812 */ /* 0x000fe400078ef806 */
[----:B------:R-:W-:Y:S02]  /*14fd0*/  F2FP.F16.E4M3.UNPACK_B R56, R55 ;  /* 0x00000037ff38723e */ /* 0x000fe400020006ff */
[----:B------:R-:W-:-:S02]  /*14fe0*/  F2FP.F16.E4M3.UNPACK_B R27, R24 ;  /* 0x00000018ff1b723e */ /* 0x000fc400020006ff */
[----:B------:R-:W-:Y:S02]  /*14ff0*/  F2FP.F16.E4M3.UNPACK_B R55, R55.H1 ;  /* 0x00000037ff37723e */ /* 0x000fe400030006ff */
[----:B0-----:R-:W-:Y:S02]  /*15000*/  F2FP.F16.E4M3.UNPACK_B R21, R37 ;  /* 0x00000025ff15723e */ /* 0x001fe400020006ff */
[-C--:B------:R-:W-:Y:S02]  /*15010*/  F2FP.F16.E4M3.UNPACK_B R48, R39.reuse ;  /* 0x00000027ff30723e */ /* 0x080fe400020006ff */
[----:B------:R-:W-:Y:S01]  /*15020*/  F2FP.F16.E4M3.UNPACK_B R49, R39.H1 ;  /* 0x00000027ff31723e */ /* 0x000fe200030006ff */
[----:B------:R-:W-:Y:S01]  /*15030*/  HADD2.F32 R39, -RZ, R56.H0_H0 ;  /* 0x20000038ff277230 */ /* 0x000fe20000004100 */
[-C--:B------:R-:W-:Y:S01]  /*15040*/  F2FP.F16.E4M3.UNPACK_B R46, R36.reuse ;  /* 0x00000024ff2e723e */ /* 0x080fe200020006ff */
[----:B------:R-:W-:Y:S01]  /*15050*/  HADD2.F32 R25, -RZ, R21.H0_H0 ;  /* 0x20000015ff197230 */ /* 0x000fe20000004100 */
[----:B------:R-:W-:Y:S01]  /*15060*/  F2FP.F16.E4M3.UNPACK_B R47, R36.H1 ;  /* 0x00000024ff2f723e */ /* 0x000fe200030006ff */
[----:B------:R-:W-:Y:S01]  /*15070*/  HADD2.F32 R36, -RZ, R27.H0_H0 ;  /* 0x2000001bff247230 */ /* 0x000fe20000004100 */
[----:B-1----:R-:W-:-:S02]  /*15080*/  F2FP.F16.E4M3.UNPACK_B R26, R41 ;  /* 0x00000029ff1a723e */ /* 0x002fc400020006ff */
[-C--:B------:R-:W-:Y:S02]  /*15090*/  F2FP.F16.E4M3.UNPACK_B R50, R40.reuse ;  /* 0x00000028ff32723e */ /* 0x080fe400020006ff */
[----:B------:R-:W-:Y:S01]  /*150a0*/  F2FP.F16.E4M3.UNPACK_B R51, R40.H1 ;  /* 0x00000028ff33723e */ /* 0x000fe200030006ff */
[--C-:B------:R-:W-:Y:S01]  /*150b0*/  HADD2.F32 R6, -RZ, R26.reuse.H0_H0 ;  /* 0x2000001aff067230 */ /* 0x100fe20000004100 */
[----:B------:R-:W-:Y:S01]  /*150c0*/  F2FP.F16.E4M3.UNPACK_B R41, R41.H1 ;  /* 0x00000029ff29723e */ /* 0x000fe200030006ff */
[----:B------:R-:W-:Y:S01]  /*150d0*/  HADD2.F32 R26, -RZ, R26.H1_H1 ;  /* 0x3000001aff1a7230 */ /* 0x000fe20000004100 */
[----:B------:R-:W-:Y:S02]  /*150e0*/  F2FP.F16.E4M3.UNPACK_B R52, R43 ;  /* 0x0000002bff34723e */ /* 0x000fe400020006ff */
[C---:B------:R-:W-:Y:S01]  /*150f0*/  FMUL.FTZ R40, R6.reuse, R39 ;  /* 0x0000002706287220 */ /* 0x040fe20000410000 */
[----:B------:R-:W-:Y:S01]  /*15100*/  FMUL.FTZ R58, R6, R36 ;  /* 0x00000024063a7220 */ /* 0x000fe20000410000 */
[----:B------:R-:W-:Y:S01]  /*15110*/  F2FP.F16.E4M3.UNPACK_B R53, R43.H1 ;  /* 0x0000002bff35723e */ /* 0x000fe200030006ff */
[----:B------:R-:W-:-:S02]  /*15120*/  HADD2.F32 R43, -RZ, R56.H1_H1 ;  /* 0x30000038ff2b7230 */ /* 0x000fc40000004100 */
[C---:B------:R-:W-:Y:S01]  /*15130*/  FFMA.FTZ R6, R25.reuse, R36, -R40 ;  /* 0x0000002419067223 */ /* 0x040fe20000010828 */
[----:B------:R-:W-:Y:S01]  /*15140*/  F2FP.F16.E4M3.UNPACK_B R36, R24.H1 ;  /* 0x00000018ff24723e */ /* 0x000fe200030006ff */
[----:B------:R-:W-:Y:S01]  /*15150*/  FFMA.FTZ R25, R25, R39, R58 ;  /* 0x0000002719197223 */ /* 0x000fe2000001003a */
[----:B------:R-:W-:Y:S01]  /*15160*/  F2FP.F16.E4M3.UNPACK_B R37, R37.H1 ;  /* 0x00000025ff25723e */ /* 0x000fe200030006ff */
[----:B------:R-:W-:Y:S02]  /*15170*/  HADD2.F32 R39, -RZ, R27.H1_H1 ;  /* 0x3000001bff277230 */ /* 0x000fe40000004100 */
[C---:B------:R-:W-:Y:S01]  /*15180*/  FMUL.FTZ R61, R26.reuse, R43 ;  /* 0x0000002b1a3d7220 */ /* 0x040fe20000410000 */
[----:B------:R-:W-:Y:S01]  /*15190*/  HADD2.F32 R24, -RZ, R21.H1_H1 ;  /* 0x30000015ff187230 */ /* 0x000fe20000004100 */
[-C--:B------:R-:W-:Y:S01]  /*151a0*/  F2FP.F16.E4M3.UNPACK_B R7, R42.reuse ;  /* 0x0000002aff07723e */ /* 0x080fe200020006ff */
[----:B------:R-:W-:Y:S02]  /*151b0*/  HADD2.F32 R56, -RZ, R55.H0_H0 ;  /* 0x20000037ff387230 */ /* 0x000fe40000004100 */
[----:B------:R-:W-:Y:S01]  /*151c0*/  FMUL.FTZ R26, R26, R39 ;  /* 0x000000271a1a7220 */ /* 0x000fe20000410000 */
[----:B------:R-:W-:Y:S01]  /*151d0*/  HADD2.F32 R21, -RZ, R41.H0_H0 ;  /* 0x20000029ff157230 */ /* 0x000fe20000004100 */
[----:B------:R-:W-:Y:S01]  /*151e0*/  F2FP.F16.E4M3.UNPACK_B R42, R42.H1 ;  /* 0x0000002aff2a723e */ /* 0x000fe200030006ff */
[----:B------:R-:W-:Y:S01]  /*151f0*/  HADD2.F32 R40, -RZ, R36.H0_H0 ;  /* 0x20000024ff287230 */ /* 0x000fe20000004100 */
[----:B------:R-:W-:Y:S01]  /*15200*/  F2FP.F16.E4M3.UNPACK_B R4, R38 ;  /* 0x00000026ff04723e */ /* 0x000fe200020006ff */
[----:B------:R-:W-:-:S02]  /*15210*/  HADD2.F32 R27, -RZ, R37.H0_H0 ;  /* 0x20000025ff1b7230 */ /* 0x000fc40000004100 */
[C---:B------:R-:W-:Y:S01]  /*15220*/  FMUL.FTZ R58, R21.reuse, R56 ;  /* 0x00000038153a7220 */ /* 0x040fe20000410000 */
[----:B------:R-:W-:Y:S02]  /*15230*/  HADD2.F32 R41, -RZ, R41.H1_H1 ;  /* 0x30000029ff297230 */ /* 0x000fe40000004100 */
[-C--:B------:R-:W-:Y:S01]  /*15240*/  FMUL.FTZ R63, R21, R40.reuse ;  /* 0x00000028153f7220 */ /* 0x080fe20000410000 */
[C---:B------:R-:W-:Y:S01]  /*15250*/  FFMA.FTZ R21, R24.reuse, R39, -R61 ;  /* 0x0000002718157223 */ /* 0x040fe2000001083d */
[----:B------:R-:W-:Y:S01]  /*15260*/  FFMA.FTZ R24, R24, R43, R26 ;  /* 0x0000002b18187223 */ /* 0x000fe2000001001a */
[C---:B------:R-:W-:Y:S01]  /*15270*/  FFMA.FTZ R26, R27.reuse, R40, -R58 ;  /* 0x000000281b1a7223 */ /* 0x040fe2000001083a */
[-C--:B------:R-:W-:Y:S01]  /*15280*/  F2FP.F16.E4M3.UNPACK_B R58, R59.reuse ;  /* 0x0000003bff3a723e */ /* 0x080fe200020006ff */
[----:B------:R-:W-:Y:S01]  /*15290*/  FFMA.FTZ R27, R27, R56, R63 ;  /* 0x000000381b1b7223 */ /* 0x000fe2000001003f */
[-C--:B------:R-:W-:Y:S01]  /*152a0*/  F2FP.F16.E4M3.UNPACK_B R43, R54.reuse ;  /* 0x00000036ff2b723e */ /* 0x080fe200020006ff */
[----:B------:R-:W-:Y:S01]  /*152b0*/  HADD2.F32 R39, -RZ, R36.H1_H1 ;  /* 0x30000024ff277230 */ /* 0x000fe20000004100 */
[----:B------:R-:W-:Y:S01]  /*152c0*/  F2FP.F16.E4M3.UNPACK_B R59, R59.H1 ;  /* 0x0000003bff3b723e */ /* 0x000fe200030006ff */
[----:B------:R-:W-:Y:S01]  /*152d0*/  HADD2.F32 R56, -RZ, R55.H1_H1 ;  /* 0x30000037ff387230 */ /* 0x000fe20000004100 */
[----:B------:R-:W-:Y:S01]  /*152e0*/  F2FP.F16.E4M3.UNPACK_B R54, R54.H1 ;  /* 0x00000036ff36723e */ /* 0x000fe200030006ff */
[----:B------:R-:W-:Y:S01]  /*152f0*/  HADD2.F32 R36, -RZ, R37.H1_H1 ;  /* 0x30000025ff247230 */ /* 0x000fe20000004100 */
[----:B------:R-:W-:Y:S01]  /*15300*/  F2FP.F16.E4M3.UNPACK_B R38, R38.H1 ;  /* 0x00000026ff26723e */ /* 0x000fe200030006ff */
[----:B------:R-:W-:-:S02]  /*15310*/  HADD2.F32 R60, -RZ, R58.H0_H0 ;  /* 0x2000003aff3c7230 */ /* 0x000fc40000004100 */
[C---:B------:R-:W-:Y:S01]  /*15320*/  FMUL.FTZ R61, R41.reuse, R56 ;  /* 0x00000038293d7220 */ /* 0x040fe20000410000 */
[----:B------:R-:W-:Y:S02]  /*15330*/  HADD2.F32 R37, -RZ, R52.H0_H0 ;  /* 0x20000034ff257230 */ /* 0x000fe40000004100 */
[----:B------:R-:W-:Y:S01]  /*15340*/  FMUL.FTZ R41, R41, R39 ;  /* 0x0000002729297220 */ /* 0x000fe20000410000 */
[--C-:B------:R-:W-:Y:S02]  /*15350*/  HADD2.F32 R55, -RZ, R43.reuse.H0_H0 ;  /* 0x2000002bff377230 */ /* 0x100fe40000004100 */
[----:B------:R-:W-:Y:S02]  /*15360*/  HADD2.F32 R40, -RZ, R48.H0_H0 ;  /* 0x20000030ff287230 */ /* 0x000fe40000004100 */
[C---:B------:R-:W-:Y:S01]  /*15370*/  FMUL.FTZ R63, R37.reuse, R60 ;  /* 0x0000003c253f7220 */ /* 0x040fe20000410000 */
[----:B------:R-:W-:Y:S02]  /*15380*/  HADD2.F32 R58, -RZ, R58.H1_H1 ;  /* 0x3000003aff3a7230 */ /* 0x000fe40000004100 */
[----:B------:R-:W-:Y:S01]  /*15390*/  FMUL.FTZ R65, R37, R55 ;  /* 0x0000003725417220 */ /* 0x000fe20000410000 */
[C---:B------:R-:W-:Y:S01]  /*153a0*/  FFMA.FTZ R37, R36.reuse, R39, -R61 ;  /* 0x0000002724257223 */ /* 0x040fe2000001083d */
[----:B------:R-:W-:Y:S01]  /*153b0*/  FFMA.FTZ R36, R36, R56, R41 ;  /* 0x0000003824247223 */ /* 0x000fe20000010029 */
[C---:B------:R-:W-:Y:S01]  /*153c0*/  FFMA.FTZ R39, R40.reuse, R55, -R63 ;  /* 0x0000003728277223 */ /* 0x040fe2000001083f */
[----:B------:R-:W-:Y:S01]  /*153d0*/  FFMA.FTZ R40, R40, R60, R65 ;  /* 0x0000003c28287223 */ /* 0x000fe20000010041 */
[----:B------:R-:W-:-:S02]  /*153e0*/  HADD2.F32 R55, -RZ, R43.H1_H1 ;  /* 0x3000002bff377230 */ /* 0x000fc40000004100 */
[----:B------:R-:W-:Y:S01]  /*153f0*/  HADD2.F32 R41, -RZ, R48.H1_H1 ;  /* 0x30000030ff297230 */ /* 0x000fe20000004100 */
[----:B------:R-:W-:Y:S01]  /*15400*/  F2FP.SATFINITE.E4M3.F32.PACK_AB_MERGE_C R27, R36, R27, RZ ;  /* 0x0000001b241b723e */ /* 0x000fe200048070ff */
[----:B------:R-:W-:Y:S02]  /*15410*/  HADD2.F32 R52, -RZ, R52.H1_H1 ;  /* 0x30000034ff347230 */ /* 0x000fe40000004100 */
[----:B------:R-:W-:Y:S01]  /*15420*/  HADD2.F32 R60, -RZ, R59.H0_H0 ;  /* 0x2000003bff3c7230 */ /* 0x000fe20000004100 */
[----:B------:R-:W-:Y:S01]  /*15430*/  F2FP.SATFINITE.E4M3.F32.PACK_AB_MERGE_C R25, R24, R25, R27 ;  /* 0x000000191819723e */ /* 0x000fe2000480701b */
        /* <DEDUP_REMOVED lines=8> */
[----:B------:R-:W-:Y:S01]  /*154c0*/  FFMA.FTZ R48, R41, R55, -R62 ;  /* 0x0000003729307223 */ /* 0x000fe2000001083e */
[C---:B------:R-:W-:Y:S01]  /*154d0*/  FFMA.FTZ R63, R43.reuse, R56, -R52 ;  /* 0x000000382b3f7223 */ /* 0x040fe20000010834 */
[----:B------:R-:W-:Y:S01]  /*154e0*/  F2FP.F16.E4M3.UNPACK_B R55, R57.H1 ;  /* 0x00000039ff37723e */ /* 0x000fe200030006ff */
[----:B------:R-:W-:Y:S01]  /*154f0*/  FFMA.FTZ R65, R43, R60, R65 ;  /* 0x0000003c2b417223 */ /* 0x000fe20000010041 */
[----:B------:R-:W-:Y:S01]  /*15500*/  HADD2.F32 R60, -RZ, R59.H1_H1 ;  /* 0x3000003bff3c7230 */ /* 0x000fe20000004100 */
[----:B------:R-:W-:Y:S01]  /*15510*/  F2FP.F16.E4M3.UNPACK_B R52, R45.H1 ;  /* 0x0000002dff34723e */ /* 0x000fe200030006ff */
[----:B------:R-:W-:Y:S01]  /*15520*/  FFMA.FTZ R61, R41, R58, R61 ;  /* 0x0000003a293d7223 */ /* 0x000fe2000001003d */
[----:B------:R-:W-:Y:S01]  /*15530*/  HADD2.F32 R56, -RZ, R54.H1_H1 ;  /* 0x30000036ff387230 */ /* 0x000fe20000004100 */
[----:B------:R-:W-:Y:S01]  /*15540*/  F2FP.F16.E4M3.UNPACK_B R57, R57 ;  /* 0x00000039ff39723e */ /* 0x000fe200020006ff */
        /* <DEDUP_REMOVED lines=8> */
[----:B------:R-:W-:-:S02]  /*155d0*/  HADD2.F32 R41, -RZ, R47.H0_H0 ;  /* 0x2000002fff297230 */ /* 0x000fc40000004100 */
[C---:B------:R-:W-:Y:S01]  /*155e0*/  FMUL.FTZ R62, R43.reuse, R58 ;  /* 0x0000003a2b3e7220 */ /* 0x040fe20000410000 */
[----:B------:R-:W-:Y:S02]  /*155f0*/  HADD2.F32 R56, -RZ, R55.H1_H1 ;  /* 0x30000037ff387230 */ /* 0x000fe40000004100 */
[----:B------:R-:W-:Y:S01]  /*15600*/  FMUL.FTZ R43, R43, R54 ;  /* 0x000000362b2b7220 */ /* 0x000fe20000410000 */
[----:B------:R-:W-:Y:S01]  /*15610*/  HADD2.F32 R51, -RZ, R51.H1_H1 ;  /* 0x30000033ff337230 */ /* 0x000fe20000004100 */
[----:B------:R-:W-:Y:S01]  /*15620*/  F2FP.F16.E4M3.UNPACK_B R45, R45 ;  /* 0x0000002dff2d723e */ /* 0x000fe200020006ff */
[----:B------:R-:W-:Y:S02]  /*15630*/  HADD2.F32 R52, -RZ, R52.H1_H1 ;  /* 0x30000034ff347230 */ /* 0x000fe40000004100 */
[----:B------:R-:W-:Y:S01]  /*15640*/  FFMA.FTZ R53, R41, R58, R43 ;  /* 0x0000003a29357223 */ /* 0x000fe2000001002b */
[----:B------:R-:W-:Y:S02]  /*15650*/  HADD2.F32 R47, -RZ, R47.H1_H1 ;  /* 0x3000002fff2f7230 */ /* 0x000fe40000004100 */
[----:B------:R-:W-:Y:S01]  /*15660*/  FMUL.FTZ R58, R51, R56 ;  /* 0x00000038333a7220 */ /* 0x000fe20000410000 */
[----:B------:R-:W-:Y:S01]  /*15670*/  FFMA.FTZ R62, R41, R54, -R62 ;  /* 0x00000036293e7223 */ /* 0x000fe2000001083e */
[----:B------:R-:W-:Y:S01]  /*15680*/  FMUL.FTZ R41, R51, R52 ;  /* 0x0000003433297220 */ /* 0x000fe20000410000 */
[----:B------:R-:W-:-:S02]  /*15690*/  HADD2.F32 R54, -RZ, R57.H0_H0 ;  /* 0x20000039ff367230 */ /* 0x000fc40000004100 */
[C---:B------:R-:W-:Y:S01]  /*156a0*/  FFMA.FTZ R51, R47.reuse, R52, -R58 ;  /* 0x000000342f337223 */ /* 0x040fe2000001083a */
[----:B------:R-:W-:Y:S02]  /*156b0*/  HADD2.F32 R43, -RZ, R50.H0_H0 ;  /* 0x20000032ff2b7230 */ /* 0x000fe40000004100 */
        /* <DEDUP_REMOVED lines=13> */
[----:B------:R-:W-:Y:S01]  /*15790*/  F2FP.F16.E4M3.UNPACK_B R41, R20.H1 ;  /* 0x00000014ff29723e */ /* 0x000fe200030006ff */
        /* <DEDUP_REMOVED lines=17> */
[----:B------:R-:W-:Y:S01]  /*158b0*/  F2FP.SATFINITE.E4M3.F32.PACK_AB_MERGE_C R65, R66, R65, RZ ;  /* 0x000000414241723e */ /* 0x000fe200048070ff */
[C---:B------:R-:W-:Y:S01]  /*158c0*/  FFMA.FTZ R52, R41.reuse, R46, -R52 ;  /* 0x0000002e29347223 */ /* 0x040fe20000010834 */
[----:B------:R-:W-:Y:S01]  /*158d0*/  FFMA.FTZ R54, R41, R50, R54 ;  /* 0x0000003229367223 */ /* 0x000fe20000010036 */
[C---:B------:R-:W-:Y:S01]  /*158e0*/  FFMA.FTZ R55, R38.reuse, R45, -R43 ;  /* 0x0000002d26377223 */ /* 0x040fe2000001082b */
[----:B------:R-:W-:Y:S01]  /*158f0*/  FFMA.FTZ R59, R38, R47, R42 ;  /* 0x0000002f263b7223 */ /* 0x000fe2000001002a */
[--C-:B------:R-:W-:Y:S01]  /*15900*/  HADD2.F32 R38, -RZ, R20.reuse.H0_H0 ;  /* 0x20000014ff267230 */ /* 0x100fe20000004100 */
[----:B------:R-:W-:Y:S01]  /*15910*/  F2FP.SATFINITE.E4M3.F32.PACK_AB_MERGE_C R53, R60, R53, RZ ;  /* 0x000000353c35723e */ /* 0x000fe200048070ff */
[----:B------:R-:W-:Y:S01]  /*15920*/  HADD2.F32 R41, -RZ, R20.H1_H1 ;  /* 0x30000014ff297230 */ /* 0x000fe20000004100 */
[----:B------:R-:W-:Y:S01]  /*15930*/  F2FP.SATFINITE.E4M3.F32.PACK_AB_MERGE_C R52, R55, R52, RZ ;  /* 0x000000343734723e */ /* 0x000fe200048070ff */
[----:B------:R-:W-:Y:S01]  /*15940*/  HADD2.F32 R42, -RZ, R5.H0_H0 ;  /* 0x20000005ff2a7230 */ /* 0x000fe20000004100 */
[----:B------:R-:W-:Y:S01]  /*15950*/  F2FP.SATFINITE.E4M3.F32.PACK_AB_MERGE_C R27, R61, R40, R65 ;  /* 0x000000283d1b723e */ /* 0x000fe20004807041 */
[----:B------:R-:W-:Y:S01]  /*15960*/  HADD2.F32 R20, -RZ, R7.H0_H0 ;  /* 0x20000007ff147230 */ /* 0x000fe20000004100 */
[----:B------:R-:W-:Y:S01]  /*15970*/  F2FP.SATFINITE.E4M3.F32.PACK_AB_MERGE_C R24, R57, R58, R53 ;  /* 0x0000003a3918723e */ /* 0x000fe20004807035 */
[----:B------:R-:W-:-:S02]  /*15980*/  HADD2.F32 R43, -RZ, R5.H1_H1 ;  /* 0x30000005ff2b7230 */ /* 0x000fc40000004100 */
        /* <DEDUP_REMOVED lines=19> */
[----:B------:R-:W-:-:S03]  /*15ac0*/  F2FP.SATFINITE.E4M3.F32.PACK_AB_MERGE_C R26, R20, R45, R26 ;  /* 0x0000002d141a723e */ /* 0x000fc6000480701a */
[----:B------:R1:W-:Y:S04]  /*15ad0*/  STS.128 [R67+0x14400], R4 ;  /* 0x0144000443007388 */ /* 0x0003e80000000c00 */
[----:B------:R1:W-:Y:S02]  /*15ae0*/  STS.128 [R0+0x14400], R24 ;  /* 0x0144001800007388 */ /* 0x0003e40000000c00 */
.L_x_2441:
[----:B------:R-:W-:Y:S05]  /*15af0*/  BSYNC B1 ;  /* 0x0000000000017941 */ /* 0x000fea0003800000 */
.L_x_2440:
[----:B------:R-:W-:Y:S04]  /*15b00*/  BSSY B1, `(.L_x_2442) ;  /* 0x0000102000017945 */ /* 0x000fe80003800000 */
[----:B------:R-:W-:Y:S05]  /*15b10*/  @P1 BRA `(.L_x_2443) ;  /* 0x0000001000001947 */ /* 0x000fea0003800000 */
[----:B------:R-:W3:Y:S04]  /*15b20*/  LDL R20, [R1+0xc] ;  /* 0x00000c0001147983 */ /* 0x000ee80000100800 */
[----:B------:R-:W4:Y:S01]  /*15b30*/  LDL R59, [R1+0x60] ;  /* 0x00006000013b7983 */ /* 0x000f220000100800 */
[----:B-1---5:R-:W-:Y:S02]  /*15b40*/  SHF.R.U32.HI R0, RZ, 0x8, R28 ;  /* 0x00000008ff007819 */ /* 0x022fe4000001161c */
[----:B------:R-:W-:Y:S02]  /*15b50*/  LOP3.LUT R5, R28, 0xff, RZ, 0xc0, !PT ;  /* 0x000000ff1c057812 */ /* 0x000fe400078ec0ff */
[----:B------:R-:W-:Y:S02]  /*15b60*/  LOP3.LUT R4, R0, 0xff, RZ, 0xc0, !PT ;  /* 0x000000ff00047812 */ /* 0x000fe400078ec0ff */
[----:B--2---:R-:W-:-:S02]  /*15b70*/  LOP3.LUT R21, R31, 0xff, RZ, 0xc0, !PT ;  /* 0x000000ff1f157812 */ /* 0x004fc400078ec0ff */
[----:B0-----:R-:W-:Y:S02]  /*15b80*/  PRMT R37, R4, 0x7604, R5 ;  /* 0x0000760404257816 */ /* 0x001fe40000000005 */
[----:B------:R-:W-:Y:S02]  /*15b90*/  SHF.R.U32.HI R24, RZ, 0x8, R8 ;  /* 0x00000008ff187819 */ /* 0x000fe40000011608 */
[----:B------:R-:W-:Y:S02]  /*15ba0*/  SHF.R.U32.HI R6, RZ, 0x8, R29 ;  /* 0x00000008ff067819 */ /* 0x000fe4000001161d */
[----:B------:R-:W-:Y:S02]  /*15bb0*/  LOP3.LUT R25, R8, 0xff, RZ, 0xc0, !PT ;  /* 0x000000ff08197812 */ /* 0x000fe400078ec0ff */
[----:B------:R-:W-:Y:S02]  /*15bc0*/  LOP3.LUT R24, R24, 0xff, RZ, 0xc0, !PT ;  /* 0x000000ff18187812 */ /* 0x000fe400078ec0ff */
[----:B------:R-:W-:-:S02]  /*15bd0*/  LOP3.LUT R7, R29, 0xff, RZ, 0xc0, !PT ;  /* 0x000000ff1d077812 */ /* 0x000fc400078ec0ff */
[----:B------:R-:W-:Y:S02]  /*15be0*/  LOP3.LUT R6, R6, 0xff, RZ, 0xc0, !PT ;  /* 0x000000ff06067812 */ /* 0x000fe400078ec0ff */
[----:B------:R-:W-:Y:S02]  /*15bf0*/  PRMT R43, R24, 0x7604, R25 ;  /* 0x00007604182b7816 */ /* 0x000fe40000000019 */
[----:B------:R-:W-:Y:S02]  /*15c00*/  LOP3.LUT R25, R9, 0xff, RZ, 0xc0, !PT ;  /* 0x000000ff09197812 */ /* 0x000fe400078ec0ff */
[----:B------:R-:W-:Y:S02]  /*15c10*/  SHF.R.U32.HI R24, RZ, 0x8, R11 ;  /* 0x00000008ff187819 */ /* 0x000fe4000001160b */
[----:B------:R-:W-:Y:S02]  /*15c20*/  PRMT R36, R6, 0x7604, R7 ;  /* 0x0000760406247816 */ /* 0x000fe40000000007 */
[----:B------:R-:W-:-:S02]  /*15c30*/  SHF.R.U32.HI R6, RZ, 0x8, R30 ;  /* 0x00000008ff067819 */ /* 0x000fc4000001161e */
[----:B------:R-:W-:Y:S02]  /*15c40*/  LOP3.LUT R27, R10, 0xff, RZ, 0xc0, !PT ;  /* 0x000000ff0a1b7812 */ /* 0x000fe400078ec0ff */
[----:B------:R-:W-:Y:S02]  /*15c50*/  LOP3.LUT R24, R24, 0xff, RZ, 0xc0, !PT ;  /* 0x000000ff18187812 */ /* 0x000fe400078ec0ff */
[----:B------:R-:W-:Y:S02]  /*15c60*/  LOP3.LUT R47, R11, 0xff, RZ, 0xc0, !PT ;  /* 0x000000ff0b2f7812 */ /* 0x000fe400078ec0ff */
[----:B------:R-:W-:Y:S02]  /*15c70*/  LOP3.LUT R7, R30, 0xff, RZ, 0xc0, !PT ;  /* 0x000000ff1e077812 */ /* 0x000fe400078ec0ff */
[----:B------:R-:W-:Y:S02]  /*15c80*/  LOP3.LUT R6, R6, 0xff, RZ, 0xc0, !PT ;  /* 0x000000ff06067812 */ /* 0x000fe400078ec0ff */
[----:B------:R-:W-:-:S02]  /*15c90*/  PRMT R55, R24, 0x7604, R47 ;  /* 0x0000760418377816 */ /* 0x000fc4000000002f */
[----:B------:R-:W-:Y:S02]  /*15ca0*/  PRMT R39, R6, 0x7604, R7 ;  /* 0x0000760406277816 */ /* 0x000fe40000000007 */
[----:B------:R-:W-:Y:S02]  /*15cb0*/  SHF.R.U32.HI R40, RZ, 0x10, R31 ;  /* 0x00000010ff287819 */ /* 0x000fe4000001161f */
[----:B------:R-:W-:Y:S02]  /*15cc0*/  SHF.R.U32.HI R38, RZ, 0x10, R30 ;  /* 0x00000010ff267819 */ /* 0x000fe4000001161e */
[----:B------:R-:W-:Y:S02]  /*15cd0*/  LOP3.LUT R40, R40, 0xff, RZ, 0xc0, !PT ;  /* 0x000000ff28287812 */ /* 0x000fe400078ec0ff */
[----:B------:R-:W-:-:S04]  /*15ce0*/  LOP3.LUT R38, R38, 0xff, RZ, 0xc0, !PT ;  /* 0x000000ff26267812 */ /* 0x000fc800078ec0ff */
[----:B------:R-:W-:Y:S02]  /*15cf0*/  PRMT R39, R38, 0x7054, R39 ;  /* 0x0000705426277816 */ /* 0x000fe40000000027 */
[----:B------:R-:W-:-:S04]  /*15d00*/  SHF.R.U32.HI R38, RZ, 0x10, R10 ;  /* 0x00000010ff267819 */ /* 0x000fc8000001160a */
[----:B------:R-:W-:Y:S02]  /*15d10*/  LOP3.LUT R38, R38, 0xff, RZ, 0xc0, !PT ;  /* 0x000000ff26267812 */ /* 0x000fe400078ec0ff */
[----:B---3--:R-:W-:Y:S02]  /*15d20*/  LEA.HI R0, R3, R20, RZ, 0x1c ;  /* 0x0000001403007211 */ /* 0x008fe400078fe0ff */
[----:B------:R-:W-:Y:S02]  /*15d30*/  SHF.R.U32.HI R20, RZ, 0x8, R31 ;  /* 0x00000008ff147819 */ /* 0x000fe4000001161f */
[----:B------:R-:W-:Y:S02]  /*15d40*/  SHF.R.S32.HI R5, RZ, 0x1f, R0 ;  /* 0x0000001fff057819 */ /* 0x000fe40000011400 */
[----:B------:R-:W-:Y:S02]  /*15d50*/  LOP3.LUT R20, R20, 0xff, RZ, 0xc0, !PT ;  /* 0x000000ff14147812 */ /* 0x000fe400078ec0ff */
[----:B------:R-:W-:Y:S01]  /*15d60*/  LEA.HI R4, R5, R0, RZ, 0x2 ;  /* 0x0000000005047211 */ /* 0x000fe200078f10ff */
[----:B------:R-:W-:Y:S01]  /*15d70*/  IMAD.SHL.U32 R5, R0, 0x10, RZ ;  /* 0x0000001000057824 */ /* 0x000fe200078e00ff */
[----:B------:R-:W-:-:S02]  /*15d80*/  PRMT R41, R20, 0x7604, R21 ;  /* 0x0000760414297816 */ /* 0x000fc40000000015 */
[----:B------:R-:W-:Y:S01]  /*15d90*/  SHF.R.U32.HI R20, RZ, 0x8, R10 ;  /* 0x00000008ff147819 */ /* 0x000fe2000001160a */
[----:B------:R-:W-:Y:S01]  /*15da0*/  IMAD.SHL.U32 R4, R4, 0x800, RZ ;  /* 0x0000080004047824 */ /* 0x000fe200078e00ff */
[----:B------:R-:W-:Y:S02]  /*15db0*/  LOP3.LUT R0, R198, 0x30, R5, 0xf8, !PT ;  /* 0x00000030c6007812 */ /* 0x000fe400078ef805 */
[----:B------:R-:W-:Y:S02]  /*15dc0*/  LOP3.LUT R20, R20, 0xff, RZ, 0xc0, !PT ;  /* 0x000000ff14147812 */ /* 0x000fe400078ec0ff */
[----:B------:R-:W-:Y:S02]  /*15dd0*/  LOP3.LUT R0, R0, R199, RZ, 0x3c, !PT ;  /* 0x000000c700007212 */ /* 0x000fe400078e3cff */
[----:B------:R-:W-:Y:S02]  /*15de0*/  LOP3.LUT R5, R4, 0xffffe000, RZ, 0xc0, !PT ;  /* 0xffffe00004057812 */ /* 0x000fe400078ec0ff */
[----:B------:R-:W-:-:S02]  /*15df0*/  PRMT R49, R20, 0x7604, R27 ;  /* 0x0000760414317816 */ /* 0x000fc4000000001b */
[----:B------:R-:W-:Y:S02]  /*15e00*/  IADD3 R21, R0, R200, R5 ;  /* 0x000000c800157210 */ /* 0x000fe40007ffe005 */
[----:B------:R-:W-:Y:S01]  /*15e10*/  SHF.R.U32.HI R0, RZ, 0x8, R9 ;  /* 0x00000008ff007819 */ /* 0x000fe20000011609 */
[----:B----4-:R-:W-:Y:S01]  /*15e20*/  LDS.128 R4, [R59+0x14400] ;  /* 0x014400003b047984 */ /* 0x010fe20000000c00 */
[----:B------:R-:W-:Y:S02]  /*15e30*/  SHF.R.U32.HI R20, RZ, 0x10, R28 ;  /* 0x00000010ff147819 */ /* 0x000fe4000001161c */
[----:B------:R-:W-:Y:S02]  /*15e40*/  LOP3.LUT R0, R0, 0xff, RZ, 0xc0, !PT ;  /* 0x000000ff00007812 */ /* 0x000fe400078ec0ff */
[----:B------:R-:W-:Y:S02]  /*15e50*/  LOP3.LUT R20, R20, 0xff, RZ, 0xc0, !PT ;  /* 0x000000ff14147812 */ /* 0x000fe400078ec0ff */
[----:B------:R-:W-:Y:S01]  /*15e60*/  PRMT R45, R0, 0x7604, R25 ;  /* 0x00007604002d7816 */ /* 0x000fe20000000019 */
[----:B------:R-:W-:Y:S01]  /*15e70*/  IMAD.IADD R0, R16, 0x1, R21 ;  /* 0x0000000110007824 */ /* 0x000fe200078e0215 */
[----:B------:R-:W-:-:S02]  /*15e80*/  SHF.R.U32.HI R21, RZ, 0x10, R29 ;  /* 0x00000010ff157819 */ /* 0x000fc4000001161d */
[----:B------:R-:W-:Y:S02]  /*15e90*/  PRMT R41, R40, 0x7054, R41 ;  /* 0x0000705428297816 */ /* 0x000fe40000000029 */
[----:B------:R-:W0:Y:S01]  /*15ea0*/  LDS.128 R24, [R0+0x14400] ;  /* 0x0144000000187984 */ /* 0x000e220000000c00 */
[----:B------:R-:W-:Y:S02]  /*15eb0*/  LOP3.LUT R21, R21, 0xff, RZ, 0xc0, !PT ;  /* 0x000000ff15157812 */ /* 0x000fe400078ec0ff */
[----:B------:R-:W-:Y:S02]  /*15ec0*/  SHF.R.U32.HI R40, RZ, 0x10, R11 ;  /* 0x00000010ff287819 */ /* 0x000fe4000001160b */
[----:B------:R-:W-:Y:S02]  /*15ed0*/  PRMT R21, R21, 0x7054, R36 ;  /* 0x0000705415157816 */ /* 0x000fe40000000024 */
[----:B------:R-:W-:Y:S02]  /*15ee0*/  SHF.R.U32.HI R36, RZ, 0x10, R9 ;  /* 0x00000010ff247819 */ /* 0x000fe40000011609 */
[----:B------:R-:W-:-:S02]  /*15ef0*/  PRMT R37, R20, 0x7054, R37 ;  /* 0x0000705414257816 */ /* 0x000fc40000000025 */
[----:B------:R-:W-:Y:S02]  /*15f00*/  LOP3.LUT R36, R36, 0xff, RZ, 0xc0, !PT ;  /* 0x000000ff24247812 */ /* 0x000fe400078ec0ff */
[----:B------:R-:W-:Y:S02]  /*15f10*/  SHF.R.U32.HI R20, RZ, 0x10, R8 ;  /* 0x00000010ff147819 */ /* 0x000fe40000011608 */
[----:B------:R-:W-:Y:S02]  /*15f20*/  LOP3.LUT R40, R40, 0xff, RZ, 0xc0, !PT ;  /* 0x000000ff28287812 */ /* 0x000fe400078ec0ff */
[----:B------:R-:W-:Y:S02]  /*15f30*/  PRMT R51, R36, 0x7054, R45 ;  /* 0x0000705424337816 */ /* 0x000fe4000000002d */
[----:B------:R-:W-:Y:S02]  /*15f40*/  LOP3.LUT R20, R20, 0xff, RZ, 0xc0, !PT ;  /* 0x000000ff14147812 */ /* 0x000fe400078ec0ff */
[----:B------:R-:W-:-:S02]  /*15f50*/  PRMT R55, R40, 0x7054, R55 ;  /* 0x0000705428377816 */ /* 0x000fc40000000037 */
[----:B------:R-:W-:Y:S02]  /*15f60*/  LOP3.LUT R51, R51, 0xff000000, R9, 0xf8, !PT ;  /* 0xff00000033337812 */ /* 0x000fe400078ef809 */
[----:B------:R-:W-:Y:S02]  /*15f70*/  LOP3.LUT R21, R21, 0xff000000, R29, 0xf8, !PT ;  /* 0xff00000015157812 */ /* 0x000fe400078ef81d */
[----:B------:R-:W-:Y:S02]  /*15f80*/  PRMT R47, R20, 0x7054, R43 ;  /* 0x00007054142f7816 */ /* 0x000fe4000000002b */
[----:B------:R-:W-:Y:S02]  /*15f90*/  PRMT R53, R38, 0x7054, R49 ;  /* 0x0000705426357816 */ /* 0x000fe40000000031 */
[----:B------:R-:W-:Y:S02]  /*15fa0*/  LOP3.LUT R55, R55, 0xff000000, R11, 0xf8, !PT ;  /* 0xff00000037377812 */ /* 0x000fe400078ef80b */
[----:B------:R-:W-:-:S02]  /*15fb0*/  LOP3.LUT R20, R39, 0xff000000, R30, 0xf8, !PT ;  /* 0xff00000027147812 */ /* 0x000fc400078ef81e */
[----:B------:R-:W-:Y:S02]  /*15fc0*/  F2FP.F16.E4M3.UNPACK_B R46, R51 ;  /* 0x00000033ff2e723e */ /* 0x000fe400020006ff */
[----:B------:R-:W-:Y:S02]  /*15fd0*/  F2FP.F16.E4M3.UNPACK_B R30, R21 ;  /* 0x00000015ff1e723e */ /* 0x000fe400020006ff */
[----:B------:R-:W-:Y:S01]  /*15fe0*/  LOP3.LUT R49, R47, 0xff000000, R8, 0xf8, !PT ;  /* 0xff0000002f317812 */ /* 0x000fe200078ef808 */
[----:B------:R-:W-:Y:S01]  /*15ff0*/  HADD2.F32 R48, -RZ, R46.H0_H0 ;  /* 0x2000002eff307230 */ /* 0x000fe20000004100 */
[----:B0-----:R-:W-:Y:S01]  /*16000*/  F2FP.F16.E4M3.UNPACK_B R11, R25 ;  /* 0x00000019ff0b723e */ /* 0x001fe200020006ff */
[----:B------:R-:W-:Y:S01]  /*16010*/  HADD2.F32 R42, -RZ, R30.H0_H0 ;  /* 0x2000001eff2a7230 */ /* 0x000fe20000004100 */
[----:B------:R-:W-:Y:S01]  /*16020*/  LOP3.LUT R45, R37, 0xff000000, R28, 0xf8, !PT ;  /* 0xff000000252d7812 */ /* 0x000fe200078ef81c */
[----:B------:R-:W-:Y:S01]  /*16030*/  HADD2.F32 R46, -RZ, R46.H1_H1 ;  /* 0x3000002eff2e7230 */ /* 0x000fe20000004100 */
[----:B------:R-:W-:Y:S01]  /*16040*/  LOP3.LUT R8, R53, 0xff000000, R10, 0xf8, !PT ;  /* 0xff00000035087812 */ /* 0x000fe200078ef80a */
[----:B------:R-:W-:Y:S01]  /*16050*/  HADD2.F32 R30, -RZ, R30.H1_H1 ;  /* 0x3000001eff1e7230 */ /* 0x000fe20000004100 */
[----:B------:R-:W-:-:S02]  /*16060*/  F2FP.F16.E4M3.UNPACK_B R10, R5 ;  /* 0x00000005ff0a723e */ /* 0x000fc400020006ff */
[----:B------:R-:W-:Y:S01]  /*16070*/  F2FP.F16.E4M3.UNPACK_B R28, R5.H1 ;  /* 0x00000005ff1c723e */ /* 0x000fe200030006ff */
[--C-:B------:R-:W-:Y:S01]  /*16080*/  HADD2.F32 R5, -RZ, R11.reuse.H0_H0 ;  /* 0x2000000bff057230 */ /* 0x100fe20000004100 */
[----:B------:R-:W-:Y:S01]  /*16090*/  LOP3.LUT R43, R41, 0xff000000, R31, 0xf8, !PT ;  /* 0xff000000292b7812 */ /* 0x000fe200078ef81f */
[--C-:B------:R-:W-:Y:S01]  /*160a0*/  HADD2.F32 R9, -RZ, R10.reuse.H0_H0 ;  /* 0x2000000aff097230 */ /* 0x100fe20000004100 */
[-C--:B------:R-:W-:Y:S01]  /*160b0*/  F2FP.F16.E4M3.UNPACK_B R39, R24.reuse ;  /* 0x00000018ff27723e */ /* 0x080fe200020006ff */
[----:B------:R-:W-:Y:S01]  /*160c0*/  HADD2.F32 R11, -RZ, R11.H1_H1 ;  /* 0x3000000bff0b7230 */ /* 0x000fe20000004100 */
[----:B------:R-:W-:Y:S01]  /*160d0*/  F2FP.F16.E4M3.UNPACK_B R40, R24.H1 ;  /* 0x00000018ff28723e */ /* 0x000fe200030006ff */
[C---:B------:R-:W-:Y:S01]  /*160e0*/  FMUL.FTZ R24, R5.reuse, R48 ;  /* 0x0000003005187220 */ /* 0x040fe20000410000 */
[-C--:B------:R-:W-:Y:S02]  /*160f0*/  F2FP.F16.E4M3.UNPACK_B R38, R27.reuse ;  /* 0x0000001bff26723e */ /* 0x080fe400020006ff */
[----:B------:R-:W-:Y:S01]  /*16100*/  F2FP.F16.E4M3.UNPACK_B R41, R27.H1 ;  /* 0x0000001bff29723e */ /* 0x000fe200030006ff */
[-C--:B------:R-:W-:Y:S01]  /*16110*/  FMUL.FTZ R27, R5, R42.reuse ;  /* 0x0000002a051b7220 */ /* 0x080fe20000410000 */
[----:B------:R-:W-:Y:S01]  /*16120*/  FFMA.FTZ R5, R9, R42, -R24 ;  /* 0x0000002a09057223 */ /* 0x000fe20000010818 */
[----:B------:R-:W-:Y:S01]  /*16130*/  F2FP.F16.E4M3.UNPACK_B R25, R25.H1 ;  /* 0x00000019ff19723e */ /* 0x000fe200030006ff */
[----:B------:R-:W-:-:S02]  /*16140*/  HADD2.F32 R24, -RZ, R10.H1_H1 ;  /* 0x3000000aff187230 */ /* 0x000fc40000004100 */
[----:B------:R-:W-:Y:S01]  /*16150*/  FFMA.FTZ R9, R9, R48, R27 ;  /* 0x0000003009097223 */ /* 0x000fe2000001001b */
[----:B------:R-:W-:Y:S01]  /*16160*/  F2FP.F16.E4M3.UNPACK_B R51, R51.H1 ;  /* 0x00000033ff33723e */ /* 0x000fe200030006ff */
[C---:B------:R-:W-:Y:S01]  /*16170*/  FMUL.FTZ R53, R11.reuse, R46 ;  /* 0x0000002e0b357220 */ /* 0x040fe20000410000 */
[----:B------:R-:W-:Y:S01]  /*16180*/  F2FP.F16.E4M3.UNPACK_B R27, R21.H1 ;  /* 0x00000015ff1b723e */ /* 0x000fe200030006ff */
        /* <DEDUP_REMOVED lines=10> */
[C---:B------:R-:W-:Y:S01]  /*16230*/  FFMA.FTZ R10, R24.reuse, R30, -R53 ;  /* 0x0000001e180a7223 */ /* 0x040fe20000010835 */
[----:B------:R-:W-:Y:S01]  /*16240*/  FFMA.FTZ R24, R24, R46, R11 ;  /* 0x0000002e18187223 */ /* 0x000fe2000001000b */
[C---:B------:R-:W-:Y:S01]  /*16250*/  FFMA.FTZ R11, R21.reuse, R42, -R48 ;  /* 0x0000002a150b7223 */ /* 0x040fe20000010830 */
[----:B------:R-:W-:Y:S01]  /*16260*/  F2FP.F16.E4M3.UNPACK_B R48, R55 ;  /* 0x00000037ff30723e */ /* 0x000fe200020006ff */
[----:B------:R-:W-:Y:S01]  /*16270*/  FFMA.FTZ R21, R21, R47, R50 ;  /* 0x0000002f15157223 */ /* 0x000fe20000010032 */
[----:B------:R-:W-:Y:S01]  /*16280*/  F2FP.F16.E4M3.UNPACK_B R46, R43 ;  /* 0x0000002bff2e723e */ /* 0x000fe200020006ff */
[----:B------:R-:W-:Y:S01]  /*16290*/  HADD2.F32 R30, -RZ, R28.H1_H1 ;  /* 0x3000001cff1e7230 */ /* 0x000fe20000004100 */
[----:B------:R-:W-:Y:S01]  /*162a0*/  F2FP.F16.E4M3.UNPACK_B R55, R55.H1 ;  /* 0x00000037ff37723e */ /* 0x000fe200030006ff */
[----:B------:R-:W-:Y:S01]  /*162b0*/  HADD2.F32 R25, -RZ, R25.H1_H1 ;  /* 0x30000019ff197230 */ /* 0x000fe20000004100 */
[-C--:B------:R-:W-:Y:S01]  /*162c0*/  F2FP.F16.E4M3.UNPACK_B R31, R4.reuse.H1 ;  /* 0x00000004ff1f723e */ /* 0x080fe200030006ff */
[----:B------:R-:W-:Y:S01]  /*162d0*/  HADD2.F32 R50, -RZ, R48.H0_H0 ;  /* 0x20000030ff327230 */ /* 0x000fe20000004100 */
[----:B------:R-:W-:Y:S01]  /*162e0*/  F2FP.F16.E4M3.UNPACK_B R29, R4 ;  /* 0x00000004ff1d723e */ /* 0x000fe200020006ff */
[----:B------:R-:W-:-:S02]  /*162f0*/  HADD2.F32 R28, -RZ, R38.H0_H0 ;  /* 0x20000026ff1c7230 */ /* 0x000fc40000004100 */
[C---:B------:R-:W-:Y:S01]  /*16300*/  FMUL.FTZ R53, R25.reuse, R51 ;  /* 0x0000003319357220 */ /* 0x040fe20000410000 */
[----:B------:R-:W-:Y:S01]  /*16310*/  HADD2.F32 R42, -RZ, R27.H1_H1 ;  /* 0x3000001bff2a7230 */ /* 0x000fe20000004100 */
[----:B------:R-:W-:Y:S01]  /*16320*/  F2FP.F16.E4M3.UNPACK_B R4, R6 ;  /* 0x00000006ff04723e */ /* 0x000fe200020006ff */
[----:B------:R-:W-:Y:S02]  /*16330*/  HADD2.F32 R47, -RZ, R46.H0_H0 ;  /* 0x2000002eff2f7230 */ /* 0x000fe40000004100 */
[C---:B------:R-:W-:Y:S01]  /*16340*/  FMUL.FTZ R54, R28.reuse, R50 ;  /* 0x000000321c367220 */ /* 0x040fe20000410000 */
[--C-:B------:R-:W-:Y:S02]  /*16350*/  HADD2.F32 R27, -RZ, R36.reuse.H0_H0 ;  /* 0x20000024ff1b7230 */ /* 0x100fe40000004100 */
[-C--:B------:R-:W-:Y:S01]  /*16360*/  FMUL.FTZ R52, R25, R42.reuse ;  /* 0x0000002a19347220 */ /* 0x080fe20000410000 */
[----:B------:R-:W-:Y:S02]  /*16370*/  HADD2.F32 R36, -RZ, R36.H1_H1 ;  /* 0x30000024ff247230 */ /* 0x000fe40000004100 */
[-C--:B------:R-:W-:Y:S01]  /*16380*/  FMUL.FTZ R57, R28, R47.reuse ;  /* 0x0000002f1c397220 */ /* 0x080fe20000410000 */
[C---:B------:R-:W-:Y:S01]  /*16390*/  FFMA.FTZ R28, R30.reuse, R42, -R53 ;  /* 0x0000002a1e1c7223 */ /* 0x040fe20000010835 */
[----:B------:R-:W-:Y:S01]  /*163a0*/  FFMA.FTZ R25, R27, R47, -R54 ;  /* 0x0000002f1b197223 */ /* 0x000fe20000010836 */
[----:B------:R-:W-:Y:S01]  /*163b0*/  FFMA.FTZ R30, R30, R51, R52 ;  /* 0x000000331e1e7223 */ /* 0x000fe20000010034 */
[----:B------:R-:W-:Y:S01]  /*163c0*/  HADD2.F32 R47, -RZ, R46.H1_H1 ;  /* 0x3000002eff2f7230 */ /* 0x000fe20000004100 */
[----:B------:R-:W-:Y:S01]  /*163d0*/  F2FP.F16.E4M3.UNPACK_B R46, R43.H1 ;  /* 0x0000002bff2e723e */ /* 0x000fe200030006ff */
[----:B------:R-:W-:-:S02]  /*163e0*/  HADD2.F32 R51, -RZ, R48.H1_H1 ;  /* 0x30000030ff337230 */ /* 0x000fc40000004100 */
[----:B------:R-:W-:Y:S01]  /*163f0*/  FFMA.FTZ R27, R27, R50, R57 ;  /* 0x000000321b1b7223 */ /* 0x000fe20000010039 */
[----:B------:R-:W-:Y:S01]  /*16400*/  HADD2.F32 R42, -RZ, R38.H1_H1 ;  /* 0x30000026ff2a7230 */ /* 0x000fe20000004100 */
[----:B------:R-:W-:Y:S01]  /*16410*/  F2FP.F16.E4M3.UNPACK_B R7, R6.H1 ;  /* 0x00000006ff07723e */ /* 0x000fe200030006ff */
        /* <DEDUP_REMOVED lines=8> */
[C---:B------:R-:W-:Y:S01]  /*164a0*/  FFMA.FTZ R54, R36.reuse, R47, -R53 ;  /* 0x0000002f24367223 */ /* 0x040fe20000010835 */
[-C--:B------:R-:W-:Y:S01]  /*164b0*/  FMUL.FTZ R43, R43, R48.reuse ;  /* 0x000000302b2b7220 */ /* 0x080fe20000410000 */
[----:B------:R-:W-:Y:S01]  /*164c0*/  FFMA.FTZ R56, R36, R51, R42 ;  /* 0x0000003324387223 */ /* 0x000fe2000001002a */
[----:B------:R-:W-:Y:S01]  /*164d0*/  F2FP.F16.E4M3.UNPACK_B R47, R49.H1 ;  /* 0x00000031ff2f723e */ /* 0x000fe200030006ff */
[C---:B------:R-:W-:Y:S01]  /*164e0*/  FFMA.FTZ R57, R38.reuse, R48, -R57 ;  /* 0x0000003026397223 */ /* 0x040fe20000010839 */
[----:B------:R-:W-:Y:S01]  /*164f0*/  F2FP.F16.E4M3.UNPACK_B R42, R45.H1 ;  /* 0x0000002dff2a723e */ /* 0x000fe200030006ff */
[----:B------:R-:W-:Y:S01]  /*16500*/  FFMA.FTZ R58, R38, R50, R43 ;  /* 0x00000032263a7223 */ /* 0x000fe2000001002b */
[----:B------:R-:W-:Y:S01]  /*16510*/  HADD2.F32 R46, -RZ, R46.H1_H1 ;  /* 0x3000002eff2e7230 */ /* 0x000fe20000004100 */
[----:B------:R-:W-:Y:S01]  /*16520*/  F2FP.F16.E4M3.UNPACK_B R49, R49 ;  /* 0x00000031ff31723e */ /* 0x000fe200020006ff */
[----:B------:R-:W-:Y:S01]  /*16530*/  HADD2.F32 R48, -RZ, R55.H1_H1 ;  /* 0x30000037ff307230 */ /* 0x000fe20000004100 */
[----:B------:R-:W-:Y:S01]  /*16540*/  F2FP.F16.E4M3.UNPACK_B R45, R45 ;  /* 0x0000002dff2d723e */ /* 0x000fe200020006ff */
[----:B------:R-:W-:Y:S01]  /*16550*/  HADD2.F32 R41, -RZ, R41.H1_H1 ;  /* 0x30000029ff297230 */ /* 0x000fe20000004100 */
[----:B------:R-:W-:Y:S01]  /*16560*/  F2FP.F16.E4M3.UNPACK_B R26, R26.H1 ;  /* 0x0000001aff1a723e */ /* 0x000fe200030006ff */
[----:B------:R-:W-:Y:S01]  /*16570*/  HADD2.F32 R51, -RZ, R47.H0_H0 ;  /* 0x2000002fff337230 */ /* 0x000fe20000004100 */
[----:B------:R-:W-:Y:S01]  /*16580*/  F2FP.SATFINITE.E4M3.F32.PACK_AB_MERGE_C R11, R28, R11, RZ ;  /* 0x0000000b1c0b723e */ /* 0x000fe200048070ff */
[----:B------:R-:W-:-:S02]  /*16590*/  HADD2.F32 R38, -RZ, R40.H0_H0 ;  /* 0x20000028ff267230 */ /* 0x000fc40000004100 */
[C---:B------:R-:W-:Y:S01]  /*165a0*/  FMUL.FTZ R50, R41.reuse, R48 ;  /* 0x0000003029327220 */ /* 0x040fe20000410000 */
[----:B------:R-:W-:Y:S02]  /*165b0*/  HADD2.F32 R43, -RZ, R42.H0_H0 ;  /* 0x2000002aff2b7230 */ /* 0x000fe40000004100 */
[----:B------:R-:W-:Y:S01]  /*165c0*/  FMUL.FTZ R53, R41, R46 ;  /* 0x0000002e29357220 */ /* 0x000fe20000410000 */
[----:B------:R-:W-:Y:S02]  /*165d0*/  HADD2.F32 R37, -RZ, R37.H1_H1 ;  /* 0x30000025ff257230 */ /* 0x000fe40000004100 */
[C---:B------:R-:W-:Y:S01]  /*165e0*/  FMUL.FTZ R41, R38.reuse, R51 ;  /* 0x0000003326297220 */ /* 0x040fe20000410000 */
[----:B------:R-:W-:Y:S02]  /*165f0*/  HADD2.F32 R36, -RZ, R31.H0_H0 ;  /* 0x2000001fff247230 */ /* 0x000fe40000004100 */
        /* <DEDUP_REMOVED lines=12> */
[----:B------:R-:W-:Y:S01]  /*166c0*/  F2FP.F16.E4M3.UNPACK_B R41, R8.H1 ;  /* 0x00000008ff29723e */ /* 0x000fe200030006ff */
[----:B------:R-:W-:-:S02]  /*166d0*/  HADD2.F32 R36, -RZ, R39.H0_H0 ;  /* 0x20000027ff247230 */ /* 0x000fc40000004100 */
[C---:B------:R-:W-:Y:S01]  /*166e0*/  FFMA.FTZ R53, R31.reuse, R42, -R46 ;  /* 0x0000002a1f357223 */ /* 0x040fe2000001082e */
[----:B------:R-:W-:Y:S02]  /*166f0*/  HADD2.F32 R37, -RZ, R45.H0_H0 ;  /* 0x2000002dff257230 */ /* 0x000fe40000004100 */
[----:B------:R-:W-:Y:S01]  /*16700*/  FFMA.FTZ R52, R31, R47, R40 ;  /* 0x0000002f1f347223 */ /* 0x000fe20000010028 */
        /* <DEDUP_REMOVED lines=24> */
[----:B------:R-:W-:Y:S01]  /*16890*/  HADD2.F32 R37, -RZ, R37.H1_H1 ;  /* 0x30000025ff257230 */ /* 0x000fe20000004100 */
[----:B------:R-:W-:Y:S01]  /*168a0*/  F2FP.F16.E4M3.UNPACK_B R8, R8 ;  /* 0x00000008ff08723e */ /* 0x000fe200020006ff */
[----:B------:R-:W-:-:S02]  /*168b0*/  HADD2.F32 R7, -RZ, R7.H1_H1 ;  /* 0x30000007ff077230 */ /* 0x000fc40000004100 */
[C---:B------:R-:W-:Y:S01]  /*168c0*/  FMUL.FTZ R36, R26.reuse, R41 ;  /* 0x000000291a247220 */ /* 0x040fe20000410000 */
[----:B------:R-:W-:Y:S01]  /*168d0*/  FFMA.FTZ R48, R29, R38, R48 ;  /* 0x000000261d307223 */ /* 0x000fe20000010030 */
[-C--:B------:R-:W-:Y:S01]  /*168e0*/  FMUL.FTZ R26, R26, R37.reuse ;  /* 0x000000251a1a7220 */ /* 0x080fe20000410000 */
[----:B------:R-:W-:Y:S02]  /*168f0*/  HADD2.F32 R29, -RZ, R20.H1_H1 ;  /* 0x30000014ff1d7230 */ /* 0x000fe40000004100 */
[C---:B------:R-:W-:Y:S01]  /*16900*/  FFMA.FTZ R45, R7.reuse, R37, -R36 ;  /* 0x00000025072d7223 */ /* 0x040fe20000010824 */
[----:B------:R-:W-:Y:S02]  /*16910*/  HADD2.F32 R31, -RZ, R8.H1_H1 ;  /* 0x30000008ff1f7230 */ /* 0x000fe40000004100 */
[----:B------:R-:W-:Y:S01]  /*16920*/  FFMA.FTZ R47, R7, R41, R26 ;  /* 0x00000029072f7223 */ /* 0x000fe2000001001a */
[----:B------:R-:W-:Y:S01]  /*16930*/  HADD2.F32 R26, -RZ, R20.H0_H0 ;  /* 0x20000014ff1a7230 */ /* 0x000fe20000004100 */
[----:B------:R-:W-:Y:S01]  /*16940*/  F2FP.SATFINITE.E4M3.F32.PACK_AB_MERGE_C R21, R30, R21, RZ ;  /* 0x000000151e15723e */ /* 0x000fe200048070ff */
[----:B------:R-:W-:Y:S01]  /*16950*/  HADD2.F32 R20, -RZ, R8.H0_H0 ;  /* 0x20000008ff147230 */ /* 0x000fe20000004100 */
[----:B------:R-:W-:Y:S01]  /*16960*/  F2FP.SATFINITE.E4M3.F32.PACK_AB_MERGE_C R40, R45, R40, RZ ;  /* 0x000000282d28723e */ /* 0x000fe200048070ff */
[--C-:B------:R-:W-:Y:S01]  /*16970*/  HADD2.F32 R7, -RZ, R6.reuse.H0_H0 ;  /* 0x20000006ff077230 */ /* 0x100fe20000004100 */
[----:B------:R-:W-:Y:S01]  /*16980*/  F2FP.SATFINITE.E4M3.F32.PACK_AB_MERGE_C R55, R55, R58, RZ ;  /* 0x0000003a3737723e */ /* 0x000fe200048070ff */
[----:B------:R-:W-:Y:S01]  /*16990*/  HADD2.F32 R8, -RZ, R6.H1_H1 ;  /* 0x30000006ff087230 */ /* 0x000fe20000004100 */
[----:B------:R-:W-:Y:S01]  /*169a0*/  F2FP.SATFINITE.E4M3.F32.PACK_AB_MERGE_C R47, R47, R48, RZ ;  /* 0x000000302f2f723e */ /* 0x000fe200048070ff */
[----:B------:R-:W-:-:S02]  /*169b0*/  HADD2.F32 R6, -RZ, R4.H0_H0 ;  /* 0x20000004ff067230 */ /* 0x000fc40000004100 */
[C---:B------:R-:W-:Y:S01]  /*169c0*/  FMUL.FTZ R37, R7.reuse, R20 ;  /* 0x0000001407257220 */ /* 0x040fe20000410000 */
[----:B------:R-:W-:Y:S02]  /*169d0*/  HADD2.F32 R4, -RZ, R4.H1_H1 ;  /* 0x30000004ff047230 */ /* 0x000fe40000004100 */
[-C--:B------:R-:W-:Y:S01]  /*169e0*/  FMUL.FTZ R7, R7, R26.reuse ;  /* 0x0000001a07077220 */ /* 0x080fe20000410000 */
        /* <DEDUP_REMOVED lines=14> */
[----:B------:R-:W-:Y:S01]  /*16ad0*/  F2FP.SATFINITE.E4M3.F32.PACK_AB_MERGE_C R11, R56, R27, R55 ;  /* 0x0000001b380b723e */ /* 0x000fe20004807037 */
[----:B------:R3:W-:Y:S01]  /*16ae0*/  STS.128 [R59+0x14400], R4 ;  /* 0x014400043b007388 */ /* 0x0007e20000000c00 */
[----:B------:R-:W-:Y:S02]  /*16af0*/  F2FP.SATFINITE.E4M3.F32.PACK_AB_MERGE_C R8, R43, R46, R8 ;  /* 0x0000002e2b08723e */ /* 0x000fe40004807008 */
[----:B------:R-:W-:-:S05]  /*16b00*/  F2FP.SATFINITE.E4M3.F32.PACK_AB_MERGE_C R10, R31, R20, R47 ;  /* 0x000000141f0a723e */ /* 0x000fca000480702f */
[----:B------:R3:W-:Y:S02]  /*16b10*/  STS.128 [R0+0x14400], R8 ;  /* 0x0144000800007388 */ /* 0x0007e40000000c00 */
.L_x_2443:
[----:B------:R-:W-:Y:S05]  /*16b20*/  BSYNC B1 ;  /* 0x0000000000017941 */ /* 0x000fea0003800000 */
.L_x_2442:
[----:B------:R-:W-:Y:S05]  /*16b30*/  @P2 BRA `(.L_x_2424) ;  /* 0x0000000c00e02947 */ /* 0x000fea0003800000 */
[----:B-1-3--:R-:W3:Y:S04]  /*16b40*/  LDL R0, [R1+0x18] ;  /* 0x0000180001007983 */ /* 0x00aee80000100800 */
[----:B0-----:R-:W4:Y:S01]  /*16b50*/  LDL R47, [R1+0x5c] ;  /* 0x00005c00012f7983 */ /* 0x001f220000100800 */
        /* <DEDUP_REMOVED lines=24> */
[----:B------:R-:W-:Y:S01]  /*16ce0*/  LOP3.LUT R27, R14, 0xff, RZ, 0xc0, !PT ;  /* 0x000000ff0e1b7812 */ /* 0x000fe200078ec0ff */
[----:B------:R-:W-:Y:S01]  /*16cf0*/  IMAD.U32 R31, R31, 0x10000, RZ ;  /* 0x000100001f1f7824 */ /* 0x000fe200078e00ff */
[----:B------:R-:W-:Y:S02]  /*16d00*/  LOP3.LUT R28, R28, 0xff, RZ, 0xc0, !PT ;  /* 0x000000ff1c1c7812 */ /* 0x000fe400078ec0ff */
[----:B------:R-:W-:Y:S02]  /*16d10*/  SHF.R.U32.HI R39, RZ, 0x10, R15 ;  /* 0x00000010ff277819 */ /* 0x000fe4000001160f */
[----:B------:R-:W-:-:S02]  /*16d20*/  PRMT R37, R28, 0x7604, R27 ;  /* 0x000076041c257816 */ /* 0x000fc4000000001b */
[----:B------:R-:W-:Y:S01]  /*16d30*/  SHF.R.U32.HI R27, RZ, 0x10, R35 ;  /* 0x00000010ff1b7819 */ /* 0x000fe20000011623 */
[----:B------:R-:W-:Y:S01]  /*16d40*/  IMAD.U32 R39, R39, 0x10000, RZ ;  /* 0x0001000027277824 */ /* 0x000fe200078e00ff */
[----:B------:R-:W-:Y:S02]  /*16d50*/  LOP3.LUT R25, R25, 0xff0000, R34, 0xf8, !PT ;  /* 0x00ff000019197812 */ /* 0x000fe400078ef822 */
[--C-:B------:R-:W-:Y:S01]  /*16d60*/  LOP3.LUT R29, R29, 0xff0000, R12.reuse, 0xf8, !PT ;  /* 0x00ff00001d1d7812 */ /* 0x100fe200078ef80c */
[----:B------:R-:W-:Y:S01]  /*16d70*/  IMAD.U32 R27, R27, 0x10000, RZ ;  /* 0x000100001b1b7824 */ /* 0x000fe200078e00ff */
[----:B------:R-:W-:Y:S02]  /*16d80*/  LOP3.LUT R41, R30, 0xff0000, R39, 0xf8, !PT ;  /* 0x00ff00001e297812 */ /* 0x000fe400078ef827 */
[----:B------:R-:W-:Y:S02]  /*16d90*/  LOP3.LUT R39, R29, 0xff000000, R12, 0xf8, !PT ;  /* 0xff0000001d277812 */ /* 0x000fe400078ef80c */
[----:B------:R-:W-:-:S02]  /*16da0*/  LOP3.LUT R41, R41, 0xff000000, R15, 0xf8, !PT ;  /* 0xff00000029297812 */ /* 0x000fc400078ef80f */
[----:B---3--:R-:W-:Y:S02]  /*16db0*/  LEA.HI R3, R3, R0, RZ, 0x1c ;  /* 0x0000000003037211 */ /* 0x008fe400078fe0ff */
[----:B------:R-:W-:-:S04]  /*16dc0*/  LOP3.LUT R0, R32, 0xff, RZ, 0xc0, !PT ;  /* 0x000000ff20007812 */ /* 0x000fc800078ec0ff */
[----:B--2---:R-:W-:Y:S02]  /*16dd0*/  PRMT R21, R5, 0x7604, R0 ;  /* 0x0000760405157816 */ /* 0x004fe40000000000 */
[----:B------:R-:W-:Y:S02]  /*16de0*/  SHF.R.S32.HI R0, RZ, 0x1f, R3 ;  /* 0x0000001fff007819 */ /* 0x000fe40000011403 */
[----:B------:R-:W-:Y:S02]  /*16df0*/  LOP3.LUT R5, R35, 0xff, RZ, 0xc0, !PT ;  /* 0x000000ff23057812 */ /* 0x000fe400078ec0ff */
[----:B------:R-:W-:Y:S01]  /*16e00*/  LEA.HI R4, R0, R3, RZ, 0x2 ;  /* 0x0000000300047211 */ /* 0x000fe200078f10ff */
[----:B------:R-:W-:Y:S01]  /*16e10*/  IMAD.SHL.U32 R3, R3, 0x10, RZ ;  /* 0x0000001003037824 */ /* 0x000fe200078e00ff */
[----:B------:R-:W-:Y:S02]  /*16e20*/  PRMT R24, R6, 0x7604, R5 ;  /* 0x0000760406187816 */ /* 0x000fe40000000005 */
[----:B------:R-:W-:Y:S01]  /*16e30*/  LOP3.LUT R21, R21, 0xff0000, R32, 0xf8, !PT ;  /* 0x00ff000015157812 */ /* 0x000fe200078ef820 */
[----:B------:R-:W-:Y:S01]  /*16e40*/  IMAD.SHL.U32 R4, R4, 0x800, RZ ;  /* 0x0000080004047824 */ /* 0x000fe200078e00ff */
[----:B------:R-:W-:-:S02]  /*16e50*/  LOP3.LUT R0, R198, 0x30, R3, 0xf8, !PT ;  /* 0x00000030c6007812 */ /* 0x000fc400078ef803 */
[----:B------:R-:W-:Y:S02]  /*16e60*/  LOP3.LUT R36, R21, 0xff000000, R32, 0xf8, !PT ;  /* 0xff00000015247812 */ /* 0x000fe400078ef820 */
[----:B------:R-:W-:Y:S02]  /*16e70*/  LOP3.LUT R0, R0, R199, RZ, 0x3c, !PT ;  /* 0x000000c700007212 */ /* 0x000fe400078e3cff */
[----:B------:R-:W-:Y:S02]  /*16e80*/  LOP3.LUT R3, R4, 0xffffe000, RZ, 0xc0, !PT ;  /* 0xffffe00004037812 */ /* 0x000fe400078ec0ff */
[----:B----4-:R-:W0:Y:S01]  /*16e90*/  LDS.128 R4, [R47+0x14400] ;  /* 0x014400002f047984 */ /* 0x010e220000000c00 */
[----:B------:R-:W-:Y:S02]  /*16ea0*/  LOP3.LUT R21, R37, 0xff0000, R14, 0xf8, !PT ;  /* 0x00ff000025157812 */ /* 0x000fe400078ef80e */
[----:B------:R-:W-:Y:S02]  /*16eb0*/  IADD3 R3, R0, R200, R3 ;  /* 0x000000c800037210 */ /* 0x000fe40007ffe003 */
[----:B------:R-:W-:-:S02]  /*16ec0*/  LOP3.LUT R27, R24, 0xff0000, R27, 0xf8, !PT ;  /* 0x00ff0000181b7812 */ /* 0x000fc400078ef81b */
[----:B------:R-:W-:Y:S02]  /*16ed0*/  IADD3 R0, R16, R3, RZ ;  /* 0x0000000310007210 */ /* 0x000fe40007ffe0ff */
[----:B------:R-:W-:Y:S02]  /*16ee0*/  LOP3.LUT R3, R8, 0xff, RZ, 0xc0, !PT ;  /* 0x000000ff08037812 */ /* 0x000fe400078ec0ff */
[----:B------:R-:W-:Y:S01]  /*16ef0*/  LOP3.LUT R35, R27, 0xff000000, R35, 0xf8, !PT ;  /* 0xff0000001b237812 */ /* 0x000fe200078ef823 */
[----:B------:R-:W1:Y:S01]  /*16f00*/  LDS.128 R8, [R0+0x14400] ;  /* 0x0144000000087984 */ /* 0x000e620000000c00 */
[----:B------:R-:W-:Y:S02]  /*16f10*/  PRMT R26, R3, 0x7604, R26 ;  /* 0x00007604031a7816 */ /* 0x000fe4000000001a */
[----:B------:R-:W-:Y:S02]  /*16f20*/  SHF.R.U32.HI R3, RZ, 0x10, R33 ;  /* 0x00000010ff037819 */ /* 0x000fe40000011621 */
[----:B------:R-:W-:-:S02]  /*16f30*/  LOP3.LUT R31, R26, 0xff0000, R31, 0xf8, !PT ;  /* 0x00ff00001a1f7812 */ /* 0x000fc400078ef81f */
[----:B------:R-:W-:Y:S01]  /*16f40*/  LOP3.LUT R12, R21, 0xff000000, R14, 0xf8, !PT ;  /* 0xff000000150c7812 */ /* 0x000fe200078ef80e */
[----:B------:R-:W-:Y:S01]  /*16f50*/  IMAD.U32 R3, R3, 0x10000, RZ ;  /* 0x0001000003037824 */ /* 0x000fe200078e00ff */
[----:B------:R-:W-:-:S04]  /*16f60*/  LOP3.LUT R37, R31, 0xff000000, R13, 0xf8, !PT ;  /* 0xff0000001f257812 */ /* 0x000fc800078ef80d */
[----:B------:R-:W-:Y:S02]  /*16f70*/  LOP3.LUT R3, R20, 0xff0000, R3, 0xf8, !PT ;  /* 0x00ff000014037812 */ /* 0x000fe400078ef803 */
[----:B------:R-:W-:Y:S02]  /*16f80*/  F2FP.F16.E4M3.UNPACK_B R40, R37 ;  /* 0x00000025ff28723e */ /* 0x000fe400020006ff */
[----:B------:R-:W-:Y:S02]  /*16f90*/  LOP3.LUT R33, R3, 0xff000000, R33, 0xf8, !PT ;  /* 0xff00000003217812 */ /* 0x000fe400078ef821 */
[----:B------:R-:W-:Y:S01]  /*16fa0*/  LOP3.LUT R3, R25, 0xff000000, R34, 0xf8, !PT ;  /* 0xff00000019037812 */ /* 0x000fe200078ef822 */
[--C-:B------:R-:W-:Y:S01]  /*16fb0*/  HADD2.F32 R42, -RZ, R40.reuse.H0_H0 ;  /* 0x20000028ff2a7230 */ /* 0x100fe20000004100 */
[----:B------:R-:W-:Y:S01]  /*16fc0*/  F2FP.F16.E4M3.UNPACK_B R34, R33 ;  /* 0x00000021ff22723e */ /* 0x000fe200020006ff */
[----:B------:R-:W-:Y:S01]  /*16fd0*/  HADD2.F32 R40, -RZ, R40.H1_H1 ;  /* 0x30000028ff287230 */ /* 0x000fe20000004100 */
[----:B------:R-:W-:-:S02]  /*16fe0*/  F2FP.F16.E4M3.UNPACK_B R37, R37.H1 ;  /* 0x00000025ff25723e */ /* 0x000fc400030006ff */
[----:B------:R-:W-:Y:S01]  /*16ff0*/  F2FP.F16.E4M3.UNPACK_B R33, R33.H1 ;  /* 0x00000021ff21723e */ /* 0x000fe200030006ff */
[--C-:B------:R-:W-:Y:S01]  /*17000*/  HADD2.F32 R38, -RZ, R34.reuse.H0_H0 ;  /* 0x20000022ff267230 */ /* 0x100fe20000004100 */
[-C--:B0-----:R-:W-:Y:S01]  /*17010*/  F2FP.F16.E4M3.UNPACK_B R13, R5.reuse ;  /* 0x00000005ff0d723e */ /* 0x081fe200020006ff */
[----:B------:R-:W-:Y:S01]  /*17020*/  HADD2.F32 R34, -RZ, R34.H1_H1 ;  /* 0x30000022ff227230 */ /* 0x000fe20000004100 */
[----:B------:R-:W-:Y:S02]  /*17030*/  F2FP.F16.E4M3.UNPACK_B R20, R5.H1 ;  /* 0x00000005ff14723e */ /* 0x000fe400030006ff */
[-C--:B------:R-:W-:Y:S01]  /*17040*/  F2FP.F16.E4M3.UNPACK_B R24, R7.reuse ;  /* 0x00000007ff18723e */ /* 0x080fe200020006ff */
[--C-:B------:R-:W-:Y:S01]  /*17050*/  HADD2.F32 R21, -RZ, R13.reuse.H0_H0 ;  /* 0x2000000dff157230 */ /* 0x100fe20000004100 */
[----:B------:R-:W-:Y:S01]  /*17060*/  F2FP.F16.E4M3.UNPACK_B R25, R7.H1 ;  /* 0x00000007ff19723e */ /* 0x000fe200030006ff */
[----:B------:R-:W-:Y:S01]  /*17070*/  HADD2.F32 R13, -RZ, R13.H1_H1 ;  /* 0x3000000dff0d7230 */ /* 0x000fe20000004100 */
[----:B------:R-:W-:-:S02]  /*17080*/  F2FP.F16.E4M3.UNPACK_B R14, R4 ;  /* 0x00000004ff0e723e */ /* 0x000fc400020006ff */
[----:B------:R-:W-:Y:S02]  /*17090*/  F2FP.F16.E4M3.UNPACK_B R15, R4.H1 ;  /* 0x00000004ff0f723e */ /* 0x000fe400030006ff */
[-C--:B-1----:R-:W-:Y:S02]  /*170a0*/  F2FP.F16.E4M3.UNPACK_B R28, R9.reuse ;  /* 0x00000009ff1c723e */ /* 0x082fe400020006ff */
[-C--:B------:R-:W-:Y:S02]  /*170b0*/  F2FP.F16.E4M3.UNPACK_B R26, R8.reuse ;  /* 0x00000008ff1a723e */ /* 0x080fe400020006ff */
[----:B------:R-:W-:Y:S01]  /*170c0*/  F2FP.F16.E4M3.UNPACK_B R27, R8.H1 ;  /* 0x00000008ff1b723e */ /* 0x000fe200030006ff */
[--C-:B------:R-:W-:Y:S01]  /*170d0*/  HADD2.F32 R5, -RZ, R28.reuse.H0_H0 ;  /* 0x2000001cff057230 */ /* 0x100fe20000004100 */
[----:B------:R-:W-:Y:S01]  /*170e0*/  F2FP.F16.E4M3.UNPACK_B R29, R9.H1 ;  /* 0x00000009ff1d723e */ /* 0x000fe200030006ff */
[----:B------:R-:W-:Y:S01]  /*170f0*/  HADD2.F32 R28, -RZ, R28.H1_H1 ;  /* 0x3000001cff1c7230 */ /* 0x000fe20000004100 */
[----:B------:R-:W-:-:S02]  /*17100*/  F2FP.F16.E4M3.UNPACK_B R31, R11 ;  /* 0x0000000bff1f723e */ /* 0x000fc400020006ff */
[C---:B------:R-:W-:Y:S01]  /*17110*/  FMUL.FTZ R8, R5.reuse, R42 ;  /* 0x0000002a05087220 */ /* 0x040fe20000410000 */
[-C--:B------:R-:W-:Y:S01]  /*17120*/  FMUL.FTZ R9, R5, R38.reuse ;  /* 0x0000002605097220 */ /* 0x080fe20000410000 */
[----:B------:R-:W-:Y:S01]  /*17130*/  F2FP.F16.E4M3.UNPACK_B R32, R11.H1 ;  /* 0x0000000bff20723e */ /* 0x000fe200030006ff */
[----:B------:R-:W-:Y:S02]  /*17140*/  HADD2.F32 R11, -RZ, R33.H0_H0 ;  /* 0x20000021ff0b7230 */ /* 0x000fe40000004100 */
[C---:B------:R-:W-:Y:S01]  /*17150*/  FFMA.FTZ R5, R21.reuse, R38, -R8 ;  /* 0x0000002615057223 */ /* 0x040fe20000010808 */
[-C--:B------:R-:W-:Y:S01]  /*17160*/  F2FP.F16.E4M3.UNPACK_B R4, R6.reuse ;  /* 0x00000006ff04723e */ /* 0x080fe200020006ff */
[----:B------:R-:W-:Y:S01]  /*17170*/  HADD2.F32 R38, -RZ, R37.H0_H0 ;  /* 0x20000025ff267230 */ /* 0x000fe20000004100 */
[----:B------:R-:W-:Y:S01]  /*17180*/  F2FP.F16.E4M3.UNPACK_B R7, R6.H1 ;  /* 0x00000006ff07723e */ /* 0x000fe200030006ff */
[----:B------:R-:W-:Y:S01]  /*17190*/  HADD2.F32 R8, -RZ, R29.H0_H0 ;  /* 0x2000001dff087230 */ /* 0x000fe20000004100 */
[----:B------:R-:W-:Y:S01]  /*171a0*/  F2FP.F16.E4M3.UNPACK_B R6, R10 ;  /* 0x0000000aff06723e */ /* 0x000fe200020006ff */
[C---:B------:R-:W-:Y:S01]  /*171b0*/  FMUL.FTZ R43, R28.reuse, R34 ;  /* 0x000000221c2b7220 */ /* 0x040fe20000410000 */
[----:B------:R-:W-:Y:S01]  /*171c0*/  F2FP.F16.E4M3.UNPACK_B R30, R10.H1 ;  /* 0x0000000aff1e723e */ /* 0x000fe200030006ff */
[----:B------:R-:W-:Y:S01]  /*171d0*/  FMUL.FTZ R10, R28, R40 ;  /* 0x000000281c0a7220 */ /* 0x000fe20000410000 */
[----:B------:R-:W-:Y:S01]  /*171e0*/  FFMA.FTZ R9, R21, R42, R9 ;  /* 0x0000002a15097223 */ /* 0x000fe20000010009 */
[C---:B------:R-:W-:Y:S01]  /*171f0*/  FMUL.FTZ R28, R8.reuse, R38 ;  /* 0x00000026081c7220 */ /* 0x040fe20000410000 */
[----:B------:R-:W-:Y:S01]  /*17200*/  FMUL.FTZ R45, R8, R11 ;  /* 0x0000000b082d7220 */ /* 0x000fe20000410000 */
[----:B------:R-:W-:-:S02]  /*17210*/  HADD2.F32 R21, -RZ, R20.H0_H0 ;  /* 0x20000014ff157230 */ /* 0x000fc40000004100 */
[C---:B------:R-:W-:Y:S01]  /*17220*/  FFMA.FTZ R8, R13.reuse, R34, -R10 ;  /* 0x000000220d087223 */ /* 0x040fe2000001080a */
[----:B------:R-:W-:Y:S01]  /*17230*/  FFMA.FTZ R10, R13, R40, R43 ;  /* 0x000000280d0a7223 */ /* 0x000fe2000001002b */
[----:B------:R-:W-:Y:S01]  /*17240*/  F2FP.F16.E4M3.UNPACK_B R40, R41 ;  /* 0x00000029ff28723e */ /* 0x000fe200020006ff */
[----:B------:R-:W-:Y:S01]  /*17250*/  HADD2.F32 R29, -RZ, R29.H1_H1 ;  /* 0x3000001dff1d7230 */ /* 0x000fe20000004100 */
[----:B------:R-:W-:Y:S01]  /*17260*/  F2FP.F16.E4M3.UNPACK_B R34, R35 ;  /* 0x00000023ff22723e */ /* 0x000fe200020006ff */
[C---:B------:R-:W-:Y:S01]  /*17270*/  FFMA.FTZ R13, R21.reuse, R38, R45 ;  /* 0x00000026150d7223 */ /* 0x040fe2000001002d */
[----:B------:R-:W-:Y:S01]  /*17280*/  FFMA.FTZ R11, R21, R11, -R28 ;  /* 0x0000000b150b7223 */ /* 0x000fe2000001081c */
[----:B------:R-:W-:Y:S01]  /*17290*/  HADD2.F32 R38, -RZ, R37.H1_H1 ;  /* 0x30000025ff267230 */ /* 0x000fe20000004100 */
[----:B------:R-:W-:Y:S01]  /*172a0*/  F2FP.F16.E4M3.UNPACK_B R35, R35.H1 ;  /* 0x00000023ff23723e */ /* 0x000fe200030006ff */
[----:B------:R-:W-:Y:S01]  /*172b0*/  HADD2.F32 R42, -RZ, R40.H0_H0 ;  /* 0x20000028ff2a7230 */ /* 0x000fe20000004100 */
[----:B------:R-:W-:Y:S01]  /*172c0*/  F2FP.F16.E4M3.UNPACK_B R41, R41.H1 ;  /* 0x00000029ff29723e */ /* 0x000fe200030006ff */
[----:B------:R-:W-:-:S02]  /*172d0*/  HADD2.F32 R28, -RZ, R31.H0_H0 ;  /* 0x2000001fff1c7230 */ /* 0x000fc40000004100 */
[C---:B------:R-:W-:Y:S01]  /*172e0*/  FMUL.FTZ R43, R29.reuse, R38 ;  /* 0x000000261d2b7220 */ /* 0x040fe20000410000 */
[----:B------:R-:W-:Y:S02]  /*172f0*/  HADD2.F32 R37, -RZ, R34.H0_H0 ;  /* 0x20000022ff257230 */ /* 0x000fe40000004100 */
[----:B------:R-:W-:Y:S02]  /*17300*/  HADD2.F32 R33, -RZ, R33.H1_H1 ;  /* 0x30000021ff217230 */ /* 0x000fe40000004100 */
[C---:B------:R-:W-:Y:S01]  /*17310*/  FMUL.FTZ R50, R28.reuse, R42 ;  /* 0x0000002a1c327220 */ /* 0x040fe20000410000 */
[----:B------:R-:W-:Y:S02]  /*17320*/  HADD2.F32 R21, -RZ, R24.H0_H0 ;  /* 0x20000018ff157230 */ /* 0x000fe40000004100 */
[----:B------:R-:W-:Y:S01]  /*17330*/  FMUL.FTZ R45, R28, R37 ;  /* 0x000000251c2d7220 */ /* 0x000fe20000410000 */
[----:B------:R-:W-:Y:S02]  /*17340*/  HADD2.F32 R20, -RZ, R20.H1_H1 ;  /* 0x30000014ff147230 */ /* 0x000fe40000004100 */
[----:B------:R-:W-:Y:S01]  /*17350*/  FMUL.FTZ R29, R29, R33 ;  /* 0x000000211d1d7220 */ /* 0x000fe20000410000 */
[----:B------:R-:W-:-:S02]  /*17360*/  HADD2.F32 R28, -RZ, R35.H0_H0 ;  /* 0x20000023ff1c7230 */ /* 0x000fc40000004100 */
[C---:B------:R-:W-:Y:S01]  /*17370*/  FFMA.FTZ R50, R21.reuse, R37, -R50 ;  /* 0x0000002515327223 */ /* 0x040fe20000010832 */
[----:B------:R-:W-:Y:S01]  /*17380*/  FFMA.FTZ R45, R21, R42, R45 ;  /* 0x0000002a152d7223 */ /* 0x000fe2000001002d */
[----:B------:R-:W-:Y:S02]  /*17390*/  HADD2.F32 R21, -RZ, R32.H0_H0 ;  /* 0x20000020ff157230 */ /* 0x000fe40000004100 */
[C---:B------:R-:W-:Y:S01]  /*173a0*/  FFMA.FTZ R46, R20.reuse, R33, -R43 ;  /* 0x00000021142e7223 */ /* 0x040fe2000001082b */
[----:B------:R-:W-:Y:S01]  /*173b0*/  FFMA.FTZ R48, R20, R38, R29 ;  /* 0x0000002614307223 */ /* 0x000fe2000001001d */
[----:B------:R-:W-:Y:S02]  /*173c0*/  HADD2.F32 R40, -RZ, R40.H1_H1 ;  /* 0x30000028ff287230 */ /* 0x000fe40000004100 */
[----:B------:R-:W-:Y:S02]  /*173d0*/  HADD2.F32 R31, -RZ, R31.H1_H1 ;  /* 0x3000001fff1f7230 */ /* 0x000fe40000004100 */
[----:B------:R-:W-:Y:S01]  /*173e0*/  FMUL.FTZ R38, R21, R28 ;  /* 0x0000001c15267220 */ /* 0x000fe20000410000 */
[----:B------:R-:W-:Y:S01]  /*173f0*/  HADD2.F32 R34, -RZ, R34.H1_H1 ;  /* 0x30000022ff227230 */ /* 0x000fe20000004100 */
[----:B------:R-:W-:Y:S01]  /*17400*/  F2FP.SATFINITE.E4M3.F32.PACK_AB_MERGE_C R11, R46, R11, RZ ;  /* 0x0000000b2e0b723e */ /* 0x000fe200048070ff */
[----:B------:R-:W-:-:S02]  /*17410*/  HADD2.F32 R29, -RZ, R41.H0_H0 ;  /* 0x20000029ff1d7230 */ /* 0x000fc40000004100 */
[C---:B------:R-:W-:Y:S01]  /*17420*/  FMUL.FTZ R33, R31.reuse, R40 ;  /* 0x000000281f217220 */ /* 0x040fe20000410000 */
[----:B------:R-:W-:Y:S02]  /*17430*/  HADD2.F32 R20, -RZ, R25.H0_H0 ;  /* 0x20000019ff147230 */ /* 0x000fe40000004100 */
[-C--:B------:R-:W-:Y:S01]  /*17440*/  FMUL.FTZ R31, R31, R34.reuse ;  /* 0x000000221f1f7220 */ /* 0x080fe20000410000 */
[----:B------:R-:W-:Y:S02]  /*17450*/  HADD2.F32 R24, -RZ, R24.H1_H1 ;  /* 0x30000018ff187230 */ /* 0x000fe40000004100 */
[-C--:B------:R-:W-:Y:S01]  /*17460*/  FMUL.FTZ R43, R21, R29.reuse ;  /* 0x0000001d152b7220 */ /* 0x080fe20000410000 */
[----:B------:R-:W-:Y:S02]  /*17470*/  HADD2.F32 R21, -RZ, R27.H0_H0 ;  /* 0x2000001bff157230 */ /* 0x000fe40000004100 */
[----:B------:R-:W-:Y:S01]  /*17480*/  FFMA.FTZ R42, R20, R29, R38 ;  /* 0x0000001d142a7223 */ /* 0x000fe20000010026 */
[-C--:B------:R-:W-:Y:S01]  /*17490*/  F2FP.F16.E4M3.UNPACK_B R29, R39.reuse.H1 ;  /* 0x00000027ff1d723e */ /* 0x080fe200030006ff */
[C---:B------:R-:W-:Y:S01]  /*174a0*/  FFMA.FTZ R37, R24.reuse, R34, -R33 ;  /* 0x0000002218257223 */ /* 0x040fe20000010821 */
[----:B------:R-:W-:Y:S01]  /*174b0*/  FFMA.FTZ R40, R24, R40, R31 ;  /* 0x0000002818287223 */ /* 0x000fe2000001001f */
[----:B------:R-:W-:Y:S01]  /*174c0*/  F2FP.F16.E4M3.UNPACK_B R24, R36.H1 ;  /* 0x00000024ff18723e */ /* 0x000fe200030006ff */
[----:B------:R-:W-:Y:S01]  /*174d0*/  FFMA.FTZ R43, R20, R28, -R43 ;  /* 0x0000001c142b7223 */ /* 0x000fe2000001082b */
[----:B------:R-:W-:Y:S01]  /*174e0*/  HADD2.F32 R31, -RZ, R29.H0_H0 ;  /* 0x2000001dff1f7230 */ /* 0x000fe20000004100 */
[----:B------:R-:W-:Y:S01]  /*174f0*/  F2FP.F16.E4M3.UNPACK_B R39, R39 ;  /* 0x00000027ff27723e */ /* 0x000fe200020006ff */
[----:B------:R-:W-:Y:S01]  /*17500*/  HADD2.F32 R35, -RZ, R35.H1_H1 ;  /* 0x30000023ff237230 */ /* 0x000fe20000004100 */
[----:B------:R-:W-:Y:S01]  /*17510*/  F2FP.F16.E4M3.UNPACK_B R36, R36 ;  /* 0x00000024ff24723e */ /* 0x000fe200020006ff */
[----:B------:R-:W-:-:S02]  /*17520*/  HADD2.F32 R41, -RZ, R41.H1_H1 ;  /* 0x30000029ff297230 */ /* 0x000fc40000004100 */
[C---:B------:R-:W-:Y:S01]  /*17530*/  FMUL.FTZ R33, R21.reuse, R31 ;  /* 0x0000001f15217220 */ /* 0x040fe20000410000 */
[----:B------:R-:W-:Y:S01]  /*17540*/  HADD2.F32 R32, -RZ, R32.H1_H1 ;  /* 0x30000020ff207230 */ /* 0x000fe20000004100 */
[----:B------:R-:W-:Y:S01]  /*17550*/  F2FP.SATFINITE.E4M3.F32.PACK_AB_MERGE_C R13, R48, R13, RZ ;  /* 0x0000000d300d723e */ /* 0x000fe200048070ff */
[----:B------:R-:W-:Y:S01]  /*17560*/  HADD2.F32 R28, -RZ, R24.H0_H0 ;  /* 0x20000018ff1c7230 */ /* 0x000fe20000004100 */
[----:B------:R-:W-:Y:S01]  /*17570*/  F2FP.SATFINITE.E4M3.F32.PACK_AB_MERGE_C R5, R8, R5, R11 ;  /* 0x000000050805723e */ /* 0x000fe2000480700b */
[----:B------:R-:W-:Y:S02]  /*17580*/  HADD2.F32 R20, -RZ, R15.H0_H0 ;  /* 0x2000000fff147230 */ /* 0x000fe40000004100 */
[C---:B------:R-:W-:Y:S01]  /*17590*/  FMUL.FTZ R34, R32.reuse, R41 ;  /* 0x0000002920227220 */ /* 0x040fe20000410000 */
[----:B------:R-:W-:Y:S01]  /*175a0*/  FMUL.FTZ R38, R32, R35 ;  /* 0x0000002320267220 */ /* 0x000fe20000410000 */
[----:B------:R-:W-:Y:S01]  /*175b0*/  FMUL.FTZ R32, R21, R28 ;  /* 0x0000001c15207220 */ /* 0x000fe20000410000 */
[----:B------:R-:W-:-:S02]  /*175c0*/  HADD2.F32 R27, -RZ, R27.H1_H1 ;  /* 0x3000001bff1b7230 */ /* 0x000fc40000004100 */
[C---:B------:R-:W-:Y:S01]  /*175d0*/  FFMA.FTZ R33, R20.reuse, R28, -R33 ;  /* 0x0000001c14217223 */ /* 0x040fe20000010821 */
[----:B------:R-:W-:Y:S02]  /*175e0*/  HADD2.F32 R28, -RZ, R29.H1_H1 ;  /* 0x3000001dff1c7230 */ /* 0x000fe40000004100 */
[----:B------:R-:W-:Y:S01]  /*175f0*/  FFMA.FTZ R31, R20, R31, R32 ;  /* 0x0000001f141f7223 */ /* 0x000fe20000010020 */
[----:B------:R-:W-:Y:S01]  /*17600*/  HADD2.F32 R25, -RZ, R25.H1_H1 ;  /* 0x30000019ff197230 */ /* 0x000fe20000004100 */
[----:B------:R-:W-:Y:S01]  /*17610*/  F2FP.SATFINITE.E4M3.F32.PACK_AB_MERGE_C R9, R10, R9, R13 ;  /* 0x000000090a09723e */ /* 0x000fe2000480700d */
[----:B------:R-:W-:Y:S02]  /*17620*/  HADD2.F32 R24, -RZ, R24.H1_H1 ;  /* 0x30000018ff187230 */ /* 0x000fe40000004100 */
[----:B------:R-:W-:Y:S01]  /*17630*/  FMUL.FTZ R32, R27, R28 ;  /* 0x0000001c1b207220 */ /* 0x000fe20000410000 */
[----:B------:R-:W-:Y:S02]  /*17640*/  HADD2.F32 R15, -RZ, R15.H1_H1 ;  /* 0x3000000fff0f7230 */ /* 0x000fe40000004100 */
[C---:B------:R-:W-:Y:S01]  /*17650*/  FFMA.FTZ R52, R25.reuse, R35, -R34 ;  /* 0x0000002319347223 */ /* 0x040fe20000010822 */
[----:B------:R-:W-:Y:S01]  /*17660*/  FFMA.FTZ R41, R25, R41, R38 ;  /* 0x0000002919297223 */ /* 0x000fe20000010026 */
[----:B------:R-:W-:Y:S01]  /*17670*/  FMUL.FTZ R27, R27, R24 ;  /* 0x000000181b1b7220 */ /* 0x000fe20000410000 */
[----:B------:R-:W-:-:S02]  /*17680*/  HADD2.F32 R25, -RZ, R39.H0_H0 ;  /* 0x20000027ff197230 */ /* 0x000fc40000004100 */
[C---:B------:R-:W-:Y:S01]  /*17690*/  FFMA.FTZ R34, R15.reuse, R24, -R32 ;  /* 0x000000180f227223 */ /* 0x040fe20000010820 */
[----:B------:R-:W-:Y:S02]  /*176a0*/  HADD2.F32 R20, -RZ, R26.H0_H0 ;  /* 0x2000001aff147230 */ /* 0x000fe40000004100 */
[----:B------:R-:W-:Y:S01]  /*176b0*/  FFMA.FTZ R38, R15, R28, R27 ;  /* 0x0000001c0f267223 */ /* 0x000fe2000001001b */
[----:B------:R-:W-:Y:S01]  /*176c0*/  HADD2.F32 R21, -RZ, R36.H0_H0 ;  /* 0x20000024ff157230 */ /* 0x000fe20000004100 */
[----:B------:R-:W-:Y:S01]  /*176d0*/  F2FP.SATFINITE.E4M3.F32.PACK_AB_MERGE_C R41, R41, R42, RZ ;  /* 0x0000002a2929723e */ /* 0x000fe200048070ff */
        /* <DEDUP_REMOVED lines=10> */
[C---:B------:R-:W-:Y:S01]  /*17780*/  FMUL.FTZ R29, R26.reuse, R39 ;  /* 0x000000271a1d7220 */ /* 0x040fe20000410000 */
[----:B------:R-:W-:Y:S01]  /*17790*/  F2FP.F16.E4M3.UNPACK_B R20, R3.H1 ;  /* 0x00000003ff14723e */ /* 0x000fe200030006ff */
[-C--:B------:R-:W-:Y:S01]  /*177a0*/  FMUL.FTZ R32, R26, R21.reuse ;  /* 0x000000151a207220 */ /* 0x080fe20000410000 */
[----:B------:R-:W-:Y:S02]  /*177b0*/  HADD2.F32 R25, -RZ, R24.H0_H0 ;  /* 0x20000018ff197230 */ /* 0x000fe40000004100 */
[----:B------:R-:W-:Y:S01]  /*177c0*/  FFMA.FTZ R26, R14, R21, -R29 ;  /* 0x000000150e1a7223 */ /* 0x000fe2000001081d */
[----:B------:R-:W-:-:S02]  /*177d0*/  HADD2.F32 R15, -RZ, R30.H0_H0 ;  /* 0x2000001eff0f7230 */ /* 0x000fc40000004100 */
[----:B------:R-:W-:Y:S01]  /*177e0*/  FFMA.FTZ R39, R14, R39, R32 ;  /* 0x000000270e277223 */ /* 0x000fe20000010020 */
[--C-:B------:R-:W-:Y:S01]  /*177f0*/  HADD2.F32 R21, -RZ, R20.reuse.H0_H0 ;  /* 0x20000014ff157230 */ /* 0x100fe20000004100 */
[----:B------:R-:W-:Y:S01]  /*17800*/  F2FP.F16.E4M3.UNPACK_B R3, R3 ;  /* 0x00000003ff03723e */ /* 0x000fe200020006ff */
[--C-:B------:R-:W-:Y:S02]  /*17810*/  HADD2.F32 R14, -RZ, R7.reuse.H0_H0 ;  /* 0x20000007ff0e7230 */ /* 0x100fe40000004100 */
[C---:B------:R-:W-:Y:S01]  /*17820*/  FMUL.FTZ R29, R15.reuse, R25 ;  /* 0x000000190f1d7220 */ /* 0x040fe20000410000 */
[----:B------:R-:W-:Y:S02]  /*17830*/  HADD2.F32 R20, -RZ, R20.H1_H1 ;  /* 0x30000014ff147230 */ /* 0x000fe40000004100 */
[-C--:B------:R-:W-:Y:S01]  /*17840*/  FMUL.FTZ R15, R15, R21.reuse ;  /* 0x000000150f0f7220 */ /* 0x080fe20000410000 */
[----:B------:R-:W-:Y:S02]  /*17850*/  HADD2.F32 R24, -RZ, R24.H1_H1 ;  /* 0x30000018ff187230 */ /* 0x000fe40000004100 */
[----:B------:R-:W-:Y:S01]  /*17860*/  FFMA.FTZ R29, R14, R21, -R29 ;  /* 0x000000150e1d7223 */ /* 0x000fe2000001081d */
[----:B------:R-:W-:Y:S01]  /*17870*/  HADD2.F32 R30, -RZ, R30.H1_H1 ;  /* 0x3000001eff1e7230 */ /* 0x000fe20000004100 */
[----:B------:R-:W-:Y:S01]  /*17880*/  F2FP.SATFINITE.E4M3.F32.PACK_AB_MERGE_C R31, R38, R31, RZ ;  /* 0x0000001f261f723e */ /* 0x000fe200048070ff */
[----:B------:R-:W-:Y:S01]  /*17890*/  HADD2.F32 R7, -RZ, R7.H1_H1 ;  /* 0x30000007ff077230 */ /* 0x000fe20000004100 */
[----:B------:R-:W-:-:S02]  /*178a0*/  F2FP.SATFINITE.E4M3.F32.PACK_AB_MERGE_C R11, R40, R45, R41 ;  /* 0x0000002d280b723e */ /* 0x000fc40004807029 */
        /* <DEDUP_REMOVED lines=8> */
[----:B------:R-:W-:Y:S01]  /*17930*/  HADD2.F32 R20, -RZ, R14.H0_H0 ;  /* 0x2000000eff147230 */ /* 0x000fe20000004100 */
[----:B------:R-:W-:Y:S01]  /*17940*/  F2FP.SATFINITE.E4M3.F32.PACK_AB_MERGE_C R29, R32, R29, RZ ;  /* 0x0000001d201d723e */ /* 0x000fe200048070ff */
[--C-:B------:R-:W-:Y:S01]  /*17950*/  HADD2.F32 R12, -RZ, R3.reuse.H0_H0 ;  /* 0x20000003ff0c7230 */ /* 0x100fe20000004100 */
[----:B------:R-:W-:Y:S01]  /*17960*/  F2FP.SATFINITE.E4M3.F32.PACK_AB_MERGE_C R30, R35, R30, RZ ;  /* 0x0000001e231e723e */ /* 0x000fe200048070ff */
[----:B------:R-:W-:-:S02]  /*17970*/  HADD2.F32 R15, -RZ, R3.H1_H1 ;  /* 0x30000003ff0f7230 */ /* 0x000fc40000004100 */
[----:B------:R-:W-:Y:S02]  /*17980*/  HADD2.F32 R21, -RZ, R14.H1_H1 ;  /* 0x3000000eff157230 */ /* 0x000fe40000004100 */
        /* <DEDUP_REMOVED lines=13> */
[----:B------:R-:W-:Y:S02]  /*17a60*/  F2FP.SATFINITE.E4M3.F32.PACK_AB_MERGE_C R7, R37, R50, R7 ;  /* 0x000000322507723e */ /* 0x000fe40004807007 */
[----:B------:R-:W-:Y:S02]  /*17a70*/  F2FP.SATFINITE.E4M3.F32.PACK_AB_MERGE_C R4, R26, R27, R4 ;  /* 0x0000001b1a04723e */ /* 0x000fe40004807004 */
[----:B------:R-:W-:Y:S02]  /*17a80*/  F2FP.SATFINITE.E4M3.F32.PACK_AB_MERGE_C R6, R25, R6, R29 ;  /* 0x000000061906723e */ /* 0x000fe4000480701d */
[----:B------:R-:W-:-:S03]  /*17a90*/  F2FP.SATFINITE.E4M3.F32.PACK_AB_MERGE_C R10, R24, R3, R30 ;  /* 0x00000003180a723e */ /* 0x000fc6000480701e */
[----:B------:R0:W-:Y:S04]  /*17aa0*/  STS.128 [R47+0x14400], R4 ;  /* 0x014400042f007388 */ /* 0x0001e80000000c00 */
[----:B------:R0:W-:Y:S02]  /*17ab0*/  STS.128 [R0+0x14400], R8 ;  /* 0x0144000800007388 */ /* 0x0001e40000000c00 */
.L_x_2424:
[----:B------:R-:W-:Y:S05]  /*17ac0*/  BSYNC B0 ;  /* 0x0000000000007941 */ /* 0x000fea0003800000 */
.L_x_2417:
        /* <DEDUP_REMOVED lines=8> */
.L_x_2415:
[----:B0--3--:R-:W-:-:S05]  /*17b50*/  IMAD.U32 R0, RZ, RZ, UR53 ;  /* 0x00000035ff007e24 */ /* 0x009fca000f8e00ff */
[----:B------:R-:W-:-:S13]  /*17b60*/  ISETP.NE.AND P1, PT, R0, 0x3, PT ;  /* 0x000000030000780c */ /* 0x000fda0003f25270 */
[----:B------:R-:W-:Y:S05]  /*17b70*/  @!P1 BRA `(.L_x_2444) ;  /* 0x0000000000049947 */ /* 0x000fea0003800000 */
[----:B------:R-:W-:Y:S01]  /*17b80*/  BPT.TRAP 0x1 ;  /* 0x000000040000795c */ /* 0x000fe20000300000 */
.L_x_2444:
[----:B-1----:R-:W-:Y:S01]  /*17b90*/  IMAD R3, R189, 0x8, R16 ;  /* 0x00000008bd037824 */ /* 0x002fe200078e0210 */
[----:B------:R-:W-:-:S04]  /*17ba0*/  SHF.L.U32 R0, R190, 0x1f, RZ ;  /* 0x0000001fbe007819 */ /* 0x000fc800000006ff */
[----:B------:R0:W1:Y:S01]  /*17bb0*/  SYNCS.PHASECHK.TRANS64.TRYWAIT P0, [R3+URZ+0x29830], R0 ;  /* 0x02983000030075a7 */ /* 0x000062000800017f */
[----:B------:R-:W-:Y:S05]  /*17bc0*/  @!P1 BRA `(.L_x_2445) ;  /* 0x0000000000049947 */ /* 0x000fea0003800000 */
[----:B------:R-:W-:Y:S01]  /*17bd0*/  BPT.TRAP 0x1 ;  /* 0x000000040000795c */ /* 0x000fe20000300000 */
.L_x_2445:
[----:B--2--5:R-:W2:Y:S02]  /*17be0*/  S2R R4, SR_TID.X ;  /* 0x0000000000047919 */ /* 0x024ea40000002100 */
[----:B--2---:R-:W-:-:S04]  /*17bf0*/  LOP3.LUT R4, R4, 0x7f, RZ, 0xc0, !PT ;  /* 0x0000007f04047812 */ /* 0x004fc800078ec0ff */
[----:B------:R-:W-:Y:S01]  /*17c00*/  ISETP.NE.AND P2, PT, R4, RZ, PT ;  /* 0x000000ff0400720c */ /* 0x000fe20003f45270 */
[----:B-1----:R-:W-:-:S12]  /*17c10*/  @P0 BRA `(.L_x_2446) ;  /* 0x0000000000080947 */ /* 0x002fd80003800000 */
[----:B------:R-:W1:Y:S02]  /*17c20*/  SYNCS.PHASECHK.TRANS64.TRYWAIT P0, [R3+URZ+0x29830], R0 ;  /* 0x02983000030075a7 */ /* 0x000e64000800017f */
[----:B-1----:R-:W-:Y:S05]  /*17c30*/  @!P0 BRA `(.L_x_2447) ;  /* 0x0000017400348947 */ /* 0x002fea0003800000 */
.L_x_2446:
[----:B------:R-:W-:Y:S05]  /*17c40*/  WARPSYNC.ALL ;  /* 0x0000000000007948 */ /* 0x000fea0003800000 */
[----:B01----:R-:W-:Y:S01]  /*17c50*/  VIADD R0, R16, 0x1a400 ;  /* 0x0001a40010007836 */ /* 0x003fe20000000000 */
[----:B------:R-:W-:Y:S01]  /*17c60*/  R2UR UR24, R44 ;  /* 0x000000002c1872ca */ /* 0x000fe200000e0000 */
[----:B------:R-:W-:Y:S01]  /*17c70*/  WARPGROUP.ARRIVE ;  /* 0x00000000000079c5 */ /* 0x000fe20000000000 */
[----:B------:R-:W-:Y:S01]  /*17c80*/  MOV R7, 0x80000020 ;  /* 0x8000002000077802 */ /* 0x000fe20000000f00 */
        /* <DEDUP_REMOVED lines=15> */
[----:B------:R-:W-:Y:S01]  /*17d80*/  UMOV UR13, UR25 ;  /* 0x00000019000d7c82 */ /* 0x000fe20008000000 */
[----:B------:R-:W-:Y:S01]  /*17d90*/  R2UR UR11, R11 ;  /* 0x000000000b0b72ca */ /* 0x000fe200000e0000 */
[----:B------:R-:W-:Y:S01]  /*17da0*/  UMOV UR4, UR24 ;  /* 0x0000001800047c82 */ /* 0x000fe20008000000 */
[C---:B------:R-:W-:Y:S01]  /*17db0*/  VIADD R8, R6.reuse, 0x80 ;  /* 0x0000008006087836 */ /* 0x040fe20000000000 */
[C---:B------:R-:W-:Y:S01]  /*17dc0*/  R2UR UR26, R6.reuse ;  /* 0x00000000061a72ca */ /* 0x040fe200000e0000 */
[----:B------:R-:W-:Y:S01]  /*17dd0*/  UMOV UR16, UR24 ;  /* 0x0000001800107c82 */ /* 0x000fe20008000000 */
[----:B------:R-:W-:Y:S01]  /*17de0*/  VIADD R10, R6, 0x180 ;  /* 0x00000180060a7836 */ /* 0x000fe20000000000 */
[----:B------:R-:W-:Y:S01]  /*17df0*/  UMOV UR8, UR24 ;  /* 0x0000001800087c82 */ /* 0x000fe20008000000 */
[----:B------:R-:W-:Y:S01]  /*17e00*/  R2UR UR6, R8 ;  /* 0x00000000080672ca */ /* 0x000fe200000e0000 */
[----:B------:R-:W-:Y:S01]  /*17e10*/  VIADD R8, R6, 0x100 ;  /* 0x0000010006087836 */ /* 0x000fe20000000000 */
[----:B------:R-:W-:Y:S01]  /*17e20*/  UMOV UR12, UR24 ;  /* 0x00000018000c7c82 */ /* 0x000fe20008000000 */
[----:B------:R-:W-:Y:S01]  /*17e30*/  R2UR UR10, R10 ;  /* 0x000000000a0a72ca */ /* 0x000fe200000e0000 */
[----:B------:R-:W-:Y:S01]  /*17e40*/  IMAD.MOV.U32 R9, RZ, RZ, -0x7fffffe0 ;  /* 0x80000020ff097424 */ /* 0x000fe200078e00ff */
[----:B------:R-:W-:Y:S01]  /*17e50*/  IADD3 R10, R6, 0x2, RZ ;  /* 0x00000002060a7810 */ /* 0x000fe20007ffe0ff */
[----:B------:R-:W-:Y:S01]  /*17e60*/  IMAD.MOV.U32 R11, RZ, RZ, -0x7fffffe0 ;  /* 0x80000020ff0b7424 */ /* 0x000fe200078e00ff */
[----:B------:R-:W-:Y:S01]  /*17e70*/  R2UR UR18, R8 ;  /* 0x00000000081272ca */ /* 0x000fe200000e0000 */
[----:B------:R-:W-:Y:S01]  /*17e80*/  VIADD R8, R6, 0x200 ;  /* 0x0000020006087836 */ /* 0x000fe20000000000 */
[----:B------:R-:W-:Y:S01]  /*17e90*/  QGMMA.64x32x32.F32.E4M3.E4M3 R88, gdesc[UR24], RZ, !UPT, gsb0 ;  /* 0x00600000185879f3 */ /* 0x000fe2000c0008ff */
[----:B------:R-:W-:Y:S01]  /*17ea0*/  R2UR UR15, R9 ;  /* 0x00000000090f72ca */ /* 0x000fe200000e0000 */
[----:B------:R-:W-:Y:S01]  /*17eb0*/  IMAD.MOV.U32 R9, RZ, RZ, -0x7fffffe0 ;  /* 0x80000020ff097424 */ /* 0x000fe200078e00ff */
[----:B------:R-:W0:Y:S01]  /*17ec0*/  LDC R0, c[0x0][0x448] ;  /* 0x00011200ff007b82 */ /* 0x000e220000000800 */
[----:B------:R-:W-:Y:S01]  /*17ed0*/  R2UR UR14, R8 ;  /* 0x00000000080e72ca */ /* 0x000fe200000e0000 */
[----:B------:R-:W-:-:S02]  /*17ee0*/  VIADD R8, R6, 0x82 ;  /* 0x0000008206087836 */ /* 0x000fc40000000000 */
[----:B----4-:R-:W-:Y:S02]  /*17ef0*/  IMAD.IADD R14, R211, 0x1, R204 ;  /* 0x00000001d30e7824 */ /* 0x010fe400078e02cc */
[----:B------:R-:W-:-:S05]  /*17f00*/  @!P2 VIADD R3, R3, 0x29840 ;  /* 0x000298400303a836 */ /* 0x000fca0000000000 */
[----:B------:R-:W-:Y:S02]  /*17f10*/  @!P2 PRMT R3, RZ, 0x654, R3 ;  /* 0x00000654ff03a816 */ /* 0x000fe40000000003 */
[----:B0-----:R-:W-:-:S13]  /*17f20*/  ISETP.NE.AND P0, PT, R0, 0x1, PT ;  /* 0x000000010000780c */ /* 0x001fda0003f05270 */
[----:B------:R-:W0:Y:S01]  /*17f30*/  @P0 LDC R7, c[0x0][0x44c] ;  /* 0x00011300ff070b82 */ /* 0x000e220000000800 */
[----:B------:R-:W-:Y:S02]  /*17f40*/  WARPGROUP.DEPBAR.LE gsb0, 0x0 ;  /* 0x00008000000079c5 */ /* 0x000fe40000010000 */
[----:B------:R-:W-:Y:S01]  /*17f50*/  WARPGROUP.ARRIVE ;  /* 0x00000000000079c5 */ /* 0x000fe20000000000 */
[----:B0-----:R-:W-:-:S05]  /*17f60*/  @P0 IMAD.HI.U32 R0, R14, R7, RZ ;  /* 0x000000070e000227 */ /* 0x001fca00078e00ff */
[----:B------:R-:W-:Y:S01]  /*17f70*/  QGMMA.64x32x32.F32.E4M3.E4M3 R72, gdesc[UR4], RZ, !UPT, gsb0 ;  /* 0x00600000044879f3 */ /* 0x000fe2000c0008ff */
[----:B------:R-:W-:Y:S01]  /*17f80*/  R2UR UR6, R10 ;  /* 0x000000000a0672ca */ /* 0x000fe200000e0000 */
[----:B------:R-:W-:Y:S01]  /*17f90*/  UIADD3 UR4, UR24, 0x2, URZ ;  /* 0x0000000218047890 */ /* 0x000fe2000fffe03f */
[----:B------:R-:W-:Y:S01]  /*17fa0*/  R2UR UR7, R11 ;  /* 0x000000000b0772ca */ /* 0x000fe200000e0000 */
[----:B------:R-:W-:Y:S01]  /*17fb0*/  UMOV UR5, 0x80000020 ;  /* 0x8000002000057882 */ /* 0x000fe20000000000 */
[----:B------:R-:W-:Y:S02]  /*17fc0*/  VIADD R10, R6, 0x102 ;  /* 0x00000102060a7836 */ /* 0x000fe40000000000 */
[----:B------:R-:W-:Y:S02]  /*17fd0*/  IMAD.MOV.U32 R11, RZ, RZ, -0x7fffffe0 ;  /* 0x80000020ff0b7424 */ /* 0x000fe400078e00ff */
[----:B------:R-:W-:-:S05]  /*17fe0*/  IMAD R7, R104, -0xa0, RZ ;  /* 0xffffff6068077824 */ /* 0x000fca00078e02ff */
[----:B------:R-:W-:-:S04]  /*17ff0*/  IADD3 R7, -R208, 0xa1, R7 ;  /* 0x000000a1d0077810 */ /* 0x000fc80007ffe107 */
[----:B------:R-:W-:Y:S01]  /*18000*/  IADD3 R105, -R205, R7, R206 ;  /* 0x00000007cd697210 */ /* 0x000fe20007ffe1ce */
[----:B------:R-:W-:Y:S02]  /*18010*/  WARPGROUP.DEPBAR.LE gsb0, 0x0 ;  /* 0x00008000000079c5 */ /* 0x000fe40000010000 */
[----:B------:R-:W-:-:S06]  /*18020*/  WARPGROUP.ARRIVE ;  /* 0x00000000000079c5 */ /* 0x000fcc0000000000 */
[----:B------:R-:W-:Y:S01]  /*18030*/  QGMMA.64x32x32.F32.E4M3.E4M3 R56, gdesc[UR16], RZ, !UPT, gsb0 ;  /* 0x00600000103879f3 */ /* 0x000fe2000c0008ff */
[----:B------:R-:W-:Y:S01]  /*18040*/  UMOV UR16, UR4 ;  /* 0x0000000400107c82 */ /* 0x000fe20008000000 */
[----:B------:R-:W-:Y:S01]  /*18050*/  UMOV UR17, UR5 ;  /* 0x0000000500117c82 */ /* 0x000fe20008000000 */
[----:B------:R-:W-:Y:S02]  /*18060*/  WARPGROUP.DEPBAR.LE gsb0, 0x0 ;  /* 0x00008000000079c5 */ /* 0x000fe40000010000 */
[----:B------:R-:W-:-:S06]  /*18070*/  WARPGROUP.ARRIVE ;  /* 0x00000000000079c5 */ /* 0x000fcc0000000000 */
[----:B------:R-:W-:Y:S01]  /*18080*/  QGMMA.64x32x32.F32.E4M3.E4M3 R40, gdesc[UR8], RZ, !UPT, gsb0 ;  /* 0x00600000082879f3 */ /* 0x000fe2000c0008ff */
[----:B------:R-:W-:Y:S01]  /*18090*/  UIADD3 UR8, UR24, 0x200, URZ ;  /* 0x0000020018087890 */ /* 0x000fe2000fffe03f */
[----:B------:R-:W-:Y:S02]  /*180a0*/  UMOV UR9, 0x80000020 ;  /* 0x8000002000097882 */ /* 0x000fe40000000000 */
[----:B------:R-:W-:-:S04]  /*180b0*/  UMOV UR21, UR9 ;  /* 0x0000000900157c82 */ /* 0x000fc80008000000 */
[----:B------:R-:W-:Y:S01]  /*180c0*/  UMOV UR20, UR8 ;  /* 0x0000000800147c82 */ /* 0x000fe20008000000 */
        /* <DEDUP_REMOVED lines=23> */
[----:B------:R-:W-:Y:S02]  /*18240*/  R2UR UR6, R10 ;  /* 0x000000000a0672ca */ /* 0x000fe400000e0000 */
[----:B------:R-:W-:Y:S01]  /*18250*/  R2UR UR7, R11 ;  /* 0x000000000b0772ca */ /* 0x000fe200000e0000 */
        /* <DEDUP_REMOVED lines=12> */
[----:B------:R-:W-:Y:S01]  /*18320*/  UIADD3 UR12, UR24, 0x202, URZ ;  /* 0x00000202180c7890 */ /* 0x000fe2000fffe03f */
[----:B------:R-:W-:Y:S02]  /*18330*/  UMOV UR13, 0x80000020 ;  /* 0x80000020000d7882 */ /* 0x000fe40000000000 */
[----:B------:R-:W-:-:S04]  /*18340*/  UMOV UR29, UR13 ;  /* 0x0000000d001d7c82 */ /* 0x000fc80008000000 */
        /* <DEDUP_REMOVED lines=16> */
[----:B------:R-:W-:-:S03]  /*18450*/  IMAD.MOV.U32 R9, RZ, RZ, -0x7fffffe0 ;  /* 0x80000020ff097424 */ /* 0x000fc600078e00ff */
[----:B------:R-:W-:Y:S01]  /*18460*/  R2UR UR14, R8 ;  /* 0x00000000080e72ca */ /* 0x000fe200000e0000 */
[----:B------:R-:W-:Y:S01]  /*18470*/  VIADD R8, R6, 0x302 ;  /* 0x0000030206087836 */ /* 0x000fe20000000000 */
[----:B------:R-:W-:Y:S02]  /*18480*/  R2UR UR15, R9 ;  /* 0x00000000090f72ca */ /* 0x000fe400000e0000 */
[----:B------:R-:W-:Y:S01]  /*18490*/  MOV R9, 0x80000020 ;  /* 0x8000002000097802 */ /* 0x000fe20000000f00 */
        /* <DEDUP_REMOVED lines=35> */
[----:B------:R-:W-:Y:S02]  /*186d0*/  R2UR UR23, R9 ;  /* 0x00000000091772ca */ /* 0x000fe400000e0000 */
[----:B------:R-:W-:Y:S02]  /*186e0*/  MOV R9, 0x80000020 ;  /* 0x8000002000097802 */ /* 0x000fe40000000f00 */
[----:B------:R-:W-:Y:S01]  /*186f0*/  R2UR UR18, R8 ;  /* 0x00000000081272ca */ /* 0x000fe200000e0000 */
[----:B------:R-:W-:Y:S01]  /*18700*/  VIADD R8, R6, 0x580 ;  /* 0x0000058006087836 */ /* 0x000fe20000000000 */
[----:B------:R-:W-:Y:S01]  /*18710*/  R2UR UR19, R9 ;  /* 0x00000000091372ca */ /* 0x000fe200000e0000 */
[----:B------:R-:W-:Y:S01]  /*18720*/  IMAD.MOV.U32 R9, RZ, RZ, -0x7fffffe0 ;  /* 0x80000020ff097424 */ /* 0x000fe200078e00ff */
[----:B------:R-:W-:-:S02]  /*18730*/  WARPGROUP.DEPBAR.LE gsb0, 0x0 ;  /* 0x00008000000079c5 */ /* 0x000fc40000010000 */
        /* <DEDUP_REMOVED lines=46> */
[----:B------:R-:W-:Y:S02]  /*18a20*/  R2UR UR35, R11 ;  /* 0x000000000b2372ca */ /* 0x000fe400000e0000 */
[----:B------:R-:W0:Y:S02]  /*18a30*/  @P0 LDC R11, c[0x0][0x450] ;  /* 0x00011400ff0b0b82 */ /* 0x000e240000000800 */
[----:B0-----:R-:W-:Y:S01]  /*18a40*/  @P0 SHF.R.U32.HI R14, RZ, R11, R0 ;  /* 0x0000000bff0e0219 */ /* 0x001fe20000011600 */
[----:B------:R-:W-:-:S04]  /*18a50*/  IMAD R11, R104, -0xa0, R206 ;  /* 0xffffff60680b7824 */ /* 0x000fc800078e02ce */
[----:B------:R-:W0:Y:S01]  /*18a60*/  SHFL.IDX PT, R0, R14, RZ, 0x1c1f ;  /* 0x001c1fff0e007589 */ /* 0x000e2200000e0000 */
[----:B------:R-:W-:Y:S01]  /*18a70*/  IADD3 R20, -R208, 0xa0, R11 ;  /* 0x000000a0d0147810 */ /* 0x000fe20007ffe10b */
[----:B------:R-:W-:Y:S02]  /*18a80*/  WARPGROUP.DEPBAR.LE gsb0, 0x0 ;  /* 0x00008000000079c5 */ /* 0x000fe40000010000 */
[----:B------:R-:W-:Y:S01]  /*18a90*/  WARPGROUP.ARRIVE ;  /* 0x00000000000079c5 */ /* 0x000fe20000000000 */
[----:B0-----:R-:W-:-:S05]  /*18aa0*/  VIADDMNMX R0, R0, R105, R20, PT ;  /* 0x0000006900007246 */ /* 0x001fca0003800114 */
[----:B------:R-:W-:Y:S01]  /*18ab0*/  QGMMA.64x32x32.F32.E4M3.E4M3 R56, gdesc[UR16], R56, gsb0 ;  /* 0x00600000103879f3 */ /* 0x000fe20008000838 */
[C---:B------:R-:W-:Y:S02]  /*18ac0*/  ISETP.GT.AND P4, PT, R0.reuse, RZ, PT ;  /* 0x000000ff0000720c */ /* 0x040fe40003f84270 */
[C---:B------:R-:W-:Y:S02]  /*18ad0*/  ISETP.GT.AND P5, PT, R0.reuse, 0x1, PT ;  /* 0x000000010000780c */ /* 0x040fe40003fa4270 */
[----:B------:R-:W-:Y:S01]  /*18ae0*/  ISETP.GT.AND P3, PT, R0, 0x8, PT ;  /* 0x000000080000780c */ /* 0x000fe20003f64270 */
        /* <DEDUP_REMOVED lines=17> */
[----:B------:R-:W-:-:S04]  /*18c00*/  ISETP.GT.AND P4, PT, R0, 0x9, PT ;  /* 0x000000090000780c */ /* 0x000fc80003f84270 */
[----:B------:R-:W-:Y:S01]  /*18c10*/  QGMMA.64x32x32.F32.E4M3.E4M3 R72, gdesc[UR20], R72, gsb0 ;  /* 0x00600000144879f3 */ /* 0x000fe20008000848 */
[----:B------:R-:W-:Y:S02]  /*18c20*/  R2UR UR22, R8 ;  /* 0x00000000081672ca */ /* 0x000fe400000e0000 */
[----:B------:R-:W-:Y:S01]  /*18c30*/  R2UR UR23, R9 ;  /* 0x00000000091772ca */ /* 0x000fe200000e0000 */
[----:B------:R-:W-:Y:S01]  /*18c40*/  IMAD.MOV.U32 R9, RZ, RZ, -0x7fffffe0 ;  /* 0x80000020ff097424 */ /* 0x000fe200078e00ff */
[C---:B------:R-:W-:Y:S01]  /*18c50*/  IADD3 R8, R6.reuse, 0x682, RZ ;  /* 0x0000068206087810 */ /* 0x040fe20007ffe0ff */
[----:B------:R-:W-:Y:S01]  /*18c60*/  VIADD R6, R6, 0x702 ;  /* 0x0000070206067836 */ /* 0x000fe20000000000 */
        /* <DEDUP_REMOVED lines=13> */
[----:B------:R-:W-:Y:S02]  /*18d40*/  ISETP.GT.AND P3, PT, R0, 0x20, PT ;  /* 0x000000200000780c */ /* 0x000fe40003f64270 */
[----:B------:R-:W-:-:S02]  /*18d50*/  FSEL R100, R101, -INF , P4 ;  /* 0xff80000065647808 */ /* 0x000fc40002000000 */
[----:B------:R-:W-:Y:S01]  /*18d60*/  ISETP.GT.AND P4, PT, R0, 0x21, PT ;  /* 0x000000210000780c */ /* 0x000fe20003f84270 */
[----:B------:R-:W-:Y:S02]  /*18d70*/  WARPGROUP.DEPBAR.LE gsb0, 0x0 ;  /* 0x00008000000079c5 */ /* 0x000fe40000010000 */
[----:B------:R-:W-:Y:S01]  /*18d80*/  WARPGROUP.ARRIVE ;  /* 0x00000000000079c5 */ /* 0x000fe20000000000 */
[----:B------:R-:W-:Y:S02]  /*18d90*/  FSEL R92, R72, -INF , P3 ;  /* 0xff800000485c7808 */ /* 0x000fe40001800000 */
[----:B------:R-:W-:Y:S02]  /*18da0*/  ISETP.GT.AND P3, PT, R0, 0x28, PT ;  /* 0x000000280000780c */ /* 0x000fe40003f64270 */
[----:B------:R-:W-:Y:S01]  /*18db0*/  FSEL R88, R73, -INF , P4 ;  /* 0xff80000049587808 */ /* 0x000fe20002000000 */
[----:B------:R-:W-:Y:S01]  /*18dc0*/  QGMMA.64x32x32.F32.E4M3.E4M3 R56, gdesc[UR20], R56, gsb0 ;  /* 0x00600000143879f3 */ /* 0x000fe20008000838 */
[----:B------:R-:W-:-:S02]  /*18dd0*/  R2UR UR22, R8 ;  /* 0x00000000081672ca */ /* 0x000fc400000e0000 */
[----:B------:R-:W-:Y:S02]  /*18de0*/  R2UR UR23, R9 ;  /* 0x00000000091772ca */ /* 0x000fe400000e0000 */
[----:B------:R-:W-:Y:S02]  /*18df0*/  FMNMX.FTZ R8, R110, R7, !PT ;  /* 0x000000076e087209 */ /* 0x000fe40007810000 */
[----:B------:R-:W-:Y:S02]  /*18e00*/  ISETP.GT.AND P4, PT, R0, 0x29, PT ;  /* 0x000000290000780c */ /* 0x000fe40003f84270 */
[----:B------:R-:W-:Y:S02]  /*18e10*/  FMNMX.FTZ R7, R107, R8, !PT ;  /* 0x000000086b077209 */ /* 0x000fe40007810000 */
[----:B------:R-:W-:Y:S02]  /*18e20*/  FSEL R76, R76, -INF , P3 ;  /* 0xff8000004c4c7808 */ /* 0x000fe40001800000 */
[----:B------:R-:W-:-:S02]  /*18e30*/  FMNMX.FTZ R7, R100, R7, !PT ;  /* 0x0000000764077209 */ /* 0x000fc40007810000 */
[----:B------:R-:W-:Y:S02]  /*18e40*/  ISETP.GT.AND P3, PT, R0, 0x30, PT ;  /* 0x000000300000780c */ /* 0x000fe40003f64270 */
[----:B------:R-:W-:Y:S02]  /*18e50*/  FMNMX.FTZ R7, R92, R7, !PT ;  /* 0x000000075c077209 */ /* 0x000fe40007810000 */
[----:B------:R-:W-:Y:S02]  /*18e60*/  FSEL R72, R77, -INF , P4 ;  /* 0xff8000004d487808 */ /* 0x000fe40002000000 */
[----:B------:R-:W-:Y:S02]  /*18e70*/  FMNMX.FTZ R7, R88, R7, !PT ;  /* 0x0000000758077209 */ /* 0x000fe40007810000 */
[----:B------:R-:W-:Y:S02]  /*18e80*/  ISETP.GT.AND P4, PT, R0, 0x31, PT ;  /* 0x000000310000780c */ /* 0x000fe40003f84270 */
[----:B------:R-:W-:-:S02]  /*18e90*/  FMNMX.FTZ R7, R76, R7, !PT ;  /* 0x000000074c077209 */ /* 0x000fc40007810000 */
[----:B------:R-:W-:Y:S02]  /*18ea0*/  FSEL R80, R80, -INF , P3 ;  /* 0xff80000050507808 */ /* 0x000fe40001800000 */
[----:B------:R-:W-:Y:S01]  /*18eb0*/  FMNMX.FTZ R9, R72, R7, !PT ;  /* 0x0000000748097209 */ /* 0x000fe20007810000 */
[----:B------:R-:W-:Y:S01]  /*18ec0*/  IMAD.MOV.U32 R7, RZ, RZ, -0x7fffffe0 ;  /* 0x80000020ff077424 */ /* 0x000fe200078e00ff */
[----:B------:R-:W-:Y:S02]  /*18ed0*/  ISETP.GT.AND P3, PT, R0, 0x38, PT ;  /* 0x000000380000780c */ /* 0x000fe40003f64270 */
[----:B------:R-:W-:Y:S02]  /*18ee0*/  FSEL R12, R81, -INF , P4 ;  /* 0xff800000510c7808 */ /* 0x000fe40002000000 */
[----:B------:R-:W-:Y:S02]  /*18ef0*/  FMNMX.FTZ R9, R80, R9, !PT ;  /* 0x0000000950097209 */ /* 0x000fe40007810000 */
[----:B------:R-:W-:-:S02]  /*18f00*/  ISETP.GT.AND P4, PT, R0, 0x39, PT ;  /* 0x000000390000780c */ /* 0x000fc40003f84270 */
[----:B------:R-:W-:Y:S02]  /*18f10*/  FSEL R84, R84, -INF , P3 ;  /* 0xff80000054547808 */ /* 0x000fe40001800000 */
[----:B------:R-:W-:Y:S02]  /*18f20*/  FMNMX.FTZ R9, R12, R9, !PT ;  /* 0x000000090c097209 */ /* 0x000fe40007810000 */
[----:B------:R-:W-:Y:S02]  /*18f30*/  ISETP.GT.AND P3, PT, R0, 0x40, PT ;  /* 0x000000400000780c */ /* 0x000fe40003f64270 */
[----:B------:R-:W-:Y:S01]  /*18f40*/  FMNMX.FTZ R9, R84, R9, !PT ;  /* 0x0000000954097209 */ /* 0x000fe20007810000 */
[----:B------:R-:W-:Y:S02]  /*18f50*/  WARPGROUP.DEPBAR.LE gsb0, 0x0 ;  /* 0x00008000000079c5 */ /* 0x000fe40000010000 */
[----:B------:R-:W-:Y:S01]  /*18f60*/  WARPGROUP.ARRIVE ;  /* 0x00000000000079c5 */ /* 0x000fe20000000000 */
[----:B------:R-:W-:-:S02]  /*18f70*/  FSEL R56, R56, -INF , P3 ;  /* 0xff80000038387808 */ /* 0x000fc40001800000 */
[----:B------:R-:W-:-:S03]  /*18f80*/  ISETP.GT.AND P3, PT, R0, 0x48, PT ;  /* 0x000000480000780c */ /* 0x000fc60003f64270 */
[----:B------:R-:W-:Y:S01]  /*18f90*/  QGMMA.64x32x32.F32.E4M3.E4M3 R40, gdesc[UR20], R40, gsb0 ;  /* 0x00600000142879f3 */ /* 0x000fe20008000828 */
[----:B------:R-:W-:Y:S02]  /*18fa0*/  R2UR UR22, R6 ;  /* 0x00000000061672ca */ /* 0x000fe400000e0000 */
[----:B------:R-:W-:Y:S02]  /*18fb0*/  R2UR UR23, R7 ;  /* 0x00000000071772ca */ /* 0x000fe400000e0000 */
[----:B------:R-:W-:Y:S02]  /*18fc0*/  FSEL R6, R85, -INF , P4 ;  /* 0xff80000055067808 */ /* 0x000fe40002000000 */
[----:B------:R-:W-:Y:S02]  /*18fd0*/  ISETP.GT.AND P4, PT, R0, 0x41, PT ;  /* 0x000000410000780c */ /* 0x000fe40003f84270 */
[----:B------:R-:W-:Y:S02]  /*18fe0*/  FMNMX.FTZ R9, R6, R9, !PT ;  /* 0x0000000906097209 */ /* 0x000fe40007810000 */
        /* <DEDUP_REMOVED lines=21> */
[----:B------:R-:W-:Y:S01]  /*19140*/  FMNMX.FTZ R8, R69, R8, !PT ;  /* 0x0000000845087209 */ /* 0x000fe20007810000 */
[----:B------:R-:W-:Y:S02]  /*19150*/  WARPGROUP.DEPBAR.LE gsb0, 0x0 ;  /* 0x00008000000079c5 */ /* 0x000fe40000010000 */
[----:B------:R-:W-:Y:S01]  /*19160*/  WARPGROUP.ARRIVE ;  /* 0x00000000000079c5 */ /* 0x000fe20000000000 */
[----:B------:R-:W-:Y:S02]  /*19170*/  FSEL R11, R40, -INF , P3 ;  /* 0xff800000280b7808 */ /* 0x000fe40001800000 */
[----:B------:R-:W-:-:S02]  /*19180*/  ISETP.GT.AND P3, PT, R0, 0x68, PT ;  /* 0x000000680000780c */ /* 0x000fc40003f64270 */
[----:B------:R-:W-:Y:S01]  /*19190*/  FSEL R41, R41, -INF , P4 ;  /* 0xff80000029297808 */ /* 0x000fe20002000000 */
[----:B------:R-:W-:Y:S01]  /*191a0*/  QGMMA.64x32x32.F32.E4M3.E4M3 R24, gdesc[UR20], R24, gsb0 ;  /* 0x00600000141879f3 */ /* 0x000fe20008000818 */
[----:B------:R-:W-:Y:S02]  /*191b0*/  FMNMX.FTZ R8, R11, R8, !PT ;  /* 0x000000080b087209 */ /* 0x000fe40007810000 */
[----:B------:R-:W-:Y:S02]  /*191c0*/  ISETP.GT.AND P4, PT, R0, 0x69, PT ;  /* 0x000000690000780c */ /* 0x000fe40003f84270 */
[----:B------:R-:W-:Y:S02]  /*191d0*/  FSEL R13, R44, -INF , P3 ;  /* 0xff8000002c0d7808 */ /* 0x000fe40001800000 */
[----:B------:R-:W-:Y:S01]  /*191e0*/  FMNMX.FTZ R8, R41, R8, !PT ;  /* 0x0000000829087209 */ /* 0x000fe20007810000 */
[----:B------:R-:W0:Y:S01]  /*191f0*/  SHFL.IDX PT, R44, R14, 0x1, 0x1c1f ;  /* 0x003c1f000e2c7f89 */ /* 0x000e2200000e0000 */
        /* <DEDUP_REMOVED lines=16> */
[----:B------:R-:W-:Y:S02]  /*19300*/  FMNMX.FTZ R8, R53, R8, !PT ;  /* 0x0000000835087209 */ /* 0x000fe40007810000 */
[----:B0-----:R-:W-:-:S04]  /*19310*/  VIADDMNMX R44, R44, R105, R20, PT ;  /* 0x000000692c2c7246 */ /* 0x001fc80003800114 */
[----:B------:R-:W-:-:S04]  /*19320*/  ISETP.GT.AND P5, PT, R44, 0x1, PT ;  /* 0x000000012c00780c */ /* 0x000fc80003fa4270 */
[----:B------:R-:W-:Y:S01]  /*19330*/  FSEL R91, R91, -INF , P5 ;  /* 0xff8000005b5b7808 */ /* 0x000fe20002800000 */
[----:B------:R-:W-:Y:S02]  /*19340*/  WARPGROUP.DEPBAR.LE gsb0, 0x0 ;  /* 0x00008000000079c5 */ /* 0x000fe40000010000 */
[----:B------:R-:W-:Y:S01]  /*19350*/  FSEL R57, R24, -INF , P3 ;  /* 0xff80000018397808 */ /* 0x000fe20001800000 */
[----:B------:R0:W-:Y:S01]  /*19360*/  @!P2 SYNCS.ARRIVE.TRANS64.RED.A1T0 RZ, [R3+URZ], RZ ;  /* 0x000000ff03ffa9a7 */ /* 0x0001e2000810043f */
        /* <DEDUP_REMOVED lines=21> */
[----:B------:R-:W-:-:S05]  /*194c0*/  FMNMX.FTZ R8, R37, R8, !PT ;  /* 0x0000000825087209 */ /* 0x000fca0007810000 */
[----:B------:R-:W1:Y:S02]  /*194d0*/  SHFL.BFLY PT, R93, R8, 0x2, 0x1f ;  /* 0x0c401f00085d7f89 */ /* 0x000e6400000e0000 */
[----:B-1----:R-:W-:-:S05]  /*194e0*/  FMNMX.FTZ R24, R8, R93, !PT ;  /* 0x0000005d08187209 */ /* 0x002fca0007810000 */
[----:B------:R-:W1:Y:S02]  /*194f0*/  SHFL.BFLY PT, R93, R24, 0x1, 0x1f ;  /* 0x0c201f00185d7f89 */ /* 0x000e6400000e0000 */
[----:B-1----:R-:W-:-:S04]  /*19500*/  FMNMX.FTZ R0, R24, R93, !PT ;  /* 0x0000005d18007209 */ /* 0x002fc80007810000 */
[----:B------:R-:W-:Y:S01]  /*19510*/  FSETP.NEU.FTZ.AND P3, PT, R0, -INF , PT ;  /* 0xff8000000000780b */ /* 0x000fe20003f7d000 */
[----:B------:R-:W-:-:S05]  /*19520*/  FFMA.FTZ R93, R2, R0, -8 ;  /* 0xc1000000025d7423 */ /* 0x000fca0000010000 */
[----:B------:R-:W-:Y:S02]  /*19530*/  FSEL R93, R93, RZ, P3 ;  /* 0x000000ff5d5d7208 */ /* 0x000fe40001800000 */
[----:B------:R-:W-:-:S03]  /*19540*/  ISETP.GT.AND P3, PT, R44, 0x8, PT ;  /* 0x000000082c00780c */ /* 0x000fc60003f64270 */
[--C-:B------:R-:W-:Y:S01]  /*19550*/  FFMA.FTZ R14, R2, R107, -R93.reuse ;  /* 0x0000006b020e7223 */ /* 0x100fe2000001085d */
[----:B------:R-:W-:Y:S01]  /*19560*/  FSEL R107, R90, -INF , P4 ;  /* 0xff8000005a6b7808 */ /* 0x000fe20002000000 */
[--C-:B------:R-:W-:Y:S01]  /*19570*/  FFMA.FTZ R36, R2, R12, -R93.reuse ;  /* 0x0000000c02247223 */ /* 0x100fe2000001085d */
[----:B------:R-:W-:Y:S01]  /*19580*/  ISETP.GT.AND P4, PT, R44, 0x9, PT ;  /* 0x000000092c00780c */ /* 0x000fe20003f84270 */
[--C-:B------:R-:W-:Y:S01]  /*19590*/  FFMA.FTZ R40, R2, R65, -R93.reuse ;  /* 0x0000004102287223 */ /* 0x100fe2000001085d */
        /* <DEDUP_REMOVED lines=27> */
[C-C-:B------:R-:W-:Y:S01]  /*19750*/  FFMA.FTZ R88, R2.reuse, R88, -R93.reuse ;  /* 0x0000005802587223 */ /* 0x140fe2000001085d */
[----:B------:R-:W-:Y:S01]  /*19760*/  FSEL R117, R103, -INF , P4 ;  /* 0xff80000067757808 */ /* 0x000fe20002000000 */
[--C-:B------:R-:W-:Y:S01]  /*19770*/  FFMA.FTZ R76, R2, R76, -R93.reuse ;  /* 0x0000004c024c7223 */ /* 0x100fe2000001085d */
[----:B------:R-:W-:Y:S01]  /*19780*/  ISETP.GT.AND P3, PT, R44, 0x20, PT ;  /* 0x000000202c00780c */ /* 0x000fe20003f64270 */
[----:B------:R-:W1:Y:S01]  /*19790*/  MUFU.EX2 R101, R101 ;  /* 0x0000006500657308 */ /* 0x000e620000000800 */
        /* <DEDUP_REMOVED lines=24> */
[----:B------:R-:W-:Y:S02]  /*19920*/  ISETP.GT.AND P4, PT, R44, 0x31, PT ;  /* 0x000000312c00780c */ /* 0x000fe40003f84270 */
[----:B------:R-:W-:Y:S02]  /*19930*/  FSEL R125, R82, -INF , P3 ;  /* 0xff800000527d7808 */ /* 0x000fe40001800000 */
[----:B------:R-:W-:Y:S01]  /*19940*/  FMNMX.FTZ R32, R79, R28, !PT ;  /* 0x0000001c4f207209 */ /* 0x000fe20007810000 */
[----:B------:R-:W2:Y:S01]  /*19950*/  MUFU.EX2 R111, R111 ;  /* 0x0000006f006f7308 */ /* 0x000ea20000000800 */
[----:B------:R-:W-:-:S02]  /*19960*/  ISETP.GT.AND P3, PT, R44, 0x38, PT ;  /* 0x000000382c00780c */ /* 0x000fc40003f64270 */
[----:B------:R-:W-:Y:S02]  /*19970*/  FSEL R83, R83, -INF , P4 ;  /* 0xff80000053537808 */ /* 0x000fe40002000000 */
[----:B------:R-:W-:Y:S02]  /*19980*/  FMNMX.FTZ R32, R125, R32, !PT ;  /* 0x000000207d207209 */ /* 0x000fe40007810000 */
[----:B------:R-:W-:Y:S01]  /*19990*/  ISETP.GT.AND P4, PT, R44, 0x39, PT ;  /* 0x000000392c00780c */ /* 0x000fe20003f84270 */
[----:B------:R-:W-:Y:S01]  /*199a0*/  MUFU.EX2 R28, R80 ;  /* 0x00000050001c7308 */ /* 0x000fe20000000800 */
[----:B------:R-:W-:Y:S02]  /*199b0*/  FSEL R127, R86, -INF , P3 ;  /* 0xff800000567f7808 */ /* 0x000fe40001800000 */
[----:B------:R-:W-:Y:S02]  /*199c0*/  FMNMX.FTZ R32, R83, R32, !PT ;  /* 0x0000002053207209 */ /* 0x000fe40007810000 */
[----:B------:R-:W-:-:S02]  /*199d0*/  FSEL R129, R87, -INF , P4 ;  /* 0xff80000057817808 */ /* 0x000fc40002000000 */
[C---:B------:R-:W-:Y:S01]  /*199e0*/  ISETP.GT.AND P3, PT, R44.reuse, 0x40, PT ;  /* 0x000000402c00780c */ /* 0x040fe20003f64270 */
[----:B------:R3:W-:Y:S01]  /*199f0*/  MUFU.EX2 R87, R36 ;  /* 0x0000002400577308 */ /* 0x0007e20000000800 */
[----:B------:R-:W-:Y:S02]  /*19a00*/  FMNMX.FTZ R32, R127, R32, !PT ;  /* 0x000000207f207209 */ /* 0x000fe40007810000 */
[----:B------:R-:W-:Y:S02]  /*19a10*/  ISETP.GT.AND P4, PT, R44, 0x41, PT ;  /* 0x000000412c00780c */ /* 0x000fe40003f84270 */
[----:B------:R-:W-:Y:S02]  /*19a20*/  FSEL R131, R58, -INF , P3 ;  /* 0xff8000003a837808 */ /* 0x000fe40001800000 */
[----:B------:R-:W-:Y:S01]  /*19a30*/  FMNMX.FTZ R12, R129, R32, !PT ;  /* 0x00000020810c7209 */ /* 0x000fe20007810000 */
[----:B------:R-:W-:Y:S01]  /*19a40*/  MUFU.EX2 R20, R92 ;  /* 0x0000005c00147308 */ /* 0x000fe20000000800 */
[----:B------:R-:W-:Y:S01]  /*19a50*/  ISETP.GT.AND P3, PT, R44, 0x48, PT ;  /* 0x000000482c00780c */ /* 0x000fe20003f64270 */
[C-C-:B---3--:R-:W-:Y:S01]  /*19a60*/  FFMA.FTZ R36, R2.reuse, R6, -R93.reuse ;  /* 0x0000000602247223 */ /* 0x148fe2000001085d */
[----:B------:R-:W-:Y:S01]  /*19a70*/  FSEL R59, R59, -INF , P4 ;  /* 0xff8000003b3b7808 */ /* 0x000fe20002000000 */
[----:B------:R-:W-:Y:S01]  /*19a80*/  FFMA.FTZ R6, R2, R56, -R93 ;  /* 0x0000003802067223 */ /* 0x000fe2000001085d */
[----:B------:R-:W-:-:S02]  /*19a90*/  FMNMX.FTZ R12, R131, R12, !PT ;  /* 0x0000000c830c7209 */ /* 0x000fc40007810000 */
[----:B------:R-:W-:Y:S01]  /*19aa0*/  ISETP.GT.AND P4, PT, R44, 0x49, PT ;  /* 0x000000492c00780c */ /* 0x000fe20003f84270 */
[----:B------:R-:W-:Y:S01]  /*19ab0*/  MUFU.EX2 R32, R84 ;  /* 0x0000005400207308 */ /* 0x000fe20000000800 */
[----:B------:R-:W-:Y:S02]  /*19ac0*/  FSEL R133, R62, -INF , P3 ;  /* 0xff8000003e857808 */ /* 0x000fe40001800000 */
        /* <DEDUP_REMOVED lines=8> */
[----:B------:R3:W4:Y:S01]  /*19b50*/  MUFU.EX2 R63, R36 ;  /* 0x00000024003f7308 */ /* 0x0007220000000800 */
[----:B------:R-:W-:Y:S02]  /*19b60*/  ISETP.GT.AND P3, PT, R44, 0x58, PT ;  /* 0x000000582c00780c */ /* 0x000fe40003f64270 */
[----:B------:R-:W-:Y:S01]  /*19b70*/  FSEL R141, R67, -INF , P4 ;  /* 0xff800000438d7808 */ /* 0x000fe20002000000 */
[----:B------:R-:W-:-:S01]  /*19b80*/  FFMA.FTZ R67, R2, R89, -R93 ;  /* 0x0000005902437223 */ /* 0x000fc2000001085d */
[----:B------:R-:W-:-:S02]  /*19b90*/  FMNMX.FTZ R12, R137, R12, !PT ;  /* 0x0000000c890c7209 */ /* 0x000fc40007810000 */
[----:B------:R-:W-:Y:S01]  /*19ba0*/  ISETP.GT.AND P4, PT, R44, 0x59, PT ;  /* 0x000000592c00780c */ /* 0x000fe20003f84270 */
[----:B------:R-:W-:Y:S01]  /*19bb0*/  MUFU.EX2 R24, R76 ;  /* 0x0000004c00187308 */ /* 0x000fe20000000800 */
[----:B------:R-:W-:Y:S01]  /*19bc0*/  FSEL R139, R70, -INF , P3 ;  /* 0xff800000468b7808 */ /* 0x000fe20001800000 */
[----:B---3--:R-:W-:Y:S01]  /*19bd0*/  FFMA.FTZ R36, R2, R77, -R93 ;  /* 0x0000004d02247223 */ /* 0x008fe2000001085d */
[----:B------:R-:W-:Y:S02]  /*19be0*/  FMNMX.FTZ R12, R141, R12, !PT ;  /* 0x0000000c8d0c7209 */ /* 0x000fe40007810000 */
[----:B------:R-:W-:Y:S02]  /*19bf0*/  FSEL R71, R71, -INF , P4 ;  /* 0xff80000047477808 */ /* 0x000fe40002000000 */
[----:B------:R-:W-:Y:S01]  /*19c00*/  ISETP.GT.AND P3, PT, R44, 0x60, PT ;  /* 0x000000602c00780c */ /* 0x000fe20003f64270 */
[----:B------:R-:W3:Y:S01]  /*19c10*/  MUFU.EX2 R123, R123 ;  /* 0x0000007b007b7308 */ /* 0x000ee20000000800 */
[----:B------:R-:W-:-:S02]  /*19c20*/  FMNMX.FTZ R12, R139, R12, !PT ;  /* 0x0000000c8b0c7209 */ /* 0x000fc40007810000 */
[----:B------:R-:W-:Y:S02]  /*19c30*/  ISETP.GT.AND P4, PT, R44, 0x61, PT ;  /* 0x000000612c00780c */ /* 0x000fe40003f84270 */
        /* <DEDUP_REMOVED lines=9> */
[----:B------:R-:W-:Y:S02]  /*19cd0*/  ISETP.GT.AND P4, PT, R44, 0x69, PT ;  /* 0x000000692c00780c */ /* 0x000fe40003f84270 */
[----:B------:R-:W-:Y:S01]  /*19ce0*/  FSEL R143, R46, -INF , P3 ;  /* 0xff8000002e8f7808 */ /* 0x000fe20001800000 */
[C-C-:B------:R-:W-:Y:S01]  /*19cf0*/  FFMA.FTZ R46, R2.reuse, R29, -R93.reuse ;  /* 0x0000001d022e7223 */ /* 0x140fe2000001085d */
[----:B------:R-:W-:Y:S01]  /*19d00*/  FMNMX.FTZ R12, R77, R12, !PT ;  /* 0x0000000c4d0c7209 */ /* 0x000fe20007810000 */
[----:B------:R-:W-:Y:S01]  /*19d10*/  FFMA.FTZ R29, R2, R81, -R93 ;  /* 0x00000051021d7223 */ /* 0x000fe2000001085d */
[----:B------:R-:W-:Y:S01]  /*19d20*/  ISETP.GT.AND P3, PT, R44, 0x70, PT ;  /* 0x000000702c00780c */ /* 0x000fe20003f64270 */
[----:B------:R-:W-:Y:S01]  /*19d30*/  MUFU.EX2 R67, R67 ;  /* 0x0000004300437308 */ /* 0x000fe20000000800 */
[----:B------:R-:W-:Y:S02]  /*19d40*/  FSEL R47, R47, -INF , P4 ;  /* 0xff8000002f2f7808 */ /* 0x000fe40002000000 */
[----:B------:R-:W-:-:S02]  /*19d50*/  FMNMX.FTZ R12, R143, R12, !PT ;  /* 0x0000000c8f0c7209 */ /* 0x000fc40007810000 */
[----:B------:R-:W-:Y:S02]  /*19d60*/  ISETP.GT.AND P4, PT, R44, 0x71, PT ;  /* 0x000000712c00780c */ /* 0x000fe40003f84270 */
[----:B------:R-:W-:Y:S01]  /*19d70*/  FSEL R61, R50, -INF , P3 ;  /* 0xff800000323d7808 */ /* 0x000fe20001800000 */
[----:B------:R-:W-:-:S01]  /*19d80*/  FFMA.FTZ R50, R2, R37, -R93 ;  /* 0x0000002502327223 */ /* 0x000fc2000001085d */
[----:B------:R-:W-:Y:S01]  /*19d90*/  FMNMX.FTZ R12, R47, R12, !PT ;  /* 0x0000000c2f0c7209 */ /* 0x000fe20007810000 */
[----:B------:R-:W-:Y:S01]  /*19da0*/  MUFU.EX2 R36, R36 ;  /* 0x0000002400247308 */ /* 0x000fe20000000800 */
[----:B------:R-:W-:Y:S02]  /*19db0*/  ISETP.GT.AND P3, PT, R44, 0x78, PT ;  /* 0x000000782c00780c */ /* 0x000fe40003f64270 */
[----:B------:R-:W-:Y:S02]  /*19dc0*/  FSEL R51, R51, -INF , P4 ;  /* 0xff80000033337808 */ /* 0x000fe40002000000 */
[----:B------:R-:W-:-:S02]  /*19dd0*/  FMNMX.FTZ R12, R61, R12, !PT ;  /* 0x0000000c3d0c7209 */ /* 0x000fc40007810000 */
[----:B------:R-:W-:Y:S01]  /*19de0*/  ISETP.GT.AND P4, PT, R44, 0x79, PT ;  /* 0x000000792c00780c */ /* 0x000fe20003f84270 */
[----:B------:R-:W5:Y:S01]  /*19df0*/  MUFU.EX2 R43, R43 ;  /* 0x0000002b002b7308 */ /* 0x000f620000000800 */
[----:B------:R-:W-:Y:S02]  /*19e00*/  FSEL R145, R54, -INF , P3 ;  /* 0xff80000036917808 */ /* 0x000fe40001800000 */
[----:B------:R-:W-:Y:S02]  /*19e10*/  FMNMX.FTZ R12, R51, R12, !PT ;  /* 0x0000000c330c7209 */ /* 0x000fe40007810000 */
[----:B------:R-:W-:Y:S02]  /*19e20*/  FSEL R55, R55, -INF , P4 ;  /* 0xff80000037377808 */ /* 0x000fe40002000000 */
[----:B------:R-:W-:Y:S01]  /*19e30*/  ISETP.GT.AND P3, PT, R44, 0x80, PT ;  /* 0x000000802c00780c */ /* 0x000fe20003f64270 */
[----:B------:R-:W-:Y:S01]  /*19e40*/  MUFU.EX2 R7, R7 ;  /* 0x0000000700077308 */ /* 0x000fe20000000800 */
[----:B------:R-:W-:-:S02]  /*19e50*/  FMNMX.FTZ R12, R145, R12, !PT ;  /* 0x0000000c910c7209 */ /* 0x000fc40007810000 */
[----:B------:R-:W-:Y:S02]  /*19e60*/  ISETP.GT.AND P4, PT, R44, 0x81, PT ;  /* 0x000000812c00780c */ /* 0x000fe40003f84270 */
[----:B------:R-:W-:Y:S01]  /*19e70*/  FSEL R65, R26, -INF , P3 ;  /* 0xff8000001a417808 */ /* 0x000fe20001800000 */
[----:B------:R-:W-:Y:S01]  /*19e80*/  FFMA.FTZ R26, R2, R69, -R93 ;  /* 0x00000045021a7223 */ /* 0x000fe2000001085d */
[----:B------:R-:W-:Y:S01]  /*19e90*/  FMNMX.FTZ R12, R55, R12, !PT ;  /* 0x0000000c370c7209 */ /* 0x000fe20007810000 */
[----:B------:R-:W-:Y:S01]  /*19ea0*/  MUFU.EX2 R40, R40 ;  /* 0x0000002800287308 */ /* 0x000fe20000000800 */
[----:B------:R-:W-:Y:S02]  /*19eb0*/  ISETP.GT.AND P3, PT, R44, 0x88, PT ;  /* 0x000000882c00780c */ /* 0x000fe40003f64270 */
[----:B------:R-:W-:Y:S02]  /*19ec0*/  FSEL R147, R27, -INF , P4 ;  /* 0xff8000001b937808 */ /* 0x000fe40002000000 */
[----:B------:R-:W-:-:S02]  /*19ed0*/  FMNMX.FTZ R12, R65, R12, !PT ;  /* 0x0000000c410c7209 */ /* 0x000fc40007810000 */
[----:B------:R-:W-:Y:S01]  /*19ee0*/  ISETP.GT.AND P4, PT, R44, 0x89, PT ;  /* 0x000000892c00780c */ /* 0x000fe20003f84270 */
[----:B------:R-:W-:Y:S01]  /*19ef0*/  MUFU.EX2 R9, R9 ;  /* 0x0000000900097308 */ /* 0x000fe20000000800 */
[----:B------:R-:W-:Y:S01]  /*19f00*/  FSEL R149, R30, -INF , P3 ;  /* 0xff8000001e957808 */ /* 0x000fe20001800000 */
[----:B------:R-:W-:Y:S01]  /*19f10*/  FFMA.FTZ R30, R2, R41, -R93 ;  /* 0x00000029021e7223 */ /* 0x000fe2000001085d */
[----:B------:R-:W-:Y:S02]  /*19f20*/  FMNMX.FTZ R12, R147, R12, !PT ;  /* 0x0000000c930c7209 */ /* 0x000fe40007810000 */
[----:B------:R-:W-:Y:S02]  /*19f30*/  ISETP.GT.AND P3, PT, R44, 0x90, PT ;  /* 0x000000902c00780c */ /* 0x000fe40003f64270 */
[----:B------:R-:W-:Y:S01]  /*19f40*/  FSEL R31, R31, -INF , P4 ;  /* 0xff8000001f1f7808 */ /* 0x000fe20002000000 */
[----:B------:R-:W0:Y:S01]  /*19f50*/  MUFU.EX2 R26, R26 ;  /* 0x0000001a001a7308 */ /* 0x000e220000000800 */
        /* <DEDUP_REMOVED lines=10> */
[----:B------:R-:W-:-:S01]  /*1a000*/  FFMA.FTZ R44, R2, R25, -R93 ;  /* 0x00000019022c7223 */ /* 0x000fc2000001085d */
[----:B------:R-:W-:Y:S01]  /*1a010*/  FSEL R151, R38, -INF , P3 ;  /* 0xff80000026977808 */ /* 0x000fe20001800000 */
[----:B------:R-:W-:-:S01]  /*1a020*/  FFMA.FTZ R38, R2, R49, -R93 ;  /* 0x0000003102267223 */ /* 0x000fc2000001085d */
[----:B------:R-:W-:Y:S01]  /*1a030*/  FMNMX.FTZ R12, R35, R12, !PT ;  /* 0x0000000c230c7209 */ /* 0x000fe20007810000 */
[----:B------:R-:W-:-:S01]  /*1a040*/  FFMA.FTZ R25, R2, R73, -R93 ;  /* 0x0000004902197223 */ /* 0x000fc2000001085d */
[----:B------:R-:W-:Y:S01]  /*1a050*/  FSEL R39, R39, -INF , P4 ;  /* 0xff80000027277808 */ /* 0x000fe20002000000 */
[----:B------:R-:W-:Y:S01]  /*1a060*/  MUFU.EX2 R30, R30 ;  /* 0x0000001e001e7308 */ /* 0x000fe20000000800 */
[----:B------:R-:W-:Y:S02]  /*1a070*/  FMNMX.FTZ R12, R151, R12, !PT ;  /* 0x0000000c970c7209 */ /* 0x000fe40007810000 */
[----:B-1----:R-:W-:-:S02]  /*1a080*/  F2FP.SATFINITE.E4M3.F32.PACK_AB_MERGE_C R184, R101, R8, RZ ;  /* 0x0000000865b8723e */ /* 0x002fc400048070ff */
[----:B------:R-:W-:Y:S02]  /*1a090*/  FMNMX.FTZ R12, R39, R12, !PT ;  /* 0x0000000c270c7209 */ /* 0x000fe40007810000 */
[----:B--2---:R-:W-:Y:S01]  /*1a0a0*/  F2FP.SATFINITE.E4M3.F32.PACK_AB_MERGE_C R186, R111, R14, RZ ;  /* 0x0000000e6fba723e */ /* 0x004fe200048070ff */
[----:B------:R-:W-:Y:S01]  /*1a0b0*/  MUFU.EX2 R13, R13 ;  /* 0x0000000d000d7308 */ /* 0x000fe20000000800 */
[----:B------:R-:W-:Y:S01]  /*1a0c0*/  F2FP.SATFINITE.E4M3.F32.PACK_AB_MERGE_C R184, R97, R4, R184 ;  /* 0x0000000461b8723e */ /* 0x000fe200048070b8 */
[----:B------:R-:W1:Y:S01]  /*1a0d0*/  SHFL.BFLY PT, R27, R12, 0x2, 0x1f ;  /* 0x0c401f000c1b7f89 */ /* 0x000e6200000e0000 */
[----:B----4-:R-:W-:Y:S02]  /*1a0e0*/  F2FP.SATFINITE.E4M3.F32.PACK_AB_MERGE_C R182, R63, R32, RZ ;  /* 0x000000203fb6723e */ /* 0x010fe400048070ff */
[----:B---3--:R-:W-:Y:S02]  /*1a0f0*/  F2FP.SATFINITE.E4M3.F32.PACK_AB_MERGE_C R180, R123, R24, RZ ;  /* 0x000000187bb4723e */ /* 0x008fe400048070ff */
[----:B------:R-:W-:Y:S01]  /*1a100*/  F2FP.SATFINITE.E4M3.F32.PACK_AB_MERGE_C R186, R105, R10, R186 ;  /* 0x0000000a69ba723e */ /* 0x000fe200048070ba */
[----:B------:R-:W2:Y:S01]  /*1a110*/  MUFU.EX2 R34, R34 ;  /* 0x0000002200227308 */ /* 0x000ea20000000800 */
[----:B------:R-:W-:-:S02]  /*1a120*/  F2FP.SATFINITE.E4M3.F32.PACK_AB_MERGE_C R180, R103, R20, R180 ;  /* 0x0000001467b4723e */ /* 0x000fc400048070b4 */
[----:B-----5:R-:W-:Y:S02]  /*1a130*/  F2FP.SATFINITE.E4M3.F32.PACK_AB_MERGE_C R176, R43, R36, RZ ;  /* 0x000000242bb0723e */ /* 0x020fe400048070ff */
[----:B0-----:R-:W-:Y:S02]  /*1a140*/  F2FP.SATFINITE.E4M3.F32.PACK_AB_MERGE_C R178, R26, R9, RZ ;  /* 0x000000091ab2723e */ /* 0x001fe400048070ff */
[----:B------:R-:W-:Y:S01]  /*1a150*/  F2FP.SATFINITE.E4M3.F32.PACK_AB_MERGE_C R176, R67, R6, R176 ;  /* 0x0000000643b0723e */ /* 0x000fe200048070b0 */
[----:B------:R-:W-:Y:S01]  /*1a160*/  MUFU.EX2 R15, R15 ;  /* 0x0000000f000f7308 */ /* 0x000fe20000000800 */
[----:B------:R-:W-:Y:S02]  /*1a170*/  F2FP.SATFINITE.E4M3.F32.PACK_AB_MERGE_C R178, R40, R7, R178 ;  /* 0x0000000728b2723e */ /* 0x000fe400048070b2 */
[----:B------:R-:W-:-:S05]  /*1a180*/  F2FP.SATFINITE.E4M3.F32.PACK_AB_MERGE_C R182, R87, R28, R182 ;  /* 0x0000001c57b6723e */ /* 0x000fca00048070b6 */
[----:B------:R-:W-:Y:S01]  /*1a190*/  MUFU.EX2 R38, R38 ;  /* 0x0000002600267308 */ /* 0x000fe20000000800 */
[----:B--2---:R-:W-:Y:S02]  /*1a1a0*/  F2FP.SATFINITE.E4M3.F32.PACK_AB_MERGE_C R172, R34, R13, RZ ;  /* 0x0000000d22ac723e */ /* 0x004fe400048070ff */
[----:B-1----:R-:W-:Y:S01]  /*1a1b0*/  FMNMX.FTZ R41, R12, R27, !PT ;  /* 0x0000001b0c297209 */ /* 0x002fe20007810000 */
[----:B------:R-:W-:-:S01]  /*1a1c0*/  FFMA.FTZ R27, R2, R57, -R93 ;  /* 0x00000039021b7223 */ /* 0x000fc2000001085d */
[----:B------:R-:W-:-:S03]  /*1a1d0*/  F2FP.SATFINITE.E4M3.F32.PACK_AB_MERGE_C R172, R30, R11, R172 ;  /* 0x0000000b1eac723e */ /* 0x000fc600048070ac */
[----:B------:R-:W0:Y:S01]  /*1a1e0*/  SHFL.BFLY PT, R12, R41, 0x1, 0x1f ;  /* 0x0c201f00290c7f89 */ /* 0x000e2200000e0000 */
[----:B------:R-:W-:Y:S08]  /*1a1f0*/  MUFU.EX2 R42, R42 ;  /* 0x0000002a002a7308 */ /* 0x000ff00000000800 */
[----:B------:R-:W1:Y:S08]  /*1a200*/  MUFU.EX2 R21, R21 ;  /* 0x0000001500157308 */ /* 0x000e700000000800 */
[----:B------:R-:W-:Y:S01]  /*1a210*/  MUFU.EX2 R27, R27 ;  /* 0x0000001b001b7308 */ /* 0x000fe20000000800 */
[----:B0-----:R-:W-:-:S07]  /*1a220*/  FMNMX.FTZ R12, R41, R12, !PT ;  /* 0x0000000c290c7209 */ /* 0x001fce0007810000 */
[----:B------:R-:W-:Y:S01]  /*1a230*/  MUFU.EX2 R44, R44 ;  /* 0x0000002c002c7308 */ /* 0x000fe20000000800 */
[----:B-1----:R-:W-:Y:S02]  /*1a240*/  F2FP.SATFINITE.E4M3.F32.PACK_AB_MERGE_C R174, R21, R42, RZ ;  /* 0x0000002a15ae723e */ /* 0x002fe400048070ff */
[----:B------:R-:W-:Y:S01]  /*1a250*/  FSETP.NEU.FTZ.AND P3, PT, R12, -INF , PT ;  /* 0xff8000000c00780b */ /* 0x000fe20003f7d000 */
[----:B------:R-:W-:-:S01]  /*1a260*/  FFMA.FTZ R52, R2, R12, -8 ;  /* 0xc100000002347423 */ /* 0x000fc2000001000c */
[----:B------:R-:W-:-:S03]  /*1a270*/  F2FP.SATFINITE.E4M3.F32.PACK_AB_MERGE_C R174, R38, R15, R174 ;  /* 0x0000000f26ae723e */ /* 0x000fc600048070ae */
[----:B------:R-:W-:Y:S01]  /*1a280*/  MUFU.EX2 R25, R25 ;  /* 0x0000001900197308 */ /* 0x000fe20000000800 */
[----:B------:R-:W-:-:S05]  /*1a290*/  FSEL R52, R52, RZ, P3 ;  /* 0x000000ff34347208 */ /* 0x000fca0001800000 */
        /* <DEDUP_REMOVED lines=8> */
[----:B------:R-:W-:Y:S01]  /*1a320*/  FFMA.FTZ R78, R2, R77, -R52 ;  /* 0x0000004d024e7223 */ /* 0x000fe20000010834 */
[----:B------:R-:W-:-:S01]  /*1a330*/  FADD.FTZ R77, R4, R97 ;  /* 0x00000061044d7221 */ /* 0x000fc20000010000 */
[C-C-:B------:R-:W-:Y:S01]  /*1a340*/  FFMA.FTZ R62, R2.reuse, R117, -R52.reuse ;  /* 0x00000075023e7223 */ /* 0x140fe20000010834 */
[----:B------:R-:W-:-:S01]  /*1a350*/  FFMA.FTZ R80, R2, R47, -R52 ;  /* 0x0000002f02507223 */ /* 0x000fc20000010834 */
[----:B------:R-:W-:Y:S01]  /*1a360*/  FFMA.FTZ R49, R2, R119, -R52 ;  /* 0x0000007702317223 */ /* 0x000fe20000010834 */
[----:B------:R-:W-:-:S01]  /*1a370*/  FADD.FTZ R84, R8, R77 ;  /* 0x0000004d08547221 */ /* 0x000fc20000010000 */
[----:B------:R-:W0:Y:S01]  /*1a380*/  MUFU.EX2 R54, R54 ;  /* 0x0000003600367308 */ /* 0x000e220000000800 */
[----:B------:R-:W-:-:S01]  /*1a390*/  FFMA.FTZ R77, R2, R51, -R52 ;  /* 0x00000033024d7223 */ /* 0x000fc20000010834 */
[----:B------:R-:W-:Y:S01]  /*1a3a0*/  FFMA.FTZ R60, R2, R75, -R52 ;  /* 0x0000004b023c7223 */ /* 0x000fe20000010834 */
[----:B------:R-:W-:-:S01]  /*1a3b0*/  FADD.FTZ R51, R101, R84 ;  /* 0x0000005465337221 */ /* 0x000fc20000010000 */
[C-C-:B------:R-:W-:Y:S01]  /*1a3c0*/  FFMA.FTZ R68, R2.reuse, R121, -R52.reuse ;  /* 0x0000007902447223 */ /* 0x140fe20000010834 */
[----:B------:R-:W-:-:S01]  /*1a3d0*/  FFMA.FTZ R73, R2, R79, -R52 ;  /* 0x0000004f02497223 */ /* 0x000fc20000010834 */
[----:B------:R-:W-:Y:S01]  /*1a3e0*/  FFMA.FTZ R64, R2, R83, -R52 ;  /* 0x0000005302407223 */ /* 0x000fe20000010834 */
[----:B------:R-:W-:-:S01]  /*1a3f0*/  FADD.FTZ R84, R10, R51 ;  /* 0x000000330a547221 */ /* 0x000fc20000010000 */
[----:B------:R-:W1:Y:S01]  /*1a400*/  MUFU.EX2 R41, R41 ;  /* 0x0000002900297308 */ /* 0x000e620000000800 */
[----:B------:R-:W-:-:S01]  /*1a410*/  FFMA.FTZ R57, R2, R125, -R52 ;  /* 0x0000007d02397223 */ /* 0x000fc20000010834 */
[----:B------:R-:W-:Y:S01]  /*1a420*/  FFMA.FTZ R72, R2, R127, -R52 ;  /* 0x0000007f02487223 */ /* 0x000fe20000010834 */
[----:B------:R-:W-:-:S01]  /*1a430*/  FADD.FTZ R51, R105, R84 ;  /* 0x0000005469337221 */ /* 0x000fc20000010000 */
[C-C-:B------:R-:W-:Y:S01]  /*1a440*/  FFMA.FTZ R79, R2.reuse, R129, -R52.reuse ;  /* 0x00000081024f7223 */ /* 0x140fe20000010834 */
[----:B------:R-:W-:-:S01]  /*1a450*/  FFMA.FTZ R66, R2, R131, -R52 ;  /* 0x0000008302427223 */ /* 0x000fc20000010834 */
[----:B------:R-:W-:Y:S01]  /*1a460*/  FFMA.FTZ R59, R2, R59, -R52 ;  /* 0x0000003b023b7223 */ /* 0x000fe20000010834 */
[----:B------:R-:W-:-:S01]  /*1a470*/  FADD.FTZ R84, R14, R51 ;  /* 0x000000330e547221 */ /* 0x000fc20000010000 */
[----:B------:R-:W2:Y:S01]  /*1a480*/  MUFU.EX2 R58, R58 ;  /* 0x0000003a003a7308 */ /* 0x000ea20000000800 */
[----:B0-----:R-:W-:-:S01]  /*1a490*/  FADD.FTZ R82, R37, R54 ;  /* 0x0000003625527221 */ /* 0x001fc20000010000 */
[----:B------:R-:W-:Y:S01]  /*1a4a0*/  FFMA.FTZ R51, R2, R31, -R52 ;  /* 0x0000001f02337223 */ /* 0x000fe20000010834 */
[----:B------:R-:W-:-:S01]  /*1a4b0*/  FADD.FTZ R31, R111, R84 ;  /* 0x000000546f1f7221 */ /* 0x000fc20000010000 */
[C-C-:B------:R-:W-:Y:S01]  /*1a4c0*/  FFMA.FTZ R74, R2.reuse, R133, -R52.reuse ;  /* 0x00000085024a7223 */ /* 0x140fe20000010834 */
[----:B------:R-:W-:-:S01]  /*1a4d0*/  FFMA.FTZ R81, R2, R135, -R52 ;  /* 0x0000008702517223 */ /* 0x000fc20000010834 */
[----:B------:R-:W-:Y:S01]  /*1a4e0*/  FFMA.FTZ R70, R2, R137, -R52 ;  /* 0x0000008902467223 */ /* 0x000fe20000010834 */
[----:B------:R-:W-:-:S01]  /*1a4f0*/  FADD.FTZ R84, R20, R31 ;  /* 0x0000001f14547221 */ /* 0x000fc20000010000 */
        /* <DEDUP_REMOVED lines=20> */
[----:B------:R-:W-:Y:S01]  /*1a640*/  FFMA.FTZ R39, R2, R39, -R52 ;  /* 0x0000002702277223 */ /* 0x000fe20000010834 */
[----:B------:R-:W-:-:S03]  /*1a650*/  F2FP.SATFINITE.E4M3.F32.PACK_AB_MERGE_C R185, R58, R41, RZ ;  /* 0x000000293ab9723e */ /* 0x000fc600048070ff */
[----:B------:R-:W0:Y:S01]  /*1a660*/  MUFU.EX2 R62, R62 ;  /* 0x0000003e003e7308 */ /* 0x000e220000000800 */
[----:B-1----:R-:W-:-:S01]  /*1a670*/  FADD.FTZ R82, R56, R47 ;  /* 0x0000002f38527221 */ /* 0x002fc20000010000 */
[----:B------:R-:W-:-:S06]  /*1a680*/  F2FP.SATFINITE.E4M3.F32.PACK_AB_MERGE_C R185, R54, R37, R185 ;  /* 0x0000002536b9723e */ /* 0x000fcc00048070b9 */
[----:B------:R-:W1:Y:S01]  /*1a690*/  MUFU.EX2 R49, R49 ;  /* 0x0000003100317308 */ /* 0x000e620000000800 */
[----:B--2---:R-:W-:-:S07]  /*1a6a0*/  FADD.FTZ R83, R53, R82 ;  /* 0x0000005235537221 */ /* 0x004fce0000010000 */
        /* <DEDUP_REMOVED lines=8> */
[----:B------:R-:W-:Y:S01]  /*1a730*/  FADD.FTZ R41, R123, R52 ;  /* 0x000000347b297221 */ /* 0x000fe20000010000 */
[----:B------:R-:W-:-:S03]  /*1a740*/  CS2R R82, SRZ ;  /* 0x0000000000527805 */ /* 0x000fc6000001ff00 */
[----:B------:R-:W-:Y:S02]  /*1a750*/  FADD.FTZ R52, R28, R41 ;  /* 0x000000291c347221 */ /* 0x000fe40000010000 */
[----:B------:R-:W1:Y:S01]  /*1a760*/  MUFU.EX2 R73, R73 ;  /* 0x0000004900497308 */ /* 0x000e620000000800 */
[----:B--2---:R-:W-:-:S01]  /*1a770*/  FADD.FTZ R85, R60, R31 ;  /* 0x0000001f3c557221 */ /* 0x004fc20000010000 */
[----:B------:R-:W-:Y:S01]  /*1a780*/  FADD.FTZ R53, R87, R52 ;  /* 0x0000003457357221 */ /* 0x000fe20000010000 */
[----:B------:R-:W-:-:S05]  /*1a790*/  CS2R R86, SRZ ;  /* 0x0000000000567805 */ /* 0x000fca000001ff00 */
[----:B------:R-:W2:Y:S01]  /*1a7a0*/  MUFU.EX2 R57, R57 ;  /* 0x0000003900397308 */ /* 0x000ea20000000800 */
[----:B0-----:R-:W-:-:S01]  /*1a7b0*/  FADD.FTZ R8, R68, R85 ;  /* 0x0000005544087221 */ /* 0x001fc20000010000 */
[----:B------:R-:W-:-:S06]  /*1a7c0*/  CS2R R84, SRZ ;  /* 0x0000000000547805 */ /* 0x000fcc000001ff00 */
[----:B------:R-:W0:Y:S01]  /*1a7d0*/  MUFU.EX2 R64, R64 ;  /* 0x0000004000407308 */ /* 0x000e220000000800 */
[----:B-1----:R-:W-:-:S01]  /*1a7e0*/  FADD.FTZ R14, R73, R8 ;  /* 0x00000008490e7221 */ /* 0x002fc20000010000 */
[----:B------:R-:W-:-:S04]  /*1a7f0*/  F2FP.SATFINITE.E4M3.F32.PACK_AB_MERGE_C R181, R73, R68, RZ ;  /* 0x0000004449b5723e */ /* 0x000fc800048070ff */
[----:B------:R-:W-:Y:S02]  /*1a800*/  F2FP.SATFINITE.E4M3.F32.PACK_AB_MERGE_C R181, R60, R49, R181 ;  /* 0x000000313cb5723e */ /* 0x000fe400048070b5 */
[----:B------:R-:W1:Y:S01]  /*1a810*/  MUFU.EX2 R72, R72 ;  /* 0x0000004800487308 */ /* 0x000e620000000800 */
[----:B--2---:R-:W-:-:S01]  /*1a820*/  FADD.FTZ R41, R57, R14 ;  /* 0x0000000e39297221 */ /* 0x004fc20000010000 */
[----:B------:R-:W-:Y:S01]  /*1a830*/  FADD.FTZ R14, R32, R53 ;  /* 0x00000035200e7221 */ /* 0x000fe20000010000 */
[----:B------:R-:W-:-:S03]  /*1a840*/  CS2R R52, SRZ ;  /* 0x0000000000347805 */ /* 0x000fc6000001ff00 */
[----:B------:R-:W-:Y:S02]  /*1a850*/  FADD.FTZ R63, R63, R14 ;  /* 0x0000000e3f3f7221 */ /* 0x000fe40000010000 */
[----:B------:R-:W2:Y:S01]  /*1a860*/  MUFU.EX2 R79, R79 ;  /* 0x0000004f004f7308 */ /* 0x000ea20000000800 */
[----:B0-----:R-:W-:-:S01]  /*1a870*/  FADD.FTZ R41, R64, R41 ;  /* 0x0000002940297221 */ /* 0x001fc20000010000 */
[----:B------:R-:W-:Y:S01]  /*1a880*/  FADD.FTZ R14, R6, R63 ;  /* 0x0000003f060e7221 */ /* 0x000fe20000010000 */
[----:B------:R-:W-:-:S03]  /*1a890*/  CS2R R62, SRZ ;  /* 0x00000000003e7805 */ /* 0x000fc6000001ff00 */
[----:B------:R-:W-:Y:S02]  /*1a8a0*/  FADD.FTZ R37, R67, R14 ;  /* 0x0000000e43257221 */ /* 0x000fe40000010000 */
[----:B------:R-:W0:Y:S01]  /*1a8b0*/  MUFU.EX2 R66, R66 ;  /* 0x0000004200427308 */ /* 0x000e220000000800 */
[----:B-1----:R-:W-:-:S01]  /*1a8c0*/  FADD.FTZ R4, R72, R41 ;  /* 0x0000002948047221 */ /* 0x002fc20000010000 */
[----:B------:R-:W-:-:S04]  /*1a8d0*/  FADD.FTZ R10, R36, R37 ;  /* 0x00000025240a7221 */ /* 0x000fc80000010000 */
[----:B------:R-:W-:Y:S02]  /*1a8e0*/  FADD.FTZ R20, R43, R10 ;  /* 0x0000000a2b147221 */ /* 0x000fe40000010000 */
[----:B------:R-:W1:Y:S01]  /*1a8f0*/  MUFU.EX2 R59, R59 ;  /* 0x0000003b003b7308 */ /* 0x000e620000000800 */
[C---:B--2---:R-:W-:Y:S01]  /*1a900*/  F2FP.SATFINITE.E4M3.F32.PACK_AB_MERGE_C R183, R79.reuse, R72, RZ ;  /* 0x000000484fb7723e */ /* 0x044fe200048070ff */
[----:B------:R-:W-:Y:S01]  /*1a910*/  FADD.FTZ R79, R79, R4 ;  /* 0x000000044f4f7221 */ /* 0x000fe20000010000 */
[----:B------:R-:W-:-:S01]  /*1a920*/  FADD.FTZ R37, R7, R20 ;  /* 0x0000001407257221 */ /* 0x000fc20000010000 */
[----:B------:R-:W-:Y:S02]  /*1a930*/  CS2R R72, SRZ ;  /* 0x0000000000487805 */ /* 0x000fe4000001ff00 */
[----:B------:R-:W-:Y:S02]  /*1a940*/  F2FP.SATFINITE.E4M3.F32.PACK_AB_MERGE_C R183, R64, R57, R183 ;  /* 0x0000003940b7723e */ /* 0x000fe400048070b7 */
[----:B------:R-:W-:Y:S01]  /*1a950*/  CS2R R56, SRZ ;  /* 0x0000000000387805 */ /* 0x000fe2000001ff00 */
[----:B------:R-:W-:-:S01]  /*1a960*/  FADD.FTZ R20, R40, R37 ;  /* 0x0000002528147221 */ /* 0x000fc20000010000 */
[----:B------:R-:W2:Y:S01]  /*1a970*/  MUFU.EX2 R74, R74 ;  /* 0x0000004a004a7308 */ /* 0x000ea20000000800 */
[----:B0-----:R-:W-:-:S07]  /*1a980*/  FADD.FTZ R24, R66, R79 ;  /* 0x0000004f42187221 */ /* 0x001fce0000010000 */
[----:B------:R-:W0:Y:S01]  /*1a990*/  MUFU.EX2 R81, R81 ;  /* 0x0000005100517308 */ /* 0x000e220000000800 */
[----:B-1----:R-:W-:-:S02]  /*1a9a0*/  FADD.FTZ R41, R59, R24 ;  /* 0x000000183b297221 */ /* 0x002fc40000010000 */
[----:B------:R-:W1:Y:S05]  /*1a9b0*/  @P0 LDC R24, c[0x0][0x450] ;  /* 0x00011400ff180b82 */ /* 0x000e6a0000000800 */
[----:B------:R-:W3:Y:S01]  /*1a9c0*/  MUFU.EX2 R70, R70 ;  /* 0x0000004600467308 */ /* 0x000ee20000000800 */
[----:B--2---:R-:W-:-:S01]  /*1a9d0*/  FADD.FTZ R14, R74, R41 ;  /* 0x000000294a0e7221 */ /* 0x004fc20000010000 */
[----:B------:R-:W-:-:S04]  /*1a9e0*/  FADD.FTZ R41, R9, R20 ;  /* 0x0000001409297221 */ /* 0x000fc80000010000 */
[----:B------:R-:W-:Y:S01]  /*1a9f0*/  FADD.FTZ R26, R26, R41 ;  /* 0x000000291a1a7221 */ /* 0x000fe20000010000 */
[----:B------:R-:W-:Y:S01]  /*1aa00*/  CS2R R40, SRZ ;  /* 0x0000000000287805 */ /* 0x000fe2000001ff00 */
[----:B------:R-:W2:Y:S01]  /*1aa10*/  MUFU.EX2 R75, R75 ;  /* 0x0000004b004b7308 */ /* 0x000ea20000000800 */
[C---:B0-----:R-:W-:Y:S01]  /*1aa20*/  F2FP.SATFINITE.E4M3.F32.PACK_AB_MERGE_C R177, R81.reuse, R74, RZ ;  /* 0x0000004a51b1723e */ /* 0x041fe200048070ff */
[----:B------:R-:W-:Y:S01]  /*1aa30*/  FADD.FTZ R81, R81, R14 ;  /* 0x0000000e51517221 */ /* 0x000fe20000010000 */
[----:B------:R-:W-:-:S01]  /*1aa40*/  FADD.FTZ R9, R11, R26 ;  /* 0x0000001a0b097221 */ /* 0x000fc20000010000 */
[----:B------:R-:W-:Y:S01]  /*1aa50*/  IMAD.MOV.U32 R11, RZ, RZ, R204 ;  /* 0x000000ffff0b7224 */ /* 0x000fe200078e00cc */
[----:B------:R-:W-:Y:S02]  /*1aa60*/  F2FP.SATFINITE.E4M3.F32.PACK_AB_MERGE_C R177, R59, R66, R177 ;  /* 0x000000423bb1723e */ /* 0x000fe400048070b1 */
[----:B------:R-:W-:Y:S02]  /*1aa70*/  CS2R R58, SRZ ;  /* 0x00000000003a7805 */ /* 0x000fe4000001ff00 */
[----:B------:R-:W-:Y:S01]  /*1aa80*/  CS2R R66, SRZ ;  /* 0x0000000000427805 */ /* 0x000fe2000001ff00 */
[----:B------:R-:W0:Y:S01]  /*1aa90*/  MUFU.EX2 R76, R76 ;  /* 0x0000004c004c7308 */ /* 0x000e220000000800 */
[----:B---3--:R-:W-:-:S07]  /*1aaa0*/  FADD.FTZ R14, R70, R81 ;  /* 0x00000051460e7221 */ /* 0x008fce0000010000 */
[----:B------:R-:W3:Y:S01]  /*1aab0*/  MUFU.EX2 R71, R71 ;  /* 0x0000004700477308 */ /* 0x000ee20000000800 */
[----:B--2---:R-:W-:-:S07]  /*1aac0*/  FADD.FTZ R37, R75, R14 ;  /* 0x0000000e4b257221 */ /* 0x004fce0000010000 */
[----:B------:R-:W2:Y:S01]  /*1aad0*/  MUFU.EX2 R3, R3 ;  /* 0x0000000300037308 */ /* 0x000ea20000000800 */
[----:B0-----:R-:W-:-:S07]  /*1aae0*/  FADD.FTZ R6, R76, R37 ;  /* 0x000000254c067221 */ /* 0x001fce0000010000 */
[----:B------:R-:W0:Y:S01]  /*1aaf0*/  MUFU.EX2 R78, R78 ;  /* 0x0000004e004e7308 */ /* 0x000e220000000800 */
[----:B---3--:R-:W-:-:S01]  /*1ab00*/  FADD.FTZ R14, R71, R6 ;  /* 0x00000006470e7221 */ /* 0x008fc20000010000 */
[----:B------:R-:W-:-:S04]  /*1ab10*/  F2FP.SATFINITE.E4M3.F32.PACK_AB_MERGE_C R179, R71, R76, RZ ;  /* 0x0000004c47b3723e */ /* 0x000fc800048070ff */
[----:B------:R-:W-:Y:S02]  /*1ab20*/  F2FP.SATFINITE.E4M3.F32.PACK_AB_MERGE_C R179, R75, R70, R179 ;  /* 0x000000464bb3723e */ /* 0x000fe400048070b3 */
[----:B------:R-:W-:Y:S01]  /*1ab30*/  CS2R R70, SRZ ;  /* 0x0000000000467805 */ /* 0x000fe2000001ff00 */
[----:B------:R-:W3:Y:S01]  /*1ab40*/  MUFU.EX2 R47, R143 ;  /* 0x0000008f002f7308 */ /* 0x000ee20000000800 */
[----:B--2---:R-:W-:-:S01]  /*1ab50*/  FADD.FTZ R37, R3, R14 ;  /* 0x0000000e03257221 */ /* 0x004fc20000010000 */
[----:B------:R-:W-:Y:S01]  /*1ab60*/  FADD.FTZ R14, R30, R9 ;  /* 0x000000091e0e7221 */ /* 0x000fe20000010000 */
[----:B------:R-:W-:-:S03]  /*1ab70*/  CS2R R74, SRZ ;  /* 0x00000000004a7805 */ /* 0x000fc6000001ff00 */
[----:B------:R-:W-:Y:S02]  /*1ab80*/  FADD.FTZ R7, R13, R14 ;  /* 0x0000000e0d077221 */ /* 0x000fe40000010000 */
[----:B------:R-:W2:Y:S01]  /*1ab90*/  MUFU.EX2 R80, R80 ;  /* 0x0000005000507308 */ /* 0x000ea20000000800 */
[----:B0-----:R-:W-:-:S01]  /*1aba0*/  FADD.FTZ R20, R78, R37 ;  /* 0x000000254e147221 */ /* 0x001fc20000010000 */
[----:B------:R-:W-:Y:S01]  /*1abb0*/  FADD.FTZ R34, R34, R7 ;  /* 0x0000000722227221 */ /* 0x000fe20000010000 */
[----:B------:R-:W0:Y:S05]  /*1abc0*/  @P0 LDC R37, c[0x0][0x44c] ;  /* 0x00011300ff250b82 */ /* 0x000e2a0000000800 */
[----:B------:R4:W5:Y:S01]  /*1abd0*/  MUFU.EX2 R31, R61 ;  /* 0x0000003d001f7308 */ /* 0x0009620000000800 */
[----:B---3--:R-:W-:-:S07]  /*1abe0*/  FADD.FTZ R9, R47, R20 ;  /* 0x000000142f097221 */ /* 0x008fce0000010000 */
[----:B------:R3:W1:Y:S01]  /*1abf0*/  MUFU.EX2 R8, R77 ;  /* 0x0000004d00087308 */ /* 0x0006620000000800 */
[C---:B--2---:R-:W-:Y:S01]  /*1ac00*/  F2FP.SATFINITE.E4M3.F32.PACK_AB_MERGE_C R173, R80.reuse, R47, RZ ;  /* 0x0000002f50ad723e */ /* 0x044fe200048070ff */
[----:B------:R-:W-:Y:S01]  /*1ac10*/  FADD.FTZ R80, R80, R9 ;  /* 0x0000000950507221 */ /* 0x000fe20000010000 */
[----:B----4-:R-:W-:Y:S02]  /*1ac20*/  CS2R R60, SRZ ;  /* 0x00000000003c7805 */ /* 0x010fe4000001ff00 */
[----:B------:R-:W-:Y:S01]  /*1ac30*/  F2FP.SATFINITE.E4M3.F32.PACK_AB_MERGE_C R173, R78, R3, R173 ;  /* 0x000000034ead723e */ /* 0x000fe200048070ad */
[----:B------:R-:W-:-:S01]  /*1ac40*/  FADD.FTZ R3, R15, R34 ;  /* 0x000000220f037221 */ /* 0x000fc20000010000 */
[----:B------:R-:W-:Y:S01]  /*1ac50*/  CS2R R78, SRZ ;  /* 0x00000000004e7805 */ /* 0x000fe2000001ff00 */
[----:B------:R-:W-:Y:S01]  /*1ac60*/  MUFU.EX2 R145, R145 ;  /* 0x0000009100917308 */ /* 0x000fe20000000800 */
[----:B-----5:R-:W-:-:S01]  /*1ac70*/  FADD.FTZ R7, R31, R80 ;  /* 0x000000501f077221 */ /* 0x020fc20000010000 */
[----:B------:R-:W-:Y:S01]  /*1ac80*/  FADD.FTZ R3, R38, R3 ;  /* 0x0000000326037221 */ /* 0x000fe20000010000 */
[----:B0-----:R-:W-:Y:S01]  /*1ac90*/  @P0 IMAD.HI.U32 R13, R204, R37, RZ ;  /* 0x00000025cc0d0227 */ /* 0x001fe200078e00ff */
[----:B------:R-:W-:-:S02]  /*1aca0*/  CS2R R36, SRZ ;  /* 0x0000000000247805 */ /* 0x000fc4000001ff00 */
[----:B---3--:R-:W-:Y:S01]  /*1acb0*/  CS2R R76, SRZ ;  /* 0x00000000004c7805 */ /* 0x008fe2000001ff00 */
[----:B------:R-:W-:Y:S01]  /*1acc0*/  FADD.FTZ R42, R42, R3 ;  /* 0x000000032a2a7221 */ /* 0x000fe20000010000 */
[----:B------:R-:W-:Y:S01]  /*1acd0*/  CS2R R80, SRZ ;  /* 0x0000000000507805 */ /* 0x000fe2000001ff00 */
[----:B------:R0:W2:Y:S01]  /*1ace0*/  MUFU.EX2 R4, R55 ;  /* 0x0000003700047308 */ /* 0x0000a20000000800 */
[----:B-1----:R-:W-:-:S01]  /*1acf0*/  FADD.FTZ R20, R8, R7 ;  /* 0x0000000708147221 */ /* 0x002fc20000010000 */
[----:B------:R-:W-:Y:S01]  /*1ad00*/  FADD.FTZ R42, R21, R42 ;  /* 0x0000002a152a7221 */ /* 0x000fe20000010000 */
[----:B------:R-:W-:-:S03]  /*1ad10*/  @P0 SHF.R.U32.HI R11, RZ, R24, R13 ;  /* 0x00000018ff0b0219 */ /* 0x000fc6000001160d */
[----:B------:R-:W-:Y:S01]  /*1ad20*/  FADD.FTZ R3, R27, R42 ;  /* 0x0000002a1b037221 */ /* 0x000fe20000010000 */
[----:B------:R-:W-:Y:S01]  /*1ad30*/  CS2R R42, SRZ ;  /* 0x00000000002a7805 */ /* 0x000fe2000001ff00 */
[----:B------:R-:W1:Y:S01]  /*1ad40*/  MUFU.EX2 R65, R65 ;  /* 0x0000004100417308 */ /* 0x000e620000000800 */
[----:B0-----:R-:W-:-:S07]  /*1ad50*/  CS2R R54, SRZ ;  /* 0x0000000000367805 */ /* 0x001fce000001ff00 */
[----:B------:R-:W0:Y:S01]  /*1ad60*/  MUFU.EX2 R10, R147 ;  /* 0x00000093000a7308 */ /* 0x000e220000000800 */
[----:B--2---:R-:W-:Y:S01]  /*1ad70*/  F2FP.SATFINITE.E4M3.F32.PACK_AB_MERGE_C R175, R4, R145, RZ ;  /* 0x0000009104af723e */ /* 0x004fe200048070ff */
[----:B------:R-:W-:-:S03]  /*1ad80*/  FADD.FTZ R145, R145, R20 ;  /* 0x0000001491917221 */ /* 0x000fc60000010000 */
[----:B------:R-:W-:Y:S01]  /*1ad90*/  F2FP.SATFINITE.E4M3.F32.PACK_AB_MERGE_C R175, R8, R31, R175 ;  /* 0x0000001f08af723e */ /* 0x000fe200048070af */
[----:B------:R-:W-:-:S01]  /*1ada0*/  FADD.FTZ R4, R4, R145 ;  /* 0x0000009104047221 */ /* 0x000fc20000010000 */
[----:B------:R-:W-:Y:S01]  /*1adb0*/  CS2R R30, SRZ ;  /* 0x00000000001e7805 */ /* 0x000fe2000001ff00 */
[----:B------:R-:W2:Y:S02]  /*1adc0*/  MUFU.EX2 R149, R149 ;  /* 0x0000009500957308 */ /* 0x000ea40000000800 */
[----:B-1----:R-:W-:-:S01]  /*1add0*/  FADD.FTZ R7, R65, R4 ;  /* 0x0000000441077221 */ /* 0x002fc20000010000 */
[----:B------:R-:W-:-:S05]  /*1ade0*/  FADD.FTZ R4, R44, R3 ;  /* 0x000000032c047221 */ /* 0x000fca0000010000 */
[----:B------:R-:W1:Y:S01]  /*1adf0*/  MUFU.EX2 R46, R46 ;  /* 0x0000002e002e7308 */ /* 0x000e620000000800 */
[----:B0-----:R-:W-:-:S07]  /*1ae00*/  FADD.FTZ R20, R10, R7 ;  /* 0x000000070a147221 */ /* 0x001fce0000010000 */
[----:B------:R-:W0:Y:S01]  /*1ae10*/  MUFU.EX2 R6, R51 ;  /* 0x0000003300067308 */ /* 0x000e220000000800 */
[----:B--2---:R-:W-:-:S07]  /*1ae20*/  FADD.FTZ R3, R149, R20 ;  /* 0x0000001495037221 */ /* 0x004fce0000010000 */
[----:B------:R-:W-:Y:S01]  /*1ae30*/  MUFU.EX2 R33, R33 ;  /* 0x0000002100217308 */ /* 0x000fe20000000800 */
[----:B-1----:R-:W-:Y:S01]  /*1ae40*/  F2FP.SATFINITE.E4M3.F32.PACK_AB_MERGE_C R9, R46, R25, RZ ;  /* 0x000000192e09723e */ /* 0x002fe200048070ff */
[----:B------:R-:W-:Y:S01]  /*1ae50*/  FADD.FTZ R25, R25, R4 ;  /* 0x0000000419197221 */ /* 0x000fe20000010000 */
[----:B------:R-:W-:Y:S02]  /*1ae60*/  IADD3 R4, R11, R206, -R205 ;  /* 0x000000ce0b047210 */ /* 0x000fe40007ffe8cd */
[----:B------:R-:W-:Y:S01]  /*1ae70*/  F2FP.SATFINITE.E4M3.F32.PACK_AB_MERGE_C R168, R44, R27, R9 ;  /* 0x0000001b2ca8723e */ /* 0x000fe20004807009 */
[----:B------:R-:W-:-:S01]  /*1ae80*/  FADD.FTZ R46, R46, R25 ;  /* 0x000000192e2e7221 */ /* 0x000fc20000010000 */
[----:B------:R-:W-:Y:S01]  /*1ae90*/  CS2R R24, SRZ ;  /* 0x0000000000187805 */ /* 0x000fe2000001ff00 */
[----:B------:R-:W1:Y:S01]  /*1aea0*/  MUFU.EX2 R50, R50 ;  /* 0x0000003200327308 */ /* 0x000e620000000800 */
[C---:B0-----:R-:W-:Y:S01]  /*1aeb0*/  F2FP.SATFINITE.E4M3.F32.PACK_AB_MERGE_C R149, R6.reuse, R149, RZ ;  /* 0x000000950695723e */ /* 0x041fe200048070ff */
[----:B------:R-:W-:Y:S01]  /*1aec0*/  FADD.FTZ R6, R6, R3 ;  /* 0x0000000306067221 */ /* 0x000fe20000010000 */
[----:B------:R-:W-:-:S02]  /*1aed0*/  CS2R R26, SRZ ;  /* 0x00000000001a7805 */ /* 0x000fc4000001ff00 */
[----:B------:R-:W-:Y:S02]  /*1aee0*/  CS2R R44, SRZ ;  /* 0x00000000002c7805 */ /* 0x000fe4000001ff00 */
[----:B------:R-:W-:Y:S01]  /*1aef0*/  F2FP.SATFINITE.E4M3.F32.PACK_AB_MERGE_C R169, R10, R65, R149 ;  /* 0x000000410aa9723e */ /* 0x000fe20004807095 */
[----:B------:R-:W-:Y:S01]  /*1af00*/  IMAD.HI R10, R4, 0x66666667, RZ ;  /* 0x66666667040a7827 */ /* 0x000fe200078e02ff */
[----:B------:R-:W-:Y:S01]  /*1af10*/  CS2R R64, SRZ ;  /* 0x0000000000407805 */ /* 0x000fe2000001ff00 */
[----:B------:R-:W0:Y:S08]  /*1af20*/  MUFU.EX2 R69, R69 ;  /* 0x0000004500457308 */ /* 0x000e300000000800 */
[----:B------:R-:W2:Y:S01]  /*1af30*/  MUFU.EX2 R29, R29 ;  /* 0x0000001d001d7308 */ /* 0x000ea20000000800 */
[----:B-1----:R-:W-:-:S07]  /*1af40*/  F2FP.SATFINITE.E4M3.F32.PACK_AB_MERGE_C R9, R50, R33, RZ ;  /* 0x000000213209723e */ /* 0x002fce00048070ff */
[----:B------:R-:W1:Y:S01]  /*1af50*/  MUFU.EX2 R48, R48 ;  /* 0x0000003000307308 */ /* 0x000e620000000800 */
[----:B0-----:R-:W-:-:S07]  /*1af60*/  FADD.FTZ R7, R69, R6 ;  /* 0x0000000645077221 */ /* 0x001fce0000010000 */
[----:B------:R0:W3:Y:S01]  /*1af70*/  MUFU.EX2 R14, R35 ;  /* 0x00000023000e7308 */ /* 0x0000e20000000800 */
[----:B--2---:R-:W-:-:S01]  /*1af80*/  FADD.FTZ R3, R29, R46 ;  /* 0x0000002e1d037221 */ /* 0x004fc20000010000 */
[----:B------:R-:W-:-:S06]  /*1af90*/  CS2R R46, SRZ ;  /* 0x00000000002e7805 */ /* 0x000fcc000001ff00 */
[----:B------:R-:W2:Y:S01]  /*1afa0*/  MUFU.EX2 R151, R151 ;  /* 0x0000009700977308 */ /* 0x000ea20000000800 */
[C---:B-1----:R-:W-:Y:S01]  /*1afb0*/  F2FP.SATFINITE.E4M3.F32.PACK_AB_MERGE_C R170, R48.reuse, R29, R9 ;  /* 0x0000001d30aa723e */ /* 0x042fe20004807009 */
[----:B------:R-:W-:Y:S01]  /*1afc0*/  FADD.FTZ R4, R48, R3 ;  /* 0x0000000330047221 */ /* 0x000fe20000010000 */
[----:B------:R-:W-:Y:S02]  /*1afd0*/  SHF.R.U32.HI R9, RZ, 0x1f, R10 ;  /* 0x0000001fff097819 */ /* 0x000fe4000001160a */
[----:B------:R-:W-:Y:S02]  /*1afe0*/  CS2R R28, SRZ ;  /* 0x00000000001c7805 */ /* 0x000fe4000001ff00 */
[----:B0-----:R-:W-:Y:S01]  /*1aff0*/  CS2R R34, SRZ ;  /* 0x0000000000227805 */ /* 0x001fe2000001ff00 */
[----:B------:R-:W-:Y:S01]  /*1b000*/  FADD.FTZ R33, R33, R4 ;  /* 0x0000000421217221 */ /* 0x000fe20000010000 */
[----:B------:R-:W-:Y:S01]  /*1b010*/  CS2R R48, SRZ ;  /* 0x0000000000307805 */ /* 0x000fe2000001ff00 */
[----:B------:R0:W1:Y:S01]  /*1b020*/  MUFU.EX2 R8, R39 ;  /* 0x0000002700087308 */ /* 0x0000620000000800 */
[----:B---3--:R-:W-:-:S01]  /*1b030*/  FADD.FTZ R6, R14, R7 ;  /* 0x000000070e067221 */ /* 0x008fc20000010000 */
[----:B------:R-:W-:Y:S01]  /*1b040*/  FADD.FTZ R4, R50, R33 ;  /* 0x0000002132047221 */ /* 0x000fe20000010000 */
[----:B------:R-:W-:-:S02]  /*1b050*/  CS2R R32, SRZ ;  /* 0x0000000000207805 */ /* 0x000fc4000001ff00 */
[----:B------:R-:W-:Y:S01]  /*1b060*/  CS2R R50, SRZ ;  /* 0x0000000000327805 */ /* 0x000fe2000001ff00 */
[----:B--2---:R-:W-:-:S01]  /*1b070*/  FADD.FTZ R3, R151, R6 ;  /* 0x0000000697037221 */ /* 0x004fc20000010000 */
[----:B------:R-:W-:Y:S01]  /*1b080*/  LEA.HI.SX32 R6, R10, R9, 0x1a ;  /* 0x000000090a067211 */ /* 0x000fe200078fd2ff */
[----:B------:R-:W-:Y:S01]  /*1b090*/  VIADD R9, R104, 0xfffffffe ;  /* 0xfffffffe68097836 */ /* 0x000fe20000000000 */
[----:B0-----:R-:W-:Y:S02]  /*1b0a0*/  CS2R R38, SRZ ;  /* 0x0000000000267805 */ /* 0x001fe4000001ff00 */
[----:B------:R-:W-:Y:S02]  /*1b0b0*/  VIMNMX R6, R203, R6, !PT ;  /* 0x00000006cb067248 */ /* 0x000fe40007fe0100 */
[C---:B-1----:R-:W-:Y:S01]  /*1b0c0*/  F2FP.SATFINITE.E4M3.F32.PACK_AB_MERGE_C R7, R8.reuse, R151, RZ ;  /* 0x000000970807723e */ /* 0x042fe200048070ff */
[----:B------:R-:W-:-:S01]  /*1b0d0*/  FADD.FTZ R3, R8, R3 ;  /* 0x0000000308037221 */ /* 0x000fc20000010000 */
[----:B------:R-:W-:-:S02]  /*1b0e0*/  ISETP.GE.AND P2, PT, R9, R6, PT ;  /* 0x000000060900720c */ /* 0x000fc40003f46270 */
[----:B------:R-:W-:Y:S02]  /*1b0f0*/  F2FP.SATFINITE.E4M3.F32.PACK_AB_MERGE_C R171, R14, R69, R7 ;  /* 0x000000450eab723e */ /* 0x000fe40004807007 */
[----:B------:R-:W-:-:S09]  /*1b100*/  CS2R R68, SRZ ;  /* 0x0000000000447805 */ /* 0x000fd2000001ff00 */
[----:B------:R-:W-:Y:S05]  /*1b110*/  @!P2 BRA `(.L_x_2448) ;  /* 0x0000003c00e0a947 */ /* 0x000fea0003800000 */
[----:B------:R-:W-:Y:S01]  /*1b120*/  IMAD.MOV.U32 R7, RZ, RZ, R12 ;  /* 0x000000ffff077224 */ /* 0x000fe200078e000c */
[----:B------:R-:W-:Y:S01]  /*1b130*/  MOV R8, R0 ;  /* 0x0000000000087202 */ /* 0x000fe20000000f00 */
        /* <DEDUP_REMOVED lines=33> */
.L_x_2459:
        /* <DEDUP_REMOVED lines=8> */
.L_x_2450:
        /* <DEDUP_REMOVED lines=8> */
.L_x_2451:
[----:B------:R-:W-:Y:S04]  /*1b450*/  BSSY B0, `(.L_x_2449) ;  /* 0x0000004000007945 */ /* 0x000fe80003800000 */
[----:B-1----:R-:W-:Y:S05]  /*1b460*/  @P3 BRA `(.L_x_2452) ;  /* 0x0000000000083947 */ /* 0x002fea0003800000 */
[----:B------:R-:W1:Y:S02]  /*1b470*/  SYNCS.PHASECHK.TRANS64.TRYWAIT P3, [R11+URZ+0x29830], R0 ;  /* 0x029830000b0075a7 */ /* 0x000e64000806017f */
[----:B-1----:R-:W-:Y:S05]  /*1b480*/  @!P3 BRA `(.L_x_2453) ;  /* 0x0000013c0034b947 */ /* 0x002fea0003800000 */
.L_x_2452:
[----:B------:R-:W-:Y:S05]  /*1b490*/  BSYNC B0 ;  /* 0x0000000000007941 */ /* 0x000fea0003800000 */
.L_x_2449:
        /* <DEDUP_REMOVED lines=19> */
[----:B------:R-:W-:Y:S01]  /*1b5d0*/  IADD3 R14, R12, 0x100, RZ ;  /* 0x000001000c0e7810 */ /* 0x000fe20007ffe0ff */
[----:B------:R-:W-:Y:S01]  /*1b5e0*/  IMAD.MOV.U32 R21, RZ, RZ, -0x7fffffe0 ;  /* 0x80000020ff157424 */ /* 0x000fe200078e00ff */
[----:B------:R-:W-:Y:S01]  /*1b5f0*/  R2UR UR46, R88 ;  /* 0x00000000582e72ca */ /* 0x000fe200000e0000 */
[----:B------:R-:W-:Y:S01]  /*1b600*/  UMOV UR33, UR25 ;  /* 0x0000001900217c82 */ /* 0x000fe20008000000 */
[----:B------:R-:W-:Y:S01]  /*1b610*/  R2UR UR26, R14 ;  /* 0x000000000e1a72ca */ /* 0x000fe200000e0000 */
[----:B------:R-:W-:Y:S01]  /*1b620*/  VIADD R88, R12, 0x200 ;  /* 0x000002000c587836 */ /* 0x000fe20000000000 */
[----:B------:R-:W-:Y:S01]  /*1b630*/  R2UR UR27, R15 ;  /* 0x000000000f1b72ca */ /* 0x000fe200000e0000 */
[----:B------:R-:W-:Y:S01]  /*1b640*/  UMOV UR28, UR24 ;  /* 0x00000018001c7c82 */ /* 0x000fe20008000000 */
[----:B------:R-:W-:Y:S01]  /*1b650*/  R2UR UR34, R20 ;  /* 0x00000000142272ca */ /* 0x000fe200000e0000 */
[----:B------:R-:W-:Y:S01]  /*1b660*/  UMOV UR29, UR25 ;  /* 0x00000019001d7c82 */ /* 0x000fe20008000000 */
[----:B0-----:R-:W-:Y:S01]  /*1b670*/  SHF.R.U32.HI R0, RZ, 0x7, R0 ;  /* 0x00000007ff007819 */ /* 0x001fe20000011600 */
[C---:B------:R-:W-:Y:S01]  /*1b680*/  VIADD R14, R12.reuse, 0x2 ;  /* 0x000000020c0e7836 */ /* 0x040fe20000000000 */
[----:B------:R-:W-:Y:S01]  /*1b690*/  R2UR UR35, R21 ;  /* 0x00000000152372ca */ /* 0x000fe200000e0000 */
[----:B------:R-:W-:Y:S01]  /*1b6a0*/  VIADD R20, R12, 0x82 ;  /* 0x000000820c147836 */ /* 0x000fe20000000000 */
[----:B------:R-:W-:Y:S01]  /*1b6b0*/  R2UR UR30, R88 ;  /* 0x00000000581e72ca */ /* 0x000fe200000e0000 */
[----:B------:R-:W-:Y:S01]  /*1b6c0*/  VIADD R0, R0, 0x8 ;  /* 0x0000000800007836 */ /* 0x000fe20000000000 */
[----:B------:R-:W-:Y:S01]  /*1b6d0*/  R2UR UR31, R89 ;  /* 0x00000000591f72ca */ /* 0x000fe200000e0000 */
[----:B------:R-:W-:Y:S01]  /*1b6e0*/  IMAD.MOV.U32 R21, RZ, RZ, -0x7fffffe0 ;  /* 0x80000020ff157424 */ /* 0x000fe200078e00ff */
[----:B------:R-:W-:Y:S01]  /*1b6f0*/  R2UR UR6, R14 ;  /* 0x000000000e0672ca */ /* 0x000fe200000e0000 */
[----:B------:R-:W-:Y:S01]  /*1b700*/  IMAD.MOV.U32 R13, RZ, RZ, -0x7fffffe0 ;  /* 0x80000020ff0d7424 */ /* 0x000fe200078e00ff */
[----:B------:R0:W-:Y:S01]  /*1b710*/  BAR.SYNC.DEFER_BLOCKING R0, 0x100 ;  /* 0x000400000000751d */ /* 0x0001e20000010000 */
[----:B------:R-:W-:Y:S01]  /*1b720*/  R2UR UR7, R15 ;  /* 0x000000000f0772ca */ /* 0x000fe200000e0000 */
[----:B------:R-:W-:Y:S01]  /*1b730*/  IMAD.MOV.U32 R15, RZ, RZ, -0x7fffffe0 ;  /* 0x80000020ff0f7424 */ /* 0x000fe200078e00ff */
[----:B------:R-:W-:-:S03]  /*1b740*/  IADD3 R14, R12, 0x102, RZ ;  /* 0x000001020c0e7810 */ /* 0x000fc60007ffe0ff */
        /* <DEDUP_REMOVED lines=102> */
[----:B------:R-:W-:Y:S01]  /*1bdb0*/  VIADD R14, R12, 0x402 ;  /* 0x000004020c0e7836 */ /* 0x000fe20000000000 */
[----:B------:R-:W-:Y:S01]  /*1bdc0*/  MOV R15, 0x80000020 ;  /* 0x80000020000f7802 */ /* 0x000fe20000000f00 */
        /* <DEDUP_REMOVED lines=64> */
[----:B------:R-:W-:Y:S01]  /*1c1d0*/  MOV R15, 0x80000020 ;  /* 0x80000020000f7802 */ /* 0x000fe20000000f00 */
        /* <DEDUP_REMOVED lines=55> */
.L_x_2455:
[----:B------:R-:W-:Y:S01]  /*1c550*/  SHF.L.U32 R0, R10, 0x1f, RZ ;  /* 0x0000001f0a007819 */ /* 0x000fe200000006ff */
[----:B------:R-:W-:-:S04]  /*1c560*/  IMAD R10, R189, 0x8, R16 ;  /* 0x00000008bd0a7824 */ /* 0x000fc800078e0210 */
[----:B------:R0:W1:Y:S01]  /*1c570*/  SYNCS.PHASECHK.TRANS64.TRYWAIT P2, [R10+URZ+0x29850], R0 ;  /* 0x029850000a0075a7 */ /* 0x000062000804017f */
[----:B------:R-:W-:Y:S05]  /*1c580*/  @!P1 BRA `(.L_x_2456) ;  /* 0x0000000000049947 */ /* 0x000fea0003800000 */
[----:B------:R-:W-:Y:S01]  /*1c590*/  BPT.TRAP 0x1 ;  /* 0x000000040000795c */ /* 0x000fe20000300000 */
.L_x_2456:
[----:B-1----:R-:W-:Y:S05]  /*1c5a0*/  @P2 BRA `(.L_x_2454) ;  /* 0x0000000000082947 */ /* 0x002fea0003800000 */
[----:B------:R-:W1:Y:S02]  /*1c5b0*/  SYNCS.PHASECHK.TRANS64.TRYWAIT P2, [R10+URZ+0x29850], R0 ;  /* 0x029850000a0075a7 */ /* 0x000e64000804017f */
[----:B-1----:R-:W-:Y:S05]  /*1c5c0*/  @!P2 BRA `(.L_x_2457) ;  /* 0x0000012800f8a947 */ /* 0x002fea0003800000 */
.L_x_2454:
[----:B01----:R-:W-:Y:S01]  /*1c5d0*/  IADD3 R0, R16, 0x400, RZ ;  /* 0x0000040010007810 */ /* 0x003fe20007ffe0ff */
[----:B------:R-:W-:Y:S01]  /*1c5e0*/  IMAD.MOV.U32 R13, RZ, RZ, -0x3ffffff0 ;  /* 0xc0000010ff0d7424 */ /* 0x000fe200078e00ff */
[----:B------:R-:W-:Y:S05]  /*1c5f0*/  WARPSYNC.ALL ;  /* 0x0000000000007948 */ /* 0x000fea0003800000 */
[----:B------:R-:W-:Y:S01]  /*1c600*/  SHF.R.U32.HI R0, RZ, 0x4, R0 ;  /* 0x00000004ff007819 */ /* 0x000fe20000011600 */
[----:B------:R-:W-:Y:S01]  /*1c610*/  WARPGROUP.ARRIVE ;  /* 0x00000000000079c5 */ /* 0x000fe20000000000 */
[----:B------:R-:W-:Y:S01]  /*1c620*/  R2UR UR7, R13 ;  /* 0x000000000d0772ca */ /* 0x000fe200000e0000 */
[----:B------:R-:W-:Y:S01]  /*1c630*/  IMAD.MOV.U32 R15, RZ, RZ, -0x3ffffff0 ;  /* 0xc0000010ff0f7424 */ /* 0x000fe200078e00ff */
[----:B------:R-:W-:Y:S01]  /*1c640*/  LOP3.LUT R0, R0, 0x3fff, RZ, 0xc0, !PT ;  /* 0x00003fff00007812 */ /* 0x000fe200078ec0ff */
[----:B------:R-:W0:Y:S01]  /*1c650*/  @P0 LDC R10, c[0x0][0x44c] ;  /* 0x00011300ff0a0b82 */ /* 0x000e220000000800 */
[----:B------:R-:W-:-:S02]  /*1c660*/  IADD3 R13, R211, R204, RZ ;  /* 0x000000ccd30d7210 */ /* 0x000fc40007ffe0ff */
[----:B------:R-:W-:-:S05]  /*1c670*/  LOP3.LUT R0, R0, 0x10000, RZ, 0xfc, !PT ;  /* 0x0001000000007812 */ /* 0x000fca00078efcff */
[----:B------:R-:W-:Y:S02]  /*1c680*/  IMAD R12, R189, 0x500, R0 ;  /* 0x00000500bd0c7824 */ /* 0x000fe400078e0200 */
[----:B------:R-:W1:Y:S02]  /*1c690*/  @P0 LDC R0, c[0x0][0x450] ;  /* 0x00011400ff000b82 */ /* 0x000e640000000800 */
[C---:B------:R-:W-:Y:S01]  /*1c6a0*/  VIADD R14, R12.reuse, 0x100 ;  /* 0x000001000c0e7836 */ /* 0x040fe20000000000 */
[----:B------:R-:W-:-:S13]  /*1c6b0*/  R2UR UR6, R12 ;  /* 0x000000000c0672ca */ /* 0x000fda00000e0000 */
[----:B------:R-:W-:Y:S01]  /*1c6c0*/  QGMMA.64x128x32.F32.E4M3.E4M3 R24, R184, gdesc[UR4], R24, gsb0 ;  /* 0x01e00004b8187df3 */ /* 0x000fe20008000818 */
[----:B------:R-:W-:Y:S01]  /*1c6d0*/  R2UR UR6, R14 ;  /* 0x000000000e0672ca */ /* 0x000fe200000e0000 */
[----:B------:R-:W-:Y:S01]  /*1c6e0*/  VIADD R14, R12, 0x200 ;  /* 0x000002000c0e7836 */ /* 0x000fe20000000000 */
[----:B------:R-:W-:Y:S01]  /*1c6f0*/  R2UR UR7, R15 ;  /* 0x000000000f0772ca */ /* 0x000fe200000e0000 */
[----:B------:R-:W-:Y:S01]  /*1c700*/  IMAD.MOV.U32 R15, RZ, RZ, -0x3ffffff0 ;  /* 0xc0000010ff0f7424 */ /* 0x000fe200078e00ff */
[----:B------:R-:W-:Y:S02]  /*1c710*/  WARPGROUP.DEPBAR.LE gsb0, 0x0 ;  /* 0x00008000000079c5 */ /* 0x000fe40000010000 */
[----:B------:R-:W-:-:S06]  /*1c720*/  WARPGROUP.ARRIVE ;  /* 0x00000000000079c5 */ /* 0x000fcc0000000000 */
[----:B------:R-:W2:Y:S03]  /*1c730*/  S2R R187, SR_TID.X ;  /* 0x0000000000bb7919 */ /* 0x000ea60000002100 */
[----:B------:R-:W-:Y:S01]  /*1c740*/  QGMMA.64x128x32.F32.E4M3.E4M3 R24, R180, gdesc[UR4], R24, gsb0 ;  /* 0x01e00004b4187df3 */ /* 0x000fe20008000818 */
[----:B------:R-:W-:Y:S01]  /*1c750*/  R2UR UR6, R14 ;  /* 0x000000000e0672ca */ /* 0x000fe200000e0000 */
[C---:B------:R-:W-:Y:S01]  /*1c760*/  VIADD R14, R12.reuse, 0x300 ;  /* 0x000003000c0e7836 */ /* 0x040fe20000000000 */
[----:B------:R-:W-:Y:S01]  /*1c770*/  R2UR UR7, R15 ;  /* 0x000000000f0772ca */ /* 0x000fe200000e0000 */
[----:B------:R-:W-:Y:S02]  /*1c780*/  IMAD.MOV.U32 R15, RZ, RZ, -0x3ffffff0 ;  /* 0xc0000010ff0f7424 */ /* 0x000fe400078e00ff */
[----:B------:R-:W-:Y:S01]  /*1c790*/  VIADD R12, R12, 0x400 ;  /* 0x000004000c0c7836 */ /* 0x000fe20000000000 */
[----:B--2---:R-:W-:Y:S01]  /*1c7a0*/  LOP3.LUT R187, R187, 0x7f, RZ, 0xc0, !PT ;  /* 0x0000007fbbbb7812 */ /* 0x004fe200078ec0ff */
[----:B------:R-:W-:-:S02]  /*1c7b0*/  WARPGROUP.DEPBAR.LE gsb0, 0x0 ;  /* 0x00008000000079c5 */ /* 0x000fc40000010000 */
[----:B------:R-:W-:-:S06]  /*1c7c0*/  WARPGROUP.ARRIVE ;  /* 0x00000000000079c5 */ /* 0x000fcc0000000000 */
[----:B------:R-:W-:Y:S01]  /*1c7d0*/  QGMMA.64x128x32.F32.E4M3.E4M3 R24, R176, gdesc[UR4], R24, gsb0 ;  /* 0x01e00004b0187df3 */ /* 0x000fe20008000818 */
[----:B------:R-:W-:Y:S01]  /*1c7e0*/  R2UR UR6, R14 ;  /* 0x000000000e0672ca */ /* 0x000fe200000e0000 */
[----:B0-----:R-:W-:Y:S01]  /*1c7f0*/  @P0 IMAD.HI.U32 R14, R13, R10, RZ ;  /* 0x0000000a0d0e0227 */ /* 0x001fe200078e00ff */
[----:B------:R-:W-:-:S03]  /*1c800*/  R2UR UR7, R15 ;  /* 0x000000000f0772ca */ /* 0x000fc600000e0000 */
[----:B------:R-:W-:Y:S01]  /*1c810*/  IMAD.MOV.U32 R10, RZ, RZ, R13 ;  /* 0x000000ffff0a7224 */ /* 0x000fe200078e000d */
[----:B-1----:R-:W-:Y:S01]  /*1c820*/  @P0 SHF.R.U32.HI R10, RZ, R0, R14 ;  /* 0x00000000ff0a0219 */ /* 0x002fe2000001160e */
[----:B------:R-:W-:-:S04]  /*1c830*/  IMAD R13, R9, -0xa0, RZ ;  /* 0xffffff60090d7824 */ /* 0x000fc800078e02ff */
[----:B------:R-:W0:Y:S01]  /*1c840*/  SHFL.IDX PT, R0, R10, RZ, 0x1c1f ;  /* 0x001c1fff0a007589 */ /* 0x000e2200000e0000 */
[----:B------:R-:W-:-:S04]  /*1c850*/  IADD3 R13, -R208, 0x1, R13 ;  /* 0x00000001d00d7810 */ /* 0x000fc80007ffe10d */
[----:B------:R-:W-:-:S05]  /*1c860*/  IADD3 R14, -R205, R13, R206 ;  /* 0x0000000dcd0e7210 */ /* 0x000fca0007ffe1ce */
[----:B0-----:R-:W-:-:S05]  /*1c870*/  IMAD.IADD R0, R14, 0x1, R0 ;  /* 0x000000010e007824 */ /* 0x001fca00078e0200 */
[C---:B------:R-:W-:Y:S02]  /*1c880*/  ISETP.GT.AND P2, PT, R0.reuse, RZ, PT ;  /* 0x000000ff0000720c */ /* 0x040fe40003f44270 */
[----:B------:R-:W-:Y:S02]  /*1c890*/  ISETP.GT.AND P3, PT, R0, 0x1, PT ;  /* 0x000000010000780c */ /* 0x000fe40003f64270 */
        /* <DEDUP_REMOVED lines=48> */
[----:B------:R-:W-:Y:S01]  /*1cba0*/  FMNMX.FTZ R13, R149, R13, !PT ;  /* 0x0000000d950d7209 */ /* 0x000fe20007810000 */
[----:B------:R-:W-:Y:S02]  /*1cbb0*/  WARPGROUP.DEPBAR.LE gsb0, 0x0 ;  /* 0x00008000000079c5 */ /* 0x000fe40000010000 */
[----:B------:R-:W-:Y:S01]  /*1cbc0*/  ISETP.GT.AND P2, PT, R0, 0x48, PT ;  /* 0x000000480000780c */ /* 0x000fe20003f44270 */
[----:B------:R-:W-:Y:S01]  /*1cbd0*/  WARPGROUP.ARRIVE ;  /* 0x00000000000079c5 */ /* 0x000fe20000000000 */
[----:B------:R-:W-:Y:S02]  /*1cbe0*/  FSEL R121, R121, -INF , P3 ;  /* 0xff80000079797808 */ /* 0x000fe40001800000 */
[----:B------:R-:W-:-:S02]  /*1cbf0*/  FMNMX.FTZ R13, R120, R13, !PT ;  /* 0x0000000d780d7209 */ /* 0x000fc40007810000 */
[----:B------:R-:W-:Y:S01]  /*1cc00*/  ISETP.GT.AND P3, PT, R0, 0x49, PT ;  /* 0x000000490000780c */ /* 0x000fe20003f64270 */
[----:B------:R-:W-:Y:S01]  /*1cc10*/  QGMMA.64x128x32.F32.E4M3.E4M3 R24, R172, gdesc[UR4], R24, gsb0 ;  /* 0x01e00004ac187df3 */ /* 0x000fe20008000818 */
        /* <DEDUP_REMOVED lines=64> */
[----:B------:R-:W-:-:S02]  /*1d020*/  R2UR UR6, R12 ;  /* 0x000000000c0672ca */ /* 0x000fc400000e0000 */
[----:B------:R-:W-:Y:S01]  /*1d030*/  FMNMX.FTZ R0, R101, R0, !PT ;  /* 0x0000000065007209 */ /* 0x000fe20007810000 */
[----:B------:R-:W0:Y:S04]  /*1d040*/  SHFL.IDX PT, R12, R10, 0x1, 0x1c1f ;  /* 0x003c1f000a0c7f89 */ /* 0x000e2800000e0000 */
[----:B------:R-:W1:Y:S01]  /*1d050*/  SHFL.BFLY PT, R13, R0, 0x2, 0x1f ;  /* 0x0c401f00000d7f89 */ /* 0x000e6200000e0000 */
[----:B------:R-:W-:Y:S02]  /*1d060*/  WARPGROUP.DEPBAR.LE gsb0, 0x0 ;  /* 0x00008000000079c5 */ /* 0x000fe40000010000 */
[----:B------:R-:W-:Y:S01]  /*1d070*/  WARPGROUP.ARRIVE ;  /* 0x00000000000079c5 */ /* 0x000fe20000000000 */
[----:B0-----:R-:W-:Y:S01]  /*1d080*/  IMAD.IADD R12, R14, 0x1, R12 ;  /* 0x000000010e0c7824 */ /* 0x001fe200078e020c */
[----:B-1----:R-:W-:Y:S01]  /*1d090*/  FMNMX.FTZ R0, R0, R13, !PT ;  /* 0x0000000d00007209 */ /* 0x002fe20007810000 */
[----:B------:R-:W-:-:S03]  /*1d0a0*/  IMAD.MOV.U32 R13, RZ, RZ, -0x3ffffff0 ;  /* 0xc0000010ff0d7424 */ /* 0x000fc600078e00ff */
[C---:B------:R-:W-:Y:S02]  /*1d0b0*/  ISETP.GT.AND P4, PT, R12.reuse, RZ, PT ;  /* 0x000000ff0c00720c */ /* 0x040fe40003f84270 */
[----:B------:R-:W-:Y:S01]  /*1d0c0*/  ISETP.GT.AND P3, PT, R12, 0x1, PT ;  /* 0x000000010c00780c */ /* 0x000fe20003f64270 */
[----:B------:R-:W0:Y:S01]  /*1d0d0*/  SHFL.BFLY PT, R15, R0, 0x1, 0x1f ;  /* 0x0c201f00000f7f89 */ /* 0x000e2200000e0000 */
[----:B------:R-:W-:Y:S02]  /*1d0e0*/  R2UR UR7, R13 ;  /* 0x000000000d0772ca */ /* 0x000fe400000e0000 */
[----:B------:R-:W-:Y:S02]  /*1d0f0*/  FSEL R154, R154, -INF , P4 ;  /* 0xff8000009a9a7808 */ /* 0x000fe40002000000 */
[----:B------:R-:W-:Y:S02]  /*1d100*/  ISETP.GT.AND P5, PT, R12, 0x8, PT ;  /* 0x000000080c00780c */ /* 0x000fe40003fa4270 */
[----:B------:R-:W-:-:S02]  /*1d110*/  FSEL R155, R155, -INF , P3 ;  /* 0xff8000009b9b7808 */ /* 0x000fc40001800000 */
[----:B------:R-:W-:Y:S02]  /*1d120*/  ISETP.GT.AND P4, PT, R12, 0x9, PT ;  /* 0x000000090c00780c */ /* 0x000fe40003f84270 */
[----:B------:R-:W-:Y:S02]  /*1d130*/  FSEL R158, R158, -INF , P5 ;  /* 0xff8000009e9e7808 */ /* 0x000fe40002800000 */
[C---:B------:R-:W-:Y:S01]  /*1d140*/  ISETP.GT.AND P3, PT, R12.reuse, 0x10, PT ;  /* 0x000000100c00780c */ /* 0x040fe20003f64270 */
[----:B------:R-:W-:Y:S01]  /*1d150*/  QGMMA.64x128x32.F32.E4M3.E4M3 R24, R168, gdesc[UR4], R24, gsb0 ;  /* 0x01e00004a8187df3 */ /* 0x000fe20008000818 */
[----:B------:R-:W-:Y:S02]  /*1d160*/  FSEL R159, R159, -INF , P4 ;  /* 0xff8000009f9f7808 */ /* 0x000fe40002000000 */
[----:B------:R-:W-:Y:S02]  /*1d170*/  ISETP.GT.AND P5, PT, R12, 0x11, PT ;  /* 0x000000110c00780c */ /* 0x000fe40003fa4270 */
[----:B------:R-:W-:-:S02]  /*1d180*/  FSEL R162, R162, -INF , P3 ;  /* 0xff800000a2a27808 */ /* 0x000fc40001800000 */
[----:B------:R-:W-:Y:S02]  /*1d190*/  ISETP.GT.AND P4, PT, R12, 0x18, PT ;  /* 0x000000180c00780c */ /* 0x000fe40003f84270 */
[----:B------:R-:W-:Y:S02]  /*1d1a0*/  FSEL R163, R163, -INF , P5 ;  /* 0xff800000a3a37808 */ /* 0x000fe40002800000 */
[----:B0-----:R-:W-:Y:S02]  /*1d1b0*/  FMNMX.FTZ R0, R0, R15, !PT ;  /* 0x0000000f00007209 */ /* 0x001fe40007810000 */
[----:B------:R-:W-:Y:S02]  /*1d1c0*/  ISETP.GT.AND P3, PT, R12, 0x19, PT ;  /* 0x000000190c00780c */ /* 0x000fe40003f64270 */
[----:B------:R-:W-:Y:S01]  /*1d1d0*/  FSETP.NEU.FTZ.AND P2, PT, R0, -INF , PT ;  /* 0xff8000000000780b */ /* 0x000fe20003f5d000 */
[----:B------:R-:W-:-:S01]  /*1d1e0*/  FFMA.FTZ R13, R2, R0, -8 ;  /* 0xc1000000020d7423 */ /* 0x000fc20000010000 */
[----:B------:R-:W-:-:S02]  /*1d1f0*/  FSEL R166, R166, -INF , P4 ;  /* 0xff800000a6a67808 */ /* 0x000fc40002000000 */
[----:B------:R-:W-:Y:S02]  /*1d200*/  FSEL R167, R167, -INF , P3 ;  /* 0xff800000a7a77808 */ /* 0x000fe40001800000 */
[----:B------:R-:W-:Y:S02]  /*1d210*/  FSEL R13, R13, RZ, P2 ;  /* 0x000000ff0d0d7208 */ /* 0x000fe40001000000 */
[C---:B------:R-:W-:Y:S02]  /*1d220*/  ISETP.GT.AND P4, PT, R12.reuse, 0x20, PT ;  /* 0x000000200c00780c */ /* 0x040fe40003f84270 */
[----:B------:R-:W-:Y:S01]  /*1d230*/  ISETP.GT.AND P3, PT, R12, 0x21, PT ;  /* 0x000000210c00780c */ /* 0x000fe20003f64270 */
[----:B------:R-:W-:-:S01]  /*1d240*/  FFMA.FTZ R21, R2, R157, -R13 ;  /* 0x0000009d02157223 */ /* 0x000fc2000001080d */
[----:B------:R-:W-:Y:S01]  /*1d250*/  FMNMX.FTZ R157, R154, R7, !PT ;  /* 0x000000079a9d7209 */ /* 0x000fe20007810000 */
[----:B------:R-:W-:-:S01]  /*1d260*/  FFMA.FTZ R152, R2, R152, -R13 ;  /* 0x0000009802987223 */ /* 0x000fc2000001080d */
[----:B------:R-:W-:Y:S01]  /*1d270*/  ISETP.GT.AND P5, PT, R12, 0x28, PT ;  /* 0x000000280c00780c */ /* 0x000fe20003fa4270 */
[----:B------:R-:W-:-:S01]  /*1d280*/  FFMA.FTZ R15, R2, R153, -R13 ;  /* 0x00000099020f7223 */ /* 0x000fc2000001080d */
[----:B------:R-:W-:Y:S01]  /*1d290*/  FMNMX.FTZ R157, R155, R157, !PT ;  /* 0x0000009d9b9d7209 */ /* 0x000fe20007810000 */
[----:B------:R0:W-:Y:S01]  /*1d2a0*/  MUFU.EX2 R10, R152 ;  /* 0x00000098000a7308 */ /* 0x0001e20000000800 */
[----:B------:R-:W-:Y:S01]  /*1d2b0*/  FSEL R139, R139, -INF , P3 ;  /* 0xff8000008b8b7808 */ /* 0x000fe20001800000 */
[--C-:B------:R-:W-:Y:S01]  /*1d2c0*/  FFMA.FTZ R20, R2, R156, -R13.reuse ;  /* 0x0000009c02147223 */ /* 0x100fe2000001080d */
[----:B------:R-:W-:Y:S01]  /*1d2d0*/  FMNMX.FTZ R157, R158, R157, !PT ;  /* 0x0000009d9e9d7209 */ /* 0x000fe20007810000 */
[--C-:B------:R-:W-:Y:S01]  /*1d2e0*/  FFMA.FTZ R14, R2, R161, -R13.reuse ;  /* 0x000000a1020e7223 */ /* 0x100fe2000001080d */
[----:B------:R-:W-:Y:S01]  /*1d2f0*/  FSEL R142, R142, -INF , P5 ;  /* 0xff8000008e8e7808 */ /* 0x000fe20002800000 */
[C-C-:B------:R-:W-:Y:S01]  /*1d300*/  FFMA.FTZ R153, R2.reuse, R164, -R13.reuse ;  /* 0x000000a402997223 */ /* 0x140fe2000001080d */
[----:B------:R-:W-:Y:S01]  /*1d310*/  FMNMX.FTZ R157, R159, R157, !PT ;  /* 0x0000009d9f9d7209 */ /* 0x000fe20007810000 */
[C-C-:B------:R-:W-:Y:S01]  /*1d320*/  FFMA.FTZ R156, R2.reuse, R165, -R13.reuse ;  /* 0x000000a5029c7223 */ /* 0x140fe2000001080d */
[----:B0-----:R-:W-:-:S01]  /*1d330*/  FFMA.FTZ R152, R2, R160, -R13 ;  /* 0x000000a002987223 */ /* 0x001fc2000001080d */
[--C-:B------:R-:W-:Y:S01]  /*1d340*/  FFMA.FTZ R160, R2, R140, -R13.reuse ;  /* 0x0000008c02a07223 */ /* 0x100fe2000001080d */
[----:B------:R-:W-:Y:S01]  /*1d350*/  FMNMX.FTZ R157, R162, R157, !PT ;  /* 0x0000009da29d7209 */ /* 0x000fe20007810000 */
[--C-:B------:R-:W-:Y:S01]  /*1d360*/  FFMA.FTZ R136, R2, R136, -R13.reuse ;  /* 0x0000008802887223 */ /* 0x100fe2000001080d */
[----:B------:R-:W-:Y:S01]  /*1d370*/  FSEL R140, R138, -INF , P4 ;  /* 0xff8000008a8c7808 */ /* 0x000fe20002000000 */
[--C-:B------:R-:W-:Y:S01]  /*1d380*/  FFMA.FTZ R137, R2, R137, -R13.reuse ;  /* 0x0000008902897223 */ /* 0x100fe2000001080d */
[----:B------:R-:W-:Y:S01]  /*1d390*/  FMNMX.FTZ R157, R163, R157, !PT ;  /* 0x0000009da39d7209 */ /* 0x000fe20007810000 */
[----:B------:R0:W-:Y:S01]  /*1d3a0*/  MUFU.EX2 R138, R160 ;  /* 0x000000a0008a7308 */ /* 0x0001e20000000800 */
[----:B------:R-:W-:Y:S01]  /*1d3b0*/  ISETP.GT.AND P4, PT, R12, 0x29, PT ;  /* 0x000000290c00780c */ /* 0x000fe20003f84270 */
[--C-:B------:R-:W-:Y:S01]  /*1d3c0*/  FFMA.FTZ R141, R2, R141, -R13.reuse ;  /* 0x0000008d028d7223 */ /* 0x100fe2000001080d */
[----:B------:R-:W-:Y:S01]  /*1d3d0*/  FMNMX.FTZ R157, R166, R157, !PT ;  /* 0x0000009da69d7209 */ /* 0x000fe20007810000 */
[--C-:B------:R-:W-:Y:S01]  /*1d3e0*/  FFMA.FTZ R144, R2, R144, -R13.reuse ;  /* 0x0000009002907223 */ /* 0x100fe2000001080d */
[----:B------:R-:W-:Y:S01]  /*1d3f0*/  ISETP.GT.AND P3, PT, R12, 0x30, PT ;  /* 0x000000300c00780c */ /* 0x000fe20003f64270 */
[C-C-:B------:R-:W-:Y:S01]  /*1d400*/  FFMA.FTZ R145, R2.reuse, R145, -R13.reuse ;  /* 0x0000009102917223 */ /* 0x140fe2000001080d */
[----:B------:R-:W-:Y:S01]  /*1d410*/  FMNMX.FTZ R157, R167, R157, !PT ;  /* 0x0000009da79d7209 */ /* 0x000fe20007810000 */
[C-C-:B------:R-:W-:Y:S01]  /*1d420*/  FFMA.FTZ R149, R2.reuse, R149, -R13.reuse ;  /* 0x0000009502957223 */ /* 0x140fe2000001080d */
[----:B------:R-:W-:Y:S01]  /*1d430*/  FSEL R143, R143, -INF , P4 ;  /* 0xff8000008f8f7808 */ /* 0x000fe20002000000 */
[--C-:B0-----:R-:W-:Y:S01]  /*1d440*/  FFMA.FTZ R160, R2, R148, -R13.reuse ;  /* 0x0000009402a07223 */ /* 0x101fe2000001080d */
[----:B------:R-:W-:Y:S01]  /*1d450*/  FMNMX.FTZ R157, R140, R157, !PT ;  /* 0x0000009d8c9d7209 */ /* 0x000fe20007810000 */
[--C-:B------:R-:W-:Y:S01]  /*1d460*/  FFMA.FTZ R120, R2, R120, -R13.reuse ;  /* 0x0000007802787223 */ /* 0x100fe2000001080d */
[----:B------:R-:W-:Y:S01]  /*1d470*/  ISETP.GT.AND P5, PT, R12, 0x31, PT ;  /* 0x000000310c00780c */ /* 0x000fe20003fa4270 */
[C-C-:B------:R-:W-:Y:S01]  /*1d480*/  FFMA.FTZ R121, R2.reuse, R121, -R13.reuse ;  /* 0x0000007902797223 */ /* 0x140fe2000001080d */
[----:B------:R-:W-:Y:S01]  /*1d490*/  FMNMX.FTZ R157, R139, R157, !PT ;  /* 0x0000009d8b9d7209 */ /* 0x000fe20007810000 */
[--C-:B------:R-:W-:Y:S01]  /*1d4a0*/  FFMA.FTZ R125, R2, R125, -R13.reuse ;  /* 0x0000007d027d7223 */ /* 0x100fe2000001080d */
[----:B------:R-:W-:Y:S01]  /*1d4b0*/  FSEL R146, R146, -INF , P3 ;  /* 0xff80000092927808 */ /* 0x000fe20001800000 */
        /* <DEDUP_REMOVED lines=10> */
[--C-:B------:R-:W-:Y:S01]  /*1d560*/  FFMA.FTZ R109, R2, R109, -R13.reuse ;  /* 0x0000006d026d7223 */ /* 0x100fe2000001080d */
[----:B------:R-:W-:Y:S01]  /*1d570*/  ISETP.GT.AND P3, PT, R12, 0x39, PT ;  /* 0x000000390c00780c */ /* 0x000fe20003f64270 */
[--C-:B------:R-:W-:Y:S01]  /*1d580*/  FFMA.FTZ R112, R2, R112, -R13.reuse ;  /* 0x0000007002707223 */ /* 0x100fe2000001080d */
[----:B------:R-:W-:Y:S01]  /*1d590*/  FSEL R150, R150, -INF , P4 ;  /* 0xff80000096967808 */ /* 0x000fe20002000000 */
[C-C-:B------:R-:W-:Y:S01]  /*1d5a0*/  FFMA.FTZ R113, R2.reuse, R113, -R13.reuse ;  /* 0x0000007102717223 */ /* 0x140fe2000001080d */
[----:B------:R-:W-:Y:S01]  /*1d5b0*/  FMNMX.FTZ R157, R147, R157, !PT ;  /* 0x0000009d939d7209 */ /* 0x000fe20007810000 */
[C-C-:B------:R-:W-:Y:S01]  /*1d5c0*/  FFMA.FTZ R116, R2.reuse, R116, -R13.reuse ;  /* 0x0000007402747223 */ /* 0x140fe2000001080d */
[----:B------:R-:W-:Y:S01]  /*1d5d0*/  FSEL R151, R151, -INF , P3 ;  /* 0xff80000097977808 */ /* 0x000fe20001800000 */
[--C-:B------:R-:W-:Y:S01]  /*1d5e0*/  FFMA.FTZ R117, R2, R117, -R13.reuse ;  /* 0x0000007502757223 */ /* 0x100fe2000001080d */
[----:B------:R-:W-:Y:S01]  /*1d5f0*/  ISETP.GT.AND P4, PT, R12, 0x40, PT ;  /* 0x000000400c00780c */ /* 0x000fe20003f84270 */
[--C-:B------:R-:W-:Y:S01]  /*1d600*/  FFMA.FTZ R88, R2, R88, -R13.reuse ;  /* 0x0000005802587223 */ /* 0x100fe2000001080d */
[----:B------:R-:W-:Y:S01]  /*1d610*/  FMNMX.FTZ R157, R150, R157, !PT ;  /* 0x0000009d969d7209 */ /* 0x000fe20007810000 */
[--C-:B------:R-:W-:Y:S01]  /*1d620*/  FFMA.FTZ R89, R2, R89, -R13.reuse ;  /* 0x0000005902597223 */ /* 0x100fe2000001080d */
[----:B------:R-:W-:Y:S01]  /*1d630*/  ISETP.GT.AND P3, PT, R12, 0x41, PT ;  /* 0x000000410c00780c */ /* 0x000fe20003f64270 */
[--C-:B------:R-:W-:Y:S01]  /*1d640*/  FFMA.FTZ R92, R2, R92, -R13.reuse ;  /* 0x0000005c025c7223 */ /* 0x100fe2000001080d */
[----:B------:R-:W-:Y:S01]  /*1d650*/  FSEL R148, R122, -INF , P4 ;  /* 0xff8000007a947808 */ /* 0x000fe20002000000 */
[--C-:B------:R-:W-:Y:S01]  /*1d660*/  FFMA.FTZ R93, R2, R93, -R13.reuse ;  /* 0x0000005d025d7223 */ /* 0x100fe2000001080d */
[----:B------:R-:W-:Y:S01]  /*1d670*/  FMNMX.FTZ R157, R151, R157, !PT ;  /* 0x0000009d979d7209 */ /* 0x000fe20007810000 */
[----:B------:R0:W-:Y:S01]  /*1d680*/  MUFU.EX2 R122, R160 ;  /* 0x000000a0007a7308 */ /* 0x0001e20000000800 */
[----:B------:R-:W-:Y:S01]  /*1d690*/  ISETP.GT.AND P5, PT, R12, 0x48, PT ;  /* 0x000000480c00780c */ /* 0x000fe20003fa4270 */
[C-C-:B------:R-:W-:Y:S01]  /*1d6a0*/  FFMA.FTZ R96, R2.reuse, R96, -R13.reuse ;  /* 0x0000006002607223 */ /* 0x140fe2000001080d */
[----:B------:R-:W-:Y:S01]  /*1d6b0*/  FSEL R123, R123, -INF , P3 ;  /* 0xff8000007b7b7808 */ /* 0x000fe20001800000 */
[--C-:B------:R-:W-:Y:S01]  /*1d6c0*/  FFMA.FTZ R97, R2, R97, -R13.reuse ;  /* 0x0000006102617223 */ /* 0x100fe2000001080d */
[----:B------:R-:W-:Y:S01]  /*1d6d0*/  FMNMX.FTZ R157, R148, R157, !PT ;  /* 0x0000009d949d7209 */ /* 0x000fe20007810000 */
[--C-:B------:R-:W-:Y:S01]  /*1d6e0*/  FFMA.FTZ R100, R2, R100, -R13.reuse ;  /* 0x0000006402647223 */ /* 0x100fe2000001080d */
[----:B------:R-:W-:Y:S01]  /*1d6f0*/  ISETP.GT.AND P4, PT, R12, 0x49, PT ;  /* 0x000000490c00780c */ /* 0x000fe20003f84270 */
[----:B------:R-:W-:Y:S01]  /*1d700*/  MUFU.EX2 R15, R15 ;  /* 0x0000000f000f7308 */ /* 0x000fe20000000800 */
[----:B------:R-:W-:Y:S01]  /*1d710*/  FSEL R126, R126, -INF , P5 ;  /* 0xff8000007e7e7808 */ /* 0x000fe20002800000 */
[----:B0-----:R-:W-:Y:S01]  /*1d720*/  FFMA.FTZ R160, R2, R124, -R13 ;  /* 0x0000007c02a07223 */ /* 0x001fe2000001080d */
[----:B------:R-:W-:-:S02]  /*1d730*/  FMNMX.FTZ R157, R123, R157, !PT ;  /* 0x0000009d7b9d7209 */ /* 0x000fc40007810000 */
[----:B------:R-:W-:Y:S02]  /*1d740*/  ISETP.GT.AND P3, PT, R12, 0x50, PT ;  /* 0x000000500c00780c */ /* 0x000fe40003f64270 */
[----:B------:R-:W-:Y:S01]  /*1d750*/  FSEL R127, R127, -INF , P4 ;  /* 0xff8000007f7f7808 */ /* 0x000fe20002000000 */
[----:B------:R-:W-:Y:S01]  /*1d760*/  MUFU.EX2 R20, R20 ;  /* 0x0000001400147308 */ /* 0x000fe20000000800 */
[----:B------:R-:W-:Y:S02]  /*1d770*/  FMNMX.FTZ R157, R126, R157, !PT ;  /* 0x0000009d7e9d7209 */ /* 0x000fe40007810000 */
[----:B------:R-:W-:Y:S02]  /*1d780*/  ISETP.GT.AND P5, PT, R12, 0x51, PT ;  /* 0x000000510c00780c */ /* 0x000fe40003fa4270 */
[----:B------:R-:W-:Y:S02]  /*1d790*/  FSEL R130, R130, -INF , P3 ;  /* 0xff80000082827808 */ /* 0x000fe40001800000 */
[----:B------:R-:W-:Y:S01]  /*1d7a0*/  FMNMX.FTZ R157, R127, R157, !PT ;  /* 0x0000009d7f9d7209 */ /* 0x000fe20007810000 */
[----:B------:R-:W-:Y:S01]  /*1d7b0*/  MUFU.EX2 R21, R21 ;  /* 0x0000001500157308 */ /* 0x000fe20000000800 */
        /* <DEDUP_REMOVED lines=8> */
[----:B------:R-:W-:Y:S01]  /*1d840*/  ISETP.GT.AND P4, PT, R12, 0x60, PT ;  /* 0x000000600c00780c */ /* 0x000fe20003f84270 */
[----:B------:R-:W-:Y:S01]  /*1d850*/  MUFU.EX2 R14, R14 ;  /* 0x0000000e000e7308 */ /* 0x000fe20000000800 */
[----:B------:R-:W-:Y:S02]  /*1d860*/  FMNMX.FTZ R157, R134, R157, !PT ;  /* 0x0000009d869d7209 */ /* 0x000fe40007810000 */
[----:B------:R-:W-:Y:S02]  /*1d870*/  ISETP.GT.AND P3, PT, R12, 0x61, PT ;  /* 0x000000610c00780c */ /* 0x000fe40003f64270 */
[----:B------:R-:W-:Y:S02]  /*1d880*/  FSEL R124, R106, -INF , P4 ;  /* 0xff8000006a7c7808 */ /* 0x000fe40002000000 */
[----:B------:R-:W-:Y:S01]  /*1d890*/  FMNMX.FTZ R157, R135, R157, !PT ;  /* 0x0000009d879d7209 */ /* 0x000fe20007810000 */
[----:B------:R0:W-:Y:S01]  /*1d8a0*/  MUFU.EX2 R106, R160 ;  /* 0x000000a0006a7308 */ /* 0x0001e20000000800 */
[----:B------:R-:W-:Y:S01]  /*1d8b0*/  ISETP.GT.AND P5, PT, R12, 0x68, PT ;  /* 0x000000680c00780c */ /* 0x000fe20003fa4270 */
[----:B------:R-:W-:-:S02]  /*1d8c0*/  WARPGROUP.DEPBAR.LE gsb0, 0x0 ;  /* 0x00008000000079c5 */ /* 0x000fc40000010000 */
[----:B------:R-:W-:Y:S02]  /*1d8d0*/  FSEL R107, R107, -INF , P3 ;  /* 0xff8000006b6b7808 */ /* 0x000fe40001800000 */
[----:B------:R-:W-:Y:S02]  /*1d8e0*/  FMNMX.FTZ R157, R124, R157, !PT ;  /* 0x0000009d7c9d7209 */ /* 0x000fe40007810000 */
[----:B------:R-:W-:Y:S01]  /*1d8f0*/  ISETP.GT.AND P4, PT, R12, 0x69, PT ;  /* 0x000000690c00780c */ /* 0x000fe20003f84270 */
[----:B0-----:R-:W-:Y:S01]  /*1d900*/  FFMA.FTZ R160, R2, R132, -R13 ;  /* 0x0000008402a07223 */ /* 0x001fe2000001080d */
[----:B------:R-:W-:Y:S01]  /*1d910*/  FSEL R110, R110, -INF , P5 ;  /* 0xff8000006e6e7808 */ /* 0x000fe20002800000 */
[----:B------:R-:W-:Y:S01]  /*1d920*/  MUFU.EX2 R153, R153 ;  /* 0x0000009900997308 */ /* 0x000fe20000000800 */
[----:B------:R-:W-:Y:S02]  /*1d930*/  FMNMX.FTZ R157, R107, R157, !PT ;  /* 0x0000009d6b9d7209 */ /* 0x000fe40007810000 */
[----:B------:R-:W-:-:S02]  /*1d940*/  ISETP.GT.AND P3, PT, R12, 0x70, PT ;  /* 0x000000700c00780c */ /* 0x000fc40003f64270 */
[----:B------:R-:W-:Y:S02]  /*1d950*/  FSEL R111, R111, -INF , P4 ;  /* 0xff8000006f6f7808 */ /* 0x000fe40002000000 */
        /* <DEDUP_REMOVED lines=13> */
[----:B------:R-:W-:Y:S02]  /*1da30*/  FSEL R119, R119, -INF , P3 ;  /* 0xff80000077777808 */ /* 0x000fe40001800000 */
        /* <DEDUP_REMOVED lines=31> */
[----:B------:R-:W-:-:S07]  /*1dc30*/  FSEL R103, R103, -INF , P3 ;  /* 0xff80000067677808 */ /* 0x000fce0001800000 */
[----:B------:R-:W-:Y:S01]  /*1dc40*/  MUFU.EX2 R120, R120 ;  /* 0x0000007800787308 */ /* 0x000fe20000000800 */
[----:B0-----:R-:W-:-:S04]  /*1dc50*/  FMNMX.FTZ R12, R105, R157, !PT ;  /* 0x0000009d690c7209 */ /* 0x001fc80007810000 */
[----:B------:R-:W-:-:S03]  /*1dc60*/  FMNMX.FTZ R12, R103, R12, !PT ;  /* 0x0000000c670c7209 */ /* 0x000fc60007810000 */
[----:B------:R-:W-:Y:S02]  /*1dc70*/  MUFU.EX2 R121, R121 ;  /* 0x0000007900797308 */ /* 0x000fe40000000800 */
[----:B------:R-:W0:Y:S06]  /*1dc80*/  SHFL.BFLY PT, R157, R12, 0x2, 0x1f ;  /* 0x0c401f000c9d7f89 */ /* 0x000e2c00000e0000 */
        /* <DEDUP_REMOVED lines=14> */
[--C-:B------:R-:W-:Y:S01]  /*1dd70*/  FFMA.FTZ R160, R2, R163, -R101.reuse ;  /* 0x000000a302a07223 */ /* 0x100fe20000010865 */
[----:B------:R-:W-:Y:S01]  /*1dd80*/  FSEL R163, R0, RZ, P2 ;  /* 0x000000ff00a37208 */ /* 0x000fe20001000000 */
[C-C-:B------:R-:W-:Y:S01]  /*1dd90*/  FFMA.FTZ R126, R2.reuse, R126, -R101.reuse ;  /* 0x0000007e027e7223 */ /* 0x140fe20000010865 */
[----:B------:R-:W-:-:S01]  /*1dda0*/  FFMA.FTZ R154, R2, R154, -R101 ;  /* 0x0000009a029a7223 */ /* 0x000fc20000010865 */
[C-C-:B------:R-:W-:Y:S01]  /*1ddb0*/  FFMA.FTZ R155, R2.reuse, R155, -R101.reuse ;  /* 0x0000009b029b7223 */ /* 0x140fe20000010865 */
[----:B------:R-:W-:-:S01]  /*1ddc0*/  FFMA.FTZ R157, R2, R158, -R101 ;  /* 0x0000009e029d7223 */ /* 0x000fc20000010865 */
[----:B------:R-:W-:Y:S01]  /*1ddd0*/  FADD.FTZ R163, -R163, R8 ;  /* 0x00000008a3a37221 */ /* 0x000fe20000010100 */
[----:B------:R-:W-:-:S01]  /*1dde0*/  FFMA.FTZ R158, R2, R159, -R101 ;  /* 0x0000009f029e7223 */ /* 0x000fc20000010865 */
[----:B------:R0:W-:Y:S01]  /*1ddf0*/  MUFU.EX2 R8, R126 ;  /* 0x0000007e00087308 */ /* 0x0001e20000000800 */
[----:B------:R-:W-:-:S01]  /*1de00*/  FFMA.FTZ R159, R2, R162, -R101 ;  /* 0x000000a2029f7223 */ /* 0x000fc20000010865 */
[C---:B------:R-:W-:Y:S01]  /*1de10*/  FMUL.FTZ R163, R2.reuse, R163 ;  /* 0x000000a302a37220 */ /* 0x040fe20000410000 */
[----:B------:R-:W-:-:S01]  /*1de20*/  FFMA.FTZ R161, R2, R166, -R101 ;  /* 0x000000a602a17223 */ /* 0x000fc20000010865 */
[C-C-:B------:R-:W-:Y:S01]  /*1de30*/  FFMA.FTZ R162, R2.reuse, R167, -R101.reuse ;  /* 0x000000a702a27223 */ /* 0x140fe20000010865 */
[----:B------:R-:W-:-:S01]  /*1de40*/  FFMA.FTZ R140, R2, R140, -R101 ;  /* 0x0000008c028c7223 */ /* 0x000fc20000010865 */
[C-C-:B------:R-:W-:Y:S01]  /*1de50*/  FFMA.FTZ R139, R2.reuse, R139, -R101.reuse ;  /* 0x0000008b028b7223 */ /* 0x140fe20000010865 */
[----:B------:R-:W-:-:S01]  /*1de60*/  FFMA.FTZ R142, R2, R142, -R101 ;  /* 0x0000008e028e7223 */ /* 0x000fc20000010865 */
[----:B------:R-:W-:Y:S01]  /*1de70*/  MUFU.EX2 R154, R154 ;  /* 0x0000009a009a7308 */ /* 0x000fe20000000800 */
[----:B0-----:R-:W-:Y:S01]  /*1de80*/  FSEL R126, R12, RZ, P3 ;  /* 0x000000ff0c7e7208 */ /* 0x001fe20001800000 */
[C-C-:B------:R-:W-:Y:S01]  /*1de90*/  FFMA.FTZ R143, R2.reuse, R143, -R101.reuse ;  /* 0x0000008f028f7223 */ /* 0x140fe20000010865 */
[----:B------:R-:W-:-:S01]  /*1dea0*/  FFMA.FTZ R146, R2, R146, -R101 ;  /* 0x0000009202927223 */ /* 0x000fc20000010865 */
[C-C-:B------:R-:W-:Y:S01]  /*1deb0*/  FFMA.FTZ R147, R2.reuse, R147, -R101.reuse ;  /* 0x0000009302937223 */ /* 0x140fe20000010865 */
[----:B------:R-:W-:-:S01]  /*1dec0*/  FFMA.FTZ R150, R2, R150, -R101 ;  /* 0x0000009602967223 */ /* 0x000fc20000010865 */
[----:B------:R-:W-:Y:S01]  /*1ded0*/  FADD.FTZ R7, -R126, R7 ;  /* 0x000000077e077221 */ /* 0x000fe20000010100 */
[----:B------:R-:W-:-:S01]  /*1dee0*/  FFMA.FTZ R151, R2, R151, -R101 ;  /* 0x0000009702977223 */ /* 0x000fc20000010865 */
[----:B------:R-:W0:Y:S01]  /*1def0*/  MUFU.EX2 R126, R163 ;  /* 0x000000a3007e7308 */ /* 0x000e220000000800 */
[----:B------:R-:W-:-:S01]  /*1df00*/  FFMA.FTZ R148, R2, R148, -R101 ;  /* 0x0000009402947223 */ /* 0x000fc20000010865 */
[C---:B------:R-:W-:Y:S01]  /*1df10*/  FMUL.FTZ R7, R2.reuse, R7 ;  /* 0x0000000702077220 */ /* 0x040fe20000410000 */
        /* <DEDUP_REMOVED lines=15> */
[C-C-:B------:R-:W-:Y:S01]  /*1e010*/  FFMA.FTZ R118, R2.reuse, R118, -R101.reuse ;  /* 0x0000007602767223 */ /* 0x140fe20000010865 */
[----:B------:R-:W-:-:S01]  /*1e020*/  FFMA.FTZ R119, R2, R119, -R101 ;  /* 0x0000007702777223 */ /* 0x000fc20000010865 */
[----:B------:R-:W-:Y:S01]  /*1e030*/  FFMA.FTZ R132, R2, R132, -R101 ;  /* 0x0000008402847223 */ /* 0x000fe20000010865 */
[----:B------:R-:W-:-:S01]  /*1e040*/  FADD.FTZ R4, R15, R4 ;  /* 0x000000040f047221 */ /* 0x000fc20000010000 */
[----:B------:R-:W-:Y:S01]  /*1e050*/  FFMA.FTZ R91, R2, R91, -R101 ;  /* 0x0000005b025b7223 */ /* 0x000fe20000010865 */
[----:B------:R-:W-:Y:S01]  /*1e060*/  ISETP.NE.AND P2, PT, R187, RZ, PT ;  /* 0x000000ffbb00720c */ /* 0x000fe20003f45270 */
[----:B------:R-:W0:Y:S01]  /*1e070*/  MUFU.EX2 R157, R157 ;  /* 0x0000009d009d7308 */ /* 0x000e220000000800 */
[----:B-1----:R-:W-:-:S01]  /*1e080*/  FFMA.FTZ R3, R7, R3, R154 ;  /* 0x0000000307037223 */ /* 0x002fc2000001009a */
[----:B------:R-:W-:Y:S01]  /*1e090*/  FADD.FTZ R4, R20, R4 ;  /* 0x0000000414047221 */ /* 0x000fe20000010000 */
[----:B------:R-:W1:Y:S01]  /*1e0a0*/  S2R R187, SR_TID.X ;  /* 0x0000000000bb7919 */ /* 0x000e620000002100 */
[----:B------:R-:W-:-:S01]  /*1e0b0*/  FFMA.FTZ R94, R2, R94, -R101 ;  /* 0x0000005e025e7223 */ /* 0x000fc20000010865 */
[----:B------:R-:W-:Y:S01]  /*1e0c0*/  FFMA.FTZ R95, R2, R95, -R101 ;  /* 0x0000005f025f7223 */ /* 0x000fe20000010865 */
[----:B------:R-:W-:-:S01]  /*1e0d0*/  FADD.FTZ R4, R21, R4 ;  /* 0x0000000415047221 */ /* 0x000fc20000010000 */
[----:B------:R-:W-:Y:S01]  /*1e0e0*/  FFMA.FTZ R98, R2, R98, -R101 ;  /* 0x0000006202627223 */ /* 0x000fe20000010865 */
[----:B------:R-:W3:Y:S01]  /*1e0f0*/  MUFU.EX2 R158, R158 ;  /* 0x0000009e009e7308 */ /* 0x000ee20000000800 */
[----:B--2---:R-:W-:-:S01]  /*1e100*/  FADD.FTZ R3, R155, R3 ;  /* 0x000000039b037221 */ /* 0x004fc20000010000 */
[----:B------:R-:W-:Y:S01]  /*1e110*/  FADD.FTZ R4, R152, R4 ;  /* 0x0000000498047221 */ /* 0x000fe20000010000 */
[----:B------:R-:W-:-:S01]  /*1e120*/  FFMA.FTZ R99, R2, R99, -R101 ;  /* 0x0000006302637223 */ /* 0x000fc20000010865 */
[C-C-:B------:R-:W-:Y:S01]  /*1e130*/  FFMA.FTZ R105, R2.reuse, R105, -R101.reuse ;  /* 0x0000006902697223 */ /* 0x140fe20000010865 */
[----:B------:R-:W-:-:S01]  /*1e140*/  FFMA.FTZ R101, R2, R103, -R101 ;  /* 0x0000006702657223 */ /* 0x000fc20000010865 */
[----:B------:R-:W-:-:S02]  /*1e150*/  FADD.FTZ R4, R14, R4 ;  /* 0x000000040e047221 */ /* 0x000fc40000010000 */
[----:B------:R-:W2:Y:S01]  /*1e160*/  MUFU.EX2 R159, R159 ;  /* 0x0000009f009f7308 */ /* 0x000ea20000000800 */
[----:B0-----:R-:W-:-:S01]  /*1e170*/  FADD.FTZ R3, R157, R3 ;  /* 0x000000039d037221 */ /* 0x001fc20000010000 */
[----:B------:R-:W-:-:S04]  /*1e180*/  FADD.FTZ R4, R153, R4 ;  /* 0x0000000499047221 */ /* 0x000fc80000010000 */
[----:B------:R-:W-:Y:S02]  /*1e190*/  FADD.FTZ R4, R156, R4 ;  /* 0x000000049c047221 */ /* 0x000fe40000010000 */
[----:B------:R-:W0:Y:S01]  /*1e1a0*/  MUFU.EX2 R160, R160 ;  /* 0x000000a000a07308 */ /* 0x000e220000000800 */
[----:B---3--:R-:W-:-:S01]  /*1e1b0*/  FADD.FTZ R3, R158, R3 ;  /* 0x000000039e037221 */ /* 0x008fc20000010000 */
[----:B------:R-:W-:-:S04]  /*1e1c0*/  FADD.FTZ R4, R136, R4 ;  /* 0x0000000488047221 */ /* 0x000fc80000010000 */
[----:B------:R-:W-:Y:S02]  /*1e1d0*/  FADD.FTZ R4, R137, R4 ;  /* 0x0000000489047221 */ /* 0x000fe40000010000 */
[----:B------:R-:W3:Y:S01]  /*1e1e0*/  MUFU.EX2 R161, R161 ;  /* 0x000000a100a17308 */ /* 0x000ee20000000800 */
[----:B--2---:R-:W-:-:S01]  /*1e1f0*/  FADD.FTZ R3, R159, R3 ;  /* 0x000000039f037221 */ /* 0x004fc20000010000 */
[----:B------:R-:W-:Y:S01]  /*1e200*/  FADD.FTZ R4, R138, R4 ;  /* 0x000000048a047221 */ /* 0x000fe20000010000 */
[----:B-1----:R-:W-:-:S03]  /*1e210*/  SHF.R.U32.HI R187, RZ, 0x7, R187 ;  /* 0x00000007ffbb7819 */ /* 0x002fc600000116bb */
[----:B------:R-:W-:Y:S01]  /*1e220*/  FADD.FTZ R4, R141, R4 ;  /* 0x000000048d047221 */ /* 0x000fe20000010000 */
[----:B------:R-:W-:Y:S01]  /*1e230*/  IADD3 R163, -R187, 0xb, RZ ;  /* 0x0000000bbba37810 */ /* 0x000fe20007ffe1ff */
[----:B------:R-:W1:Y:S01]  /*1e240*/  MUFU.EX2 R162, R162 ;  /* 0x000000a200a27308 */ /* 0x000e620000000800 */
[----:B0-----:R-:W-:-:S01]  /*1e250*/  FADD.FTZ R3, R160, R3 ;  /* 0x00000003a0037221 */ /* 0x001fc20000010000 */
[----:B------:R-:W-:-:S04]  /*1e260*/  FADD.FTZ R4, R144, R4 ;  /* 0x0000000490047221 */ /* 0x000fc80000010000 */
[----:B------:R-:W-:Y:S02]  /*1e270*/  FADD.FTZ R4, R145, R4 ;  /* 0x0000000491047221 */ /* 0x000fe40000010000 */
[----:B------:R-:W0:Y:S01]  /*1e280*/  MUFU.EX2 R140, R140 ;  /* 0x0000008c008c7308 */ /* 0x000e220000000800 */
[----:B---3--:R-:W-:-:S01]  /*1e290*/  FADD.FTZ R3, R161, R3 ;  /* 0x00000003a1037221 */ /* 0x008fc20000010000 */
        /* <DEDUP_REMOVED lines=36> */
[----:B0-----:R-:W-:-:S04]  /*1e4e0*/  FADD.FTZ R3, R123, R3 ;  /* 0x000000037b037221 */ /* 0x001fc80000010000 */
[----:B------:R-:W-:-:S03]  /*1e4f0*/  FADD.FTZ R3, R8, R3 ;  /* 0x0000000308037221 */ /* 0x000fc60000010000 */
        /* <DEDUP_REMOVED lines=69> */
.L_x_2458:
[----:B------:R-:W-:Y:S01]  /*1e950*/  LEA R103, R189, R16, 0x3 ;  /* 0x00000010bd677211 */ /* 0x000fe200078e18ff */
[----:B------:R-:W-:Y:S01]  /*1e960*/  IMAD.U32 R163, RZ, RZ, UR37 ;  /* 0x00000025ffa37e24 */ /* 0x000fe2000f8e00ff */
[----:B------:R-:W-:Y:S01]  /*1e970*/  ISETP.GT.AND P2, PT, R9, R6, PT ;  /* 0x000000060900720c */ /* 0x000fe20003f44270 */
[-C--:B------:R-:W-:Y:S01]  /*1e980*/  FMUL.FTZ R26, R26, R7.reuse ;  /* 0x000000071a1a7220 */ /* 0x080fe20000410000 */
        /* <DEDUP_REMOVED lines=109> */
[----:B------:R-:W-:Y:S02]  /*1f060*/  IMAD.MOV.U32 R10, RZ, RZ, R190 ;  /* 0x000000ffff0a7224 */ /* 0x000fe400078e00be */
[----:B------:R-:W-:Y:S01]  /*1f070*/  IMAD.MOV.U32 R189, RZ, RZ, R11 ;  /* 0x000000ffffbd7224 */ /* 0x000fe200078e000b */
[----:B0-----:R-:W-:Y:S06]  /*1f080*/  @P2 BRA `(.L_x_2459) ;  /* 0xffffffc000b02947 */ /* 0x001fec000383ffff */
[----:B------:R-:W-:-:S07]  /*1f090*/  MOV R189, R11 ;  /* 0x0000000b00bd7202 */ /* 0x000fce0000000f00 */
.L_x_2448:
[----:B------:R-:W-:-:S13]  /*1f0a0*/  ISETP.GE.AND P0, PT, R9, R203, PT ;  /* 0x000000cb0900720c */ /* 0x000fda0003f06270 */
[----:B------:R-:W-:Y:S05]  /*1f0b0*/  @!P0 BRA `(.L_x_2460) ;  /* 0x0000003000848947 */ /* 0x000fea0003800000 */
[----:B------:R-:W-:Y:S02]  /*1f0c0*/  IMAD.MOV.U32 R6, RZ, RZ, R12 ;  /* 0x000000ffff067224 */ /* 0x000fe400078e000c */
[----:B------:R-:W-:Y:S02]  /*1f0d0*/  IMAD.MOV.U32 R7, RZ, RZ, R0 ;  /* 0x000000ffff077224 */ /* 0x000fe400078e0000 */
[----:B------:R-:W-:Y:S02]  /*1f0e0*/  IMAD.MOV.U32 R8, RZ, RZ, R190 ;  /* 0x000000ffff087224 */ /* 0x000fe400078e00be */
[----:B------:R-:W-:-:S07]  /*1f0f0*/  IMAD.MOV.U32 R10, RZ, RZ, R189 ;  /* 0x000000ffff0a7224 */ /* 0x000fce00078e00bd */
.L_x_2471:
[----:B------:R-:W-:Y:S01]  /*1f100*/  ISETP.NE.AND P2, PT, R197, RZ, PT ;  /* 0x000000ffc500720c */ /* 0x000fe20003f45270 */
[----:B------:R-:W-:Y:S01]  /*1f110*/  VIADD R189, R10, 0x1 ;  /* 0x000000010abd7836 */ /* 0x000fe20000000000 */
[----:B------:R-:W-:Y:S05]  /*1f120*/  YIELD ;  /* 0x0000000000007946 */ /* 0x000fea0003800000 */
[----:B------:R-:W-:-:S04]  /*1f130*/  ISETP.NE.AND P0, PT, R189, 0x2, PT ;  /* 0x00000002bd00780c */ /* 0x000fc80003f05270 */
[----:B------:R-:W-:Y:S02]  /*1f140*/  SEL R11, RZ, 0x1, P0 ;  /* 0x00000001ff0b7807 */ /* 0x000fe40000000000 */
[----:B------:R-:W-:Y:S02]  /*1f150*/  SEL R189, R189, RZ, P0 ;  /* 0x000000ffbdbd7207 */ /* 0x000fe40000000000 */
[----:B------:R-:W-:Y:S01]  /*1f160*/  LOP3.LUT R190, R8, R11, RZ, 0x3c, !PT ;  /* 0x0000000b08be7212 */ /* 0x000fe200078e3cff */
[----:B------:R-:W-:Y:S06]  /*1f170*/  @P2 BRA `(.L_x_2461) ;  /* 0x0000000000302947 */ /* 0x000fec0003800000 */
[----:B------:R-:W-:Y:S05]  /*1f180*/  @!P1 BRA `(.L_x_2462) ;  /* 0x0000000000049947 */ /* 0x000fea0003800000 */
[----:B------:R-:W-:Y:S01]  /*1f190*/  BPT.TRAP 0x1 ;  /* 0x000000040000795c */ /* 0x000fe20000300000 */
.L_x_2462:
[----:B------:R-:W-:Y:S01]  /*1f1a0*/  IMAD R0, R189, 0x8, R16 ;  /* 0x00000008bd007824 */ /* 0x000fe200078e0210 */
[----:B------:R-:W-:-:S04]  /*1f1b0*/  SHF.L.U32 R11, R190, 0x1f, RZ ;  /* 0x0000001fbe0b7819 */ /* 0x000fc800000006ff */
[----:B------:R0:W1:Y:S01]  /*1f1c0*/  SYNCS.PHASECHK.TRANS64.TRYWAIT P0, [R0+URZ+0x29830], R11 ;  /* 0x0298300b000075a7 */ /* 0x000062000800017f */
[----:B------:R-:W-:Y:S05]  /*1f1d0*/  @!P1 BRA `(.L_x_2463) ;  /* 0x0000000000049947 */ /* 0x000fea0003800000 */
[----:B------:R-:W-:Y:S01]  /*1f1e0*/  BPT.TRAP 0x1 ;  /* 0x000000040000795c */ /* 0x000fe20000300000 */
.L_x_2463:
[----:B------:R-:W-:Y:S04]  /*1f1f0*/  BSSY B0, `(.L_x_2461) ;  /* 0x0000004000007945 */ /* 0x000fe80003800000 */
[----:B-1----:R-:W-:Y:S05]  /*1f200*/  @P0 BRA `(.L_x_2464) ;  /* 0x0000000000080947 */ /* 0x002fea0003800000 */
[----:B------:R-:W1:Y:S02]  /*1f210*/  SYNCS.PHASECHK.TRANS64.TRYWAIT P0, [R0+URZ+0x29830], R11 ;  /* 0x0298300b000075a7 */ /* 0x000e64000800017f */
[----:B-1----:R-:W-:Y:S05]  /*1f220*/  @!P0 BRA `(.L_x_2465) ;  /* 0x000000fc00f48947 */ /* 0x002fea0003800000 */
.L_x_2464:
[----:B------:R-:W-:Y:S05]  /*1f230*/  BSYNC B0 ;  /* 0x0000000000007941 */ /* 0x000fea0003800000 */
.L_x_2461:
[----:B01----:R-:W0:Y:S01]  /*1f240*/  S2R R0, SR_TID.X ;  /* 0x0000000000007919 */ /* 0x003e220000002100 */
[----:B------:R-:W-:Y:S05]  /*1f250*/  WARPSYNC.ALL ;  /* 0x0000000000007948 */ /* 0x000fea0003800000 */
[----:B------:R-:W-:Y:S01]  /*1f260*/  IMAD R12, R189, 0x780, R5 ;  /* 0x00000780bd0c7824 */ /* 0x000fe200078e0205 */
[----:B------:R-:W-:Y:S01]  /*1f270*/  UMOV UR48, UR24 ;  /* 0x0000001800307c82 */ /* 0x000fe20008000000 */
[----:B------:R-:W-:Y:S01]  /*1f280*/  IMAD.MOV.U32 R13, RZ, RZ, -0x7fffffe0 ;  /* 0x80000020ff0d7424 */ /* 0x000fe200078e00ff */
[----:B------:R-:W-:Y:S01]  /*1f290*/  UMOV UR49, UR25 ;  /* 0x0000001900317c82 */ /* 0x000fe20008000000 */
[----:B------:R-:W-:Y:S01]  /*1f2a0*/  IMAD.MOV.U32 R89, RZ, RZ, -0x7fffffe0 ;  /* 0x80000020ff597424 */ /* 0x000fe200078e00ff */
[C---:B------:R-:W-:Y:S01]  /*1f2b0*/  R2UR UR50, R12.reuse ;  /* 0x000000000c3272ca */ /* 0x040fe200000e0000 */
[----:B------:R-:W-:Y:S01]  /*1f2c0*/  UMOV UR44, UR24 ;  /* 0x00000018002c7c82 */ /* 0x000fe20008000000 */
[----:B------:R-:W-:Y:S01]  /*1f2d0*/  R2UR UR51, R13 ;  /* 0x000000000d3372ca */ /* 0x000fe200000e0000 */
[----:B------:R-:W-:Y:S01]  /*1f2e0*/  UMOV UR45, UR25 ;  /* 0x00000019002d7c82 */ /* 0x000fe20008000000 */
[C---:B------:R-:W-:Y:S01]  /*1f2f0*/  IADD3 R88, R12.reuse, 0x80, RZ ;  /* 0x000000800c587810 */ /* 0x040fe20007ffe0ff */
[----:B------:R-:W-:Y:S01]  /*1f300*/  VIADD R14, R12, 0x100 ;  /* 0x000001000c0e7836 */ /* 0x000fe20000000000 */
[----:B------:R-:W-:Y:S01]  /*1f310*/  R2UR UR47, R89 ;  /* 0x00000000592f72ca */ /* 0x000fe200000e0000 */
[----:B------:R-:W-:Y:S01]  /*1f320*/  IMAD.MOV.U32 R15, RZ, RZ, -0x7fffffe0 ;  /* 0x80000020ff0f7424 */ /* 0x000fe200078e00ff */
[----:B------:R-:W-:Y:S01]  /*1f330*/  R2UR UR46, R88 ;  /* 0x00000000582e72ca */ /* 0x000fe200000e0000 */
[----:B------:R-:W-:Y:S01]  /*1f340*/  VIADD R20, R12, 0x180 ;  /* 0x000001800c147836 */ /* 0x000fe20000000000 */
        /* <DEDUP_REMOVED lines=8> */
[----:B------:R-:W-:Y:S01]  /*1f3d0*/  R2UR UR31, R89 ;  /* 0x00000000591f72ca */ /* 0x000fe200000e0000 */
[----:B------:R-:W-:Y:S01]  /*1f3e0*/  UMOV UR28, UR24 ;  /* 0x00000018001c7c82 */ /* 0x000fe20008000000 */
[----:B------:R-:W-:Y:S01]  /*1f3f0*/  UMOV UR29, UR25 ;  /* 0x00000019001d7c82 */ /* 0x000fe20008000000 */
[----:B0-----:R-:W-:Y:S01]  /*1f400*/  SHF.R.U32.HI R0, RZ, 0x7, R0 ;  /* 0x00000007ff007819 */ /* 0x001fe20000011600 */
[----:B------:R-:W-:Y:S01]  /*1f410*/  VIADD R20, R12, 0x82 ;  /* 0x000000820c147836 */ /* 0x000fe20000000000 */
[----:B------:R-:W-:Y:S01]  /*1f420*/  R2UR UR30, R88 ;  /* 0x00000000581e72ca */ /* 0x000fe200000e0000 */
[----:B------:R-:W-:Y:S01]  /*1f430*/  IMAD.MOV.U32 R21, RZ, RZ, -0x7fffffe0 ;  /* 0x80000020ff157424 */ /* 0x000fe200078e00ff */
[----:B------:R-:W-:Y:S01]  /*1f440*/  IADD3 R14, R12, 0x2, RZ ;  /* 0x000000020c0e7810 */ /* 0x000fe20007ffe0ff */
[----:B------:R-:W-:Y:S01]  /*1f450*/  VIADD R0, R0, 0x8 ;  /* 0x0000000800007836 */ /* 0x000fe20000000000 */
[----:B------:R-:W-:Y:S01]  /*1f460*/  R2UR UR7, R15 ;  /* 0x000000000f0772ca */ /* 0x000fe200000e0000 */
[----:B------:R-:W-:Y:S01]  /*1f470*/  IMAD.MOV.U32 R15, RZ, RZ, -0x7fffffe0 ;  /* 0x80000020ff0f7424 */ /* 0x000fe200078e00ff */
[----:B------:R-:W-:Y:S01]  /*1f480*/  R2UR UR6, R14 ;  /* 0x000000000e0672ca */ /* 0x000fe200000e0000 */
[----:B------:R-:W-:Y:S01]  /*1f490*/  VIADD R14, R12, 0x102 ;  /* 0x000001020c0e7836 */ /* 0x000fe20000000000 */
[----:B------:R0:W-:Y:S01]  /*1f4a0*/  BAR.SYNC.DEFER_BLOCKING R0, 0x100 ;  /* 0x000400000000751d */ /* 0x0001e20000010000 */
[----:B------:R-:W-:-:S05]  /*1f4b0*/  MOV R13, 0x80000020 ;  /* 0x80000020000d7802 */ /* 0x000fca0000000f00 */
        /* <DEDUP_REMOVED lines=30> */
[----:B------:R-:W-:Y:S01]  /*1f6a0*/  VIADD R14, R12, 0x202 ;  /* 0x000002020c0e7836 */ /* 0x000fe20000000000 */
[----:B------:R-:W-:-:S04]  /*1f6b0*/  MOV R15, 0x80000020 ;  /* 0x80000020000f7802 */ /* 0x000fc80000000f00 */
        /* <DEDUP_REMOVED lines=192> */
.L_x_2467:
[----:B------:R-:W-:Y:S01]  /*202c0*/  SHF.L.U32 R0, R8, 0x1f, RZ ;  /* 0x0000001f08007819 */ /* 0x000fe200000006ff */
[----:B------:R-:W-:-:S04]  /*202d0*/  IMAD R8, R10, 0x8, R16 ;  /* 0x000000080a087824 */ /* 0x000fc800078e0210 */
[----:B------:R0:W1:Y:S01]  /*202e0*/  SYNCS.PHASECHK.TRANS64.TRYWAIT P0, [R8+URZ+0x29850], R0 ;  /* 0x02985000080075a7 */ /* 0x000062000800017f */
[----:B------:R-:W-:Y:S05]  /*202f0*/  @!P1 BRA `(.L_x_2468) ;  /* 0x0000000000049947 */ /* 0x000fea0003800000 */
[----:B------:R-:W-:Y:S01]  /*20300*/  BPT.TRAP 0x1 ;  /* 0x000000040000795c */ /* 0x000fe20000300000 */
.L_x_2468:
[----:B-1----:R-:W-:Y:S05]  /*20310*/  @P0 BRA `(.L_x_2466) ;  /* 0x0000000000080947 */ /* 0x002fea0003800000 */
[----:B------:R-:W1:Y:S02]  /*20320*/  SYNCS.PHASECHK.TRANS64.TRYWAIT P0, [R8+URZ+0x29850], R0 ;  /* 0x02985000080075a7 */ /* 0x000e64000800017f */
[----:B-1----:R-:W-:Y:S05]  /*20330*/  @!P0 BRA `(.L_x_2469) ;  /* 0x000000ec00c48947 */ /* 0x002fea0003800000 */
.L_x_2466:
        /* <DEDUP_REMOVED lines=99> */
[----:B------:R-:W-:Y:S02]  /*20970*/  FMNMX.FTZ R0, R101, R0, !PT ;  /* 0x0000000065007209 */ /* 0x000fe40007810000 */
[----:B------:R-:W-:Y:S02]  /*20980*/  FMNMX.FTZ R8, R103, R8, !PT ;  /* 0x0000000867087209 */ /* 0x000fe40007810000 */
[----:B0-----:R-:W-:Y:S01]  /*20990*/  LOP3.LUT R205, R205, 0x7f, RZ, 0xc0, !PT ;  /* 0x0000007fcdcd7812 */ /* 0x001fe200078ec0ff */
[----:B------:R-:W-:Y:S01]  /*209a0*/  QGMMA.64x128x32.F32.E4M3.E4M3 R24, R180, gdesc[UR4], R24, gsb0 ;  /* 0x01e00004b4187df3 */ /* 0x000fe20008000818 */
[----:B------:R-:W-:Y:S01]  /*209b0*/  R2UR UR6, R14 ;  /* 0x000000000e0672ca */ /* 0x000fe200000e0000 */
[----:B------:R-:W0:Y:S01]  /*209c0*/  SHFL.BFLY PT, R11, R0, 0x2, 0x1f ;  /* 0x0c401f00000b7f89 */ /* 0x000e2200000e0000 */
[----:B------:R-:W-:Y:S01]  /*209d0*/  R2UR UR7, R15 ;  /* 0x000000000f0772ca */ /* 0x000fe200000e0000 */
[----:B------:R-:W-:Y:S01]  /*209e0*/  IMAD.MOV.U32 R15, RZ, RZ, -0x3ffffff0 ;  /* 0xc0000010ff0f7424 */ /* 0x000fe200078e00ff */
[C---:B------:R-:W-:Y:S01]  /*209f0*/  IADD3 R14, R12.reuse, 0x300, RZ ;  /* 0x000003000c0e7810 */ /* 0x040fe20007ffe0ff */
[----:B------:R-:W-:Y:S01]  /*20a00*/  VIADD R12, R12, 0x400 ;  /* 0x000004000c0c7836 */ /* 0x000fe20000000000 */
[----:B------:R-:W-:-:S02]  /*20a10*/  ISETP.NE.AND P0, PT, R205, RZ, PT ;  /* 0x000000ffcd00720c */ /* 0x000fc40003f05270 */
[----:B------:R-:W1:Y:S01]  /*20a20*/  S2R R205, SR_TID.X ;  /* 0x0000000000cd7919 */ /* 0x000e620000002100 */
[----:B0-----:R-:W-:Y:S02]  /*20a30*/  FMNMX.FTZ R0, R0, R11, !PT ;  /* 0x0000000b00007209 */ /* 0x001fe40007810000 */
[----:B-1----:R-:W-:Y:S01]  /*20a40*/  SHF.R.U32.HI R205, RZ, 0x7, R205 ;  /* 0x00000007ffcd7819 */ /* 0x002fe200000116cd */
        /* <DEDUP_REMOVED lines=9> */
[----:B------:R-:W-:Y:S01]  /*20ae0*/  FFMA.FTZ R11, R2, R0, -8 ;  /* 0xc1000000020b7423 */ /* 0x000fe20000010000 */
[----:B------:R-:W-:-:S03]  /*20af0*/  FADD.FTZ R7, -R0, R7 ;  /* 0x0000000700077221 */ /* 0x000fc60000010100 */
        /* <DEDUP_REMOVED lines=36> */
[----:B------:R-:W-:Y:S01]  /*20d40*/  FMUL.FTZ R7, R2, R7 ;  /* 0x0000000702077220 */ /* 0x000fe20000410000 */
[----:B------:R-:W-:Y:S08]  /*20d50*/  MUFU.EX2 R8, R8 ;  /* 0x0000000800087308 */ /* 0x000ff00000000800 */
[----:B------:R-:W0:Y:S08]  /*20d60*/  MUFU.EX2 R7, R7 ;  /* 0x0000000700077308 */ /* 0x000e300000000800 */
[----:B------:R-:W-:Y:S08]  /*20d70*/  MUFU.EX2 R15, R15 ;  /* 0x0000000f000f7308 */ /* 0x000ff00000000800 */
[----:B------:R-:W-:Y:S01]  /*20d80*/  MUFU.EX2 R20, R20 ;  /* 0x0000001400147308 */ /* 0x000fe20000000800 */
[----:B0-----:R-:W-:-:S07]  /*20d90*/  FFMA.FTZ R4, R7, R4, R8 ;  /* 0x0000000407047223 */ /* 0x001fce0000010008 */
[----:B------:R-:W-:Y:S08]  /*20da0*/  MUFU.EX2 R21, R21 ;  /* 0x0000001500157308 */ /* 0x000ff00000000800 */
[----:B------:R-:W-:Y:S01]  /*20db0*/  MUFU.EX2 R152, R152 ;  /* 0x0000009800987308 */ /* 0x000fe20000000800 */
[----:B------:R-:W-:Y:S02]  /*20dc0*/  WARPGROUP.DEPBAR.LE gsb0, 0x0 ;  /* 0x00008000000079c5 */ /* 0x000fe40000010000 */
[----:B------:R-:W-:-:S05]  /*20dd0*/  WARPGROUP.ARRIVE ;  /* 0x00000000000079c5 */ /* 0x000fca0000000000 */
[----:B------:R-:W-:Y:S01]  /*20de0*/  MUFU.EX2 R136, R136 ;  /* 0x0000008800887308 */ /* 0x000fe20000000800 */
[----:B------:R-:W-:Y:S01]  /*20df0*/  QGMMA.64x128x32.F32.E4M3.E4M3 R24, R172, gdesc[UR4], R24, gsb0 ;  /* 0x01e00004ac187df3 */ /* 0x000fe20008000818 */
[----:B------:R-:W-:Y:S02]  /*20e00*/  R2UR UR6, R12 ;  /* 0x000000000c0672ca */ /* 0x000fe400000e0000 */
[----:B------:R-:W0:Y:S01]  /*20e10*/  SHFL.BFLY PT, R12, R14, 0x1, 0x1f ;  /* 0x0c201f000e0c7f89 */ /* 0x000e2200000e0000 */
[----:B------:R-:W-:Y:S01]  /*20e20*/  R2UR UR7, R13 ;  /* 0x000000000d0772ca */ /* 0x000fe200000e0000 */
[C-C-:B------:R-:W-:Y:S01]  /*20e30*/  FFMA.FTZ R13, R2.reuse, R153, -R11.reuse ;  /* 0x00000099020d7223 */ /* 0x140fe2000001080b */
[----:B------:R-:W-:-:S01]  /*20e40*/  FFMA.FTZ R153, R2, R165, -R11 ;  /* 0x000000a502997223 */ /* 0x000fc2000001080b */
[----:B------:R-:W-:Y:S08]  /*20e50*/  MUFU.EX2 R137, R137 ;  /* 0x0000008900897308 */ /* 0x000ff00000000800 */
[----:B------:R-:W1:Y:S08]  /*20e60*/  MUFU.EX2 R13, R13 ;  /* 0x0000000d000d7308 */ /* 0x000e700000000800 */
[----:B------:R-:W-:Y:S01]  /*20e70*/  MUFU.EX2 R153, R153 ;  /* 0x0000009900997308 */ /* 0x000fe20000000800 */
[----:B0-----:R-:W-:Y:S01]  /*20e80*/  FMNMX.FTZ R12, R14, R12, !PT ;  /* 0x0000000c0e0c7209 */ /* 0x001fe20007810000 */
[C-C-:B------:R-:W-:Y:S01]  /*20e90*/  FFMA.FTZ R14, R2.reuse, R156, -R11.reuse ;  /* 0x0000009c020e7223 */ /* 0x140fe2000001080b */
[----:B------:R-:W-:-:S05]  /*20ea0*/  FFMA.FTZ R11, R2, R101, -R11 ;  /* 0x00000065020b7223 */ /* 0x000fca000001080b */
[----:B------:R-:W-:Y:S01]  /*20eb0*/  MUFU.EX2 R140, R140 ;  /* 0x0000008c008c7308 */ /* 0x000fe20000000800 */
[----:B------:R-:W-:-:S01]  /*20ec0*/  FADD.FTZ R6, -R12, R6 ;  /* 0x000000060c067221 */ /* 0x000fc20000010100 */
[----:B------:R-:W-:Y:S01]  /*20ed0*/  FFMA.FTZ R101, R2, R12, -8 ;  /* 0xc100000002657423 */ /* 0x000fe2000001000c */
[----:B-1----:R-:W-:-:S02]  /*20ee0*/  FADD.FTZ R4, R13, R4 ;  /* 0x000000040d047221 */ /* 0x002fc40000010000 */
[C---:B------:R-:W-:Y:S01]  /*20ef0*/  FMUL.FTZ R6, R2.reuse, R6 ;  /* 0x0000000602067220 */ /* 0x040fe20000410000 */
[----:B------:R-:W-:-:S01]  /*20f00*/  FFMA.FTZ R154, R2, R154, -R101 ;  /* 0x0000009a029a7223 */ /* 0x000fc20000010865 */
[C-C-:B------:R-:W-:Y:S01]  /*20f10*/  FFMA.FTZ R155, R2.reuse, R155, -R101.reuse ;  /* 0x0000009b029b7223 */ /* 0x140fe20000010865 */
[----:B------:R-:W-:-:S01]  /*20f20*/  FFMA.FTZ R156, R2, R158, -R101 ;  /* 0x0000009e029c7223 */ /* 0x000fc20000010865 */
[C-C-:B------:R-:W-:Y:S01]  /*20f30*/  FFMA.FTZ R157, R2.reuse, R159, -R101.reuse ;  /* 0x0000009f029d7223 */ /* 0x140fe20000010865 */
        /* <DEDUP_REMOVED lines=33> */
[----:B-1----:R-:W-:-:S01]  /*21150*/  FFMA.FTZ R3, R6, R3, R154 ;  /* 0x0000000306037223 */ /* 0x002fc2000001009a */
[----:B------:R-:W-:Y:S01]  /*21160*/  FADD.FTZ R4, R152, R4 ;  /* 0x0000000498047221 */ /* 0x000fe20000010000 */
[----:B------:R-:W-:-:S01]  /*21170*/  FFMA.FTZ R114, R2, R114, -R101 ;  /* 0x0000007202727223 */ /* 0x000fc20000010865 */
[C-C-:B------:R-:W-:Y:S01]  /*21180*/  FFMA.FTZ R115, R2.reuse, R115, -R101.reuse ;  /* 0x0000007302737223 */ /* 0x140fe20000010865 */
[----:B------:R-:W-:-:S01]  /*21190*/  FFMA.FTZ R118, R2, R118, -R101 ;  /* 0x0000007602767223 */ /* 0x000fc20000010865 */
[----:B------:R-:W-:Y:S01]  /*211a0*/  FADD.FTZ R4, R153, R4 ;  /* 0x0000000499047221 */ /* 0x000fe20000010000 */
[----:B------:R-:W-:-:S01]  /*211b0*/  FFMA.FTZ R119, R2, R119, -R101 ;  /* 0x0000007702777223 */ /* 0x000fc20000010865 */
[----:B------:R-:W1:Y:S01]  /*211c0*/  MUFU.EX2 R157, R157 ;  /* 0x0000009d009d7308 */ /* 0x000e620000000800 */
[----:B0-----:R-:W-:-:S01]  /*211d0*/  FADD.FTZ R3, R155, R3 ;  /* 0x000000039b037221 */ /* 0x001fc20000010000 */
[----:B------:R-:W-:Y:S01]  /*211e0*/  FADD.FTZ R4, R136, R4 ;  /* 0x0000000488047221 */ /* 0x000fe20000010000 */
[----:B------:R-:W-:-:S01]  /*211f0*/  FFMA.FTZ R90, R2, R90, -R101 ;  /* 0x0000005a025a7223 */ /* 0x000fc20000010865 */
[C-C-:B------:R-:W-:Y:S01]  /*21200*/  FFMA.FTZ R91, R2.reuse, R91, -R101.reuse ;  /* 0x0000005b025b7223 */ /* 0x140fe20000010865 */
[----:B------:R-:W-:-:S01]  /*21210*/  FFMA.FTZ R94, R2, R94, -R101 ;  /* 0x0000005e025e7223 */ /* 0x000fc20000010865 */
[----:B------:R-:W-:Y:S01]  /*21220*/  FADD.FTZ R4, R137, R4 ;  /* 0x0000000489047221 */ /* 0x000fe20000010000 */
[----:B------:R-:W-:-:S01]  /*21230*/  FFMA.FTZ R95, R2, R95, -R101 ;  /* 0x0000005f025f7223 */ /* 0x000fc20000010865 */
[----:B------:R-:W0:Y:S01]  /*21240*/  MUFU.EX2 R158, R158 ;  /* 0x0000009e009e7308 */ /* 0x000e220000000800 */
[----:B--2---:R-:W-:-:S01]  /*21250*/  FADD.FTZ R3, R156, R3 ;  /* 0x000000039c037221 */ /* 0x004fc20000010000 */
[----:B------:R-:W-:Y:S01]  /*21260*/  FADD.FTZ R4, R140, R4 ;  /* 0x000000048c047221 */ /* 0x000fe20000010000 */
[----:B------:R-:W-:-:S01]  /*21270*/  FFMA.FTZ R98, R2, R98, -R101 ;  /* 0x0000006202627223 */ /* 0x000fc20000010865 */
[C-C-:B------:R-:W-:Y:S01]  /*21280*/  FFMA.FTZ R99, R2.reuse, R99, -R101.reuse ;  /* 0x0000006302637223 */ /* 0x140fe20000010865 */
[----:B------:R-:W-:-:S01]  /*21290*/  FFMA.FTZ R102, R2, R102, -R101 ;  /* 0x0000006602667223 */ /* 0x000fc20000010865 */
[----:B------:R-:W-:Y:S01]  /*212a0*/  FFMA.FTZ R101, R2, R103, -R101 ;  /* 0x0000006702657223 */ /* 0x000fe20000010865 */
[----:B------:R-:W-:Y:S01]  /*212b0*/  IADD3 R162, -R205, 0xb, RZ ;  /* 0x0000000bcda27810 */ /* 0x000fe20007ffe1ff */
        /* <DEDUP_REMOVED lines=100> */
[----:B------:R-:W-:-:S04]  /*21900*/  @!P0 IMAD R3, R189, 0x8, R16 ;  /* 0x00000008bd038824 */ /* 0x000fc800078e0210 */
[----:B------:R-:W-:Y:S02]  /*21910*/  @!P0 VIADD R3, R3, 0x29840 ;  /* 0x0002984003038836 */ /* 0x000fe40000000000 */
[----:B------:R-:W2:Y:S01]  /*21920*/  MUFU.EX2 R88, R88 ;  /* 0x0000005800587308 */ /* 0x000ea20000000800 */
[----:B-1----:R-:W-:-:S02]  /*21930*/  FADD.FTZ R4, R117, R4 ;  /* 0x0000000475047221 */ /* 0x002fc40000010000 */
[----:B------:R-:W-:Y:S01]  /*21940*/  @!P0 PRMT R3, RZ, 0x654, R3 ;  /* 0x00000654ff038816 */ /* 0x000fe20000000003 */
[----:B------:R1:W-:Y:S06]  /*21950*/  BAR.ARV R162, 0x100 ;  /* 0x000400a20000751d */ /* 0x0003ec0000002000 */
[----:B------:R-:W3:Y:S01]  /*21960*/  MUFU.EX2 R90, R90 ;  /* 0x0000005a005a7308 */ /* 0x000ee20000000800 */
[----:B0-----:R-:W-:-:S01]  /*21970*/  FADD.FTZ R103, R119, R103 ;  /* 0x0000006777677221 */ /* 0x001fc20000010000 */
[----:B------:R0:W-:Y:S01]  /*21980*/  @!P0 SYNCS.ARRIVE.TRANS64.RED.A1T0 RZ, [R3+URZ], RZ ;  /* 0x000000ff03ff89a7 */ /* 0x0001e2000810043f */
[----:B--2---:R-:W-:-:S05]  /*21990*/  FADD.FTZ R4, R88, R4 ;  /* 0x0000000458047221 */ /* 0x004fca0000010000 */
[----:B------:R-:W2:Y:S08]  /*219a0*/  MUFU.EX2 R89, R89 ;  /* 0x0000005900597308 */ /* 0x000eb00000000800 */
[----:B------:R-:W4:Y:S01]  /*219b0*/  MUFU.EX2 R91, R91 ;  /* 0x0000005b005b7308 */ /* 0x000f220000000800 */
[----:B---3--:R-:W-:-:S07]  /*219c0*/  FADD.FTZ R103, R90, R103 ;  /* 0x000000675a677221 */ /* 0x008fce0000010000 */
[----:B------:R-:W3:Y:S01]  /*219d0*/  MUFU.EX2 R92, R92 ;  /* 0x0000005c005c7308 */ /* 0x000ee20000000800 */
[----:B--2---:R-:W-:-:S07]  /*219e0*/  FADD.FTZ R4, R89, R4 ;  /* 0x0000000459047221 */ /* 0x004fce0000010000 */
[----:B------:R-:W2:Y:S01]  /*219f0*/  MUFU.EX2 R94, R94 ;  /* 0x0000005e005e7308 */ /* 0x000ea20000000800 */
[----:B----4-:R-:W-:-:S07]  /*21a00*/  FADD.FTZ R103, R91, R103 ;  /* 0x000000675b677221 */ /* 0x010fce0000010000 */
        /* <DEDUP_REMOVED lines=18> */
[----:B------:R-:W0:Y:S01]  /*21b30*/  MUFU.EX2 R101, R101 ;  /* 0x0000006500657308 */ /* 0x000e220000000800 */
[----:B---3--:R-:W-:-:S01]  /*21b40*/  FADD.FTZ R103, R102, R103 ;  /* 0x0000006766677221 */ /* 0x008fc20000010000 */
[----:B--2---:R-:W-:-:S03]  /*21b50*/  FADD.FTZ R4, R11, R4 ;  /* 0x000000040b047221 */ /* 0x004fc60000010000 */
[----:B0-----:R-:W-:Y:S01]  /*21b60*/  FADD.FTZ R3, R101, R103 ;  /* 0x0000006765037221 */ /* 0x001fe20000010000 */
[----:B-1----:R-:W-:Y:S06]  /*21b70*/  @!P1 BRA `(.L_x_2470) ;  /* 0x0000000000049947 */ /* 0x002fec0003800000 */
[----:B------:R-:W-:Y:S01]  /*21b80*/  BPT.TRAP 0x1 ;  /* 0x000000040000795c */ /* 0x000fe20000300000 */
.L_x_2470:
[----:B------:R-:W-:Y:S01]  /*21b90*/  IMAD R10, R10, 0x8, R16 ;  /* 0x000000080a0a7824 */ /* 0x000fe200078e0210 */
[----:B------:R-:W-:Y:S01]  /*21ba0*/  ISETP.GT.AND P0, PT, R9, R203, PT ;  /* 0x000000cb0900720c */ /* 0x000fe20003f04270 */
[-C--:B------:R-:W-:Y:S01]  /*21bb0*/  FMUL.FTZ R24, R24, R7.reuse ;  /* 0x0000000718187220 */ /* 0x080fe20000410000 */
[----:B------:R-:W-:Y:S01]  /*21bc0*/  MOV R103, UR37 ;  /* 0x0000002500677c02 */ /* 0x000fe20008000f00 */
        /* <DEDUP_REMOVED lines=112> */
.L_x_2460:
[----:B------:R-:W-:Y:S05]  /*222d0*/  WARPSYNC.ALL ;  /* 0x0000000000007948 */ /* 0x000fea0003800000 */
[----:B------:R-:W-:Y:S06]  /*222e0*/  BAR.ARV 0x8, 0x180 ;  /* 0x0206000000007b1d */ /* 0x000fec0000002000 */
[----:B------:R-:W-:Y:S05]  /*222f0*/  @!P1 BRA `(.L_x_2472) ;  /* 0x0000000000049947 */ /* 0x000fea0003800000 */
[----:B------:R-:W-:Y:S01]  /*22300*/  BPT.TRAP 0x1 ;  /* 0x000000040000795c */ /* 0x000fe20000300000 */
.L_x_2472:
[----:B------:R-:W-:Y:S01]  /*22310*/  IMAD R20, R189, 0x8, R16 ;  /* 0x00000008bd147824 */ /* 0x000fe200078e0210 */
[----:B------:R-:W-:-:S04]  /*22320*/  SHF.L.U32 R5, R190, 0x1f, RZ ;  /* 0x0000001fbe057819 */ /* 0x000fc800000006ff */
[----:B------:R0:W1:Y:S01]  /*22330*/  SYNCS.PHASECHK.TRANS64.TRYWAIT P0, [R20+URZ+0x29850], R5 ;  /* 0x02985005140075a7 */ /* 0x000062000800017f */
[----:B------:R-:W-:Y:S05]  /*22340*/  @!P1 BRA `(.L_x_2473) ;  /* 0x0000000000049947 */ /* 0x000fea0003800000 */
[----:B------:R-:W-:Y:S01]  /*22350*/  BPT.TRAP 0x1 ;  /* 0x000000040000795c */ /* 0x000fe20000300000 */
.L_x_2473:
[----:B------:R-:W-:-:S05]  /*22360*/  VIADD R16, R16, 0x400 ;  /* 0x0000040010107836 */ /* 0x000fca0000000000 */
[----:B------:R-:W-:-:S04]  /*22370*/  SHF.R.U32.HI R16, RZ, 0x4, R16 ;  /* 0x00000004ff107819 */ /* 0x000fc80000011610 */
[----:B------:R-:W-:-:S04]  /*22380*/  LOP3.LUT R16, R16, 0x3fff, RZ, 0xc0, !PT ;  /* 0x00003fff10107812 */ /* 0x000fc800078ec0ff */
[----:B------:R-:W-:Y:S01]  /*22390*/  LOP3.LUT R16, R16, 0x10000, RZ, 0xfc, !PT ;  /* 0x0001000010107812 */ /* 0x000fe200078efcff */
[----:B-1----:R-:W-:Y:S06]  /*223a0*/  @P0 BRA `(.L_x_2474) ;  /* 0x0000000000080947 */ /* 0x002fec0003800000 */
[----:B------:R-:W1:Y:S02]  /*223b0*/  SYNCS.PHASECHK.TRANS64.TRYWAIT P0, [R20+URZ+0x29850], R5 ;  /* 0x02985005140075a7 */ /* 0x000e64000800017f */
[----:B-1----:R-:W-:Y:S05]  /*223c0*/  @!P0 BRA `(.L_x_2475) ;  /* 0x000000cc00b48947 */ /* 0x002fea0003800000 */
.L_x_2474:
[----:B------:R-:W-:Y:S01]  /*223d0*/  IMAD R6, R189, 0x500, R16 ;  /* 0x00000500bd067824 */ /* 0x000fe200078e0210 */
[----:B------:R-:W-:Y:S01]  /*223e0*/  MOV R7, 0xc0000010 ;  /* 0xc000001000077802 */ /* 0x000fe20000000f00 */
[----:B------:R-:W-:Y:S05]  /*223f0*/  WARPSYNC.ALL ;  /* 0x0000000000007948 */ /* 0x000fea0003800000 */
[C---:B------:R-:W-:Y:S01]  /*22400*/  R2UR UR6, R6.reuse ;  /* 0x00000000060672ca */ /* 0x040fe200000e0000 */
[----:B------:R-:W-:Y:S01]  /*22410*/  WARPGROUP.ARRIVE ;  /* 0x00000000000079c5 */ /* 0x000fe20000000000 */
[----:B------:R-:W-:Y:S01]  /*22420*/  R2UR UR7, R7 ;  /* 0x00000000070772ca */ /* 0x000fe200000e0000 */
[C---:B------:R-:W-:Y:S01]  /*22430*/  VIADD R8, R6.reuse, 0x100 ;  /* 0x0000010006087836 */ /* 0x040fe20000000000 */
[----:B------:R-:W-:Y:S01]  /*22440*/  ULDC.64 UR4, c[0x0][0x9a0] ;  /* 0x0002680000047ab9 */ /* 0x000fe20000000a00 */
[----:B------:R-:W-:Y:S01]  /*22450*/  IMAD.MOV.U32 R9, RZ, RZ, -0x3ffffff0 ;  /* 0xc0000010ff097424 */ /* 0x000fe200078e00ff */
[----:B------:R-:W-:Y:S01]  /*22460*/  ISETP.NE.U32.AND P0, PT, RZ, UR4, PT ;  /* 0x00000004ff007c0c */ /* 0x000fe2000bf05070 */
[----:B------:R-:W-:-:S02]  /*22470*/  VIADD R14, R6, 0x200 ;  /* 0x00000200060e7836 */ /* 0x000fc40000000000 */
[----:B------:R-:W-:Y:S01]  /*22480*/  IMAD.MOV.U32 R15, RZ, RZ, -0x3ffffff0 ;  /* 0xc0000010ff0f7424 */ /* 0x000fe200078e00ff */
[----:B------:R-:W-:-:S05]  /*22490*/  ISETP.NE.AND.EX P0, PT, RZ, UR5, PT, P0 ;  /* 0x00000005ff007c0c */ /* 0x000fca000bf05300 */
[----:B------:R-:W-:Y:S01]  /*224a0*/  QGMMA.64x128x32.F32.E4M3.E4M3 R24, R184, gdesc[UR4], R24, gsb0 ;  /* 0x01e00004b8187df3 */ /* 0x000fe20008000818 */
[----:B------:R-:W-:Y:S02]  /*224b0*/  R2UR UR6, R8 ;  /* 0x00000000080672ca */ /* 0x000fe400000e0000 */
[----:B------:R-:W-:-:S05]  /*224c0*/  R2UR UR7, R9 ;  /* 0x00000000090772ca */ /* 0x000fca00000e0000 */
        /* <DEDUP_REMOVED lines=17> */
[----:B------:R-:W-:Y:S01]  /*225e0*/  VIADD R8, R6, 0x300 ;  /* 0x0000030006087836 */ /* 0x000fe20000000000 */
[----:B------:R-:W-:Y:S01]  /*225f0*/  MOV R9, 0xc0000010 ;  /* 0xc000001000097802 */ /* 0x000fe20000000f00 */
[----:B------:R-:W-:Y:S02]  /*22600*/  WARPGROUP.DEPBAR.LE gsb0, 0x0 ;  /* 0x00008000000079c5 */ /* 0x000fe40000010000 */
[----:B------:R-:W-:-:S08]  /*22610*/  WARPGROUP.ARRIVE ;  /* 0x00000000000079c5 */ /* 0x000fd00000000000 */
        /* <DEDUP_REMOVED lines=14> */
[----:B------:R-:W0:Y:S04]  /*22700*/  SHFL.BFLY PT, R6, R9, 0x1, 0x1f ;  /* 0x0c201f0009067f89 */ /* 0x000e2800000e0000 */
        /* <DEDUP_REMOVED lines=31> */
.L_x_2476:
        /* <DEDUP_REMOVED lines=75> */
.L_x_2408:
        /* <DEDUP_REMOVED lines=22> */
[----:B--2---:R-:W-:-:S04]  /*22f10*/  LOP3.LUT P0, R4, R21, 0x3, RZ, 0xc0, !PT ;  /* 0x0000000315047812 */ /* 0x004fc8000780c0ff */
[----:B------:R0:W5:Y:S01]  /*22f20*/  LDG.E.CONSTANT R9, desc[UR54][R2.64] ;  /* 0x0000003602097981 */ /* 0x000162000c1e9900 */
[----:B------:R-:W-:-:S04]  /*22f30*/  ISETP.EQ.OR P0, PT, R4, 0x3, !P0 ;  /* 0x000000030400780c */ /* 0x000fc80004702670 */
        /* <DEDUP_REMOVED lines=8> */
[----:B------:R-:W-:Y:S02]  /*22fc0*/  LOP3.LUT R106, R107, 0x380, RZ, 0xc0, !PT ;  /* 0x000003806b6a7812 */ /* 0x000fe400078ec0ff */
[----:B------:R-:W-:Y:S02]  /*22fd0*/  LOP3.LUT R30, R31, 0x380, RZ, 0xc0, !PT ;  /* 0x000003801f1e7812 */ /* 0x000fe400078ec0ff */
[----:B0-----:R-:W-:Y:S02]  /*22fe0*/  IADD3 R3, P3, R32, 0x4000, RZ ;  /* 0x0000400020037810 */ /* 0x001fe40007f7e0ff */
[----:B------:R-:W-:-:S02]  /*22ff0*/  SHF.R.U64 R106, R106, 0x3, RZ ;  /* 0x000000036a6a7819 */ /* 0x000fc400000012ff */
[----:B------:R-:W-:Y:S02]  /*23000*/  SHF.R.U64 R30, R30, 0x3, RZ ;  /* 0x000000031e1e7819 */ /* 0x000fe400000012ff */
[----:B------:R-:W-:Y:S02]  /*23010*/  LOP3.LUT R20, R3, 0x380, RZ, 0xc0, !PT ;  /* 0x0000038003147812 */ /* 0x000fe400078ec0ff */
[----:B------:R-:W-:Y:S01]  /*23020*/  LOP3.LUT R106, R106, R107, RZ, 0x3c, !PT ;  /* 0x0000006b6a6a7212 */ /* 0x000fe200078e3cff */
[--C-:B------:R-:W-:Y:S01]  /*23030*/  IMAD.X R107, RZ, RZ, R33.reuse, P5 ;  /* 0x000000ffff6b7224 */ /* 0x100fe200028e0621 */
[----:B------:R-:W-:Y:S01]  /*23040*/  LOP3.LUT R30, R30, R31, RZ, 0x3c, !PT ;  /* 0x0000001f1e1e7212 */ /* 0x000fe200078e3cff */
[----:B------:R-:W-:Y:S01]  /*23050*/  IMAD.X R31, RZ, RZ, R33, P1 ;  /* 0x000000ffff1f7224 */ /* 0x000fe200008e0621 */
[----:B------:R-:W-:Y:S02]  /*23060*/  SHF.R.U64 R20, R20, 0x3, RZ ;  /* 0x0000000314147819 */ /* 0x000fe400000012ff */
[----:B------:R-:W-:-:S02]  /*23070*/  IADD3 R27, P2, R32, 0x4020, RZ ;  /* 0x00004020201b7810 */ /* 0x000fc40007f5e0ff */
[C---:B------:R-:W-:Y:S02]  /*23080*/  IADD3 R15, P5, R32.reuse, 0x40, RZ ;  /* 0x00000040200f7810 */ /* 0x040fe40007fbe0ff */
[C---:B------:R-:W-:Y:S02]  /*23090*/  IADD3 R11, P1, R32.reuse, 0x20, RZ ;  /* 0x00000020200b7810 */ /* 0x040fe40007f3e0ff */
[----:B------:R-:W-:Y:S02]  /*230a0*/  IADD3 R21, P4, R32, 0x60, RZ ;  /* 0x0000006020157810 */ /* 0x000fe40007f9e0ff */
[----:B------:R-:W-:Y:S02]  /*230b0*/  LOP3.LUT R20, R20, R3, RZ, 0x3c, !PT ;  /* 0x0000000314147212 */ /* 0x000fe400078e3cff */
        /* <DEDUP_REMOVED lines=19> */
[----:B------:R-:W-:Y:S02]  /*231f0*/  IADD3.X R21, RZ, R33, RZ, P3, !PT ;  /* 0x00000021ff157210 */ /* 0x000fe40001ffe4ff */
[----:B------:R-:W-:Y:S02]  /*23200*/  MOV R106, R106 ;  /* 0x0000006a006a7202 */ /* 0x000fe40000000f00 */
[----:B------:R-:W-:Y:S02]  /*23210*/  MOV R110, R32 ;  /* 0x00000020006e7202 */ /* 0x000fe40000000f00 */
[----:B------:R-:W-:Y:S02]  /*23220*/  MOV R105, R30 ;  /* 0x0000001e00697202 */ /* 0x000fe40000000f00 */
[----:B------:R-:W-:Y:S02]  /*23230*/  MOV R104, R26 ;  /* 0x0000001a00687202 */ /* 0x000fe40000000f00 */
[----:B------:R-:W-:-:S02]  /*23240*/  MOV R103, R20 ;  /* 0x0000001400677202 */ /* 0x000fc40000000f00 */
[----:B------:R-:W-:Y:S02]  /*23250*/  MOV R109, R14 ;  /* 0x0000000e006d7202 */ /* 0x000fe40000000f00 */
[----:B------:R-:W-:Y:S02]  /*23260*/  MOV R108, R10 ;  /* 0x0000000a006c7202 */ /* 0x000fe40000000f00 */
[----:B------:R-:W-:Y:S01]  /*23270*/  MOV R107, R2 ;  /* 0x00000002006b7202 */ /* 0x000fe20000000f00 */
[----:B------:R-:W-:Y:S06]  /*23280*/  BRA.DIV UR4, `(.L_x_2479) ;  /* 0x000000c204187947 */ /* 0x000fec000b800000 */
[----:B------:R-:W-:Y:S01]  /*23290*/  SEL R2, R112, R97, P0 ;  /* 0x0000006170027207 */ /* 0x000fe20000000000 */
[----:B-----5:R-:W-:Y:S01]  /*232a0*/  SHFL.IDX PT, R100, R100, R9, 0x1c1f ;  /* 0x001c1f0964647589 */ /* 0x020fe200000e0000 */
[----:B------:R-:W-:Y:S02]  /*232b0*/  SEL R78, R90, R93, P0 ;  /* 0x0000005d5a4e7207 */ /* 0x000fe40000000000 */
[----:B------:R-:W-:Y:S02]  /*232c0*/  SEL R49, R93, R90, P0 ;  /* 0x0000005a5d317207 */ /* 0x000fe40000000000 */
[----:B------:R-:W-:Y:S02]  /*232d0*/  SEL R97, R97, R112, P0 ;  /* 0x0000007061617207 */ /* 0x000fe40000000000 */
[----:B------:R-:W-:Y:S01]  /*232e0*/  SEL R86, R58, R81, P0 ;  /* 0x000000513a567207 */ /* 0x000fe20000000000 */
[----:B------:R-:W-:Y:S01]  /*232f0*/  SHFL.IDX PT, R78, R78, R9, 0x1c1f ;  /* 0x001c1f094e4e7589 */ /* 0x000fe200000e0000 */
[----:B------:R-:W-:-:S02]  /*23300*/  LOP3.LUT R10, R9, 0x2, RZ, 0x3c, !PT ;  /* 0x00000002090a7812 */ /* 0x000fc400078e3cff */
[----:B------:R-:W-:Y:S02]  /*23310*/  SEL R4, R40, R41, P0 ;  /* 0x0000002928047207 */ /* 0x000fe40000000000 */
        /* <DEDUP_REMOVED lines=70> */
[----:B------:R-:W3:Y:S01]  /*23780*/  SHFL.IDX PT, R0, R90, R9, 0x1c1f ;  /* 0x001c1f095a007589 */ /* 0x000ee200000e0000 */
        /* <DEDUP_REMOVED lines=10> */
[----:B0-----:R-:W-:Y:S01]  /*23830*/  SEL R96, R77, R2, P0 ;  /* 0x000000024d607207 */ /* 0x001fe20000000000 */
        /* <DEDUP_REMOVED lines=8> */
[----:B--2---:R-:W-:Y:S01]  /*238c0*/  SEL R99, R98, R47, P0 ;  /* 0x0000002f62637207 */ /* 0x004fe20000000000 */
[----:B------:R-:W-:Y:S01]  /*238d0*/  SHFL.IDX PT, R93, R26, R9, 0x1c1f ;  /* 0x001c1f091a5d7589 */ /* 0x000fe200000e0000 */
[----:B------:R-:W-:Y:S02]  /*238e0*/  SEL R97, R78, R49, P0 ;  /* 0x000000314e617207 */ /* 0x000fe40000000000 */
[----:B---3--:R-:W-:Y:S01]  /*238f0*/  SEL R79, R0, R21, P0 ;  /* 0x00000015004f7207 */ /* 0x008fe20000000000 */
[----:B------:R-:W-:Y:S01]  /*23900*/  SHFL.IDX PT, R44, R44, R9, 0x1c1f ;  /* 0x001c1f092c2c7589 */ /* 0x000fe200000e0000 */
[----:B------:R-:W-:Y:S02]  /*23910*/  SEL R4, R20, R41, P0 ;  /* 0x0000002914047207 */ /* 0x000fe40000000000 */
[----:B------:R-:W-:Y:S01]  /*23920*/  SEL R98, R47, R98, P0 ;  /* 0x000000622f627207 */ /* 0x000fe20000000000 */
[----:B------:R-:W-:Y:S01]  /*23930*/  SHFL.IDX PT, R42, R42, R9, 0x1c1f ;  /* 0x001c1f092a2a7589 */ /* 0x000fe200000e0000 */
[----:B----4-:R-:W-:-:S02]  /*23940*/  SEL R56, R65, R66, P0 ;  /* 0x0000004241387207 */ /* 0x010fc40000000000 */
        /* <DEDUP_REMOVED lines=11> */
[----:B------:R-:W-:-:S03]  /*23a00*/  IMAD.MOV.U32 R101, RZ, RZ, RZ ;  /* 0x000000ffff657224 */ /* 0x000fc600078e00ff */
[----:B------:R-:W-:Y:S04]  /*23a10*/  SHFL.IDX PT, R86, R86, R9, 0x1c1f ;  /* 0x001c1f0956567589 */ /* 0x000fe800000e0000 */
[----:B------:R-:W-:Y:S04]  /*23a20*/  SHFL.IDX PT, R58, R58, R9, 0x1c1f ;  /* 0x001c1f093a3a7589 */ /* 0x000fe800000e0000 */
[----:B------:R-:W0:Y:S04]  /*23a30*/  SHFL.IDX PT, R121, R121, R10, 0x1c1f ;  /* 0x001c1f0a79797589 */ /* 0x000e2800000e0000 */
[----:B------:R-:W2:Y:S04]  /*23a40*/  SHFL.IDX PT, R119, R119, R10, 0x1c1f ;  /* 0x001c1f0a77777589 */ /* 0x000ea800000e0000 */
[----:B------:R-:W-:Y:S04]  /*23a50*/  SHFL.IDX PT, R117, R117, R10, 0x1c1f ;  /* 0x001c1f0a75757589 */ /* 0x000fe800000e0000 */
[----:B------:R-:W3:Y:S04]  /*23a60*/  SHFL.IDX PT, R115, R115, R10, 0x1c1f ;  /* 0x001c1f0a73737589 */ /* 0x000ee800000e0000 */
[----:B------:R-:W4:Y:S04]  /*23a70*/  SHFL.IDX PT, R113, R113, R10, 0x1c1f ;  /* 0x001c1f0a71717589 */ /* 0x000f2800000e0000 */
[----:B------:R-:W1:Y:S04]  /*23a80*/  SHFL.IDX PT, R111, R111, R10, 0x1c1f ;  /* 0x001c1f0a6f6f7589 */ /* 0x000e6800000e0000 */
[----:B------:R-:W1:Y:S01]  /*23a90*/  SHFL.IDX PT, R123, R83, R10, 0x1c1f ;  /* 0x001c1f0a537b7589 */ /* 0x000e6200000e0000 */
[----:B0-----:R-:W-:-:S02]  /*23aa0*/  SEL R21, R40, R121, P0 ;  /* 0x0000007928157207 */ /* 0x001fc40000000000 */
[----:B------:R-:W-:Y:S01]  /*23ab0*/  SEL R40, R121, R40, P0 ;  /* 0x0000002879287207 */ /* 0x000fe20000000000 */
[----:B------:R0:W1:Y:S01]  /*23ac0*/  SHFL.IDX PT, R125, R81, R10, 0x1c1f ;  /* 0x001c1f0a517d7589 */ /* 0x00006200000e0000 */
[----:B--2---:R-:W-:Y:S02]  /*23ad0*/  SEL R41, R42, R119, P0 ;  /* 0x000000772a297207 */ /* 0x004fe40000000000 */
[----:B------:R-:W-:Y:S01]  /*23ae0*/  SEL R42, R119, R42, P0 ;  /* 0x0000002a772a7207 */ /* 0x000fe20000000000 */
[----:B------:R2:W1:Y:S04]  /*23af0*/  SHFL.IDX PT, R129, R43, R10, 0x1c1f ;  /* 0x001c1f0a2b817589 */ /* 0x00046800000e0000 */
[----:B------:R-:W-:Y:S01]  /*23b00*/  SHFL.IDX PT, R36, R33, R10, 0x1c1f ;  /* 0x001c1f0a21247589 */ /* 0x000fe200000e0000 */
[----:B---3--:R-:W-:-:S02]  /*23b10*/  SEL R45, R46, R115, P0 ;  /* 0x000000732e2d7207 */ /* 0x008fc40000000000 */
[----:B0-----:R-:W-:Y:S01]  /*23b20*/  SEL R81, R82, R85, P0 ;  /* 0x0000005552517207 */ /* 0x001fe20000000000 */
[----:B------:R-:W0:Y:S01]  /*23b30*/  SHFL.IDX PT, R38, R31, R10, 0x1c1f ;  /* 0x001c1f0a1f267589 */ /* 0x000e2200000e0000 */
[----:B------:R-:W-:Y:S02]  /*23b40*/  SEL R82, R85, R82, P0 ;  /* 0x0000005255527207 */ /* 0x000fe40000000000 */
[----:B--2---:R-:W-:Y:S01]  /*23b50*/  SEL R43, R44, R117, P0 ;  /* 0x000000752c2b7207 */ /* 0x004fe20000000000 */
[----:B------:R-:W-:Y:S01]  /*23b60*/  SHFL.IDX PT, R32, R37, R10, 0x1c1f ;  /* 0x001c1f0a25207589 */ /* 0x000fe200000e0000 */
[----:B----4-:R-:W-:Y:S02]  /*23b70*/  SEL R47, R48, R113, P0 ;  /* 0x00000071302f7207 */ /* 0x010fe40000000000 */
[----:B-1----:R-:W-:Y:S01]  /*23b80*/  SEL R49, R50, R111, P0 ;  /* 0x0000006f32317207 */ /* 0x002fe20000000000 */
[----:B------:R-:W1:Y:S01]  /*23b90*/  SHFL.IDX PT, R34, R35, R10, 0x1c1f ;  /* 0x001c1f0a23227589 */ /* 0x000e6200000e0000 */
[----:B------:R-:W-:-:S02]  /*23ba0*/  SEL R83, R84, R123, P0 ;  /* 0x0000007b54537207 */ /* 0x000fc40000000000 */
[----:B------:R-:W-:Y:S01]  /*23bb0*/  SEL R44, R117, R44, P0 ;  /* 0x0000002c752c7207 */ /* 0x000fe20000000000 */
[----:B------:R2:W3:Y:S01]  /*23bc0*/  SHFL.IDX PT, R28, R57, R10, 0x1c1f ;  /* 0x001c1f0a391c7589 */ /* 0x0004e200000e0000 */
[----:B------:R-:W-:Y:S02]  /*23bd0*/  SEL R85, R86, R125, P0 ;  /* 0x0000007d56557207 */ /* 0x000fe40000000000 */
[----:B------:R-:W-:Y:S01]  /*23be0*/  SEL R48, R113, R48, P0 ;  /* 0x0000003071307207 */ /* 0x000fe20000000000 */
[----:B------:R-:W4:Y:S01]  /*23bf0*/  SHFL.IDX PT, R30, R39, R10, 0x1c1f ;  /* 0x001c1f0a271e7589 */ /* 0x000f2200000e0000 */
[----:B------:R-:W-:Y:S02]  /*23c00*/  SEL R54, R58, R129, P0 ;  /* 0x000000813a367207 */ /* 0x000fe40000000000 */
[----:B------:R-:W-:Y:S01]  /*23c10*/  SEL R55, R129, R58, P0 ;  /* 0x0000003a81377207 */ /* 0x000fe20000000000 */
[----:B------:R-:W4:Y:S01]  /*23c20*/  SHFL.IDX PT, R24, R59, R10, 0x1c1f ;  /* 0x001c1f0a3b187589 */ /* 0x000f2200000e0000 */
[----:B------:R-:W-:-:S02]  /*23c30*/  SEL R46, R115, R46, P0 ;  /* 0x0000002e732e7207 */ /* 0x000fc40000000000 */
[----:B--2---:R-:W-:Y:S01]  /*23c40*/  SEL R57, R66, R65, P0 ;  /* 0x0000004142397207 */ /* 0x004fe20000000000 */
[----:B------:R-:W2:Y:S01]  /*23c50*/  SHFL.IDX PT, R26, R29, R10, 0x1c1f ;  /* 0x001c1f0a1d1a7589 */ /* 0x000ea200000e0000 */
[----:B------:R-:W-:Y:S02]  /*23c60*/  SEL R66, R67, R68, P0 ;  /* 0x0000004443427207 */ /* 0x000fe40000000000 */
[----:B------:R-:W-:Y:S01]  /*23c70*/  SEL R67, R68, R67, P0 ;  /* 0x0000004344437207 */ /* 0x000fe20000000000 */
[----:B------:R-:W-:Y:S01]  /*23c80*/  SHFL.IDX PT, R62, R62, R9, 0x1c1f ;  /* 0x001c1f093e3e7589 */ /* 0x000fe200000e0000 */
[----:B0-----:R-:W-:Y:S02]  /*23c90*/  SEL R70, R71, R38, P0 ;  /* 0x0000002647467207 */ /* 0x001fe40000000000 */
[----:B------:R-:W-:Y:S01]  /*23ca0*/  SEL R68, R69, R36, P0 ;  /* 0x0000002445447207 */ /* 0x000fe20000000000 */
[----:B------:R-:W0:Y:S01]  /*23cb0*/  SHFL.IDX PT, R63, R63, R10, 0x1c1f ;  /* 0x001c1f0a3f3f7589 */ /* 0x000e2200000e0000 */
[----:B-1----:R-:W-:-:S02]  /*23cc0*/  SEL R74, R75, R34, P0 ;  /* 0x000000224b4a7207 */ /* 0x002fc40000000000 */
[----:B------:R-:W-:Y:S01]  /*23cd0*/  SEL R72, R73, R32, P0 ;  /* 0x0000002049487207 */ /* 0x000fe20000000000 */
[----:B------:R1:W1:Y:S01]  /*23ce0*/  SHFL.IDX PT, R64, R64, R9, 0x1c1f ;  /* 0x001c1f0940407589 */ /* 0x00026200000e0000 */
[----:B---3--:R-:W-:Y:S02]  /*23cf0*/  SEL R76, R87, R28, P0 ;  /* 0x0000001c574c7207 */ /* 0x008fe40000000000 */
[----:B------:R-:W-:Y:S01]  /*23d00*/  SEL R50, R111, R50, P0 ;  /* 0x000000326f327207 */ /* 0x000fe20000000000 */
[----:B------:R3:W1:Y:S01]  /*23d10*/  SHFL.IDX PT, R8, R8, R9, 0x1c1f ;  /* 0x001c1f0908087589 */ /* 0x00066200000e0000 */
[----:B----4-:R-:W-:Y:S02]  /*23d20*/  SEL R90, R91, R30, P0 ;  /* 0x0000001e5b5a7207 */ /* 0x010fe40000000000 */
[----:B------:R-:W-:Y:S01]  /*23d30*/  SEL R84, R123, R84, P0 ;  /* 0x000000547b547207 */ /* 0x000fe20000000000 */
[----:B------:R3:W4:Y:S01]  /*23d40*/  SHFL.IDX PT, R27, R27, R10, 0x1c1f ;  /* 0x001c1f0a1b1b7589 */ /* 0x00072200000e0000 */
[----:B------:R-:W-:-:S02]  /*23d50*/  SEL R92, R93, R24, P0 ;  /* 0x000000185d5c7207 */ /* 0x000fc40000000000 */
[----:B------:R-:W-:Y:S01]  /*23d60*/  SEL R86, R125, R86, P0 ;  /* 0x000000567d567207 */ /* 0x000fe20000000000 */
[----:B------:R3:W1:Y:S01]  /*23d70*/  SHFL.IDX PT, R14, R25, R10, 0x1c1f ;  /* 0x001c1f0a190e7589 */ /* 0x00066200000e0000 */
[----:B--2---:R-:W-:Y:S02]  /*23d80*/  SEL R94, R95, R26, P0 ;  /* 0x0000001a5f5e7207 */ /* 0x004fe40000000000 */
[----:B------:R-:W-:Y:S02]  /*23d90*/  SEL R71, R38, R71, P0 ;  /* 0x0000004726477207 */ /* 0x000fe40000000000 */
[----:B------:R-:W-:Y:S02]  /*23da0*/  SEL R69, R36, R69, P0 ;  /* 0x0000004524457207 */ /* 0x000fe40000000000 */
[----:B------:R-:W-:Y:S02]  /*23db0*/  SEL R75, R34, R75, P0 ;  /* 0x0000004b224b7207 */ /* 0x000fe40000000000 */
[----:B0-----:R-:W-:-:S02]  /*23dc0*/  SEL R58, R62, R63, P0 ;  /* 0x0000003f3e3a7207 */ /* 0x001fc40000000000 */
[----:B------:R-:W-:Y:S02]  /*23dd0*/  SEL R59, R63, R62, P0 ;  /* 0x0000003e3f3b7207 */ /* 0x000fe40000000000 */
[----:B------:R-:W-:Y:S02]  /*23de0*/  SEL R73, R32, R73, P0 ;  /* 0x0000004920497207 */ /* 0x000fe40000000000 */
[----:B------:R-:W-:Y:S02]  /*23df0*/  SEL R91, R30, R91, P0 ;  /* 0x0000005b1e5b7207 */ /* 0x000fe40000000000 */
[----:B------:R-:W-:Y:S02]  /*23e00*/  SEL R87, R28, R87, P0 ;  /* 0x000000571c577207 */ /* 0x000fe40000000000 */
[----:B------:R-:W-:Y:S02]  /*23e10*/  SEL R95, R26, R95, P0 ;  /* 0x0000005f1a5f7207 */ /* 0x000fe40000000000 */
[----:B---34-:R-:W-:-:S07]  /*23e20*/  SEL R93, R24, R93, P0 ;  /* 0x0000005d185d7207 */ /* 0x018fce0000000000 */
.L_x_2734:
[----:B------:R-:W-:Y:S05]  /*23e30*/  WARPSYNC.ALL ;  /* 0x0000000000007948 */ /* 0x000fea0003800000 */
[----:B------:R-:W-:Y:S01]  /*23e40*/  BAR.SYNC.DEFER_BLOCKING 0x1, 0x100 ;  /* 0x0044000000007b1d */ /* 0x000fe20000010000 */
[----:B-1----:R-:W-:Y:S02]  /*23e50*/  SEL R62, R64, R14, P0 ;  /* 0x0000000e403e7207 */ /* 0x002fe40000000000 */
[----:B------:R-:W-:Y:S02]  /*23e60*/  SEL R63, R8, R27, P0 ;  /* 0x0000001b083f7207 */ /* 0x000fe40000000000 */
[----:B------:R-:W-:Y:S01]  /*23e70*/  SEL R65, R27, R8, P0 ;  /* 0x000000081b417207 */ /* 0x000fe20000000000 */
[----:B------:R-:W-:Y:S01]  /*23e80*/  ULDC.64 UR6, c[0x0][0xc08] ;  /* 0x0003020000067ab9 */ /* 0x000fe20000000a00 */
[----:B------:R-:W-:Y:S01]  /*23e90*/  SEL R64, R14, R64, P0 ;  /* 0x000000400e407207 */ /* 0x000fe20000000000 */
[----:B------:R-:W-:Y:S01]  /*23ea0*/  ULDC.64 UR4, c[0x0][0xc00] ;  /* 0x0003000000047ab9 */ /* 0x000fe20000000a00 */
[----:B------:R-:W-:-:S02]  /*23eb0*/  F2FP.BF16.F32.PACK_AB R8, R99, R102 ;  /* 0x000000666308723e */ /* 0x000fc400000010ff */
[----:B------:R-:W-:Y:S02]  /*23ec0*/  F2FP.BF16.F32.PACK_AB R9, R85, R52 ;  /* 0x000000345509723e */ /* 0x000fe400000010ff */
[----:B------:R-:W-:Y:S02]  /*23ed0*/  F2FP.BF16.F32.PACK_AB R10, R98, R100 ;  /* 0x00000064620a723e */ /* 0x000fe400000010ff */
[----:B------:R-:W-:Y:S02]  /*23ee0*/  F2FP.BF16.F32.PACK_AB R11, R86, R53 ;  /* 0x00000035560b723e */ /* 0x000fe400000010ff */
[----:B------:R-:W-:Y:S02]  /*23ef0*/  F2FP.BF16.F32.PACK_AB R12, R96, R97 ;  /* 0x00000061600c723e */ /* 0x000fe400000010ff */
[----:B------:R-:W-:Y:S02]  /*23f00*/  F2FP.BF16.F32.PACK_AB R13, R54, R56 ;  /* 0x00000038360d723e */ /* 0x000fe400000010ff */
[----:B------:R-:W-:-:S02]  /*23f10*/  F2FP.BF16.F32.PACK_AB R14, R77, R78 ;  /* 0x0000004e4d0e723e */ /* 0x000fc400000010ff */
[----:B------:R-:W-:Y:S01]  /*23f20*/  F2FP.BF16.F32.PACK_AB R15, R55, R57 ;  /* 0x00000039370f723e */ /* 0x000fe200000010ff */
[----:B------:R0:W-:Y:S01]  /*23f30*/  STSM.16.M88.4 [R110], R8 ;  /* 0x000000086e007844 */ /* 0x0001e20000000200 */
[----:B------:R-:W-:Y:S02]  /*23f40*/  F2FP.BF16.F32.PACK_AB R24, R79, R2 ;  /* 0x000000024f18723e */ /* 0x000fe400000010ff */
        /* <DEDUP_REMOVED lines=17> */
[----:B------:R-:W-:Y:S02]  /*24060*/  F2FP.BF16.F32.PACK_AB R38, R46, R48 ;  /* 0x000000302e26723e */ /* 0x000fe400000010ff */
[----:B------:R-:W-:Y:S02]  /*24070*/  F2FP.BF16.F32.PACK_AB R39, R87, R91 ;  /* 0x0000005b5727723e */ /* 0x000fe400000010ff */
[----:B0-----:R-:W-:-:S02]  /*24080*/  F2FP.BF16.F32.PACK_AB R8, R49, R51 ;  /* 0x000000333108723e */ /* 0x001fc400000010ff */
[----:B------:R-:W-:Y:S01]  /*24090*/  F2FP.BF16.F32.PACK_AB R9, R92, R94 ;  /* 0x0000005e5c09723e */ /* 0x000fe200000010ff */
[----:B------:R0:W-:Y:S01]  /*240a0*/  STSM.16.M88.4 [R104], R36 ;  /* 0x0000002468007844 */ /* 0x0001e20000000200 */
[----:B------:R-:W-:Y:S02]  /*240b0*/  F2FP.BF16.F32.PACK_AB R10, R50, R80 ;  /* 0x00000050320a723e */ /* 0x000fe400000010ff */
[----:B------:R-:W-:Y:S02]  /*240c0*/  F2FP.BF16.F32.PACK_AB R11, R93, R95 ;  /* 0x0000005f5d0b723e */ /* 0x000fe400000010ff */
[----:B-1----:R-:W-:Y:S02]  /*240d0*/  F2FP.BF16.F32.PACK_AB R12, R81, R83 ;  /* 0x00000053510c723e */ /* 0x002fe400000010ff */
        /* <DEDUP_REMOVED lines=9> */
[----:B--2---:R-:W-:Y:S02]  /*24170*/  IADD3 R24, P1, R218, UR4, RZ ;  /* 0x00000004da187c10 */ /* 0x004fe4000ff3e0ff */
[----:B------:R-:W-:-:S03]  /*24180*/  ISETP.NE.AND.EX P0, PT, RZ, UR5, PT, P0 ;  /* 0x00000005ff007c0c */ /* 0x000fc6000bf05300 */
[----:B0-----:R-:W0:Y:S01]  /*24190*/  LDC R104, c[0x0][0xbe8] ;  /* 0x0002fa00ff687b82 */ /* 0x001e220000000800 */
[----:B------:R-:W-:-:S05]  /*241a0*/  IADD3.X R25, R219, UR5, RZ, P1, !PT ;  /* 0x00000005db197c10 */ /* 0x000fca0008ffe4ff */
[----:B------:R-:W-:Y:S01]  /*241b0*/  @P3 IADD3 R218, P1, R218, UR6, RZ ;  /* 0x00000006dada3c10 */ /* 0x000fe2000ff3e0ff */
[----:B------:R-:W-:Y:S02]  /*241c0*/  ULDC UR6, c[0x0][0xa88] ;  /* 0x0002a20000067ab9 */ /* 0x000fe40000000800 */
[----:B------:R-:W-:Y:S01]  /*241d0*/  IMAD.U32 R103, RZ, RZ, UR6 ;  /* 0x00000006ff677e24 */ /* 0x000fe2000f8e00ff */
[----:B------:R-:W-:Y:S01]  /*241e0*/  @P3 IADD3.X R219, R219, UR7, RZ, P1, !PT ;  /* 0x00000007dbdb3c10 */ /* 0x000fe20008ffe4ff */
[----:B------:R2:W5:Y:S04]  /*241f0*/  @P0 LDG.E R101, desc[UR54][R24.64] ;  /* 0x0000003618650981 */ /* 0x000568000c1e1900 */
[----:B------:R2:W5:Y:S01]  /*24200*/  @P3 LDG.E R103, desc[UR54][R218.64] ;  /* 0x00000036da673981 */ /* 0x000562000c1e1900 */
[----:B-1----:R-:W-:Y:S01]  /*24210*/  IMAD.MOV.U32 R14, RZ, RZ, 0x9b8 ;  /* 0x000009b8ff0e7424 */ /* 0x002fe200078e00ff */
[----:B------:R-:W-:-:S02]  /*24220*/  ISETP.GT.AND P2, PT, R217, 0x1, PT ;  /* 0x00000001d900780c */ /* 0x000fc40003f44270 */
[----:B0-----:R-:W-:Y:S02]  /*24230*/  ISETP.NE.AND P1, PT, R104, 0x1, PT ;  /* 0x000000016800780c */ /* 0x001fe40003f25270 */
[----:B------:R-:W-:-:S04]  /*24240*/  SEL R14, R14, 0x978, P2 ;  /* 0x000009780e0e7807 */ /* 0x000fc80001000000 */
[----:B------:R2:W0:Y:S08]  /*24250*/  LDC.64 R8, c[0x0][R14+0x220] ;  /* 0x000088000e087b82 */ /* 0x0004300000000a00 */
[----:B------:R2:W1:Y:S08]  /*24260*/  LDC.64 R10, c[0x0][R14+0x218] ;  /* 0x000086000e0a7b82 */ /* 0x0004700000000a00 */
[----:B------:R2:W3:Y:S01]  /*24270*/  LDC.64 R12, c[0x0][R14+0x228] ;  /* 0x00008a000e0c7b82 */ /* 0x0004e20000000a00 */
[----:B------:R-:W-:Y:S05]  /*24280*/  @P3 BRA `(.L_x_2480) ;  /* 0x0000000000103947 */ /* 0x000fea0003800000 */
[----:B------:R-:W-:Y:S05]  /*24290*/  @!P0 BRA `(.L_x_2480) ;  /* 0x00000000000c8947 */ /* 0x000fea0003800000 */
[----:B------:R-:W4:Y:S04]  /*242a0*/  LDG.E R26, desc[UR54][R24.64] ;  /* 0x00000036181a7981 */ /* 0x000f28000c1e1900 */
[----:B-----5:R-:W4:Y:S02]  /*242b0*/  LDG.E R103, desc[UR54][R24.64+0x4] ;  /* 0x0000043618677981 */ /* 0x020f24000c1e1900 */
[----:B----4-:R-:W-:-:S07]  /*242c0*/  IMAD.IADD R103, R103, 0x1, -R26 ;  /* 0x0000000167677824 */ /* 0x010fce00078e0a1a */
.L_x_2480:
[----:B------:R-:W4:Y:S04]  /*242d0*/  LDL R28, [R1+0x68] ;  /* 0x00006800011c7983 */ /* 0x000f280000100800 */
[----:B------:R-:W4:Y:S01]  /*242e0*/  LDL R30, [R1+0x1c] ;  /* 0x00001c00011e7983 */ /* 0x000f220000100800 */
[----:B--2---:R-:W2:Y:S01]  /*242f0*/  LDC.64 R14, c[0x0][R14+0x210] ;  /* 0x000084000e0e7b82 */ /* 0x004ea20000000a00 */
[----:B------:R-:W-:Y:S01]  /*24300*/  ISETP.NE.U32.AND P0, PT, RZ, UR4, PT ;  /* 0x00000004ff007c0c */ /* 0x000fe2000bf05070 */
[-C--:B-1----:R-:W-:Y:S01]  /*24310*/  IMAD R29, R11, R209.reuse, RZ ;  /* 0x000000d10b1d7224 */ /* 0x082fe200078e02ff */
[----:B------:R-:W-:Y:S01]  /*24320*/  IADD3 R35, R211, R204, RZ ;  /* 0x000000ccd3237210 */ /* 0x000fe20007ffe0ff */
[----:B------:R-:W-:Y:S01]  /*24330*/  IMAD.WIDE.U32 R10, R10, R209, RZ ;  /* 0x000000d10a0a7225 */ /* 0x000fe200078e00ff */
[----:B------:R-:W-:-:S02]  /*24340*/  ISETP.NE.AND.EX P0, PT, RZ, UR5, PT, P0 ;  /* 0x00000005ff007c0c */ /* 0x000fc4000bf05300 */
[----:B-----5:R-:W-:Y:S01]  /*24350*/  SHF.R.S32.HI R106, RZ, 0x1f, R101 ;  /* 0x0000001fff6a7819 */ /* 0x020fe20000011465 */
[----:B------:R-:W1:Y:S01]  /*24360*/  @P1 LDC R26, c[0x0][0xbec] ;  /* 0x0002fb00ff1a1b82 */ /* 0x000e620000000800 */
[----:B------:R-:W-:Y:S01]  /*24370*/  SEL R105, R212, RZ, !P0 ;  /* 0x000000ffd4697207 */ /* 0x000fe20004000000 */
[----:B------:R-:W-:Y:S01]  /*24380*/  IMAD.IADD R11, R11, 0x1, R29 ;  /* 0x000000010b0b7824 */ /* 0x000fe200078e021d */
[----:B------:R-:W-:Y:S01]  /*24390*/  SEL R27, R220, RZ, !P0 ;  /* 0x000000ffdc1b7207 */ /* 0x000fe20004000000 */
[----:B------:R-:W-:Y:S02]  /*243a0*/  IMAD R103, R103, R104, RZ ;  /* 0x0000006867677224 */ /* 0x000fe400078e02ff */
[----:B0-----:R-:W-:Y:S02]  /*243b0*/  IMAD R9, R9, R105, RZ ;  /* 0x0000006909097224 */ /* 0x001fe400078e02ff */
[----:B------:R-:W0:Y:S02]  /*243c0*/  @P1 LDC R33, c[0x0][0xbf0] ;  /* 0x0002fc00ff211b82 */ /* 0x000e240000000800 */
[----:B------:R-:W-:Y:S01]  /*243d0*/  IMAD R31, R8, R27, R9 ;  /* 0x0000001b081f7224 */ /* 0x000fe200078e0209 */
[----:B------:R-:W-:Y:S01]  /*243e0*/  SEL R27, R222, RZ, P2 ;  /* 0x000000ffde1b7207 */ /* 0x000fe20001000000 */
[----:B------:R-:W-:-:S04]  /*243f0*/  IMAD.WIDE.U32 R8, R8, R105, RZ ;  /* 0x0000006908087225 */ /* 0x000fc800078e00ff */
[----:B------:R-:W2:Y:S01]  /*24400*/  LDC.64 R24, c[0x0][0xba8] ;  /* 0x0002ea00ff187b82 */ /* 0x000ea20000000a00 */
[----:B------:R-:W-:Y:S01]  /*24410*/  IADD3 R10, P0, P3, R8, R10, R101 ;  /* 0x0000000a080a7210 */ /* 0x000fe20007b1e065 */
[----:B------:R-:W-:Y:S02]  /*24420*/  IMAD.IADD R31, R9, 0x1, R31 ;  /* 0x00000001091f7824 */ /* 0x000fe400078e021f */
[----:B------:R-:W-:Y:S02]  /*24430*/  IMAD.MOV.U32 R9, RZ, RZ, R35 ;  /* 0x000000ffff097224 */ /* 0x000fe400078e0023 */
[----:B---3--:R-:W-:Y:S01]  /*24440*/  IMAD R29, R13, R27, RZ ;  /* 0x0000001b0d1d7224 */ /* 0x008fe200078e02ff */
[----:B------:R-:W-:Y:S01]  /*24450*/  IADD3.X R11, R31, R11, R106, P0, P3 ;  /* 0x0000000b1f0b7210 */ /* 0x000fe200007e646a */
[----:B-1----:R-:W-:-:S04]  /*24460*/  @P1 IMAD.HI.U32 R8, R35, R26, RZ ;  /* 0x0000001a23081227 */ /* 0x002fc800078e00ff */
[----:B------:R-:W-:Y:S01]  /*24470*/  IMAD.WIDE.U32 R12, R12, R27, RZ ;  /* 0x0000001b0c0c7225 */ /* 0x000fe200078e00ff */
[----:B0-----:R-:W-:-:S03]  /*24480*/  @P1 SHF.R.U32.HI R9, RZ, R33, R8 ;  /* 0x00000021ff091219 */ /* 0x001fc60000011608 */
[----:B------:R-:W-:Y:S01]  /*24490*/  IMAD.IADD R29, R13, 0x1, R29 ;  /* 0x000000010d1d7824 */ /* 0x000fe200078e021d */
[----:B------:R-:W-:Y:S01]  /*244a0*/  IADD3 R12, P0, P3, R9, R10, R12 ;  /* 0x0000000a090c7210 */ /* 0x000fe20007b1e00c */
[--C-:B------:R-:W-:Y:S01]  /*244b0*/  IMAD.MOV R27, RZ, RZ, -R9.reuse ;  /* 0x000000ffff1b7224 */ /* 0x100fe200078e0a09 */
[----:B------:R-:W-:Y:S01]  /*244c0*/  SHF.R.S32.HI R8, RZ, 0x1f, R9 ;  /* 0x0000001fff087819 */ /* 0x000fe20000011409 */
[----:B--2---:R-:W0:Y:S02]  /*244d0*/  @!P2 LDC R24, c[0x0][0xb50] ;  /* 0x0002d400ff18ab82 */ /* 0x004e240000000800 */
        /* <DEDUP_REMOVED lines=8> */
[----:B0-----:R-:W-:-:S05]  /*24560*/  LEA R13, P0, R12, R24, 0x2 ;  /* 0x000000180c0d7211 */ /* 0x001fca00078010ff */
[----:B------:R-:W-:Y:S01]  /*24570*/  SHFL.IDX PT, R10, R13, 0x1, 0x1c1f ;  /* 0x003c1f000d0a7f89 */ /* 0x000fe200000e0000 */
[----:B-1----:R-:W-:-:S03]  /*24580*/  LEA.HI.X R25, R12, R25, R8, 0x2, P0 ;  /* 0x000000190c197211 */ /* 0x002fc600000f1408 */
[----:B------:R-:W-:Y:S04]  /*24590*/  SHFL.IDX PT, R8, R13, RZ, 0x1c1f ;  /* 0x001c1fff0d087589 */ /* 0x000fe800000e0000 */
[----:B------:R-:W0:Y:S04]  /*245a0*/  SHFL.IDX PT, R9, R25, RZ, 0x1c1f ;  /* 0x001c1fff19097589 */ /* 0x000e2800000e0000 */
[----:B------:R-:W1:Y:S01]  /*245b0*/  SHFL.IDX PT, R11, R25, 0x1, 0x1c1f ;  /* 0x003c1f00190b7f89 */ /* 0x000e6200000e0000 */
[----:B----4-:R-:W-:Y:S01]  /*245c0*/  IMAD.IADD R28, R28, 0x1, R204 ;  /* 0x000000011c1c7824 */ /* 0x010fe200078e02cc */
[----:B------:R-:W-:-:S04]  /*245d0*/  LOP3.LUT P0, RZ, R30, 0x3, RZ, 0xc0, !PT ;  /* 0x000000031eff7812 */ /* 0x000fc8000780c0ff */
[C---:B------:R-:W-:Y:S02]  /*245e0*/  IADD3 R24, R28.reuse, 0x8, RZ ;  /* 0x000000081c187810 */ /* 0x040fe40007ffe0ff */
[-C--:B------:R-:W-:Y:S02]  /*245f0*/  ISETP.GE.OR P3, PT, R28, R103.reuse, P0 ;  /* 0x000000671c00720c */ /* 0x080fe40000766670 */
[----:B------:R-:W-:-:S11]  /*24600*/  ISETP.GE.OR P0, PT, R24, R103, P0 ;  /* 0x000000671800720c */ /* 0x000fd60000706670 */
[----:B0-----:R0:W-:Y:S04]  /*24610*/  @!P3 ST.E desc[UR54][R8.64], R88 ;  /* 0x000000580800b985 */ /* 0x0011e8000c101936 */
[----:B-1----:R0:W-:Y:S01]  /*24620*/  @!P0 ST.E desc[UR54][R10.64], R89 ;  /* 0x000000590a008985 */ /* 0x0021e2000c101936 */
[----:B------:R-:W-:Y:S05]  /*24630*/  @P2 BRA `(.L_x_2481) ;  /* 0x0000000800d42947 */ /* 0x000fea0003800000 */
[----:B------:R-:W1:Y:S01]  /*24640*/  S2R R30, SR_TID.X ;  /* 0x00000000001e7919 */ /* 0x000e620000002100 */
[----:B0-----:R-:W0:Y:S01]  /*24650*/  @P1 LDC R11, c[0x0][0xbec] ;  /* 0x0002fb00ff0b1b82 */ /* 0x001e220000000800 */
[----:B------:R-:W-:-:S07]  /*24660*/  ULDC.64 UR4, c[0x0][0xaa0] ;  /* 0x0002a80000047ab9 */ /* 0x000fce0000000a00 */
[----:B------:R-:W2:Y:S01]  /*24670*/  @P1 LDC R13, c[0x0][0xbf0] ;  /* 0x0002fc00ff0d1b82 */ /* 0x000ea20000000800 */
[C---:B-1----:R-:W-:Y:S02]  /*24680*/  VIADD R107, R30.reuse, 0xffffff80 ;  /* 0xffffff801e6b7836 */ /* 0x042fe40000000000 */
[----:B------:R-:W-:-:S03]  /*24690*/  VIADD R108, R30, 0xffffff80 ;  /* 0xffffff801e6c7836 */ /* 0x000fc60000000000 */
[----:B------:R-:W-:-:S04]  /*246a0*/  SHF.R.S32.HI R107, RZ, 0x1f, R107 ;  /* 0x0000001fff6b7819 */ /* 0x000fc8000001146b */
[----:B------:R-:W-:-:S04]  /*246b0*/  LEA.HI R107, R107, R108, RZ, 0x3 ;  /* 0x0000006c6b6b7211 */ /* 0x000fc800078f18ff */
[----:B------:R-:W-:-:S05]  /*246c0*/  SHF.R.S32.HI R107, RZ, 0x3, R107 ;  /* 0x00000003ff6b7819 */ /* 0x000fca000001146b */
[----:B------:R-:W-:-:S04]  /*246d0*/  IMAD R3, R107, 0x40, R207 ;  /* 0x000000406b037824 */ /* 0x000fc800078e02cf */
[----:B------:R-:W-:-:S03]  /*246e0*/  IMAD.WIDE R60, R3, 0x2, R60 ;  /* 0x00000002033c7825 */ /* 0x000fc600078e023c */
[C---:B------:R-:W-:Y:S02]  /*246f0*/  IADD3 R33, P0, R60.reuse, 0x2000, RZ ;  /* 0x000020003c217810 */ /* 0x040fe40007f1e0ff */
        /* <DEDUP_REMOVED lines=23> */
[----:B------:R-:W-:-:S02]  /*24870*/  LOP3.LUT R48, R49, 0x380, RZ, 0xc0, !PT ;  /* 0x0000038031307812 */ /* 0x000fc400078ec0ff */
[----:B------:R-:W-:Y:S02]  /*24880*/  SHF.R.U64 R9, R9, 0x3, RZ ;  /* 0x0000000309097819 */ /* 0x000fe400000012ff */
[----:B------:R-:W-:Y:S02]  /*24890*/  SHF.R.U64 R0, R0, 0x3, RZ ;  /* 0x0000000300007819 */ /* 0x000fe400000012ff */
[----:B------:R-:W-:Y:S02]  /*248a0*/  SHF.R.U64 R36, R36, 0x3, RZ ;  /* 0x0000000324247819 */ /* 0x000fe400000012ff */
[----:B------:R-:W-:Y:S02]  /*248b0*/  SHF.R.U64 R40, R40, 0x3, RZ ;  /* 0x0000000328287819 */ /* 0x000fe400000012ff */
[----:B------:R-:W-:Y:S02]  /*248c0*/  SHF.R.U64 R44, R44, 0x3, RZ ;  /* 0x000000032c2c7819 */ /* 0x000fe400000012ff */
[----:B------:R-:W-:-:S02]  /*248d0*/  SHF.R.U64 R48, R48, 0x3, RZ ;  /* 0x0000000330307819 */ /* 0x000fc400000012ff */
[----:B------:R-:W-:Y:S01]  /*248e0*/  LOP3.LUT R60, R9, R60, RZ, 0x3c, !PT ;  /* 0x0000003c093c7212 */ /* 0x000fe200078e3cff */
        /* <DEDUP_REMOVED lines=12> */
[----:B------:R-:W-:Y:S01]  /*249b0*/  IMAD.IADD R3, R3, 0x1, R9 ;  /* 0x0000000103037824 */ /* 0x000fe200078e0209 */
[----:B------:R1:W5:Y:S01]  /*249c0*/  LD.E.128 R24, desc[UR54][R60.64] ;  /* 0x000000363c187980 */ /* 0x000362000c101d00 */
[----:B------:R-:W-:-:S02]  /*249d0*/  IMAD R9, R216, 0x20, R107 ;  /* 0x00000020d8097824 */ /* 0x000fc400078e026b */
[----:B------:R-:W-:Y:S01]  /*249e0*/  IMAD.WIDE.U32 R2, R209, UR4, R2 ;  /* 0x00000004d1027c25 */ /* 0x000fe2000f8e0002 */
[----:B------:R-:W5:Y:S01]  /*249f0*/  LD.E.128 R36, desc[UR54][R36.64] ;  /* 0x0000003624247980 */ /* 0x000f62000c101d00 */
[----:B------:R-:W-:-:S03]  /*24a00*/  SHF.R.S32.HI R4, RZ, 0x1f, R105 ;  /* 0x0000001fff047819 */ /* 0x000fc60000011469 */
[----:B------:R-:W5:Y:S01]  /*24a10*/  LD.E.128 R40, desc[UR54][R40.64] ;  /* 0x0000003628287980 */ /* 0x000f62000c101d00 */
[----:B------:R-:W-:-:S03]  /*24a20*/  IMAD.IADD R8, R204, 0x1, R9 ;  /* 0x00000001cc087824 */ /* 0x000fc600078e0209 */
[----:B------:R-:W5:Y:S04]  /*24a30*/  LD.E.128 R44, desc[UR54][R44.64] ;  /* 0x000000362c2c7980 */ /* 0x000f68000c101d00 */
[----:B------:R-:W5:Y:S04]  /*24a40*/  LD.E.128 R48, desc[UR54][R48.64] ;  /* 0x0000003630307980 */ /* 0x000f68000c101d00 */
[----:B------:R-:W5:Y:S01]  /*24a50*/  LD.E.128 R52, desc[UR54][R52.64] ;  /* 0x0000003634347980 */ /* 0x000f62000c101d00 */
[----:B------:R-:W-:Y:S01]  /*24a60*/  IMAD R3, R209, UR5, R3 ;  /* 0x00000005d1037c24 */ /* 0x000fe2000f8e0203 */
[----:B------:R-:W-:Y:S01]  /*24a70*/  ULDC.64 UR4, c[0x0][0xaf0] ;  /* 0x0002bc0000047ab9 */ /* 0x000fe20000000a00 */
[----:B------:R-:W-:Y:S01]  /*24a80*/  @!PT LDS RZ, [RZ] ;  /* 0x00000000fffff984 */ /* 0x000fe20000000800 */
[----:B------:R-:W-:Y:S01]  /*24a90*/  @!PT LDS RZ, [RZ] ;  /* 0x00000000fffff984 */ /* 0x000fe20000000800 */
[----:B------:R-:W-:Y:S01]  /*24aa0*/  @!PT LDS RZ, [RZ] ;  /* 0x00000000fffff984 */ /* 0x000fe20000000800 */
[----:B------:R-:W-:Y:S01]  /*24ab0*/  @!PT LDS RZ, [RZ] ;  /* 0x00000000fffff984 */ /* 0x000fe20000000800 */
[----:B------:R3:W-:Y:S06]  /*24ac0*/  MEMBAR.ALL.CTA ;  /* 0x0000000000007992 */ /* 0x0007ec0000008000 */
[----:B---3--:R-:W3:Y:S01]  /*24ad0*/  FENCE.VIEW.ASYNC.S ;  /* 0x00000000000073c6 */ /* 0x008ee20000000000 */
[----:B------:R-:W-:-:S02]  /*24ae0*/  IMAD R4, R4, UR4, RZ ;  /* 0x0000000404047c24 */ /* 0x000fc4000f8e02ff */
[----:B0-----:R-:W-:-:S04]  /*24af0*/  @P1 IMAD.HI.U32 R0, R8, R11, RZ ;  /* 0x0000000b08001227 */ /* 0x001fc800078e00ff */
[----:B------:R-:W-:Y:S01]  /*24b00*/  IMAD.MOV.U32 R9, RZ, RZ, R8 ;  /* 0x000000ffff097224 */ /* 0x000fe200078e0008 */
[----:B--2---:R-:W-:Y:S01]  /*24b10*/  @P1 SHF.R.U32.HI R9, RZ, R13, R0 ;  /* 0x0000000dff091219 */ /* 0x004fe20000011600 */
[C---:B------:R-:W-:Y:S02]  /*24b20*/  IMAD R11, R105.reuse, UR5, R4 ;  /* 0x00000005690b7c24 */ /* 0x040fe4000f8e0204 */
[----:B------:R-:W-:Y:S01]  /*24b30*/  IMAD.WIDE.U32 R2, R105, UR4, R2 ;  /* 0x0000000469027c25 */ /* 0x000fe2000f8e0002 */
[----:B------:R-:W-:Y:S01]  /*24b40*/  SHF.R.S32.HI R4, RZ, 0x1f, R9 ;  /* 0x0000001fff047819 */ /* 0x000fe20000011409 */
[----:B------:R-:W-:Y:S02]  /*24b50*/  ULDC.64 UR4, c[0x0][0xae0] ;  /* 0x0002b80000047ab9 */ /* 0x000fe40000000a00 */
[----:B------:R-:W-:Y:S01]  /*24b60*/  IMAD.IADD R3, R3, 0x1, R11 ;  /* 0x0000000103037824 */ /* 0x000fe200078e020b */
[----:B------:R-:W-:Y:S01]  /*24b70*/  IADD3 R11, -R9, RZ, RZ ;  /* 0x000000ff090b7210 */ /* 0x000fe20007ffe1ff */
[----:B------:R-:W-:-:S02]  /*24b80*/  VIADD R0, R16, 0x29820 ;  /* 0x0002982010007836 */ /* 0x000fc40000000000 */
[----:B------:R-:W-:Y:S02]  /*24b90*/  IMAD R4, R4, UR4, RZ ;  /* 0x0000000404047c24 */ /* 0x000fe4000f8e02ff */
[----:B------:R-:W-:Y:S01]  /*24ba0*/  IMAD R11, R104, R11, R8 ;  /* 0x0000000b680b7224 */ /* 0x000fe200078e0208 */
[----:B------:R-:W-:Y:S01]  /*24bb0*/  PRMT R0, RZ, 0x654, R0 ;  /* 0x00000654ff007816 */ /* 0x000fe20000000000 */
[C---:B------:R-:W-:Y:S02]  /*24bc0*/  IMAD R13, R9.reuse, UR5, R4 ;  /* 0x00000005090d7c24 */ /* 0x040fe4000f8e0204 */
[----:B------:R-:W-:Y:S01]  /*24bd0*/  IMAD.WIDE.U32 R2, R9, UR4, R2 ;  /* 0x0000000409027c25 */ /* 0x000fe2000f8e0002 */
[----:B---3--:R0:W-:Y:S01]  /*24be0*/  SYNCS.ARRIVE.TRANS64.RED.A1T0 RZ, [R0+URZ], RZ ;  /* 0x000000ff00ff79a7 */ /* 0x0081e2000810043f */
[----:B------:R-:W-:Y:S02]  /*24bf0*/  ULDC.64 UR4, c[0x0][0xad8] ;  /* 0x0002b60000047ab9 */ /* 0x000fe40000000a00 */
[----:B------:R-:W-:Y:S01]  /*24c00*/  IMAD.IADD R3, R3, 0x1, R13 ;  /* 0x0000000103037824 */ /* 0x000fe200078e020d */
[----:B0-----:R-:W-:Y:S01]  /*24c10*/  SHF.R.S32.HI R0, RZ, 0x1f, R11 ;  /* 0x0000001fff007819 */ /* 0x001fe2000001140b */
[----:B------:R-:W-:-:S04]  /*24c20*/  IMAD.WIDE.U32 R8, R11, UR4, R2 ;  /* 0x000000040b087c25 */ /* 0x000fc8000f8e0002 */
[----:B------:R-:W-:-:S04]  /*24c30*/  IMAD R0, R0, UR4, RZ ;  /* 0x0000000400007c24 */ /* 0x000fc8000f8e02ff */
[----:B------:R-:W-:Y:S01]  /*24c40*/  IMAD R3, R11, UR5, R0 ;  /* 0x000000050b037c24 */ /* 0x000fe2000f8e0200 */
[----:B------:R-:W-:Y:S02]  /*24c50*/  ULDC.64 UR4, c[0x0][0xa80] ;  /* 0x0002a00000047ab9 */ /* 0x000fe40000000a00 */
[----:B------:R-:W-:Y:S01]  /*24c60*/  LEA R2, P0, R8, UR4, 0x1 ;  /* 0x0000000408027c11 */ /* 0x000fe2000f8008ff */
[----:B------:R-:W-:Y:S01]  /*24c70*/  IMAD.IADD R3, R9, 0x1, R3 ;  /* 0x0000000109037824 */ /* 0x000fe200078e0203 */
[----:B------:R-:W-:-:S04]  /*24c80*/  UMOV UR4, 0xffffffff ;  /* 0xffffffff00047882 */ /* 0x000fc80000000000 */
[----:B------:R-:W-:Y:S01]  /*24c90*/  LEA.HI.X R3, R8, UR5, R3, 0x1, P0 ;  /* 0x0000000508037c11 */ /* 0x000fe200080f0c03 */
[----:B-1----:R-:W-:Y:S06]  /*24ca0*/  BRA.DIV UR4, `(.L_x_2482) ;  /* 0x000000c204fc7947 */ /* 0x002fec000b800000 */
[----:B------:R0:W1:Y:S04]  /*24cb0*/  SHFL.IDX PT, R0, R3, RZ, 0x181f ;  /* 0x00181fff03007589 */ /* 0x00006800000e0000 */
[----:B------:R0:W2:Y:S02]  /*24cc0*/  SHFL.IDX PT, R14, R2, RZ, 0x181f ;  /* 0x00181fff020e7589 */ /* 0x0000a400000e0000 */
.L_x_2737:
        /* <DEDUP_REMOVED lines=15> */
.L_x_2484:
[----:B------:R-:W-:Y:S05]  /*24dc0*/  BSYNC B1 ;  /* 0x0000000000017941 */ /* 0x000fea0003800000 */
.L_x_2483:
[----:B------:R-:W-:-:S03]  /*24dd0*/  UMOV UR4, 0xffffffff ;  /* 0xffffffff00047882 */ /* 0x000fc60000000000 */
[----:B------:R-:W-:Y:S05]  /*24de0*/  BRA.DIV UR4, `(.L_x_2485) ;  /* 0x000000c204e07947 */ /* 0x000fea000b800000 */
[----:B-1----:R1:W4:Y:S04]  /*24df0*/  SHFL.IDX PT, R0, R3, 0x1, 0x181f ;  /* 0x00381f0003007f89 */ /* 0x00232800000e0000 */
[----:B--23--:R1:W2:Y:S02]  /*24e00*/  SHFL.IDX PT, R14, R2, 0x1, 0x181f ;  /* 0x00381f00020e7f89 */ /* 0x00c2a400000e0000 */
.L_x_2741:
        /* <DEDUP_REMOVED lines=13> */
[----:B-----5:R3:W-:Y:S04]  /*24ee0*/  @!P2 ST.E.128 desc[UR54][R8.64], R28 ;  /* 0x0000001c0800a985 */ /* 0x0207e8000c101d36 */
[----:B------:R3:W-:Y:S02]  /*24ef0*/  @!P3 ST.E.128 desc[UR54][R14.64], R44 ;  /* 0x0000002c0e00b985 */ /* 0x0007e4000c101d36 */
.L_x_2487:
[----:B------:R-:W-:Y:S05]  /*24f00*/  BSYNC B1 ;  /* 0x0000000000017941 */ /* 0x000fea0003800000 */
.L_x_2486:
[----:B------:R-:W-:-:S03]  /*24f10*/  UMOV UR4, 0xffffffff ;  /* 0xffffffff00047882 */ /* 0x000fc60000000000 */
[----:B------:R-:W-:Y:S05]  /*24f20*/  BRA.DIV UR4, `(.L_x_2488) ;  /* 0x000000c204d87947 */ /* 0x000fea000b800000 */
[----:B----4-:R4:W0:Y:S04]  /*24f30*/  SHFL.IDX PT, R0, R3, 0x2, 0x181f ;  /* 0x00581f0003007f89 */ /* 0x01082800000e0000 */
[----:B--23--:R4:W2:Y:S02]  /*24f40*/  SHFL.IDX PT, R14, R2, 0x2, 0x181f ;  /* 0x00581f00020e7f89 */ /* 0x00c8a400000e0000 */
.L_x_2745:
        /* <DEDUP_REMOVED lines=13> */
[----:B-----5:R3:W-:Y:S04]  /*25020*/  @!P2 ST.E.128 desc[UR54][R8.64], R32 ;  /* 0x000000200800a985 */ /* 0x0207e8000c101d36 */
[----:B------:R3:W-:Y:S02]  /*25030*/  @!P3 ST.E.128 desc[UR54][R14.64], R48 ;  /* 0x000000300e00b985 */ /* 0x0007e4000c101d36 */
.L_x_2490:
[----:B------:R-:W-:Y:S05]  /*25040*/  BSYNC B1 ;  /* 0x0000000000017941 */ /* 0x000fea0003800000 */
.L_x_2489:
[----:B------:R-:W-:-:S03]  /*25050*/  UMOV UR4, 0xffffffff ;  /* 0xffffffff00047882 */ /* 0x000fc60000000000 */
[----:B------:R-:W-:Y:S05]  /*25060*/  BRA.DIV UR4, `(.L_x_2491) ;  /* 0x000000c204d07947 */ /* 0x000fea000b800000 */
[----:B0-----:R0:W0:Y:S04]  /*25070*/  SHFL.IDX PT, R0, R3, 0x3, 0x181f ;  /* 0x00781f0003007f89 */ /* 0x00102800000e0000 */
[----:B--23--:R2:W3:Y:S02]  /*25080*/  SHFL.IDX PT, R14, R2, 0x3, 0x181f ;  /* 0x00781f00020e7f89 */ /* 0x00c4e400000e0000 */
.L_x_2749:
[----:B-12-4-:R-:W-:-:S05]  /*25090*/  VIADD R2, R204, 0x60 ;  /* 0x00000060cc027836 */ /* 0x016fca0000000000 */
[----:B------:R-:W-:-:S13]  /*250a0*/  ISETP.GE.AND P0, PT, R2, R103, PT ;  /* 0x000000670200720c */ /* 0x000fda0003f06270 */
[----:B------:R-:W-:Y:S05]  /*250b0*/  @P0 BRA `(.L_x_2492) ;  /* 0x0000001c00980947 */ /* 0x000fea0003800000 */
[----:B------:R-:W-:Y:S01]  /*250c0*/  ULDC UR4, c[0x0][0xac8] ;  /* 0x0002b20000047ab9 */ /* 0x000fe20000000800 */
[----:B------:R-:W-:Y:S02]  /*250d0*/  SHF.R.S32.HI R4, RZ, 0x1f, R207 ;  /* 0x0000001fff047819 */ /* 0x000fe400000114cf */
[----:B------:R-:W-:-:S13]  /*250e0*/  ISETP.GE.AND P1, PT, R207, UR4, PT ;  /* 0x00000004cf007c0c */ /* 0x000fda000bf26270 */
[----:B---3--:R-:W-:-:S04]  /*250f0*/  @!P1 LEA R2, P0, R207, R14, 0x1 ;  /* 0x0000000ecf029211 */ /* 0x008fc800078008ff */
[----:B0-----:R-:W-:Y:S02]  /*25100*/  @!P1 LEA.HI.X R3, R207, R0, R4, 0x1, P0 ;  /* 0x00000000cf039211 */ /* 0x001fe400000f0c04 */
[----:B------:R-:W-:-:S03]  /*25110*/  ISETP.GE.AND P0, PT, R215, UR4, PT ;  /* 0x00000004d7007c0c */ /* 0x000fc6000bf06270 */
[----:B-----5:R0:W-:Y:S10]  /*25120*/  @!P1 ST.E.128 desc[UR54][R2.64], R36 ;  /* 0x0000002402009985 */ /* 0x0201f4000c101d36 */
[----:B------:R-:W-:Y:S05]  /*25130*/  @P0 BRA `(.L_x_2492) ;  /* 0x0000001c00780947 */ /* 0x000fea0003800000 */
[----:B------:R-:W-:Y:S02]  /*25140*/  SHF.R.S32.HI R4, RZ, 0x1f, R215 ;  /* 0x0000001fff047819 */ /* 0x000fe400000114d7 */
[----:B------:R-:W-:-:S04]  /*25150*/  LEA R14, P0, R215, R14, 0x1 ;  /* 0x0000000ed70e7211 */ /* 0x000fc800078008ff */
[----:B------:R-:W-:-:S05]  /*25160*/  LEA.HI.X R15, R215, R0, R4, 0x1, P0 ;  /* 0x00000000d70f7211 */ /* 0x000fca00000f0c04 */
[----:B------:R1:W-:Y:S01]  /*25170*/  ST.E.128 desc[UR54][R14.64], R52 ;  /* 0x000000340e007985 */ /* 0x0003e2000c101d36 */
[----:B------:R-:W-:Y:S05]  /*25180*/  BRA `(.L_x_2492) ;  /* 0x0000001c00647947 */ /* 0x000fea0003800000 */
.L_x_2481:
[----:B------:R-:W-:Y:S01]  /*25190*/  ULDC.64 UR4, c[0x0][0xb08] ;  /* 0x0002c20000047ab9 */ /* 0x000fe20000000a00 */
[----:B------:R-:W1:Y:S01]  /*251a0*/  @P1 LDC R12, c[0x0][0xbec] ;  /* 0x0002fb00ff0c1b82 */ /* 0x000e620000000800 */
[----:B------:R-:W-:Y:S01]  /*251b0*/  IMAD R106, R106, UR4, RZ ;  /* 0x000000046a6a7c24 */ /* 0x000fe2000f8e02ff */
[----:B0-----:R-:W-:Y:S01]  /*251c0*/  SHF.R.S32.HI R10, RZ, 0x1f, R105 ;  /* 0x0000001fff0a7819 */ /* 0x001fe20000011469 */
[----:B------:R-:W-:-:S04]  /*251d0*/  IMAD.WIDE.U32 R8, R101, UR4, RZ ;  /* 0x0000000465087c25 */ /* 0x000fc8000f8e00ff */
[----:B------:R-:W-:Y:S01]  /*251e0*/  IMAD R101, R101, UR5, R106 ;  /* 0x0000000565657c24 */ /* 0x000fe2000f8e026a */
[----:B------:R-:W0:Y:S01]  /*251f0*/  @P1 LDC R15, c[0x0][0xbf0] ;  /* 0x0002fc00ff0f1b82 */ /* 0x000e220000000800 */
[----:B------:R-:W-:Y:S01]  /*25200*/  ULDC.64 UR4, c[0x0][0xb38] ;  /* 0x0002ce0000047ab9 */ /* 0x000fe20000000a00 */
[----:B------:R-:W-:Y:S02]  /*25210*/  IMAD.MOV.U32 R11, RZ, RZ, R35 ;  /* 0x000000ffff0b7224 */ /* 0x000fe400078e0023 */
[----:B------:R-:W-:Y:S01]  /*25220*/  IADD3 R9, R9, R101, RZ ;  /* 0x0000006509097210 */ /* 0x000fe20007ffe0ff */
[----:B------:R-:W-:Y:S02]  /*25230*/  VIADD R29, R208, 0x8 ;  /* 0x00000008d01d7836 */ /* 0x000fe40000000000 */
[----:B------:R-:W-:-:S03]  /*25240*/  IMAD.WIDE.U32 R8, R209, UR4, R8 ;  /* 0x00000004d1087c25 */ /* 0x000fc6000f8e0008 */
[----:B------:R-:W-:Y:S01]  /*25250*/  SHF.R.S32.HI R30, RZ, 0x1f, R29 ;  /* 0x0000001fff1e7819 */ /* 0x000fe2000001141d */
        /* <DEDUP_REMOVED lines=35> */
.L_x_2752:
        /* <DEDUP_REMOVED lines=11> */
[-C--:B--2---:R-:W-:Y:S01]  /*25540*/  @!P0 MOV R10, R14.reuse ;  /* 0x0000000e000a8202 */ /* 0x084fe20000000f00 */
[----:B-1----:R-:W-:Y:S01]  /*25550*/  @!P0 IMAD.MOV.U32 R11, RZ, RZ, R25 ;  /* 0x000000ffff0b8224 */ /* 0x002fe200078e0019 */
[C---:B------:R-:W-:Y:S01]  /*25560*/  @!P3 LEA R8, P4, R29.reuse, R14, 0x2 ;  /* 0x0000000e1d08b211 */ /* 0x040fe200078810ff */
[----:B------:R-:W-:Y:S02]  /*25570*/  @!P0 IMAD.MOV.U32 R12, RZ, RZ, R102 ;  /* 0x000000ffff0c8224 */ /* 0x000fe400078e0066 */
[----:B------:R-:W-:Y:S01]  /*25580*/  @!P0 IMAD.WIDE R10, R208, 0x4, R10 ;  /* 0x00000004d00a8825 */ /* 0x000fe200078e020a */
[----:B------:R-:W-:-:S03]  /*25590*/  @!P3 LEA.HI.X R9, R29, R25, R30, 0x2, P4 ;  /* 0x000000191d09b211 */ /* 0x000fc600020f141e */
[----:B------:R-:W-:-:S05]  /*255a0*/  @!P0 IMAD.MOV.U32 R13, RZ, RZ, R99 ;  /* 0x000000ffff0d8224 */ /* 0x000fca00078e0063 */
        /* <DEDUP_REMOVED lines=9> */
[----:B-1----:R-:W-:Y:S01]  /*25640*/  @!P2 IMAD.MOV.U32 R12, RZ, RZ, R97 ;  /* 0x000000ffff0ca224 */ /* 0x002fe200078e0061 */
[----:B------:R-:W-:Y:S01]  /*25650*/  @!P1 LEA R8, P5, R236, R14, 0x2 ;  /* 0x0000000eec089211 */ /* 0x000fe200078a10ff */
[----:B------:R-:W-:-:S03]  /*25660*/  @!P2 IMAD.MOV.U32 R13, RZ, RZ, R96 ;  /* 0x000000ffff0da224 */ /* 0x000fc600078e0060 */
[----:B------:R-:W-:Y:S02]  /*25670*/  @!P1 LEA.HI.X R9, R236, R25, R15, 0x2, P5 ;  /* 0x00000019ec099211 */ /* 0x000fe400028f140f */
[----:B------:R1:W-:Y:S01]  /*25680*/  @!P2 ST.E.64 desc[UR54][R10.64], R12 ;  /* 0x0000000c0a00a985 */ /* 0x0003e2000c101b36 */
[----:B------:R-:W-:Y:S02]  /*25690*/  ISETP.GE.AND P2, PT, R233, UR4, PT ;  /* 0x00000004e9007c0c */ /* 0x000fe4000bf46270 */
[----:B------:R-:W-:Y:S02]  /*256a0*/  SHF.R.S32.HI R15, RZ, 0x1f, R234 ;  /* 0x0000001fff0f7819 */ /* 0x000fe400000114ea */
[----:B-1----:R-:W-:Y:S01]  /*256b0*/  @!P1 MOV R10, R78 ;  /* 0x0000004e000a9202 */ /* 0x002fe20000000f00 */
[----:B------:R-:W-:Y:S01]  /*256c0*/  @!P1 IMAD.MOV.U32 R11, RZ, RZ, R77 ;  /* 0x000000ffff0b9224 */ /* 0x000fe200078e004d */
[----:B------:R-:W-:-:S04]  /*256d0*/  @!P0 LEA R12, P4, R235, R14, 0x2 ;  /* 0x0000000eeb0c8211 */ /* 0x000fc800078810ff */
[----:B------:R1:W-:Y:S01]  /*256e0*/  @!P1 ST.E.64 desc[UR54][R8.64], R10 ;  /* 0x0000000a08009985 */ /* 0x0003e2000c101b36 */
[-C--:B------:R-:W-:Y:S02]  /*256f0*/  @!P0 LEA.HI.X R13, R235, R25.reuse, R31, 0x2, P4 ;  /* 0x00000019eb0d8211 */ /* 0x080fe400020f141f */
[----:B------:R-:W-:Y:S02]  /*25700*/  ISETP.GE.AND P1, PT, R232, UR4, PT ;  /* 0x00000004e8007c0c */ /* 0x000fe4000bf26270 */
[----:B------:R-:W-:Y:S01]  /*25710*/  SHF.R.S32.HI R31, RZ, 0x1f, R233 ;  /* 0x0000001fff1f7819 */ /* 0x000fe200000114e9 */
[----:B-1----:R-:W-:Y:S01]  /*25720*/  @!P0 IMAD.MOV.U32 R10, RZ, RZ, R2 ;  /* 0x000000ffff0a8224 */ /* 0x002fe200078e0002 */
[C---:B------:R-:W-:Y:S01]  /*25730*/  @!P3 LEA R8, P5, R234.reuse, R14, 0x2 ;  /* 0x0000000eea08b211 */ /* 0x040fe200078a10ff */
[----:B------:R-:W-:Y:S02]  /*25740*/  @!P0 IMAD.MOV.U32 R11, RZ, RZ, R79 ;  /* 0x000000ffff0b8224 */ /* 0x000fe400078e004f */
[----:B------:R-:W-:Y:S01]  /*25750*/  @!P3 IMAD.MOV.U32 R2, RZ, RZ, R3 ;  /* 0x000000ffff02b224 */ /* 0x000fe200078e0003 */
[----:B------:R-:W-:Y:S01]  /*25760*/  @!P3 LEA.HI.X R9, R234, R25, R15, 0x2, P5 ;  /* 0x00000019ea09b211 */ /* 0x000fe200028f140f */
[----:B------:R-:W-:Y:S01]  /*25770*/  @!P3 IMAD.MOV.U32 R3, RZ, RZ, R0 ;  /* 0x000000ffff03b224 */ /* 0x000fe200078e0000 */
[----:B------:R1:W-:Y:S01]  /*25780*/  @!P0 ST.E.64 desc[UR54][R12.64], R10 ;  /* 0x0000000a0c008985 */ /* 0x0003e2000c101b36 */
[----:B------:R-:W-:-:S02]  /*25790*/  ISETP.GE.AND P0, PT, R231, UR4, PT ;  /* 0x00000004e7007c0c */ /* 0x000fc4000bf06270 */
[----:B------:R-:W-:Y:S01]  /*257a0*/  SHF.R.S32.HI R15, RZ, 0x1f, R232 ;  /* 0x0000001fff0f7819 */ /* 0x000fe200000114e8 */
[----:B------:R2:W-:Y:S01]  /*257b0*/  @!P3 ST.E.64 desc[UR54][R8.64], R2 ;  /* 0x000000020800b985 */ /* 0x0005e2000c101b36 */
[----:B------:R-:W-:Y:S02]  /*257c0*/  ISETP.GE.AND P3, PT, R230, UR4, PT ;  /* 0x00000004e6007c0c */ /* 0x000fe4000bf66270 */
[----:B------:R-:W-:Y:S02]  /*257d0*/  SHF.R.S32.HI R0, RZ, 0x1f, R224 ;  /* 0x0000001fff007819 */ /* 0x000fe400000114e0 */
[----:B-1----:R-:W-:-:S04]  /*257e0*/  @!P2 LEA R10, P5, R233, R14, 0x2 ;  /* 0x0000000ee90aa211 */ /* 0x002fc800078a10ff */
[-C--:B------:R-:W-:Y:S01]  /*257f0*/  @!P2 LEA.HI.X R11, R233, R25.reuse, R31, 0x2, P5 ;  /* 0x00000019e90ba211 */ /* 0x080fe200028f141f */
[----:B--2---:R-:W-:Y:S01]  /*25800*/  @!P2 IMAD.MOV.U32 R8, RZ, RZ, R21 ;  /* 0x000000ffff08a224 */ /* 0x004fe200078e0015 */
[C---:B------:R-:W-:Y:S01]  /*25810*/  @!P1 LEA R2, P4, R232.reuse, R14, 0x2 ;  /* 0x0000000ee8029211 */ /* 0x040fe200078810ff */
[----:B------:R-:W-:Y:S01]  /*25820*/  @!P2 IMAD.MOV.U32 R9, RZ, RZ, R4 ;  /* 0x000000ffff09a224 */ /* 0x000fe200078e0004 */
[----:B------:R-:W-:Y:S02]  /*25830*/  ISETP.GE.AND P5, PT, R229, UR4, PT ;  /* 0x00000004e5007c0c */ /* 0x000fe4000bfa6270 */
[----:B------:R-:W-:Y:S01]  /*25840*/  @!P1 MOV R21, R20 ;  /* 0x0000001400159202 */ /* 0x000fe20000000f00 */
[----:B------:R-:W-:Y:S01]  /*25850*/  @!P1 IMAD.MOV.U32 R20, RZ, RZ, R40 ;  /* 0x000000ffff149224 */ /* 0x000fe200078e0028 */
[----:B------:R-:W-:Y:S01]  /*25860*/  @!P1 LEA.HI.X R3, R232, R25, R15, 0x2, P4 ;  /* 0x00000019e8039211 */ /* 0x000fe200020f140f */
[----:B------:R1:W-:Y:S01]  /*25870*/  @!P2 ST.E.64 desc[UR54][R10.64], R8 ;  /* 0x000000080a00a985 */ /* 0x0003e2000c101b36 */
[----:B------:R-:W-:-:S02]  /*25880*/  SHF.R.S32.HI R15, RZ, 0x1f, R231 ;  /* 0x0000001fff0f7819 */ /* 0x000fc400000114e7 */
[----:B------:R-:W-:Y:S01]  /*25890*/  SHF.R.S32.HI R4, RZ, 0x1f, R225 ;  /* 0x0000001fff047819 */ /* 0x000fe200000114e1 */
[----:B------:R2:W-:Y:S01]  /*258a0*/  @!P1 ST.E.64 desc[UR54][R2.64], R20 ;  /* 0x0000001402009985 */ /* 0x0005e2000c101b36 */
[----:B------:R-:W-:Y:S02]  /*258b0*/  ISETP.GE.AND P1, PT, R228, UR4, PT ;  /* 0x00000004e4007c0c */ /* 0x000fe4000bf26270 */
[CC--:B-1----:R-:W-:Y:S01]  /*258c0*/  @!P0 LEA R8, P2, R231.reuse, R14.reuse, 0x2 ;  /* 0x0000000ee7088211 */ /* 0x0c2fe200078410ff */
[----:B------:R-:W-:Y:S02]  /*258d0*/  @!P0 IMAD.MOV.U32 R10, RZ, RZ, R43 ;  /* 0x000000ffff0a8224 */ /* 0x000fe400078e002b */
[----:B------:R-:W-:Y:S01]  /*258e0*/  @!P0 IMAD.MOV.U32 R11, RZ, RZ, R41 ;  /* 0x000000ffff0b8224 */ /* 0x000fe200078e0029 */
[----:B------:R-:W-:Y:S01]  /*258f0*/  @!P0 LEA.HI.X R9, R231, R25, R15, 0x2, P2 ;  /* 0x00000019e7098211 */ /* 0x000fe200010f140f */
[----:B------:R-:W-:Y:S01]  /*25900*/  @!P3 IMAD.MOV.U32 R43, RZ, RZ, R42 ;  /* 0x000000ffff2bb224 */ /* 0x000fe200078e002a */
[-C--:B--2---:R-:W-:Y:S01]  /*25910*/  @!P3 LEA R2, P4, R230, R14.reuse, 0x2 ;  /* 0x0000000ee602b211 */ /* 0x084fe200078810ff */
[----:B------:R-:W-:Y:S01]  /*25920*/  @!P3 IMAD.MOV.U32 R42, RZ, RZ, R44 ;  /* 0x000000ffff2ab224 */ /* 0x000fe200078e002c */
[----:B------:R-:W-:Y:S01]  /*25930*/  SHF.R.S32.HI R15, RZ, 0x1f, R230 ;  /* 0x0000001fff0f7819 */ /* 0x000fe200000114e6 */
[----:B------:R1:W-:Y:S01]  /*25940*/  @!P0 ST.E.64 desc[UR54][R8.64], R10 ;  /* 0x0000000a08008985 */ /* 0x0003e2000c101b36 */
[----:B------:R-:W-:-:S02]  /*25950*/  @!P5 LEA R12, P2, R229, R14, 0x2 ;  /* 0x0000000ee50cd211 */ /* 0x000fc400078410ff */
[-C--:B------:R-:W-:Y:S02]  /*25960*/  @!P3 LEA.HI.X R3, R230, R25.reuse, R15, 0x2, P4 ;  /* 0x00000019e603b211 */ /* 0x080fe400020f140f */
[----:B------:R-:W-:Y:S02]  /*25970*/  SHF.R.S32.HI R15, RZ, 0x1f, R229 ;  /* 0x0000001fff0f7819 */ /* 0x000fe400000114e5 */
[----:B------:R-:W-:Y:S01]  /*25980*/  ISETP.GE.AND P0, PT, R227, UR4, PT ;  /* 0x00000004e3007c0c */ /* 0x000fe2000bf06270 */
[----:B------:R2:W-:Y:S01]  /*25990*/  @!P3 ST.E.64 desc[UR54][R2.64], R42 ;  /* 0x0000002a0200b985 */ /* 0x0005e2000c101b36 */
[----:B------:R-:W-:Y:S02]  /*259a0*/  @!P5 LEA.HI.X R13, R229, R25, R15, 0x2, P2 ;  /* 0x00000019e50dd211 */ /* 0x000fe400010f140f */
[----:B------:R-:W-:Y:S02]  /*259b0*/  ISETP.GE.AND P3, PT, R226, UR4, PT ;  /* 0x00000004e2007c0c */ /* 0x000fe4000bf66270 */
[----:B------:R-:W-:-:S02]  /*259c0*/  ISETP.GE.AND P4, PT, R224, UR4, PT ;  /* 0x00000004e0007c0c */ /* 0x000fc4000bf86270 */
[C---:B-1----:R-:W-:Y:S02]  /*259d0*/  @!P1 LEA R8, P2, R228.reuse, R14, 0x2 ;  /* 0x0000000ee4089211 */ /* 0x042fe400078410ff */
[----:B------:R-:W-:Y:S02]  /*259e0*/  SHF.R.S32.HI R15, RZ, 0x1f, R227 ;  /* 0x0000001fff0f7819 */ /* 0x000fe400000114e3 */
[----:B------:R-:W-:Y:S01]  /*259f0*/  @!P1 LEA.HI.X R9, R228, R25, R28, 0x2, P2 ;  /* 0x00000019e4099211 */ /* 0x000fe200010f141c */
[----:B------:R-:W-:Y:S02]  /*25a00*/  @!P0 IMAD.MOV.U32 R10, RZ, RZ, R51 ;  /* 0x000000ffff0a8224 */ /* 0x000fe400078e0033 */
[----:B--2---:R-:W-:Y:S01]  /*25a10*/  @!P5 IMAD.MOV.U32 R2, RZ, RZ, R47 ;  /* 0x000000ffff02d224 */ /* 0x004fe200078e002f */
[----:B------:R-:W-:Y:S01]  /*25a20*/  @!P1 MOV R47, R46 ;  /* 0x0000002e002f9202 */ /* 0x000fe20000000f00 */
[----:B------:R-:W-:Y:S02]  /*25a30*/  @!P5 IMAD.MOV.U32 R3, RZ, RZ, R45 ;  /* 0x000000ffff03d224 */ /* 0x000fe400078e002d */
[----:B------:R-:W-:-:S02]  /*25a40*/  @!P1 IMAD.MOV.U32 R46, RZ, RZ, R48 ;  /* 0x000000ffff2e9224 */ /* 0x000fc400078e0030 */
[----:B------:R-:W-:Y:S01]  /*25a50*/  @!P0 IMAD.MOV.U32 R11, RZ, RZ, R49 ;  /* 0x000000ffff0b8224 */ /* 0x000fe200078e0031 */
[----:B------:R1:W-:Y:S01]  /*25a60*/  @!P5 ST.E.64 desc[UR54][R12.64], R2 ;  /* 0x000000020c00d985 */ /* 0x0003e2000c101b36 */
[----:B------:R-:W-:Y:S01]  /*25a70*/  ISETP.GE.AND P5, PT, R225, UR4, PT ;  /* 0x00000004e1007c0c */ /* 0x000fe2000bfa6270 */
[----:B------:R-:W-:Y:S02]  /*25a80*/  @!P3 IMAD.MOV.U32 R51, RZ, RZ, R50 ;  /* 0x000000ffff33b224 */ /* 0x000fe400078e0032 */
[----:B------:R2:W-:Y:S01]  /*25a90*/  @!P1 ST.E.64 desc[UR54][R8.64], R46 ;  /* 0x0000002e08009985 */ /* 0x0005e2000c101b36 */
[----:B------:R-:W-:Y:S01]  /*25aa0*/  @!P3 IMAD.MOV.U32 R50, RZ, RZ, R80 ;  /* 0x000000ffff32b224 */ /* 0x000fe200078e0050 */
[----:B-1----:R-:W-:-:S08]  /*25ab0*/  @!P0 LEA R2, P2, R227, R14, 0x2 ;  /* 0x0000000ee3028211 */ /* 0x002fd000078410ff */
[----:B------:R-:W-:Y:S02]  /*25ac0*/  @!P5 IMAD.MOV.U32 R80, RZ, RZ, R83 ;  /* 0x000000ffff50d224 */ /* 0x000fe400078e0053 */
[----:B------:R-:W-:Y:S01]  /*25ad0*/  @!P4 IMAD.MOV.U32 R83, RZ, RZ, R82 ;  /* 0x000000ffff53c224 */ /* 0x000fe200078e0052 */
[-C--:B------:R-:W-:Y:S02]  /*25ae0*/  @!P0 LEA.HI.X R3, R227, R25.reuse, R15, 0x2, P2 ;  /* 0x00000019e3038211 */ /* 0x080fe400010f140f */
[C---:B--2---:R-:W-:Y:S02]  /*25af0*/  @!P3 LEA R8, P1, R226.reuse, R14, 0x2 ;  /* 0x0000000ee208b211 */ /* 0x044fe400078210ff */
[----:B------:R-:W-:Y:S01]  /*25b00*/  SHF.R.S32.HI R15, RZ, 0x1f, R226 ;  /* 0x0000001fff0f7819 */ /* 0x000fe200000114e2 */
[----:B------:R1:W-:Y:S01]  /*25b10*/  @!P0 ST.E.64 desc[UR54][R2.64], R10 ;  /* 0x0000000a02008985 */ /* 0x0003e2000c101b36 */
[----:B------:R-:W-:Y:S02]  /*25b20*/  @!P4 MOV R82, R84 ;  /* 0x000000540052c202 */ /* 0x000fe40000000f00 */
[----:B------:R-:W-:-:S05]  /*25b30*/  @!P3 LEA.HI.X R9, R226, R25, R15, 0x2, P1 ;  /* 0x00000019e209b211 */ /* 0x000fca00008f140f */
[----:B------:R3:W-:Y:S01]  /*25b40*/  @!P3 ST.E.64 desc[UR54][R8.64], R50 ;  /* 0x000000320800b985 */ /* 0x0007e2000c101b36 */
[CC--:B-1----:R-:W-:Y:S02]  /*25b50*/  @!P5 LEA R2, P0, R225.reuse, R14.reuse, 0x2 ;  /* 0x0000000ee102d211 */ /* 0x0c2fe400078010ff */
[C---:B------:R-:W-:Y:S02]  /*25b60*/  @!P4 LEA R10, P2, R224.reuse, R14, 0x2 ;  /* 0x0000000ee00ac211 */ /* 0x040fe400078410ff */
[-C--:B------:R-:W-:Y:S02]  /*25b70*/  @!P5 LEA.HI.X R3, R225, R25.reuse, R4, 0x2, P0 ;  /* 0x00000019e103d211 */ /* 0x080fe400000f1404 */
[----:B------:R-:W-:-:S03]  /*25b80*/  @!P4 LEA.HI.X R11, R224, R25, R0, 0x2, P2 ;  /* 0x00000019e00bc211 */ /* 0x000fc600010f1400 */
[----:B------:R3:W-:Y:S04]  /*25b90*/  @!P5 ST.E.64 desc[UR54][R2.64], R80 ;  /* 0x000000500200d985 */ /* 0x0007e8000c101b36 */
[----:B------:R3:W-:Y:S02]  /*25ba0*/  @!P4 ST.E.64 desc[UR54][R10.64], R82 ;  /* 0x000000520a00c985 */ /* 0x0007e4000c101b36 */
.L_x_2495:
[----:B------:R-:W-:Y:S05]  /*25bb0*/  BSYNC B1 ;  /* 0x0000000000017941 */ /* 0x000fea0003800000 */
.L_x_2494:
[----:B------:R-:W-:-:S03]  /*25bc0*/  UMOV UR4, 0xffffffff ;  /* 0xffffffff00047882 */ /* 0x000fc60000000000 */
[----:B------:R-:W-:Y:S05]  /*25bd0*/  BRA.DIV UR4, `(.L_x_2496) ;  /* 0x000000ba04707947 */ /* 0x000fea000b800000 */
[----:B---3--:R3:W4:Y:S04]  /*25be0*/  SHFL.IDX PT, R3, R27, 0x1, 0x1c1f ;  /* 0x003c1f001b037f89 */ /* 0x00872800000e0000 */
[----:B--2---:R3:W2:Y:S02]  /*25bf0*/  SHFL.IDX PT, R14, R26, 0x1, 0x1c1f ;  /* 0x003c1f001a0e7f89 */ /* 0x0046a400000e0000 */
.L_x_2756:
[----:B------:R-:W-:-:S13]  /*25c00*/  ISETP.GE.AND P0, PT, R24, R103, PT ;  /* 0x000000671800720c */ /* 0x000fda0003f06270 */
[----:B------:R-:W-:Y:S05]  /*25c10*/  @P0 BRA `(.L_x_2492) ;  /* 0x0000001000c00947 */ /* 0x000fea0003800000 */
[----:B------:R-:W-:Y:S01]  /*25c20*/  ULDC UR4, c[0x0][0xac8] ;  /* 0x0002b20000047ab9 */ /* 0x000fe20000000800 */
[----:B------:R-:W-:Y:S02]  /*25c30*/  SHF.R.S32.HI R0, RZ, 0x1f, R237 ;  /* 0x0000001fff007819 */ /* 0x000fe400000114ed */
[----:B------:R-:W-:Y:S02]  /*25c40*/  ISETP.GE.AND P1, PT, R208, UR4, PT ;  /* 0x00000004d0007c0c */ /* 0x000fe4000bf26270 */
[----:B------:R-:W-:Y:S02]  /*25c50*/  ISETP.GE.AND P3, PT, R29, UR4, PT ;  /* 0x000000041d007c0c */ /* 0x000fe4000bf66270 */
[----:B------:R-:W-:Y:S02]  /*25c60*/  ISETP.GE.AND P2, PT, R237, UR4, PT ;  /* 0x00000004ed007c0c */ /* 0x000fe4000bf46270 */
[----:B------:R-:W-:Y:S02]  /*25c70*/  SHF.R.S32.HI R4, RZ, 0x1f, R236 ;  /* 0x0000001fff047819 */ /* 0x000fe400000114ec */
[----:B------:R-:W-:-:S05]  /*25c80*/  SHF.R.S32.HI R15, RZ, 0x1f, R227 ;  /* 0x0000001fff0f7819 */ /* 0x000fca00000114e3 */
[----:B--2---:R-:W-:Y:S02]  /*25c90*/  @!P1 IMAD.MOV.U32 R2, RZ, RZ, R14 ;  /* 0x000000ffff029224 */ /* 0x004fe400078e000e */
[-C--:B------:R-:W-:Y:S01]  /*25ca0*/  @!P3 LEA R10, P0, R29, R14.reuse, 0x2 ;  /* 0x0000000e1d0ab211 */ /* 0x080fe200078010ff */
[----:B------:R-:W-:Y:S01]  /*25cb0*/  @!P1 IMAD.MOV.U32 R84, RZ, RZ, R52 ;  /* 0x000000ffff549224 */ /* 0x000fe200078e0034 */
[----:B------:R-:W-:Y:S01]  /*25cc0*/  @!P2 LEA R12, P4, R237, R14, 0x2 ;  /* 0x0000000eed0ca211 */ /* 0x000fe200078810ff */
[----:B----4-:R-:W-:Y:S01]  /*25cd0*/  @!P1 IMAD.WIDE R8, R208, 0x4, R2 ;  /* 0x00000004d0089825 */ /* 0x010fe200078e0202 */
[----:B------:R-:W-:Y:S02]  /*25ce0*/  @!P3 LEA.HI.X R11, R29, R3, R30, 0x2, P0 ;  /* 0x000000031d0bb211 */ /* 0x000fe400000f141e */
[----:B------:R-:W-:Y:S02]  /*25cf0*/  ISETP.GE.AND P0, PT, R236, UR4, PT ;  /* 0x00000004ec007c0c */ /* 0x000fe4000bf06270 */
[----:B------:R2:W-:Y:S01]  /*25d00*/  @!P1 ST.E.64 desc[UR54][R8.64], R84 ;  /* 0x0000005408009985 */ /* 0x0005e2000c101b36 */
[----:B------:R-:W-:-:S02]  /*25d10*/  ISETP.GE.AND P1, PT, R235, UR4, PT ;  /* 0x00000004eb007c0c */ /* 0x000fc4000bf26270 */
[----:B------:R-:W-:Y:S02]  /*25d20*/  @!P2 LEA.HI.X R13, R237, R3, R0, 0x2, P4 ;  /* 0x00000003ed0da211 */ /* 0x000fe400020f1400 */
[----:B------:R-:W-:Y:S02]  /*25d30*/  ISETP.GE.AND P4, PT, R234, UR4, PT ;  /* 0x00000004ea007c0c */ /* 0x000fe4000bf86270 */
[----:B------:R-:W-:-:S04]  /*25d40*/  SHF.R.S32.HI R0, RZ, 0x1f, R235 ;  /* 0x0000001fff007819 */ /* 0x000fc800000114eb */
[----:B------:R-:W-:Y:S01]  /*25d50*/  @!P0 LEA R20, P5, R236, R14, 0x2 ;  /* 0x0000000eec148211 */ /* 0x000fe200078a10ff */
[----:B--2---:R-:W-:-:S03]  /*25d60*/  @!P3 IMAD.MOV.U32 R8, RZ, RZ, R53 ;  /* 0x000000ffff08b224 */ /* 0x004fc600078e0035 */
[----:B------:R-:W-:Y:S01]  /*25d70*/  @!P0 LEA.HI.X R21, R236, R3, R4, 0x2, P5 ;  /* 0x00000003ec158211 */ /* 0x000fe200028f1404 */
[----:B------:R-:W-:Y:S01]  /*25d80*/  @!P3 IMAD.MOV.U32 R9, RZ, RZ, R86 ;  /* 0x000000ffff09b224 */ /* 0x000fe200078e0056 */
[----:B------:R-:W-:-:S04]  /*25d90*/  SHF.R.S32.HI R4, RZ, 0x1f, R234 ;  /* 0x0000001fff047819 */ /* 0x000fc800000114ea */
[----:B------:R2:W-:Y:S01]  /*25da0*/  @!P3 ST.E.64 desc[UR54][R10.64], R8 ;  /* 0x000000080a00b985 */ /* 0x0005e2000c101b36 */
[----:B------:R-:W-:Y:S01]  /*25db0*/  ISETP.GE.AND P3, PT, R233, UR4, PT ;  /* 0x00000004e9007c0c */ /* 0x000fe2000bf66270 */
[----:B--2---:R-:W-:Y:S02]  /*25dc0*/  @!P2 IMAD.MOV.U32 R8, RZ, RZ, R56 ;  /* 0x000000ffff08a224 */ /* 0x004fe400078e0038 */
[----:B------:R-:W-:Y:S02]  /*25dd0*/  @!P2 IMAD.MOV.U32 R9, RZ, RZ, R54 ;  /* 0x000000ffff09a224 */ /* 0x000fe400078e0036 */
[----:B------:R-:W-:-:S03]  /*25de0*/  @!P0 IMAD.MOV.U32 R54, RZ, RZ, R57 ;  /* 0x000000ffff368224 */ /* 0x000fc600078e0039 */
[----:B------:R2:W-:Y:S01]  /*25df0*/  @!P2 ST.E.64 desc[UR54][R12.64], R8 ;  /* 0x000000080c00a985 */ /* 0x0005e2000c101b36 */
[----:B------:R-:W-:-:S03]  /*25e00*/  @!P1 LEA R24, P2, R235, R14, 0x2 ;  /* 0x0000000eeb189211 */ /* 0x000fc600078410ff */
[----:B------:R4:W-:Y:S01]  /*25e10*/  @!P0 ST.E.64 desc[UR54][R20.64], R54 ;  /* 0x0000003614008985 */ /* 0x0009e2000c101b36 */
[-C--:B-1----:R-:W-:Y:S02]  /*25e20*/  @!P1 LEA.HI.X R25, R235, R3.reuse, R0, 0x2, P2 ;  /* 0x00000003eb199211 */ /* 0x082fe400010f1400 */
[----:B------:R-:W-:Y:S02]  /*25e30*/  ISETP.GE.AND P2, PT, R232, UR4, PT ;  /* 0x00000004e8007c0c */ /* 0x000fe4000bf46270 */
[C---:B------:R-:W-:Y:S02]  /*25e40*/  @!P4 LEA R10, P0, R234.reuse, R14, 0x2 ;  /* 0x0000000eea0ac211 */ /* 0x040fe400078010ff */
[----:B------:R-:W-:Y:S02]  /*25e50*/  SHF.R.S32.HI R0, RZ, 0x1f, R233 ;  /* 0x0000001fff007819 */ /* 0x000fe400000114e9 */
[----:B------:R-:W-:Y:S01]  /*25e60*/  @!P4 LEA.HI.X R11, R234, R3, R4, 0x2, P0 ;  /* 0x00000003ea0bc211 */ /* 0x000fe200000f1404 */
[----:B--2---:R-:W-:Y:S01]  /*25e70*/  @!P1 IMAD.MOV.U32 R9, RZ, RZ, R58 ;  /* 0x000000ffff099224 */ /* 0x004fe200078e003a */
[----:B------:R-:W-:Y:S01]  /*25e80*/  @!P1 MOV R8, R66 ;  /* 0x0000004200089202 */ /* 0x000fe20000000f00 */
[----:B------:R-:W-:Y:S01]  /*25e90*/  @!P4 IMAD.MOV.U32 R58, RZ, RZ, R67 ;  /* 0x000000ffff3ac224 */ /* 0x000fe200078e0043 */
[----:B------:R-:W-:-:S02]  /*25ea0*/  @!P3 LEA R12, P5, R233, R14, 0x2 ;  /* 0x0000000ee90cb211 */ /* 0x000fc400078a10ff */
[----:B------:R-:W-:Y:S01]  /*25eb0*/  ISETP.GE.AND P0, PT, R230, UR4, PT ;  /* 0x00000004e6007c0c */ /* 0x000fe2000bf06270 */
[----:B------:R1:W-:Y:S01]  /*25ec0*/  @!P1 ST.E.64 desc[UR54][R24.64], R8 ;  /* 0x0000000818009985 */ /* 0x0003e2000c101b36 */
[----:B------:R-:W-:Y:S02]  /*25ed0*/  ISETP.GE.AND P1, PT, R231, UR4, PT ;  /* 0x00000004e7007c0c */ /* 0x000fe4000bf26270 */
[----:B------:R-:W-:Y:S01]  /*25ee0*/  @!P3 LEA.HI.X R13, R233, R3, R0, 0x2, P5 ;  /* 0x00000003e90db211 */ /* 0x000fe200028f1400 */
[----:B------:R-:W-:Y:S01]  /*25ef0*/  @!P4 ST.E.64 desc[UR54][R10.64], R58 ;  /* 0x0000003a0a00c985 */ /* 0x000fe2000c101b36 */
[----:B------:R-:W-:Y:S02]  /*25f00*/  SHF.R.S32.HI R0, RZ, 0x1f, R232 ;  /* 0x0000001fff007819 */ /* 0x000fe400000114e8 */
[----:B----4-:R-:W-:Y:S02]  /*25f10*/  @!P2 LEA R20, P4, R232, R14, 0x2 ;  /* 0x0000000ee814a211 */ /* 0x010fe400078810ff */
[----:B------:R-:W-:-:S02]  /*25f20*/  SHF.R.S32.HI R4, RZ, 0x1f, R229 ;  /* 0x0000001fff047819 */ /* 0x000fc400000114e5 */
[-C--:B------:R-:W-:Y:S02]  /*25f30*/  @!P2 LEA.HI.X R21, R232, R3.reuse, R0, 0x2, P4 ;  /* 0x00000003e815a211 */ /* 0x080fe400020f1400 */
[----:B------:R-:W-:Y:S01]  /*25f40*/  SHF.R.S32.HI R0, RZ, 0x1f, R231 ;  /* 0x0000001fff007819 */ /* 0x000fe200000114e7 */
[----:B-1----:R-:W-:Y:S01]  /*25f50*/  @!P3 IMAD.MOV.U32 R8, RZ, RZ, R70 ;  /* 0x000000ffff08b224 */ /* 0x002fe200078e0046 */
[CC--:B------:R-:W-:Y:S01]  /*25f60*/  @!P1 LEA R24, P5, R231.reuse, R14.reuse, 0x2 ;  /* 0x0000000ee7189211 */ /* 0x0c0fe200078a10ff */
[----:B------:R-:W-:Y:S01]  /*25f70*/  @!P3 IMAD.MOV.U32 R9, RZ, RZ, R68 ;  /* 0x000000ffff09b224 */ /* 0x000fe200078e0044 */
[----:B0--3--:R-:W-:Y:S01]  /*25f80*/  @!P0 LEA R26, P4, R230, R14, 0x2 ;  /* 0x0000000ee61a8211 */ /* 0x009fe200078810ff */
[----:B------:R-:W-:Y:S01]  /*25f90*/  @!P2 IMAD.MOV.U32 R68, RZ, RZ, R71 ;  /* 0x000000ffff44a224 */ /* 0x000fe200078e0047 */
[----:B------:R-:W-:Y:S02]  /*25fa0*/  @!P1 LEA.HI.X R25, R231, R3, R0, 0x2, P5 ;  /* 0x00000003e7199211 */ /* 0x000fe400028f1400 */
[----:B------:R0:W-:Y:S01]  /*25fb0*/  @!P3 ST.E.64 desc[UR54][R12.64], R8 ;  /* 0x000000080c00b985 */ /* 0x0001e2000c101b36 */
[----:B------:R-:W-:-:S02]  /*25fc0*/  ISETP.GE.AND P3, PT, R229, UR4, PT ;  /* 0x00000004e5007c0c */ /* 0x000fc4000bf66270 */
[----:B------:R-:W-:Y:S01]  /*25fd0*/  SHF.R.S32.HI R0, RZ, 0x1f, R230 ;  /* 0x0000001fff007819 */ /* 0x000fe200000114e6 */
[----:B------:R-:W-:Y:S01]  /*25fe0*/  @!P2 ST.E.64 desc[UR54][R20.64], R68 ;  /* 0x000000441400a985 */ /* 0x000fe2000c101b36 */
[----:B------:R-:W-:Y:S02]  /*25ff0*/  ISETP.GE.AND P2, PT, R228, UR4, PT ;  /* 0x00000004e4007c0c */ /* 0x000fe4000bf46270 */
[----:B------:R-:W-:Y:S02]  /*26000*/  @!P0 LEA.HI.X R27, R230, R3, R0, 0x2, P4 ;  /* 0x00000003e61b8211 */ /* 0x000fe400020f1400 */
[----:B------:R-:W-:Y:S02]  /*26010*/  ISETP.GE.AND P4, PT, R227, UR4, PT ;  /* 0x00000004e3007c0c */ /* 0x000fe4000bf86270 */
[----:B------:R-:W-:Y:S02]  /*26020*/  ISETP.GE.AND P5, PT, R226, UR4, PT ;  /* 0x00000004e2007c0c */ /* 0x000fe4000bfa6270 */
[----:B------:R-:W-:Y:S01]  /*26030*/  SHF.R.S32.HI R0, RZ, 0x1f, R228 ;  /* 0x0000001fff007819 */ /* 0x000fe200000114e4 */
[----:B0-----:R-:W-:-:S02]  /*26040*/  @!P1 IMAD.MOV.U32 R8, RZ, RZ, R74 ;  /* 0x000000ffff089224 */ /* 0x001fc400078e004a */
[----:B------:R-:W-:Y:S01]  /*26050*/  @!P1 IMAD.MOV.U32 R9, RZ, RZ, R72 ;  /* 0x000000ffff099224 */ /* 0x000fe200078e0048 */
[----:B------:R-:W-:Y:S01]  /*26060*/  @!P0 MOV R72, R75 ;  /* 0x0000004b00488202 */ /* 0x000fe20000000f00 */
[----:B------:R-:W-:Y:S02]  /*26070*/  @!P3 IMAD.MOV.U32 R77, RZ, RZ, R76 ;  /* 0x000000ffff4db224 */ /* 0x000fe400078e004c */
[----:B------:R-:W-:Y:S01]  /*26080*/  @!P3 IMAD.MOV.U32 R76, RZ, RZ, R90 ;  /* 0x000000ffff4cb224 */ /* 0x000fe200078e005a */
[----:B------:R0:W-:Y:S01]  /*26090*/  @!P1 ST.E.64 desc[UR54][R24.64], R8 ;  /* 0x0000000818009985 */ /* 0x0001e2000c101b36 */
[----:B------:R-:W-:Y:S01]  /*260a0*/  @!P3 LEA R10, P1, R229, R14, 0x2 ;  /* 0x0000000ee50ab211 */ /* 0x000fe200078210ff */
[----:B------:R-:W-:Y:S02]  /*260b0*/  @!P2 IMAD.MOV.U32 R86, RZ, RZ, R91 ;  /* 0x000000ffff56a224 */ /* 0x000fe400078e005b */
[----:B------:R1:W-:Y:S01]  /*260c0*/  @!P0 ST.E.64 desc[UR54][R26.64], R72 ;  /* 0x000000481a008985 */ /* 0x0003e2000c101b36 */
[----:B------:R-:W-:-:S02]  /*260d0*/  ISETP.GE.AND P0, PT, R225, UR4, PT ;  /* 0x00000004e1007c0c */ /* 0x000fc4000bf06270 */
[-C--:B------:R-:W-:Y:S02]  /*260e0*/  @!P3 LEA.HI.X R11, R229, R3.reuse, R4, 0x2, P1 ;  /* 0x00000003e50bb211 */ /* 0x080fe400008f1404 */
[CC--:B------:R-:W-:Y:S02]  /*260f0*/  @!P2 LEA R12, P1, R228.reuse, R14.reuse, 0x2 ;  /* 0x0000000ee40ca211 */ /* 0x0c0fe400078210ff */
[----:B------:R-:W-:Y:S01]  /*26100*/  SHF.R.S32.HI R4, RZ, 0x1f, R226 ;  /* 0x0000001fff047819 */ /* 0x000fe200000114e2 */
[----:B------:R2:W-:Y:S01]  /*26110*/  @!P3 ST.E.64 desc[UR54][R10.64], R76 ;  /* 0x0000004c0a00b985 */ /* 0x0005e2000c101b36 */
[----:B------:R-:W-:Y:S01]  /*26120*/  @!P2 LEA.HI.X R13, R228, R3, R0, 0x2, P1 ;  /* 0x00000003e40da211 */ /* 0x000fe200008f1400 */
[----:B0-----:R-:W-:Y:S01]  /*26130*/  @!P4 IMAD.MOV.U32 R8, RZ, RZ, R94 ;  /* 0x000000ffff08c224 */ /* 0x001fe200078e005e */
[-C--:B------:R-:W-:Y:S01]  /*26140*/  @!P4 LEA R20, P1, R227, R14.reuse, 0x2 ;  /* 0x0000000ee314c211 */ /* 0x080fe200078210ff */
[----:B------:R-:W-:Y:S01]  /*26150*/  @!P4 IMAD.MOV.U32 R9, RZ, RZ, R92 ;  /* 0x000000ffff09c224 */ /* 0x000fe200078e005c */
[----:B------:R-:W-:Y:S01]  /*26160*/  SHF.R.S32.HI R0, RZ, 0x1f, R225 ;  /* 0x0000001fff007819 */ /* 0x000fe200000114e1 */
[----:B------:R2:W-:Y:S01]  /*26170*/  @!P2 ST.E.64 desc[UR54][R12.64], R86 ;  /* 0x000000560c00a985 */ /* 0x0005e2000c101b36 */
[-C--:B------:R-:W-:Y:S01]  /*26180*/  @!P5 LEA R24, P2, R226, R14.reuse, 0x2 ;  /* 0x0000000ee218d211 */ /* 0x080fe200078410ff */
[----:B------:R-:W-:Y:S01]  /*26190*/  @!P5 IMAD.MOV.U32 R92, RZ, RZ, R95 ;  /* 0x000000ffff5cd224 */ /* 0x000fe200078e005f */
[----:B-1----:R-:W-:-:S02]  /*261a0*/  @!P0 LEA R26, P3, R225, R14, 0x2 ;  /* 0x0000000ee11a8211 */ /* 0x002fc400078610ff */
        /* <DEDUP_REMOVED lines=13> */
.L_x_2478:
[----:B------:R-:W-:Y:S01]  /*26280*/  ULDC.64 UR6, c[0x0][0xc08] ;  /* 0x0003020000067ab9 */ /* 0x000fe20000000a00 */
[----:B------:R-:W-:Y:S01]  /*26290*/  ULDC.64 UR4, c[0x0][0xc00] ;  /* 0x0003000000047ab9 */ /* 0x000fe20000000a00 */
[----:B------:R-:W-:Y:S01]  /*262a0*/  ISETP.NE.U32.AND P1, PT, RZ, UR6, PT ;  /* 0x00000006ff007c0c */ /* 0x000fe2000bf25070 */
[----:B------:R-:W-:Y:S01]  /*262b0*/  IMAD.MOV.U32 R25, RZ, RZ, RZ ;  /* 0x000000ffff197224 */ /* 0x000fe200078e00ff */
[----:B------:R-:W-:Y:S02]  /*262c0*/  ISETP.NE.U32.AND P0, PT, RZ, UR4, PT ;  /* 0x00000004ff007c0c */ /* 0x000fe4000bf05070 */
[----:B------:R-:W-:Y:S02]  /*262d0*/  ISETP.NE.AND.EX P1, PT, RZ, UR7, PT, P1 ;  /* 0x00000007ff007c0c */ /* 0x000fe4000bf25310 */
[----:B------:R-:W-:Y:S02]  /*262e0*/  IADD3 R2, P2, R218, UR4, RZ ;  /* 0x00000004da027c10 */ /* 0x000fe4000ff5e0ff */
[----:B------:R-:W-:-:S02]  /*262f0*/  ISETP.NE.AND.EX P0, PT, RZ, UR5, PT, P0 ;  /* 0x00000005ff007c0c */ /* 0x000fc4000bf05300 */
[----:B------:R-:W-:Y:S01]  /*26300*/  IADD3.X R3, R219, UR5, RZ, P2, !PT ;  /* 0x00000005db037c10 */ /* 0x000fe200097fe4ff */
[----:B------:R-:W-:Y:S02]  /*26310*/  ULDC UR4, c[0x0][0xa88] ;  /* 0x0002a20000047ab9 */ /* 0x000fe40000000800 */
[----:B--2---:R-:W-:-:S04]  /*26320*/  MOV R4, UR4 ;  /* 0x0000000400047c02 */ /* 0x004fc80008000f00 */
[----:B------:R-:W-:-:S04]  /*26330*/  @P1 IADD3 R218, P2, R218, UR6, RZ ;  /* 0x00000006dada1c10 */ /* 0x000fc8000ff5e0ff */
[----:B------:R-:W-:Y:S01]  /*26340*/  @P1 IADD3.X R219, R219, UR7, RZ, P2, !PT ;  /* 0x00000007dbdb1c10 */ /* 0x000fe200097fe4ff */
[----:B------:R2:W5:Y:S04]  /*26350*/  @P0 LDG.E R25, desc[UR54][R2.64] ;  /* 0x0000003602190981 */ /* 0x000568000c1e1900 */
[----:B------:R2:W5:Y:S01]  /*26360*/  @P1 LDG.E R4, desc[UR54][R218.64] ;  /* 0x00000036da041981 */ /* 0x000562000c1e1900 */
[----:B------:R-:W3:Y:S01]  /*26370*/  S2R R28, SR_TID.X ;  /* 0x00000000001c7919 */ /* 0x000ee20000002100 */
[----:B-1----:R-:W-:Y:S01]  /*26380*/  ISETP.GT.AND P2, PT, R217, 0x1, PT ;  /* 0x00000001d900780c */ /* 0x002fe20003f44270 */
[----:B---3--:R-:W-:-:S05]  /*26390*/  VIADD R0, R28, 0xffffff80 ;  /* 0xffffff801c007836 */ /* 0x008fca0000000000 */
[----:B------:R-:W-:Y:S01]  /*263a0*/  ISETP.GT.AND P3, PT, R0, 0x7f, PT ;  /* 0x0000007f0000780c */ /* 0x000fe20003f64270 */
[----:B--2---:R-:W-:-:S12]  /*263b0*/  @P1 BRA `(.L_x_2497) ;  /* 0x0000000000101947 */ /* 0x004fd80003800000 */
[----:B------:R-:W-:Y:S05]  /*263c0*/  @!P0 BRA `(.L_x_2497) ;  /* 0x00000000000c8947 */ /* 0x000fea0003800000 */
[----:B------:R-:W2:Y:S04]  /*263d0*/  LDG.E R9, desc[UR54][R2.64] ;  /* 0x0000003602097981 */ /* 0x000ea8000c1e1900 */
[----:B-----5:R-:W2:Y:S02]  /*263e0*/  LDG.E R4, desc[UR54][R2.64+0x4] ;  /* 0x0000043602047981 */ /* 0x020ea4000c1e1900 */
[----:B--2---:R-:W-:-:S07]  /*263f0*/  IMAD.IADD R4, R4, 0x1, -R9 ;  /* 0x0000000104047824 */ /* 0x004fce00078e0a09 */
.L_x_2497:
[----:B------:R-:W-:Y:S01]  /*26400*/  BSSY B1, `(.L_x_2498) ;  /* 0x0000035000017945 */ /* 0x000fe20003800000 */
[----:B------:R-:W-:Y:S02]  /*26410*/  SEL R29, R212, RZ, !P0 ;  /* 0x000000ffd41d7207 */ /* 0x000fe40004000000 */
[----:B------:R-:W-:Y:S02]  /*26420*/  SEL R220, R220, RZ, !P0 ;  /* 0x000000ffdcdc7207 */ /* 0x000fe40004000000 */
[----:B-----5:R-:W-:Y:S01]  /*26430*/  SHF.R.S32.HI R24, RZ, 0x1f, R25 ;  /* 0x0000001fff187819 */ /* 0x020fe20000011419 */
[----:B------:R-:W-:Y:S06]  /*26440*/  @P3 BRA `(.L_x_2499) ;  /* 0x0000000000c03947 */ /* 0x000fec0003800000 */
[----:B------:R-:W1:Y:S01]  /*26450*/  LDC R33, c[0x0][0xbe8] ;  /* 0x0002fa00ff217b82 */ /* 0x000e620000000800 */
[----:B------:R-:W-:Y:S01]  /*26460*/  IADD3 R31, R204, -0x80, R28 ;  /* 0xffffff80cc1f7810 */ /* 0x000fe20007ffe01c */
[----:B-1----:R-:W-:-:S05]  /*26470*/  IMAD R0, R4, R33, RZ ;  /* 0x0000002104007224 */ /* 0x002fca00078e02ff */
[----:B------:R-:W-:-:S13]  /*26480*/  ISETP.GE.AND P0, PT, R31, R0, PT ;  /* 0x000000001f00720c */ /* 0x000fda0003f06270 */
[----:B------:R-:W-:Y:S05]  /*26490*/  @P0 BRA `(.L_x_2499) ;  /* 0x0000000000ac0947 */ /* 0x000fea0003800000 */
[----:B------:R-:W-:Y:S01]  /*264a0*/  IMAD.MOV.U32 R0, RZ, RZ, 0x9b8 ;  /* 0x000009b8ff007424 */ /* 0x000fe200078e00ff */
[----:B------:R-:W-:Y:S01]  /*264b0*/  ISETP.GT.AND P3, PT, R217, 0x1, PT ;  /* 0x00000001d900780c */ /* 0x000fe20003f64270 */
[----:B------:R-:W1:Y:S01]  /*264c0*/  LDC.64 R2, c[0x0][0xba8] ;  /* 0x0002ea00ff027b82 */ /* 0x000e620000000a00 */
[----:B------:R-:W-:Y:S01]  /*264d0*/  ISETP.NE.AND P0, PT, R33, 0x1, PT ;  /* 0x000000012100780c */ /* 0x000fe20003f05270 */
[----:B------:R-:W-:Y:S01]  /*264e0*/  IMAD.MOV.U32 R27, RZ, RZ, R31 ;  /* 0x000000ffff1b7224 */ /* 0x000fe200078e001f */
[----:B------:R-:W-:-:S05]  /*264f0*/  SEL R26, R0, 0x978, P3 ;  /* 0x00000978001a7807 */ /* 0x000fca0001800000 */
[----:B------:R-:W2:Y:S08]  /*26500*/  LDC.64 R12, c[0x0][R26+0x220] ;  /* 0x000088001a0c7b82 */ /* 0x000eb00000000a00 */
[----:B------:R-:W3:Y:S08]  /*26510*/  LDC.64 R8, c[0x0][R26+0x218] ;  /* 0x000086001a087b82 */ /* 0x000ef00000000a00 */
[----:B------:R-:W4:Y:S08]  /*26520*/  LDC.64 R14, c[0x0][R26+0x228] ;  /* 0x00008a001a0e7b82 */ /* 0x000f300000000a00 */
[----:B------:R-:W5:Y:S08]  /*26530*/  LDC.64 R10, c[0x0][R26+0x210] ;  /* 0x000084001a0a7b82 */ /* 0x000f700000000a00 */
[----:B------:R-:W0:Y:S08]  /*26540*/  @P0 LDC R0, c[0x0][0xbec] ;  /* 0x0002fb00ff000b82 */ /* 0x000e300000000800 */
[----:B------:R-:W4:Y:S01]  /*26550*/  @P0 LDC R37, c[0x0][0xbf0] ;  /* 0x0002fc00ff250b82 */ /* 0x000f220000000800 */
[----:B--2---:R-:W-:-:S07]  /*26560*/  IMAD R13, R13, R29, RZ ;  /* 0x0000001d0d0d7224 */ /* 0x004fce00078e02ff */
[----:B-1----:R-:W1:Y:S01]  /*26570*/  @!P3 LDC R2, c[0x0][0xb50] ;  /* 0x0002d400ff02bb82 */ /* 0x002e620000000800 */
[----:B------:R-:W-:Y:S02]  /*26580*/  IMAD R13, R12, R220, R13 ;  /* 0x000000dc0c0d7224 */ /* 0x000fe400078e020d */
[----:B0-----:R-:W-:-:S05]  /*26590*/  @P0 IMAD.HI.U32 R0, R31, R0, RZ ;  /* 0x000000001f000227 */ /* 0x001fca00078e00ff */
[----:B------:R-:W0:Y:S01]  /*265a0*/  @!P3 LDC R3, c[0x0][0xb54] ;  /* 0x0002d500ff03bb82 */ /* 0x000e220000000800 */
[-C--:B---3--:R-:W-:Y:S02]  /*265b0*/  IMAD R35, R9, R209.reuse, RZ ;  /* 0x000000d109237224 */ /* 0x088fe400078e02ff */
[----:B------:R-:W-:Y:S01]  /*265c0*/  IMAD.WIDE.U32 R20, R8, R209, RZ ;  /* 0x000000d108147225 */ /* 0x000fe200078e00ff */
[----:B----4-:R-:W-:-:S03]  /*265d0*/  @P0 SHF.R.U32.HI R27, RZ, R37, R0 ;  /* 0x00000025ff1b0219 */ /* 0x010fc60000011600 */
[----:B------:R-:W-:Y:S01]  /*265e0*/  IMAD.WIDE.U32 R8, R12, R29, RZ ;  /* 0x0000001d0c087225 */ /* 0x000fe200078e00ff */
[----:B------:R-:W-:-:S03]  /*265f0*/  SEL R37, R222, RZ, P3 ;  /* 0x000000ffde257207 */ /* 0x000fc60001800000 */
[----:B------:R-:W-:Y:S01]  /*26600*/  IMAD.IADD R21, R35, 0x1, R21 ;  /* 0x0000000123157824 */ /* 0x000fe200078e0215 */
[----:B------:R-:W-:Y:S01]  /*26610*/  IADD3 R20, P0, P1, R8, R20, R25 ;  /* 0x0000001408147210 */ /* 0x000fe2000791e019 */
[----:B------:R-:W-:Y:S02]  /*26620*/  IMAD.MOV R0, RZ, RZ, -R27 ;  /* 0x000000ffff007224 */ /* 0x000fe400078e0a1b */
[----:B------:R-:W-:Y:S02]  /*26630*/  IMAD.IADD R12, R9, 0x1, R13 ;  /* 0x00000001090c7824 */ /* 0x000fe400078e020d */
[----:B------:R-:W-:-:S04]  /*26640*/  IMAD.WIDE.U32 R8, R14, R37, RZ ;  /* 0x000000250e087225 */ /* 0x000fc800078e00ff */
[----:B------:R-:W-:Y:S02]  /*26650*/  IMAD R15, R15, R37, RZ ;  /* 0x000000250f0f7224 */ /* 0x000fe400078e02ff */
[----:B------:R-:W-:Y:S01]  /*26660*/  IMAD R13, R33, R0, R31 ;  /* 0x00000000210d7224 */ /* 0x000fe200078e021f */
[----:B------:R-:W-:Y:S02]  /*26670*/  IADD3.X R0, R12, R21, R24, P0, P1 ;  /* 0x000000150c007210 */ /* 0x000fe400007e2418 */
[----:B------:R-:W-:Y:S02]  /*26680*/  IADD3 R8, P0, P1, R27, R20, R8 ;  /* 0x000000141b087210 */ /* 0x000fe4000791e008 */
[----:B------:R-:W-:Y:S02]  /*26690*/  IADD3 R9, R15, R9, RZ ;  /* 0x000000090f097210 */ /* 0x000fe40007ffe0ff */
[----:B------:R-:W-:Y:S02]  /*266a0*/  SHF.R.S32.HI R27, RZ, 0x1f, R27 ;  /* 0x0000001fff1b7819 */ /* 0x000fe4000001141b */
[----:B------:R-:W-:-:S02]  /*266b0*/  SHF.R.S32.HI R15, RZ, 0x1f, R13 ;  /* 0x0000001fff0f7819 */ /* 0x000fc4000001140d */
[----:B------:R-:W-:Y:S01]  /*266c0*/  IADD3.X R9, R27, R0, R9, P0, P1 ;  /* 0x000000001b097210 */ /* 0x000fe200007e2409 */
[----:B-----5:R-:W-:-:S04]  /*266d0*/  IMAD R0, R11, R13, RZ ;  /* 0x0000000d0b007224 */ /* 0x020fc800078e02ff */
[C---:B------:R-:W-:Y:S02]  /*266e0*/  IMAD R15, R10.reuse, R15, R0 ;  /* 0x0000000f0a0f7224 */ /* 0x040fe400078e0200 */
[----:B------:R-:W-:-:S04]  /*266f0*/  IMAD.WIDE.U32 R8, R10, R13, R8 ;  /* 0x0000000d0a087225 */ /* 0x000fc800078e0008 */
[----:B------:R-:W-:Y:S01]  /*26700*/  IMAD.IADD R0, R9, 0x1, R15 ;  /* 0x0000000109007824 */ /* 0x000fe200078e020f */
[----:B-1----:R-:W-:Y:S01]  /*26710*/  LEA R2, P0, R8, R2, 0x2 ;  /* 0x0000000208027211 */ /* 0x002fe200078010ff */
[----:B------:R-:W-:-:S03]  /*26720*/  IMAD.MOV.U32 R9, RZ, RZ, -0x800000 ;  /* 0xff800000ff097424 */ /* 0x000fc600078e00ff */
[----:B0-----:R-:W-:-:S05]  /*26730*/  LEA.HI.X R3, R8, R3, R0, 0x2, P0 ;  /* 0x0000000308037211 */ /* 0x001fca00000f1400 */
[----:B------:R1:W-:Y:S04]  /*26740*/  STG.E desc[UR54][R2.64], R9 ;  /* 0x0000000902007986 */ /* 0x0003e8000c101936 */
.L_x_2499:
[----:B------:R-:W-:Y:S05]  /*26750*/  BSYNC B1 ;  /* 0x0000000000017941 */ /* 0x000fea0003800000 */
.L_x_2498:
[----:B------:R-:W-:Y:S05]  /*26760*/  @P2 BRA `(.L_x_2492) ;  /* 0x0000000400ec2947 */ /* 0x000fea0003800000 */
[----:B------:R-:W2:Y:S01]  /*26770*/  LDC R21, c[0x0][0xbe8] ;  /* 0x0002fa00ff157b82 */ /* 0x000ea20000000800 */
[C---:B------:R-:W-:Y:S01]  /*26780*/  VIADD R10, R28.reuse, 0xffffff80 ;  /* 0xffffff801c0a7836 */ /* 0x040fe20000000000 */
[----:B------:R-:W-:Y:S01]  /*26790*/  ULDC.64 UR4, c[0x0][0xaa0] ;  /* 0x0002a80000047ab9 */ /* 0x000fe20000000a00 */
[----:B------:R-:W-:Y:S01]  /*267a0*/  VIADD R20, R28, 0xffffff80 ;  /* 0xffffff801c147836 */ /* 0x000fe20000000000 */
[----:B------:R-:W-:Y:S01]  /*267b0*/  ULDC.64 UR6, c[0x0][0xaf0] ;  /* 0x0002bc0000067ab9 */ /* 0x000fe20000000a00 */
[----:B------:R-:W-:Y:S01]  /*267c0*/  IMAD R0, R24, UR4, RZ ;  /* 0x0000000418007c24 */ /* 0x000fe2000f8e02ff */
[----:B------:R-:W-:Y:S01]  /*267d0*/  SHF.R.S32.HI R10, RZ, 0x1f, R10 ;  /* 0x0000001fff0a7819 */ /* 0x000fe2000001140a */
[----:B-1----:R-:W-:-:S03]  /*267e0*/  IMAD.WIDE.U32 R2, R25, UR4, RZ ;  /* 0x0000000419027c25 */ /* 0x002fc6000f8e00ff */
[----:B------:R-:W-:Y:S01]  /*267f0*/  LEA.HI R10, R10, R20, RZ, 0x3 ;  /* 0x000000140a0a7211 */ /* 0x000fe200078f18ff */
[----:B------:R-:W-:Y:S01]  /*26800*/  IMAD R9, R25, UR5, R0 ;  /* 0x0000000519097c24 */ /* 0x000fe2000f8e0200 */
[----:B------:R-:W-:Y:S02]  /*26810*/  ULDC.64 UR4, c[0x0][0xae8] ;  /* 0x0002ba0000047ab9 */ /* 0x000fe40000000a00 */
[----:B------:R-:W-:Y:S01]  /*26820*/  SHF.R.S32.HI R10, RZ, 0x3, R10 ;  /* 0x00000003ff0a7819 */ /* 0x000fe2000001140a */
[----:B------:R-:W-:-:S04]  /*26830*/  IMAD.IADD R3, R3, 0x1, R9 ;  /* 0x0000000103037824 */ /* 0x000fc800078e0209 */
[----:B------:R-:W-:Y:S02]  /*26840*/  IMAD R11, R216, 0x20, R10 ;  /* 0x00000020d80b7824 */ /* 0x000fe400078e020a */
[----:B------:R-:W-:Y:S01]  /*26850*/  IMAD.WIDE.U32 R2, R209, UR4, R2 ;  /* 0x00000004d1027c25 */ /* 0x000fe2000f8e0002 */
[----:B--2---:R-:W-:-:S03]  /*26860*/  ISETP.NE.AND P0, PT, R21, 0x1, PT ;  /* 0x000000011500780c */ /* 0x004fc60003f05270 */
[----:B------:R-:W-:Y:S02]  /*26870*/  IMAD.IADD R13, R204, 0x1, R11 ;  /* 0x00000001cc0d7824 */ /* 0x000fe400078e020b */
[----:B------:R-:W-:Y:S01]  /*26880*/  IMAD R3, R209, UR5, R3 ;  /* 0x00000005d1037c24 */ /* 0x000fe2000f8e0203 */
[----:B------:R-:W-:Y:S02]  /*26890*/  ULDC.64 UR4, c[0x0][0xae0] ;  /* 0x0002b80000047ab9 */ /* 0x000fe40000000a00 */
[----:B------:R-:W-:Y:S01]  /*268a0*/  MOV R9, R13 ;  /* 0x0000000d00097202 */ /* 0x000fe20000000f00 */
[----:B------:R-:W-:-:S04]  /*268b0*/  IMAD.WIDE.U32 R2, R29, UR6, R2 ;  /* 0x000000061d027c25 */ /* 0x000fc8000f8e0002 */
[----:B------:R-:W1:Y:S08]  /*268c0*/  @P0 LDC R8, c[0x0][0xbec] ;  /* 0x0002fb00ff080b82 */ /* 0x000e700000000800 */
[----:B------:R-:W2:Y:S01]  /*268d0*/  @P0 LDC R15, c[0x0][0xbf0] ;  /* 0x0002fc00ff0f0b82 */ /* 0x000ea20000000800 */
[----:B-1----:R-:W-:-:S04]  /*268e0*/  @P0 IMAD.HI.U32 R0, R13, R8, RZ ;  /* 0x000000080d000227 */ /* 0x002fc800078e00ff */
[----:B------:R-:W-:Y:S01]  /*268f0*/  IMAD R8, R220, UR6, RZ ;  /* 0x00000006dc087c24 */ /* 0x000fe2000f8e02ff */
[----:B--2---:R-:W-:-:S03]  /*26900*/  @P0 SHF.R.U32.HI R9, RZ, R15, R0 ;  /* 0x0000000fff090219 */ /* 0x004fc60000011600 */
        /* <DEDUP_REMOVED lines=20> */
[----:B------:R1:W2:Y:S04]  /*26a50*/  SHFL.IDX PT, R0, R3, RZ, 0x181f ;  /* 0x00181fff03007589 */ /* 0x0002a800000e0000 */
[----:B------:R1:W3:Y:S02]  /*26a60*/  SHFL.IDX PT, R14, R2, RZ, 0x181f ;  /* 0x00181fff020e7589 */ /* 0x0002e400000e0000 */
.L_x_2759:
        /* <DEDUP_REMOVED lines=10> */
[-C--:B---3--:R-:W-:Y:S02]  /*26b10*/  @!P2 LEA R8, P0, R207, R14.reuse, 0x1 ;  /* 0x0000000ecf08a211 */ /* 0x088fe400078008ff */
[----:B------:R-:W-:Y:S02]  /*26b20*/  @!P3 LEA R14, P1, R215, R14, 0x1 ;  /* 0x0000000ed70eb211 */ /* 0x000fe400078208ff */
[-C--:B--2---:R-:W-:Y:S02]  /*26b30*/  @!P2 LEA.HI.X R9, R207, R0.reuse, R11, 0x1, P0 ;  /* 0x00000000cf09a211 */ /* 0x084fe400000f0c0b */
[----:B------:R-:W-:-:S03]  /*26b40*/  @!P3 LEA.HI.X R15, R215, R0, R10, 0x1, P1 ;  /* 0x00000000d70fb211 */ /* 0x000fc600008f0c0a */
[----:B------:R4:W-:Y:S04]  /*26b50*/  @!P2 ST.E.128 desc[UR54][R8.64], RZ ;  /* 0x000000ff0800a985 */ /* 0x0009e8000c101d36 */
[----:B------:R4:W-:Y:S02]  /*26b60*/  @!P3 ST.E.128 desc[UR54][R14.64], RZ ;  /* 0x000000ff0e00b985 */ /* 0x0009e4000c101d36 */
.L_x_2502:
[----:B------:R-:W-:Y:S05]  /*26b70*/  BSYNC B1 ;  /* 0x0000000000017941 */ /* 0x000fea0003800000 */
.L_x_2501:
[----:B------:R-:W-:-:S03]  /*26b80*/  UMOV UR4, 0xffffffff ;  /* 0xffffffff00047882 */ /* 0x000fc60000000000 */
[----:B------:R-:W-:Y:S05]  /*26b90*/  BRA.DIV UR4, `(.L_x_2503) ;  /* 0x000000aa04fc7947 */ /* 0x000fea000b800000 */
[----:B--2---:R2:W0:Y:S04]  /*26ba0*/  SHFL.IDX PT, R0, R3, 0x1, 0x181f ;  /* 0x00381f0003007f89 */ /* 0x00442800000e0000 */
[----:B---34-:R2:W3:Y:S02]  /*26bb0*/  SHFL.IDX PT, R14, R2, 0x1, 0x181f ;  /* 0x00381f00020e7f89 */ /* 0x0184e400000e0000 */
.L_x_2763:
        /* <DEDUP_REMOVED lines=11> */
[-C--:B0-----:R-:W-:Y:S02]  /*26c70*/  @!P2 LEA.HI.X R9, R207, R0.reuse, R11, 0x1, P0 ;  /* 0x00000000cf09a211 */ /* 0x081fe400000f0c0b */
[----:B------:R-:W-:-:S03]  /*26c80*/  @!P3 LEA.HI.X R15, R215, R0, R10, 0x1, P1 ;  /* 0x00000000d70fb211 */ /* 0x000fc600008f0c0a */
[----:B------:R4:W-:Y:S04]  /*26c90*/  @!P2 ST.E.128 desc[UR54][R8.64], RZ ;  /* 0x000000ff0800a985 */ /* 0x0009e8000c101d36 */
[----:B------:R4:W-:Y:S02]  /*26ca0*/  @!P3 ST.E.128 desc[UR54][R14.64], RZ ;  /* 0x000000ff0e00b985 */ /* 0x0009e4000c101d36 */
.L_x_2505:
[----:B------:R-:W-:Y:S05]  /*26cb0*/  BSYNC B1 ;  /* 0x0000000000017941 */ /* 0x000fea0003800000 */
.L_x_2504:
[----:B------:R-:W-:-:S03]  /*26cc0*/  UMOV UR4, 0xffffffff ;  /* 0xffffffff00047882 */ /* 0x000fc60000000000 */
[----:B------:R-:W-:Y:S05]  /*26cd0*/  BRA.DIV UR4, `(.L_x_2506) ;  /* 0x000000aa04f47947 */ /* 0x000fea000b800000 */
[----:B0-----:R0:W0:Y:S04]  /*26ce0*/  SHFL.IDX PT, R0, R3, 0x2, 0x181f ;  /* 0x00581f0003007f89 */ /* 0x00102800000e0000 */
[----:B---34-:R3:W4:Y:S02]  /*26cf0*/  SHFL.IDX PT, R14, R2, 0x2, 0x181f ;  /* 0x00581f00020e7f89 */ /* 0x01872400000e0000 */
.L_x_2767:
        /* <DEDUP_REMOVED lines=15> */
.L_x_2508:
[----:B------:R-:W-:Y:S05]  /*26df0*/  BSYNC B1 ;  /* 0x0000000000017941 */ /* 0x000fea0003800000 */
.L_x_2507:
[----:B------:R-:W-:-:S03]  /*26e00*/  UMOV UR4, 0xffffffff ;  /* 0xffffffff00047882 */ /* 0x000fc60000000000 */
[----:B------:R-:W-:Y:S05]  /*26e10*/  BRA.DIV UR4, `(.L_x_2509) ;  /* 0x000000aa04ec7947 */ /* 0x000fea000b800000 */
[----:B0-----:R0:W0:Y:S04]  /*26e20*/  SHFL.IDX PT, R0, R3, 0x3, 0x181f ;  /* 0x00781f0003007f89 */ /* 0x00102800000e0000 */
[----:B----4-:R4:W0:Y:S02]  /*26e30*/  SHFL.IDX PT, R14, R2, 0x3, 0x181f ;  /* 0x00781f00020e7f89 */ /* 0x01082400000e0000 */
.L_x_2771:
[----:B-1234-:R-:W-:-:S04]  /*26e40*/  IADD3 R2, R204, 0x60, RZ ;  /* 0x00000060cc027810 */ /* 0x01efc80007ffe0ff */
        /* <DEDUP_REMOVED lines=13> */
.L_x_2492:
[----:B------:R-:W-:Y:S05]  /*26f20*/  BSYNC B0 ;  /* 0x0000000000007941 */ /* 0x000fea0003800000 */
.L_x_2477:
[----:B------:R-:W-:Y:S02]  /*26f30*/  ULDC UR4, c[0x0][0xc3c] ;  /* 0x00030f0000047ab9 */ /* 0x000fe40000000800 */
[----:B------:R-:W-:-:S13]  /*26f40*/  ISETP.GE.AND P0, PT, R7, UR4, PT ;  /* 0x0000000407007c0c */ /* 0x000fda000bf06270 */
[----:B------:R-:W-:Y:S05]  /*26f50*/  @!P0 BRA `(.L_x_2510) ;  /* 0xfffffda400d48947 */ /* 0x000fea000383ffff */
[----:B------:R-:W-:Y:S05]  /*26f60*/  BRA `(.L_x_2294) ;  /* 0x0000007800c87947 */ /* 0x000fea0003800000 */
.L_x_2292:
        /* <DEDUP_REMOVED lines=20> */
.L_x_2511:
[----:B------:R-:W1:Y:S01]  /*270b0*/  S2R R0, SR_TID.X ;  /* 0x0000000000007919 */ /* 0x000e620000002100 */
[----:B------:R-:W-:Y:S01]  /*270c0*/  ULDC UR4, c[0x0][0xc3c] ;  /* 0x00030f0000047ab9 */ /* 0x000fe20000000800 */
        /* <DEDUP_REMOVED lines=9> */
[----:B-1----:R-:W-:-:S04]  /*27160*/  @!P1 IMAD.WIDE.U32 R2, R0, 0x4, R4 ;  /* 0x0000000400029825 */ /* 0x002fc800078e0004 */
        /* <DEDUP_REMOVED lines=25> */
[----:B0-----:R-:W-:-:S05]  /*27300*/  IMAD R7, R7, UR5, RZ ;  /* 0x0000000507077c24 */ /* 0x001fca000f8e02ff */
[----:B--2---:R-:W-:Y:S02]  /*27310*/  ISETP.GT.AND P6, PT, R7, UR6, PT ;  /* 0x0000000607007c0c */ /* 0x004fe4000bfc4270 */
[----:B------:R-:W-:-:S11]  /*27320*/  MOV R4, R7 ;  /* 0x0000000700047202 */ /* 0x000fd60000000f00 */
[----:B------:R-:W-:Y:S05]  /*27330*/  @P6 BRA `(.L_x_2513) ;  /* 0x0000000000a86947 */ /* 0x000fea0003800000 */
[----:B------:R-:W-:Y:S01]  /*27340*/  IMAD.MOV.U32 R7, RZ, RZ, R4 ;  /* 0x000000ffff077224 */ /* 0x000fe200078e0004 */
[----:B------:R-:W-:Y:S01]  /*27350*/  UMOV UR4, URZ ;  /* 0x0000003f00047c82 */ /* 0x000fe20008000000 */
[----:B------:R-:W-:-:S05]  /*27360*/  ULDC UR5, c[0x0][0xc38] ;  /* 0x00030e0000057ab9 */ /* 0x000fca0000000800 */
.L_x_2515:
        /* <DEDUP_REMOVED lines=39> */
.L_x_2513:
        /* <DEDUP_REMOVED lines=12> */
.L_x_2516:
[----:B----4-:R-:W-:Y:S01]  /*276a0*/  IMAD R2, R8, UR5, R9 ;  /* 0x0000000508027c24 */ /* 0x010fe2000f8e0209 */
[----:B------:R-:W-:Y:S02]  /*276b0*/  IADD3 R12, R10, UR4, RZ ;  /* 0x000000040a0c7c10 */ /* 0x000fe4000fffe0ff */
[----:B-1----:R-:W-:Y:S02]  /*276c0*/  ISETP.NE.AND P0, PT, R7, 0x1, PT ;  /* 0x000000010700780c */ /* 0x002fe40003f05270 */
[----:B------:R1:W-:Y:S01]  /*276d0*/  STL [R1], R2 ;  /* 0x0000000201007387 */ /* 0x0003e20000100800 */
[----:B0-----:R-:W-:-:S03]  /*276e0*/  IADD3 R5, -R2, UR6, RZ ;  /* 0x0000000602057c10 */ /* 0x001fc6000fffe1ff */
[----:B------:R1:W-:Y:S07]  /*276f0*/  STL [R1+0xc], R12 ;  /* 0x00000c0c01007387 */ /* 0x0003ee0000100800 */
        /* <DEDUP_REMOVED lines=17> */
[----:B------:R-:W-:Y:S01]  /*27810*/  IMAD R11, R9, R11, R2 ;  /* 0x0000000b090b7224 */ /* 0x000fe200078e0202 */
[----:B------:R-:W-:Y:S01]  /*27820*/  MOV R2, RZ ;  /* 0x000000ff00027202 */ /* 0x000fe20000000f00 */
[----:B------:R-:W-:-:S03]  /*27830*/  VIADD R3, R10, 0xffffffe ;  /* 0x0ffffffe0a037836 */ /* 0x000fc60000000000 */
        /* <DEDUP_REMOVED lines=26> */
[----:B------:R-:W-:-:S05]  /*279e0*/  @P0 VIADD R6, R6, 0x1 ;  /* 0x0000000106060836 */ /* 0x000fca0000000000 */
[----:B------:R-:W-:Y:S02]  /*279f0*/  @!P2 IADD3 R6, -R6, RZ, RZ ;  /* 0x000000ff0606a210 */ /* 0x000fe40007ffe1ff */
        /* <DEDUP_REMOVED lines=9> */
.L_x_2517:
        /* <DEDUP_REMOVED lines=15> */
[----:B------:R-:W-:Y:S01]  /*27b80*/  IMAD.HI.U32 R2, R2, R11, RZ ;  /* 0x0000000b02027227 */ /* 0x000fe200078e00ff */
[----:B------:R-:W-:-:S05]  /*27b90*/  IADD3 R3, RZ, -R3, RZ ;  /* 0x80000003ff037210 */ /* 0x000fca0007ffe0ff */
        /* <DEDUP_REMOVED lines=23> */
[----:B0-----:R-:W-:-:S05]  /*27d10*/  IADD3 R2, RZ, -R3, RZ ;  /* 0x80000003ff027210 */ /* 0x001fca0007ffe0ff */
        /* <DEDUP_REMOVED lines=20> */
.L_x_2518:
[----:B01----:R-:W-:-:S04]  /*27e60*/  LOP3.LUT R3, RZ, R2, RZ, 0x33, !PT ;  /* 0x00000002ff037212 */ /* 0x003fc800078e33ff */
[----:B------:R-:W-:-:S05]  /*27e70*/  IADD3 R2, R4, R3, RZ ;  /* 0x0000000304027210 */ /* 0x000fca0007ffe0ff */
[----:B------:R1:W-:Y:S01]  /*27e80*/  STL [R1+0x4], R2 ;  /* 0x0000040201007387 */ /* 0x0003e20000100800 */
[----:B------:R-:W-:Y:S05]  /*27e90*/  BRA `(.L_x_2519) ;  /* 0x0000000000107947 */ /* 0x000fea0003800000 */
.L_x_2514:
[----:B------:R-:W-:Y:S01]  /*27ea0*/  IMAD.U32 R2, RZ, RZ, UR6 ;  /* 0x00000006ff027e24 */ /* 0x000fe2000f8e00ff */
[----:B------:R0:W-:Y:S04]  /*27eb0*/  STL [R1+0x4], RZ ;  /* 0x000004ff01007387 */ /* 0x0001e80000100800 */
[----:B------:R0:W-:Y:S04]  /*27ec0*/  STL [R1+0x8], RZ ;  /* 0x000008ff01007387 */ /* 0x0001e80000100800 */
[----:B------:R0:W-:Y:S02]  /*27ed0*/  STL [R1], R2 ;  /* 0x0000000201007387 */ /* 0x0001e40000100800 */
.L_x_2519:
        /* <DEDUP_REMOVED lines=10> */
.L_x_2512:
[----:B--2---:R-:W2:Y:S01]  /*27f80*/  LDL R0, [R1+0xc] ;  /* 0x00000c0001007983 */ /* 0x004ea20000100800 */
[----:B------:R-:W-:Y:S01]  /*27f90*/  ULDC UR4, c[0x0][0xc3c] ;  /* 0x00030f0000047ab9 */ /* 0x000fe20000000800 */
[----:B------:R-:W-:Y:S01]  /*27fa0*/  IMAD.MOV.U32 R19, RZ, RZ, RZ ;  /* 0x000000ffff137224 */ /* 0x000fe200078e00ff */
[----:B--2---:R-:W-:Y:S01]  /*27fb0*/  ISETP.GE.AND P0, PT, R0, UR4, PT ;  /* 0x0000000400007c0c */ /* 0x004fe2000bf06270 */
[----:B------:R-:W-:-:S05]  /*27fc0*/  IMAD.MOV.U32 R0, RZ, RZ, 0x1 ;  /* 0x00000001ff007424 */ /* 0x000fca00078e00ff */
[----:B------:R2:W-:Y:S04]  /*27fd0*/  STL [R1+0x18], R0 ;  /* 0x0000180001007387 */ /* 0x0005e80000100800 */
[----:B------:R2:W-:Y:S03]  /*27fe0*/  STL [R1+0x60], RZ ;  /* 0x000060ff01007387 */ /* 0x0005e60000100800 */
        /* <DEDUP_REMOVED lines=13> */
[C---:B-1----:R-:W-:Y:S01]  /*280c0*/  IMAD.SHL.U32 R4, R10.reuse, 0x80, RZ ;  /* 0x000000800a047824 */ /* 0x042fe200078e00ff */
[----:B--2---:R-:W-:Y:S01]  /*280d0*/  SHF.R.U32.HI R0, RZ, 0x1, R10 ;  /* 0x00000001ff007819 */ /* 0x004fe2000001160a */
[C---:B0-----:R-:W-:Y:S01]  /*280e0*/  IMAD.SHL.U32 R2, R10.reuse, 0x10, RZ ;  /* 0x000000100a027824 */ /* 0x041fe200078e00ff */
[C---:B------:R-:W-:Y:S01]  /*280f0*/  LOP3.LUT P0, RZ, R10.reuse, 0x4, RZ, 0xc0, !PT ;  /* 0x000000040aff7812 */ /* 0x040fe2000780c0ff */
[----:B------:R-:W-:Y:S01]  /*28100*/  IMAD.SHL.U32 R3, R10, 0x2, RZ ;  /* 0x000000020a037824 */ /* 0x000fe200078e00ff */
[----:B------:R-:W-:Y:S01]  /*28110*/  LOP3.LUT R5, R4, 0x380, RZ, 0xc0, !PT ;  /* 0x0000038004057812 */ /* 0x000fe200078ec0ff */
[----:B------:R-:W-:-:S03]  /*28120*/  IMAD.SHL.U32 R9, R10, 0x4, RZ ;  /* 0x000000040a097824 */ /* 0x000fc600078e00ff */
        /* <DEDUP_REMOVED lines=9> */
[----:B------:R-:W-:-:S02]  /*281c0*/  LOP3.LUT R3, R0, R3, RZ, 0xfc, !PT ;  /* 0x0000000300037212 */ /* 0x000fc400078efcff */
[----:B------:R-:W-:-:S04]  /*281d0*/  SHF.L.U32 R0, R10, 0x5, RZ ;  /* 0x000000050a007819 */ /* 0x000fc800000006ff */
        /* <DEDUP_REMOVED lines=13> */
[----:B------:R-:W-:Y:S02]  /*282b0*/  IMAD.IADD R2, R18, 0x1, R3 ;  /* 0x0000000112027824 */ /* 0x000fe400078e0203 */
[----:B------:R-:W-:-:S03]  /*282c0*/  IMAD.MOV.U32 R3, RZ, RZ, 0x1 ;  /* 0x00000001ff037424 */ /* 0x000fc600078e00ff */
[----:B------:R0:W-:Y:S04]  /*282d0*/  STL [R1+0x3c], R2 ;  /* 0x00003c0201007387 */ /* 0x0001e80000100800 */
[----:B------:R-:W-:Y:S04]  /*282e0*/  STL [R1+0x60], RZ ;  /* 0x000060ff01007387 */ /* 0x000fe80000100800 */
[----:B------:R1:W-:Y:S01]  /*282f0*/  STL [R1+0x1c], R0 ;  /* 0x00001c0001007387 */ /* 0x0003e20000100800 */
[----:B0-----:R-:W-:-:S03]  /*28300*/  LOP3.LUT R2, R4, 0x40, RZ, 0xfc, !PT ;  /* 0x0000004004027812 */ /* 0x001fc600078efcff */
[----:B------:R0:W-:Y:S04]  /*28310*/  STL [R1+0x10], RZ ;  /* 0x000010ff01007387 */ /* 0x0001e80000100800 */
[----:B------:R0:W-:Y:S01]  /*28320*/  STL [R1+0x18], R3 ;  /* 0x0000180301007387 */ /* 0x0001e20000100800 */
[----:B-1----:R-:W-:-:S07]  /*28330*/  LOP3.LUT R0, R4, 0x80, RZ, 0xfc, !PT ;  /* 0x0000008004007812 */ /* 0x002fce00078efcff */
.L_x_2634:
[----:B--2---:R-:W2:Y:S01]  /*28340*/  LDL R0, [R1+0xc] ;  /* 0x00000c0001007983 */ /* 0x004ea20000100800 */
        /* <DEDUP_REMOVED lines=12> */
[----:B------:R0:W-:Y:S10]  /*28410*/  STL [R1+0x34], R0 ;  /* 0x0000340001007387 */ /* 0x0001f40000100800 */
[----:B------:R-:W-:-:S02]  /*28420*/  @P0 LEA R2, P1, R0, UR4, 0x2 ;  /* 0x0000000400020c11 */ /* 0x000fc4000f8210ff */
[C---:B------:R-:W-:Y:S01]  /*28430*/  SHF.L.U32 R15, R0.reuse, 0x2, RZ ;  /* 0x00000002000f7819 */ /* 0x040fe200000006ff */
[----:B-1----:R1:W-:Y:S01]  /*28440*/  STL [R1+0x58], R4 ;  /* 0x0000580401007387 */ /* 0x0023e20000100800 */
[C-C-:B------:R-:W-:Y:S01]  /*28450*/  @P0 LEA.HI.X R3, R0.reuse, UR5, R4.reuse, 0x2, P1 ;  /* 0x0000000500030c11 */ /* 0x140fe200088f1404 */
[----:B------:R-:W-:Y:S02]  /*28460*/  ULDC.64 UR4, c[0x0][0xa00] ;  /* 0x0002800000047ab9 */ /* 0x000fe40000000a00 */
[----:B------:R-:W-:Y:S02]  /*28470*/  ISETP.NE.U32.AND P2, PT, RZ, UR4, PT ;  /* 0x00000004ff007c0c */ /* 0x000fe4000bf45070 */
[----:B------:R2:W5:Y:S01]  /*28480*/  @P0 LDG.E R9, desc[UR54][R2.64] ;  /* 0x0000003602090981 */ /* 0x000562000c1e1900 */
[----:B------:R-:W-:Y:S01]  /*28490*/  SHF.L.U64.HI R14, R0, 0x2, R4 ;  /* 0x00000002000e7819 */ /* 0x000fe20000010204 */
[----:B------:R-:W-:Y:S01]  /*284a0*/  IMAD.MOV.U32 R12, RZ, RZ, RZ ;  /* 0x000000ffff0c7224 */ /* 0x000fe200078e00ff */
[----:B------:R-:W-:Y:S01]  /*284b0*/  ISETP.NE.AND.EX P2, PT, RZ, UR5, PT, P2 ;  /* 0x00000005ff007c0c */ /* 0x000fe2000bf45320 */
[----:B------:R-:W-:Y:S01]  /*284c0*/  STL [R1+0x24], R15 ;  /* 0x0000240f01007387 */ /* 0x000fe20000100800 */
[----:B------:R-:W-:Y:S01]  /*284d0*/  ISETP.NE.U32.AND P3, PT, RZ, UR10, PT ;  /* 0x0000000aff007c0c */ /* 0x000fe2000bf65070 */
[----:B0-----:R-:W-:Y:S01]  /*284e0*/  IMAD.MOV.U32 R0, RZ, RZ, RZ ;  /* 0x000000ffff007224 */ /* 0x001fe200078e00ff */
[----:B------:R-:W-:Y:S01]  /*284f0*/  ISETP.NE.U32.AND P0, PT, RZ, UR6, PT ;  /* 0x00000006ff007c0c */ /* 0x000fe2000bf05070 */
[----:B------:R-:W-:Y:S01]  /*28500*/  STL [R1+0x38], R14 ;  /* 0x0000380e01007387 */ /* 0x000fe20000100800 */
[----:B------:R-:W-:-:S02]  /*28510*/  ISETP.NE.U32.AND P1, PT, RZ, UR8, PT ;  /* 0x00000008ff007c0c */ /* 0x000fc4000bf25070 */
[C---:B--2---:R-:W-:Y:S02]  /*28520*/  IADD3 R2, P4, R15.reuse, UR4, RZ ;  /* 0x000000040f027c10 */ /* 0x044fe4000ff9e0ff */
[----:B------:R-:W-:Y:S02]  /*28530*/  ISETP.NE.AND.EX P3, PT, RZ, UR11, PT, P3 ;  /* 0x0000000bff007c0c */ /* 0x000fe4000bf65330 */
[C---:B------:R-:W-:Y:S02]  /*28540*/  IADD3.X R3, R14.reuse, UR5, RZ, P4, !PT ;  /* 0x000000050e037c10 */ /* 0x040fe4000a7fe4ff */
[----:B-1----:R-:W-:Y:S02]  /*28550*/  IADD3 R4, P4, R15, UR8, RZ ;  /* 0x000000080f047c10 */ /* 0x002fe4000ff9e0ff */
[----:B------:R-:W-:Y:S01]  /*28560*/  ISETP.NE.AND.EX P0, PT, RZ, UR7, PT, P0 ;  /* 0x00000007ff007c0c */ /* 0x000fe2000bf05300 */
[----:B------:R-:W2:Y:S01]  /*28570*/  @P2 LDG.E R8, desc[UR54][R2.64] ;  /* 0x0000003602082981 */ /* 0x000ea2000c1e1900 */
[----:B------:R-:W-:Y:S01]  /*28580*/  IADD3.X R5, R14, UR9, RZ, P4, !PT ;  /* 0x000000090e057c10 */ /* 0x000fe2000a7fe4ff */
[----:B------:R-:W-:Y:S01]  /*28590*/  ULDC UR4, c[0x0][0x288] ;  /* 0x0000a20000047ab9 */ /* 0x000fe20000000800 */
[----:B------:R-:W-:-:S02]  /*285a0*/  ISETP.NE.AND.EX P1, PT, RZ, UR9, PT, P1 ;  /* 0x00000009ff007c0c */ /* 0x000fc4000bf25310 */
[C---:B------:R-:W-:Y:S02]  /*285b0*/  IADD3 R6, P5, R15.reuse, UR6, RZ ;  /* 0x000000060f067c10 */ /* 0x040fe4000ffbe0ff */
[----:B------:R-:W-:Y:S02]  /*285c0*/  @P3 IADD3 R10, P4, R15, UR10, RZ ;  /* 0x0000000a0f0a3c10 */ /* 0x000fe4000ff9e0ff */
[C---:B------:R-:W-:Y:S02]  /*285d0*/  IADD3.X R7, R14.reuse, UR7, RZ, P5, !PT ;  /* 0x000000070e077c10 */ /* 0x040fe4000affe4ff */
[----:B------:R-:W-:-:S03]  /*285e0*/  @P3 IADD3.X R11, R14, UR11, RZ, P4, !PT ;  /* 0x0000000b0e0b3c10 */ /* 0x000fc6000a7fe4ff */
[----:B------:R0:W5:Y:S04]  /*285f0*/  @P0 LDG.E R12, desc[UR54][R6.64] ;  /* 0x00000036060c0981 */ /* 0x000168000c1e1900 */
[----:B------:R0:W5:Y:S04]  /*28600*/  @P1 LDG.E R0, desc[UR54][R4.64] ;  /* 0x0000003604001981 */ /* 0x000168000c1e1900 */
[----:B--2---:R1:W-:Y:S02]  /*28610*/  STL [R1+0x40], R8 ;  /* 0x0000400801007387 */ /* 0x0043e40000100800 */
[----:B-1----:R-:W-:Y:S01]  /*28620*/  IMAD.U32 R8, RZ, RZ, UR4 ;  /* 0x00000004ff087e24 */ /* 0x002fe2000f8e00ff */
[----:B------:R-:W-:-:S05]  /*28630*/  ULDC.64 UR4, c[0x0][0x418] ;  /* 0x0001060000047ab9 */ /* 0x000fca0000000a00 */
[----:B------:R-:W2:Y:S01]  /*28640*/  @P3 LDG.E R8, desc[UR54][R10.64] ;  /* 0x000000360a083981 */ /* 0x000ea2000c1e1900 */
[----:B------:R-:W-:-:S03]  /*28650*/  UISETP.NE.U32.AND UP0, UPT, UR4, URZ, UPT ;  /* 0x0000003f0400728c */ /* 0x000fc6000bf05070 */
[----:B------:R-:W-:Y:S01]  /*28660*/  ULDC UR4, c[0x0][0x424] ;  /* 0x0001090000047ab9 */ /* 0x000fe20000000800 */
[----:B------:R-:W-:-:S03]  /*28670*/  UISETP.NE.AND.EX UP0, UPT, UR5, URZ, UPT, UP0 ;  /* 0x0000003f0500728c */ /* 0x000fc6000bf05300 */
[----:B------:R-:W-:Y:S01]  /*28680*/  ULDC UR5, c[0x0][0x2f0] ;  /* 0x0000bc0000057ab9 */ /* 0x000fe20000000800 */
[----:B------:R-:W-:Y:S01]  /*28690*/  USEL UR4, UR4, 0x1, UP0 ;  /* 0x0000000104047887 */ /* 0x000fe20008000000 */
[----:B--2---:R1:W-:Y:S04]  /*286a0*/  STL [R1+0x44], R8 ;  /* 0x0000440801007387 */ /* 0x0043e80000100800 */
[----:B------:R0:W5:Y:S01]  /*286b0*/  LDL R13, [R1+0x44] ;  /* 0x00004400010d7983 */ /* 0x0001620000100800 */
[----:B------:R-:W-:-:S03]  /*286c0*/  UIMAD UR4, UR4, UR5, URZ ;  /* 0x00000005040472a4 */ /* 0x000fc6000f8e023f */
[----:B------:R-:W-:Y:S02]  /*286d0*/  ULDC UR5, c[0x0][0x348] ;  /* 0x0000d20000057ab9 */ /* 0x000fe40000000800 */
[----:B------:R-:W-:Y:S02]  /*286e0*/  IMAD.U32 R10, RZ, RZ, UR5 ;  /* 0x00000005ff0a7e24 */ /* 0x000fe4000f8e00ff */
[----:B-1----:R-:W-:Y:S01]  /*286f0*/  IMAD.U32 R8, RZ, RZ, UR4 ;  /* 0x00000004ff087e24 */ /* 0x002fe2000f8e00ff */
[----:B0-----:R-:W-:Y:S06]  /*28700*/  @P3 BRA `(.L_x_2521) ;  /* 0x0000000000143947 */ /* 0x001fec0003800000 */
[----:B------:R-:W-:Y:S05]  /*28710*/  @!P2 BRA `(.L_x_2521) ;  /* 0x000000000010a947 */ /* 0x000fea0003800000 */
[----:B------:R-:W2:Y:S04]  /*28720*/  LDG.E R11, desc[UR54][R2.64] ;  /* 0x00000036020b7981 */ /* 0x000ea8000c1e1900 */
[----:B------:R-:W2:Y:S02]  /*28730*/  LDG.E R2, desc[UR54][R2.64+0x4] ;  /* 0x0000043602027981 */ /* 0x000ea4000c1e1900 */
[----:B--2--5:R-:W-:-:S05]  /*28740*/  IMAD.IADD R13, R2, 0x1, -R11 ;  /* 0x00000001020d7824 */ /* 0x024fca00078e0a0b */
[----:B------:R0:W-:Y:S02]  /*28750*/  STL [R1+0x44], R13 ;  /* 0x0000440d01007387 */ /* 0x0001e40000100800 */
.L_x_2521:
[----:B------:R-:W2:Y:S01]  /*28760*/  LDL.LU R3, [R1+0x8] ;  /* 0x0000080001037983 */ /* 0x000ea20000300800 */
[----:B------:R-:W-:Y:S02]  /*28770*/  ULDC.64 UR4, c[0x0][0xa20] ;  /* 0x0002880000047ab9 */ /* 0x000fe40000000a00 */
[----:B------:R-:W-:Y:S01]  /*28780*/  ISETP.NE.U32.AND P2, PT, RZ, UR4, PT ;  /* 0x00000004ff007c0c */ /* 0x000fe2000bf45070 */
[----:B------:R-:W3:Y:S03]  /*28790*/  LDL R11, [R1+0x34] ;  /* 0x00003400010b7983 */ /* 0x000ee60000100800 */
[----:B------:R-:W-:Y:S02]  /*287a0*/  ISETP.NE.AND.EX P2, PT, RZ, UR5, PT, P2 ;  /* 0x00000005ff007c0c */ /* 0x000fe4000bf45320 */
[C---:B--2---:R-:W-:Y:S02]  /*287b0*/  LOP3.LUT R17, R3.reuse, 0xff000000, RZ, 0xc0, !PT ;  /* 0xff00000003117812 */ /* 0x044fe400078ec0ff */
[----:B------:R-:W-:-:S02]  /*287c0*/  LOP3.LUT R2, R3, 0xff0000, RZ, 0xc0, !PT ;  /* 0x00ff000003027812 */ /* 0x000fc400078ec0ff */
[----:B------:R-:W-:Y:S02]  /*287d0*/  SHF.R.U32.HI R17, RZ, 0x8, R17 ;  /* 0x00000008ff117819 */ /* 0x000fe40000011611 */
[----:B------:R-:W-:Y:S02]  /*287e0*/  LOP3.LUT R16, R3, 0xffff, RZ, 0xc0, !PT ;  /* 0x0000ffff03107812 */ /* 0x000fe400078ec0ff */
[----:B------:R-:W-:Y:S01]  /*287f0*/  LEA.HI R17, R2, R17, RZ, 0x10 ;  /* 0x0000001102117211 */ /* 0x000fe200078f80ff */
[----:B-----5:R-:W-:-:S05]  /*28800*/  IMAD.IADD R2, R12, 0x1, R9 ;  /* 0x000000010c027824 */ /* 0x020fca00078e0209 */
[----:B------:R1:W-:Y:S04]  /*28810*/  STL [R1+0x28], R2 ;  /* 0x0000280201007387 */ /* 0x0003e80000100800 */
[----:B---3--:R1:W-:Y:S01]  /*28820*/  STL [R1+0x8], R11 ;  /* 0x0000080b01007387 */ /* 0x0083e20000100800 */
[----:B------:R-:W-:Y:S05]  /*28830*/  @!P2 BRA `(.L_x_2522) ;  /* 0x000000000010a947 */ /* 0x000fea0003800000 */
[----:B-1----:R-:W-:-:S04]  /*28840*/  IADD3 R2, P0, R15, UR4, RZ ;  /* 0x000000040f027c10 */ /* 0x002fc8000ff1e0ff */
[----:B------:R-:W-:-:S05]  /*28850*/  IADD3.X R3, R14, UR5, RZ, P0, !PT ;  /* 0x000000050e037c10 */ /* 0x000fca00087fe4ff */
[----:B------:R2:W5:Y:S01]  /*28860*/  LDG.E R8, desc[UR54][R2.64] ;  /* 0x0000003602087981 */ /* 0x000562000c1e1900 */
[----:B------:R-:W-:Y:S05]  /*28870*/  BRA `(.L_x_2523) ;  /* 0x0000000000107947 */ /* 0x000fea0003800000 */
.L_x_2522:
[----:B------:R-:W-:Y:S05]  /*28880*/  @!P0 BRA `(.L_x_2523) ;  /* 0x00000000000c8947 */ /* 0x000fea0003800000 */
[----:B------:R-:W2:Y:S04]  /*28890*/  LDG.E R8, desc[UR54][R6.64] ;  /* 0x0000003606087981 */ /* 0x000ea8000c1e1900 */
[----:B------:R-:W2:Y:S02]  /*288a0*/  LDG.E R6, desc[UR54][R6.64+0x4] ;  /* 0x0000043606067981 */ /* 0x000ea4000c1e1900 */
[----:B--2---:R-:W-:-:S07]  /*288b0*/  IADD3 R8, -R8, R6, RZ ;  /* 0x0000000608087210 */ /* 0x004fce0007ffe1ff */
.L_x_2523:
[----:B------:R-:W3:Y:S01]  /*288c0*/  LDL R7, [R1+0x4] ;  /* 0x0000040001077983 */ /* 0x000ee20000100800 */
[----:B--2---:R-:W2:Y:S03]  /*288d0*/  LDC R3, c[0x0][0x448] ;  /* 0x00011200ff037b82 */ /* 0x004ea60000000800 */
[----:B-1----:R-:W4:Y:S04]  /*288e0*/  @P1 LDG.E R2, desc[UR54][R4.64] ;  /* 0x0000003604021981 */ /* 0x002f28000c1e1900 */
[----:B------:R1:W4:Y:S01]  /*288f0*/  @P1 LDG.E R4, desc[UR54][R4.64+0x4] ;  /* 0x0000043604041981 */ /* 0x000322000c1e1900 */
[----:B-----5:R-:W-:Y:S01]  /*28900*/  IMAD.IADD R9, R8, 0x1, -R9 ;  /* 0x0000000108097824 */ /* 0x020fe200078e0a09 */
[----:B------:R-:W-:Y:S01]  /*28910*/  LOP3.LUT R12, R17, 0xff, RZ, 0xc0, !PT ;  /* 0x000000ff110c7812 */ /* 0x000fe200078ec0ff */
[----:B------:R-:W-:Y:S01]  /*28920*/  BSSY B0, `(.L_x_2524) ;  /* 0x0000036000007945 */ /* 0x000fe20003800000 */
[----:B------:R-:W-:-:S03]  /*28930*/  SHF.R.U32.HI R17, RZ, 0x10, R17 ;  /* 0x00000010ff117819 */ /* 0x000fc60000011611 */
[----:B------:R0:W-:Y:S01]  /*28940*/  STL [R1+0x20], R12 ;  /* 0x0000200c01007387 */ /* 0x0001e20000100800 */
[----:B--2---:R-:W-:-:S13]  /*28950*/  ISETP.NE.AND P0, PT, R3, 0x1, PT ;  /* 0x000000010300780c */ /* 0x004fda0003f05270 */
[----:B-1----:R-:W1:Y:S08]  /*28960*/  @P0 LDC R5, c[0x0][0x44c] ;  /* 0x00011300ff050b82 */ /* 0x002e700000000800 */
[----:B------:R-:W2:Y:S01]  /*28970*/  @P0 LDC R6, c[0x0][0x450] ;  /* 0x00011400ff060b82 */ /* 0x000ea20000000800 */
[----:B---3--:R-:W-:-:S04]  /*28980*/  IMAD.SHL.U32 R3, R7, 0x80, RZ ;  /* 0x0000008007037824 */ /* 0x008fc800078e00ff */
[----:B------:R-:W-:Y:S02]  /*28990*/  VIADD R3, R3, 0x7f ;  /* 0x0000007f03037836 */ /* 0x000fe40000000000 */
[----:B----4-:R-:W-:Y:S02]  /*289a0*/  @P1 IMAD.IADD R10, R4, 0x1, -R2 ;  /* 0x00000001040a1824 */ /* 0x010fe400078e0a02 */
[----:B-1----:R-:W-:-:S05]  /*289b0*/  @P0 IMAD.HI.U32 R2, R3, R5, RZ ;  /* 0x0000000503020227 */ /* 0x002fca00078e00ff */
[----:B--2---:R-:W-:Y:S01]  /*289c0*/  @P0 SHF.R.U32.HI R3, RZ, R6, R2 ;  /* 0x00000006ff030219 */ /* 0x004fe20000011602 */
[----:B------:R-:W-:-:S04]  /*289d0*/  IMAD.IADD R2, R9, 0x1, R10 ;  /* 0x0000000109027824 */ /* 0x000fc800078e020a */
[C---:B------:R-:W-:Y:S01]  /*289e0*/  VIADD R4, R2.reuse, 0x9f ;  /* 0x0000009f02047836 */ /* 0x040fe20000000000 */
[----:B------:R-:W-:-:S03]  /*289f0*/  IADD3 R21, R2, 0xa0, -R13 ;  /* 0x000000a002157810 */ /* 0x000fc60007ffe80d */
[----:B------:R-:W-:-:S04]  /*28a00*/  IMAD.HI R2, R4, 0x66666667, RZ ;  /* 0x6666666704027827 */ /* 0x000fc800078e02ff */
[----:B------:R-:W-:Y:S01]  /*28a10*/  IMAD.IADD R3, R21, 0x1, R3 ;  /* 0x0000000115037824 */ /* 0x000fe200078e0203 */
[----:B------:R-:W-:-:S03]  /*28a20*/  SHF.R.U32.HI R20, RZ, 0x1f, R2 ;  /* 0x0000001fff147819 */ /* 0x000fc60000011602 */
[----:B------:R-:W-:Y:S01]  /*28a30*/  IMAD.HI R3, R3, 0x66666667, RZ ;  /* 0x6666666703037827 */ /* 0x000fe200078e02ff */
[----:B------:R-:W-:Y:S02]  /*28a40*/  LEA.HI.SX32 R20, R2, R20, 0x1a ;  /* 0x0000001402147211 */ /* 0x000fe400078fd2ff */
[----:B------:R-:W-:Y:S02]  /*28a50*/  MOV R2, RZ ;  /* 0x000000ff00027202 */ /* 0x000fe40000000f00 */
[----:B------:R-:W-:-:S04]  /*28a60*/  SHF.R.U32.HI R8, RZ, 0x1f, R3 ;  /* 0x0000001fff087819 */ /* 0x000fc80000011603 */
[----:B------:R-:W-:-:S04]  /*28a70*/  LEA.HI.SX32 R8, R3, R8, 0x1a ;  /* 0x0000000803087211 */ /* 0x000fc800078fd2ff */
[----:B------:R-:W-:-:S04]  /*28a80*/  VIMNMX R8, R20, R8, PT ;  /* 0x0000000814087248 */ /* 0x000fc80003fe0100 */
[----:B------:R-:W-:-:S13]  /*28a90*/  ISETP.GE.AND P0, PT, R8, 0x1, PT ;  /* 0x000000010800780c */ /* 0x000fda0003f06270 */
[----:B0-----:R-:W-:Y:S05]  /*28aa0*/  @!P0 BRA `(.L_x_2525) ;  /* 0x0000000000748947 */ /* 0x001fea0003800000 */
        /* <DEDUP_REMOVED lines=11> */
[----:B0-----:R-:W-:Y:S02]  /*28b60*/  IMAD.MOV.U32 R6, RZ, RZ, RZ ;  /* 0x000000ffff067224 */ /* 0x001fe400078e00ff */
[----:B-1----:R-:W-:-:S04]  /*28b70*/  IMAD.MOV R5, RZ, RZ, -R7 ;  /* 0x000000ffff057224 */ /* 0x002fc800078e0a07 */
        /* <DEDUP_REMOVED lines=13> */
[----:B------:R-:W-:-:S05]  /*28c50*/  @P0 IADD3 R2, R2, 0x1, RZ ;  /* 0x0000000102020810 */ /* 0x000fca0007ffe0ff */
[----:B------:R-:W-:Y:S01]  /*28c60*/  @!P3 IMAD.MOV R2, RZ, RZ, -R2 ;  /* 0x000000ffff02b224 */ /* 0x000fe200078e0a02 */
[----:B------:R-:W-:-:S07]  /*28c70*/  @!P2 LOP3.LUT R2, RZ, R3, RZ, 0x33, !PT ;  /* 0x00000003ff02a212 */ /* 0x000fce00078e33ff */
.L_x_2525:
[----:B------:R-:W-:Y:S05]  /*28c80*/  BSYNC B0 ;  /* 0x0000000000007941 */ /* 0x000fea0003800000 */
.L_x_2524:
[-C--:B------:R-:W-:Y:S01]  /*28c90*/  IMAD R3, R12, R2.reuse, RZ ;  /* 0x000000020c037224 */ /* 0x080fe200078e02ff */
[----:B------:R-:W-:Y:S04]  /*28ca0*/  BSSY B0, `(.L_x_2526) ;  /* 0x0000123000007945 */ /* 0x000fe80003800000 */
[----:B------:R-:W-:-:S05]  /*28cb0*/  VIADDMNMX R2, R3, R2, R8, PT ;  /* 0x0000000203027246 */ /* 0x000fca0003800108 */
[--C-:B------:R-:W-:Y:S02]  /*28cc0*/  IMAD R4, R2, 0xa0, -R9.reuse ;  /* 0x000000a002047824 */ /* 0x100fe400078e0a09 */
[----:B------:R-:W-:-:S03]  /*28cd0*/  IMAD R2, R3, 0xa0, -R9 ;  /* 0x000000a003027824 */ /* 0x000fc600078e0a09 */
[----:B------:R-:W-:Y:S02]  /*28ce0*/  VIMNMX R10, R4, R10, PT ;  /* 0x0000000a040a7248 */ /* 0x000fe40003fe0100 */
[----:B------:R-:W-:-:S04]  /*28cf0*/  VIMNMX R2, RZ, R2, !PT ;  /* 0x00000002ff027248 */ /* 0x000fc80007fe0100 */
        /* <DEDUP_REMOVED lines=18> */
.L_x_2774:
[----:B-1----:R-:W-:Y:S02]  /*28e20*/  ISETP.NE.AND P0, PT, R14, RZ, PT ;  /* 0x000000ff0e00720c */ /* 0x002fe40003f05270 */
[----:B------:R-:W-:-:S11]  /*28e30*/  PLOP3.LUT P6, PT, PT, PT, PT, 0x8, 0x0 ;  /* 0x000000000000781c */ /* 0x000fd60003fce170 */
[----:B------:R-:W-:Y:S05]  /*28e40*/  @P0 BRA `(.L_x_2529) ;  /* 0x00000000000c0947 */ /* 0x000fea0003800000 */
[----:B------:R-:W-:-:S03]  /*28e50*/  UMOV UR4, 0xffffffff ;  /* 0xffffffff00047882 */ /* 0x000fc60000000000 */
[----:B------:R-:W-:Y:S05]  /*28e60*/  BRA.DIV UR4, `(.L_x_2530) ;  /* 0x0000008e04547947 */ /* 0x000fea000b800000 */
[----:B------:R-:W-:-:S13]  /*28e70*/  ELECT P6, URZ, PT ;  /* 0x00000000003f782f */ /* 0x000fda00038c0000 */
.L_x_2529:
[----:B0-----:R-:W2:Y:S01]  /*28e80*/  LDL R4, [R1+0x60] ;  /* 0x0000600001047983 */ /* 0x001ea20000100800 */
[----:B------:R-:W-:Y:S01]  /*28e90*/  BSSY B1, `(.L_x_2531) ;  /* 0x0000008000017945 */ /* 0x000fe20003800000 */
[----:B--2---:R-:W-:-:S05]  /*28ea0*/  VIADD R4, R4, 0x1 ;  /* 0x0000000104047836 */ /* 0x004fca0000000000 */
[----:B------:R-:W-:-:S04]  /*28eb0*/  LEA.HI R5, R4, R4, RZ, 0x1 ;  /* 0x0000000404057211 */ /* 0x000fc800078f08ff */
[----:B------:R-:W-:-:S05]  /*28ec0*/  LOP3.LUT R5, R5, 0xfffffffe, RZ, 0xc0, !PT ;  /* 0xfffffffe05057812 */ /* 0x000fca00078ec0ff */
[----:B------:R-:W-:-:S05]  /*28ed0*/  IMAD.IADD R4, R4, 0x1, -R5 ;  /* 0x0000000104047824 */ /* 0x000fca00078e0a05 */
[----:B------:R-:W-:-:S04]  /*28ee0*/  SHF.L.U32 R4, R4, 0x1f, RZ ;  /* 0x0000001f04047819 */ /* 0x000fc800000006ff */
[----:B------:R-:W0:Y:S02]  /*28ef0*/  SYNCS.PHASECHK.TRANS64.TRYWAIT P0, [R18+URZ+0x29820], R4 ;  /* 0x02982004120075a7 */ /* 0x000e24000800017f */
[----:B0-----:R-:W-:Y:S05]  /*28f00*/  @!P0 BRA `(.L_x_2532) ;  /* 0x0000008c004c8947 */ /* 0x001fea0003800000 */
.L_x_2777:
[----:B------:R-:W-:Y:S05]  /*28f10*/  BSYNC B1 ;  /* 0x0000000000017941 */ /* 0x000fea0003800000 */
.L_x_2531:
        /* <DEDUP_REMOVED lines=12> */
.L_x_2778:
[----:B------:R-:W-:Y:S05]  /*28fe0*/  BSYNC B2 ;  /* 0x0000000000027941 */ /* 0x000fea0003800000 */
.L_x_2535:
        /* <DEDUP_REMOVED lines=9> */
.L_x_2538:
[----:B------:R-:W-:Y:S05]  /*29080*/  BSYNC B2 ;  /* 0x0000000000027941 */ /* 0x000fea0003800000 */
.L_x_2537:
[----:B0-----:R-:W2:Y:S01]  /*29090*/  LDL R4, [R1+0x10] ;  /* 0x0000100001047983 */ /* 0x001ea20000100800 */
        /* <DEDUP_REMOVED lines=9> */
[----:B--2---:R-:W-:-:S02]  /*29130*/  IMAD R9, R4, 0x7800, R18 ;  /* 0x0000780004097824 */ /* 0x004fc400078e0212 */
[----:B------:R-:W-:Y:S02]  /*29140*/  VIADD R4, R7, 0x29890 ;  /* 0x0002989007047836 */ /* 0x000fe40000000000 */
[----:B------:R-:W-:-:S07]  /*29150*/  VIADD R6, R9, 0x1a400 ;  /* 0x0001a40009067836 */ /* 0x000fce0000000000 */
.L_x_2539:
        /* <DEDUP_REMOVED lines=15> */
.L_x_2540:
        /* <DEDUP_REMOVED lines=15> */
.L_x_2541:
        /* <DEDUP_REMOVED lines=13> */
.L_x_2779:
[----:B------:R-:W-:Y:S05]  /*29410*/  BSYNC B2 ;  /* 0x0000000000027941 */ /* 0x000fea0003800000 */
.L_x_2542:
[----:B------:R-:W-:Y:S01]  /*29420*/  BSSY B2, `(.L_x_2544) ;  /* 0x000000b000027945 */ /* 0x000fe20003800000 */
[----:B------:R-:W-:Y:S02]  /*29430*/  IMAD.MOV.U32 R12, RZ, RZ, 0x0 ;  /* 0x00000000ff0c7424 */ /* 0x000fe400078e00ff */
[----:B------:R-:W-:Y:S01]  /*29440*/  IMAD.MOV.U32 R13, RZ, RZ, 0x12f00000 ;  /* 0x12f00000ff0d7424 */ /* 0x000fe200078e00ff */
[----:B------:R-:W-:Y:S06]  /*29450*/  @P1 BRA `(.L_x_2545) ;  /* 0x00000000001c1947 */ /* 0x000fec0003800000 */
[----:B------:R-:W2:Y:S02]  /*29460*/  S2R R4, SR_TID.X ;  /* 0x0000000000047919 */ /* 0x000ea40000002100 */
[----:B--2---:R-:W-:Y:S02]  /*29470*/  LOP3.LUT R6, R4, 0x1f, RZ, 0xc0, !PT ;  /* 0x0000001f04067812 */ /* 0x004fe400078ec0ff */
[----:B------:R-:W-:Y:S02]  /*29480*/  MOV R4, 0x5000 ;  /* 0x0000500000047802 */ /* 0x000fe40000000f00 */
[----:B------:R-:W-:Y:S02]  /*29490*/  ISETP.NE.AND P0, PT, R6, RZ, PT ;  /* 0x000000ff0600720c */ /* 0x000fe40003f05270 */
[----:B------:R2:W-:Y:S11]  /*294a0*/  SYNCS.ARRIVE.TRANS64 RZ, [R7+URZ+0x298b0], R4 ;  /* 0x0298b00407ff79a7 */ /* 0x0005f6000800003f */
[----:B--2---:R-:W-:Y:S05]  /*294b0*/  @!P0 BRA `(.L_x_2545) ;  /* 0x0000000000048947 */ /* 0x004fea0003800000 */
[----:B------:R-:W-:Y:S01]  /*294c0*/  BPT.TRAP 0x1 ;  /* 0x000000040000795c */ /* 0x000fe20000300000 */
.L_x_2545:
[----:B------:R-:W-:Y:S05]  /*294d0*/  BSYNC B2 ;  /* 0x0000000000027941 */ /* 0x000fea0003800000 */
.L_x_2544:
        /* <DEDUP_REMOVED lines=10> */
.L_x_2546:
        /* <DEDUP_REMOVED lines=10> */
.L_x_2534:
[----:B------:R-:W-:Y:S05]  /*29620*/  BSYNC B1 ;  /* 0x0000000000017941 */ /* 0x000fea0003800000 */
.L_x_2533:
[----:B------:R-:W2:Y:S04]  /*29630*/  LDL.LU R9, [R1+0x10] ;  /* 0x0000100001097983 */ /* 0x000ea80000300800 */
[----:B01----:R-:W3:Y:S01]  /*29640*/  LDL.LU R7, [R1+0x1c] ;  /* 0x00001c0001077983 */ /* 0x003ee20000300800 */
[----:B------:R-:W-:Y:S01]  /*29650*/  PLOP3.LUT P0, PT, PT, PT, PT, 0x8, 0x0 ;  /* 0x000000000000781c */ /* 0x000fe20003f0e170 */
[----:B--2---:R-:W-:Y:S02]  /*29660*/  VIADD R4, R9, 0x1 ;  /* 0x0000000109047836 */ /* 0x004fe40000000000 */
        /* <DEDUP_REMOVED lines=9> */
.L_x_2561:
        /* <DEDUP_REMOVED lines=13> */
.L_x_2780:
[----:B------:R-:W-:Y:S05]  /*297d0*/  BSYNC B2 ;  /* 0x0000000000027941 */ /* 0x000fea0003800000 */
.L_x_2549:
        /* <DEDUP_REMOVED lines=9> */
.L_x_2552:
[----:B------:R-:W-:Y:S05]  /*29870*/  BSYNC B2 ;  /* 0x0000000000027941 */ /* 0x000fea0003800000 */
.L_x_2551:
        /* <DEDUP_REMOVED lines=12> */
.L_x_2553:
        /* <DEDUP_REMOVED lines=15> */
.L_x_2554:
        /* <DEDUP_REMOVED lines=15> */
.L_x_2555:
        /* <DEDUP_REMOVED lines=13> */
.L_x_2781:
[----:B------:R-:W-:Y:S05]  /*29bf0*/  BSYNC B2 ;  /* 0x0000000000027941 */ /* 0x000fea0003800000 */
.L_x_2556:
[----:B------:R-:W-:Y:S01]  /*29c00*/  BSSY B2, `(.L_x_2558) ;  /* 0x000000b000027945 */ /* 0x000fe20003800000 */
[----:B------:R-:W-:Y:S02]  /*29c10*/  IMAD.MOV.U32 R6, RZ, RZ, 0x0 ;  /* 0x00000000ff067424 */ /* 0x000fe400078e00ff */
[----:B01----:R-:W-:Y:S01]  /*29c20*/  IMAD.MOV.U32 R7, RZ, RZ, 0x12f00000 ;  /* 0x12f00000ff077424 */ /* 0x003fe200078e00ff */
        /* <DEDUP_REMOVED lines=8> */
.L_x_2559:
[----:B------:R-:W-:Y:S05]  /*29cb0*/  BSYNC B2 ;  /* 0x0000000000027941 */ /* 0x000fea0003800000 */
.L_x_2558:
        /* <DEDUP_REMOVED lines=8> */
[----:B--2---:R-:W-:-:S05]  /*29d40*/  IMAD R4, R4, 0x5000, R18 ;  /* 0x0000500004047824 */ /* 0x004fca00078e0212 */
[----:B------:R-:W-:-:S07]  /*29d50*/  IADD3 R4, R4, 0xa400, RZ ;  /* 0x0000a40004047810 */ /* 0x000fce0007ffe0ff */
.L_x_2560:
        /* <DEDUP_REMOVED lines=10> */
.L_x_2548:
[----:B------:R-:W-:Y:S05]  /*29e00*/  BSYNC B1 ;  /* 0x0000000000017941 */ /* 0x000fea0003800000 */
.L_x_2547:
[----:B0-----:R-:W2:Y:S04]  /*29e10*/  LDL.LU R7, [R1+0x10] ;  /* 0x0000100001077983 */ /* 0x001ea80000300800 */
[----:B------:R-:W3:Y:S01]  /*29e20*/  LDL.LU R6, [R1+0x1c] ;  /* 0x00001c0001067983 */ /* 0x000ee20000300800 */
        /* <DEDUP_REMOVED lines=10> */
.L_x_2527:
[----:B------:R-:W-:Y:S05]  /*29ed0*/  BSYNC B0 ;  /* 0x0000000000007941 */ /* 0x000fea0003800000 */
.L_x_2526:
[----:B01----:R-:W2:Y:S01]  /*29ee0*/  LDL R4, [R1+0x4] ;  /* 0x0000040001047983 */ /* 0x003ea20000100800 */
[----:B------:R-:W0:Y:S01]  /*29ef0*/  LDC R0, c[0x0][0x448] ;  /* 0x00011200ff007b82 */ /* 0x000e220000000800 */
[----:B------:R-:W-:Y:S01]  /*29f00*/  ISETP.NE.AND P2, PT, R17, RZ, PT ;  /* 0x000000ff1100720c */ /* 0x000fe20003f45270 */
[----:B------:R-:W-:Y:S05]  /*29f10*/  @!P0 WARPSYNC.ALL ;  /* 0x0000000000008948 */ /* 0x000fea0003800000 */
[----:B------:R-:W-:Y:S07]  /*29f20*/  BSSY B0, `(.L_x_2562) ;  /* 0x000002b000007945 */ /* 0x000fee0003800000 */
[----:B------:R-:W1:Y:S08]  /*29f30*/  @!P2 LDC R17, c[0x0][0x9f0] ;  /* 0x00027c00ff11ab82 */ /* 0x000e700000000800 */
[----:B------:R-:W-:Y:S01]  /*29f40*/  @!P0 BAR.SYNC.DEFER_BLOCKING 0xc, 0x180 ;  /* 0x0306000000008b1d */ /* 0x000fe20000010000 */
[----:B0-----:R-:W-:-:S13]  /*29f50*/  ISETP.NE.AND P1, PT, R0, 0x1, PT ;  /* 0x000000010000780c */ /* 0x001fda0003f25270 */
[----:B------:R-:W0:Y:S08]  /*29f60*/  @P1 LDC R2, c[0x0][0x44c] ;  /* 0x00011300ff021b82 */ /* 0x000e300000000800 */
[----:B------:R-:W3:Y:S01]  /*29f70*/  @P1 LDC R3, c[0x0][0x450] ;  /* 0x00011400ff031b82 */ /* 0x000ee20000000800 */
[----:B--2---:R-:W-:-:S05]  /*29f80*/  LEA R0, R4, 0x7f, 0x7 ;  /* 0x0000007f04007811 */ /* 0x004fca00078e38ff */
[----:B0-----:R-:W-:-:S05]  /*29f90*/  @P1 IMAD.HI.U32 R2, R0, R2, RZ ;  /* 0x0000000200021227 */ /* 0x001fca00078e00ff */
[----:B---3--:R-:W-:-:S05]  /*29fa0*/  @P1 SHF.R.U32.HI R0, RZ, R3, R2 ;  /* 0x00000003ff001219 */ /* 0x008fca0000011602 */
[----:B------:R-:W-:-:S04]  /*29fb0*/  IMAD.IADD R0, R21, 0x1, R0 ;  /* 0x0000000115007824 */ /* 0x000fc800078e0200 */
[----:B------:R-:W-:-:S05]  /*29fc0*/  IMAD.HI R0, R0, 0x66666667, RZ ;  /* 0x6666666700007827 */ /* 0x000fca00078e02ff */
[----:B------:R-:W-:-:S04]  /*29fd0*/  SHF.R.U32.HI R6, RZ, 0x1f, R0 ;  /* 0x0000001fff067819 */ /* 0x000fc80000011600 */
[----:B------:R-:W-:Y:S01]  /*29fe0*/  LEA.HI.SX32 R6, R0, R6, 0x1a ;  /* 0x0000000600067211 */ /* 0x000fe200078fd2ff */
[----:B------:R-:W-:-:S03]  /*29ff0*/  IMAD.MOV.U32 R0, RZ, RZ, RZ ;  /* 0x000000ffff007224 */ /* 0x000fc600078e00ff */
[----:B------:R-:W-:-:S04]  /*2a000*/  VIMNMX R6, R20, R6, PT ;  /* 0x0000000614067248 */ /* 0x000fc80003fe0100 */
[----:B------:R-:W-:-:S13]  /*2a010*/  ISETP.GE.AND P1, PT, R6, 0x1, PT ;  /* 0x000000010600780c */ /* 0x000fda0003f26270 */
[----:B-1----:R-:W-:Y:S05]  /*2a020*/  @!P1 BRA `(.L_x_2563) ;  /* 0x0000000000689947 */ /* 0x002fea0003800000 */
[----:B------:R-:W-:-:S04]  /*2a030*/  IABS R2, R17 ;  /* 0x0000001100027213 */ /* 0x000fc80000000000 */
[----:B------:R-:W0:Y:S08]  /*2a040*/  I2F.RP R4, R2 ;  /* 0x0000000200047306 */ /* 0x000e300000209400 */
        /* <DEDUP_REMOVED lines=24> */
.L_x_2563:
[----:B------:R-:W-:Y:S05]  /*2a1d0*/  BSYNC B0 ;  /* 0x0000000000007941 */ /* 0x000fea0003800000 */
.L_x_2562:
[----:B------:R-:W2:Y:S02]  /*2a1e0*/  LDL.LU R2, [R1+0x20] ;  /* 0x0000200001027983 */ /* 0x000ea40000300800 */
[----:B--2---:R-:W-:-:S05]  /*2a1f0*/  IMAD R3, R2, R0, RZ ;  /* 0x0000000002037224 */ /* 0x004fca00078e02ff */
[----:B------:R-:W-:Y:S01]  /*2a200*/  VIADDMNMX R2, R3, R0, R6, PT ;  /* 0x0000000003027246 */ /* 0x000fe20003800106 */
[----:B------:R0:W-:Y:S03]  /*2a210*/  STL [R1+0x20], R3 ;  /* 0x0000200301007387 */ /* 0x0001e60000100800 */
[----:B------:R-:W-:Y:S01]  /*2a220*/  ISETP.GT.AND P0, PT, R2, R3, PT ;  /* 0x000000030200720c */ /* 0x000fe20003f04270 */
[----:B------:R0:W-:-:S12]  /*2a230*/  STL [R1+0x48], R2 ;  /* 0x0000480201007387 */ /* 0x0001d80000100800 */
[----:B0-----:R-:W-:Y:S05]  /*2a240*/  @P0 BRA `(.L_x_2564) ;  /* 0x0000000000480947 */ /* 0x001fea0003800000 */
[----:B------:R-:W0:Y:S02]  /*2a250*/  S2R R2, SR_TID.X ;  /* 0x0000000000027919 */ /* 0x000e240000002100 */
[----:B0-----:R-:W-:-:S04]  /*2a260*/  LOP3.LUT R2, R2, 0x7f, RZ, 0xc0, !PT ;  /* 0x0000007f02027812 */ /* 0x001fc800078ec0ff */
[----:B------:R-:W-:-:S13]  /*2a270*/  ISETP.NE.AND P0, PT, R2, RZ, PT ;  /* 0x000000ff0200720c */ /* 0x000fda0003f05270 */
[----:B------:R-:W-:Y:S05]  /*2a280*/  @P0 BRA `(.L_x_2565) ;  /* 0x00000030007c0947 */ /* 0x000fea0003800000 */
[----:B------:R-:W0:Y:S01]  /*2a290*/  S2R R2, SR_LANEID ;  /* 0x0000000000027919 */ /* 0x000e220000000000 */
[----:B------:R-:W-:Y:S01]  /*2a2a0*/  VOTEU.ANY UR4, UPT, PT ;  /* 0x0000000000047886 */ /* 0x000fe200038e0100 */
[----:B------:R-:W1:Y:S01]  /*2a2b0*/  LDC.64 R4, c[0x0][0xc60] ;  /* 0x00031800ff047b82 */ /* 0x000e620000000a00 */
[----:B------:R-:W0:Y:S02]  /*2a2c0*/  FLO.U32 R0, UR4 ;  /* 0x0000000400007d00 */ /* 0x000e2400080e0000 */
[----:B0-----:R-:W-:-:S06]  /*2a2d0*/  ISETP.EQ.U32.AND P0, PT, R0, R2, PT ;  /* 0x000000020000720c */ /* 0x001fcc0003f02070 */
[----:B------:R-:W1:Y:S07]  /*2a2e0*/  POPC R2, UR4 ;  /* 0x0000000400027d09 */ /* 0x000e6e0008000000 */
[----:B-1----:R-:W2:Y:S04]  /*2a2f0*/  @P0 ATOMG.E.ADD.STRONG.GPU PT, R2, desc[UR54][R4.64], R2 ;  /* 0x00000002040209a8 */ /* 0x002ea800081ee1f6 */
[----:B--2---:R0:W1:Y:S02]  /*2a300*/  SHFL.IDX PT, R2, R2, R0, 0x1f ;  /* 0x00001f0002027589 */ /* 0x00406400000e0000 */
[----:B0-----:R-:W0:Y:S02]  /*2a310*/  S2R R0, SR_LTMASK ;  /* 0x0000000000007919 */ /* 0x001e240000003900 */
[----:B0-----:R-:W-:-:S06]  /*2a320*/  LOP3.LUT R0, R0, UR4, RZ, 0xc0, !PT ;  /* 0x0000000400007c12 */ /* 0x001fcc000f8ec0ff */
[----:B------:R-:W1:Y:S02]  /*2a330*/  POPC R0, R0 ;  /* 0x0000000000007309 */ /* 0x000e640000000000 */
[----:B-1----:R-:W-:-:S05]  /*2a340*/  IADD3 R0, R2, UR38, R0 ;  /* 0x0000002602007c10 */ /* 0x002fca000fffe000 */
[----:B------:R2:W-:Y:S01]  /*2a350*/  STL [R1], R0 ;  /* 0x0000000001007387 */ /* 0x0005e20000100800 */
[----:B------:R-:W-:Y:S05]  /*2a360*/  BRA `(.L_x_2565) ;  /* 0x0000003000447947 */ /* 0x000fea0003800000 */
.L_x_2564:
        /* <DEDUP_REMOVED lines=8> */
[----:B------:R-:W-:Y:S01]  /*2a3f0*/  IMAD.U32 R4, RZ, RZ, UR6 ;  /* 0x00000006ff047e24 */ /* 0x000fe2000f8e00ff */
        /* <DEDUP_REMOVED lines=10> */
[----:B0-----:R-:W-:Y:S05]  /*2a4a0*/  CALL.ABS.NOINC R2 ;  /* 0x0000000002007343 */ /* 0x001fea0003c00000 */
.L_x_2567:
[----:B------:R-:W-:Y:S05]  /*2a4b0*/  BSYNC B6 ;  /* 0x0000000000067941 */ /* 0x000fea0003800000 */
.L_x_2566:
[----:B------:R-:W2:Y:S01]  /*2a4c0*/  LDL.LU R17, [R1+0x14] ;  /* 0x0000140001117983 */ /* 0x000ea20000300800 */
[----:B------:R-:W-:Y:S01]  /*2a4d0*/  IADD3 R0, R18, 0xa400, RZ ;  /* 0x0000a40012007810 */ /* 0x000fe20007ffe0ff */
[----:B------:R-:W-:Y:S03]  /*2a4e0*/  BSSY B6, `(.L_x_2568) ;  /* 0x0000016000067945 */ /* 0x000fe60003800000 */
        /* <DEDUP_REMOVED lines=9> */
[----:B------:R-:W-:Y:S01]  /*2a580*/  IMAD.U32 R4, RZ, RZ, UR6 ;  /* 0x00000006ff047e24 */ /* 0x000fe2000f8e00ff */
[----:B------:R-:W-:Y:S01]  /*2a590*/  MOV R12, 0x1 ;  /* 0x00000001000c7802 */ /* 0x000fe20000000f00 */
[----:B------:R-:W1:Y:S01]  /*2a5a0*/  LDC.64 R2, c[0x4][R2] ;  /* 0x0100000002027b82 */ /* 0x000e620000000a00 */
[----:B------:R-:W-:Y:S02]  /*2a5b0*/  IMAD.U32 R5, RZ, RZ, UR7 ;  /* 0x00000007ff057e24 */ /* 0x000fe4000f8e00ff */
[----:B------:R-:W-:Y:S02]  /*2a5c0*/  IMAD.U32 R6, RZ, RZ, UR8 ;  /* 0x00000008ff067e24 */ /* 0x000fe4000f8e00ff */
[----:B------:R-:W-:-:S02]  /*2a5d0*/  IMAD.U32 R7, RZ, RZ, UR9 ;  /* 0x00000009ff077e24 */ /* 0x000fc4000f8e00ff */
[----:B------:R-:W-:Y:S02]  /*2a5e0*/  IMAD.U32 R10, RZ, RZ, UR4 ;  /* 0x00000004ff0a7e24 */ /* 0x000fe4000f8e00ff */
[----:B------:R-:W-:Y:S02]  /*2a5f0*/  IMAD.U32 R11, RZ, RZ, UR5 ;  /* 0x00000005ff0b7e24 */ /* 0x000fe4000f8e00ff */
[----:B------:R-:W-:Y:S02]  /*2a600*/  IMAD.MOV.U32 R8, RZ, RZ, 0x70 ;  /* 0x00000070ff087424 */ /* 0x000fe400078e00ff */
[----:B------:R-:W-:-:S07]  /*2a610*/  IMAD.MOV.U32 R13, RZ, RZ, RZ ;  /* 0x000000ffff0d7224 */ /* 0x000fce00078e00ff */
[----:B------:R-:W-:-:S07]  /*2a620*/  LEPC R20, `(.L_x_2569) ;  /* 0x000000001014794e */ /* 0x000fce0000000000 */
[----:B01----:R-:W-:Y:S05]  /*2a630*/  CALL.ABS.NOINC R2 ;  /* 0x0000000002007343 */ /* 0x003fea0003c00000 */
.L_x_2569:
[----:B------:R-:W-:Y:S05]  /*2a640*/  BSYNC B6 ;  /* 0x0000000000067941 */ /* 0x000fea0003800000 */
.L_x_2568:
        /* <DEDUP_REMOVED lines=10> */
[----:B------:R-:W1:Y:S01]  /*2a6f0*/  LDC.64 R2, c[0x4][R2] ;  /* 0x0100000002027b82 */ /* 0x000e620000000a00 */
        /* <DEDUP_REMOVED lines=8> */
[----:B01----:R-:W-:Y:S05]  /*2a780*/  CALL.ABS.NOINC R2 ;  /* 0x0000000002007343 */ /* 0x003fea0003c00000 */
.L_x_2571:
[----:B------:R-:W-:Y:S05]  /*2a790*/  BSYNC B6 ;  /* 0x0000000000067941 */ /* 0x000fea0003800000 */
.L_x_2570:
[----:B------:R-:W-:Y:S01]  /*2a7a0*/  LOP3.LUT P6, RZ, R17, 0x1, RZ, 0xc0, !PT ;  /* 0x0000000111ff7812 */ /* 0x000fe200078cc0ff */
[----:B------:R-:W-:-:S12]  /*2a7b0*/  BSSY B6, `(.L_x_2572) ;  /* 0x0000012000067945 */ /* 0x000fd80003800000 */
        /* <DEDUP_REMOVED lines=17> */
.L_x_2573:
[----:B------:R-:W-:Y:S05]  /*2a8d0*/  BSYNC B6 ;  /* 0x0000000000067941 */ /* 0x000fea0003800000 */
.L_x_2572:
[----:B------:R-:W2:Y:S01]  /*2a8e0*/  LDL.LU R2, [R1+0x24] ;  /* 0x0000240001027983 */ /* 0x000ea20000300800 */
[----:B------:R-:W-:-:S03]  /*2a8f0*/  ULDC.64 UR4, c[0x0][0x9f8] ;  /* 0x00027e0000047ab9 */ /* 0x000fc60000000a00 */
[----:B0-----:R-:W3:Y:S04]  /*2a900*/  LDL.LU R17, [R1+0x38] ;  /* 0x0000380001117983 */ /* 0x001ee80000300800 */
[----:B------:R-:W4:Y:S01]  /*2a910*/  LDL R8, [R1+0x8] ;  /* 0x0000080001087983 */ /* 0x000f220000100800 */
[----:B------:R-:W-:-:S04]  /*2a920*/  ISETP.NE.U32.AND P0, PT, RZ, UR4, PT ;  /* 0x00000004ff007c0c */ /* 0x000fc8000bf05070 */
[----:B------:R-:W-:-:S13]  /*2a930*/  ISETP.NE.AND.EX P0, PT, RZ, UR5, PT, P0 ;  /* 0x00000005ff007c0c */ /* 0x000fda000bf05300 */
[----:B--2---:R-:W-:-:S04]  /*2a940*/  @P0 IADD3 R2, P1, R2, UR4, RZ ;  /* 0x0000000402020c10 */ /* 0x004fc8000ff3e0ff */
[----:B---3--:R-:W-:Y:S01]  /*2a950*/  @P0 IADD3.X R3, R17, UR5, RZ, P1, !PT ;  /* 0x0000000511030c10 */ /* 0x008fe20008ffe4ff */
[----:B------:R-:W-:-:S04]  /*2a960*/  ULDC.64 UR4, c[0x0][0xa08] ;  /* 0x0002820000047ab9 */ /* 0x000fc80000000a00 */
[----:B----4-:R0:W2:Y:S02]  /*2a970*/  @P0 LDG.E R8, desc[UR54][R2.64] ;  /* 0x0000003602080981 */ /* 0x0100a4000c1e1900 */
[----:B0-----:R-:W0:Y:S01]  /*2a980*/  LDC.64 R2, c[0x0][0x418] ;  /* 0x00010600ff027b82 */ /* 0x001e220000000a00 */
[----:B--2---:R-:W-:Y:S01]  /*2a990*/  SHF.R.S32.HI R9, RZ, 0x1f, R8 ;  /* 0x0000001fff097819 */ /* 0x004fe20000011408 */
[----:B------:R1:W-:Y:S01]  /*2a9a0*/  @P0 STL [R1+0x8], R8 ;  /* 0x0000080801000387 */ /* 0x0003e20000100800 */
[----:B0-----:R-:W-:Y:S01]  /*2a9b0*/  LOP3.LUT P0, RZ, R2, UR4, RZ, 0xfc, !PT ;  /* 0x0000000402ff7c12 */ /* 0x001fe2000f80fcff */
[----:B------:R-:W-:Y:S02]  /*2a9c0*/  UMOV UR4, 0xffffffff ;  /* 0xffffffff00047882 */ /* 0x000fe40000000000 */
[----:B------:R1:W-:Y:S01]  /*2a9d0*/  STL [R1+0x24], R9 ;  /* 0x0000240901007387 */ /* 0x0003e20000100800 */
[----:B------:R-:W-:-:S04]  /*2a9e0*/  LOP3.LUT P0, RZ, R3, UR5, RZ, 0xfc, P0 ;  /* 0x0000000503ff7c12 */ /* 0x000fc8000800fcff */
[----:B------:R-:W-:Y:S01]  /*2a9f0*/  SEL R17, R8, RZ, !P0 ;  /* 0x000000ff08117207 */ /* 0x000fe20004000000 */
[----:B------:R-:W-:Y:S08]  /*2aa00*/  BRA.DIV UR4, `(.L_x_2574) ;  /* 0x0000007204f07947 */ /* 0x000ff0000b800000 */
[----:B------:R-:W0:Y:S02]  /*2aa10*/  S2R R0, SR_TID.X ;  /* 0x0000000000007919 */ /* 0x000e240000002100 */
[----:B0-----:R-:W-:-:S04]  /*2aa20*/  SHF.R.U32.HI R0, RZ, 0x5, R0 ;  /* 0x00000005ff007819 */ /* 0x001fc80000011600 */
[----:B------:R-:W-:-:S05]  /*2aa30*/  LOP3.LUT R0, R0, 0x3, RZ, 0xc0, !PT ;  /* 0x0000000300007812 */ /* 0x000fca00078ec0ff */
[----:B------:R0:W2:Y:S02]  /*2aa40*/  SHFL.IDX PT, R14, R0, RZ, 0x1f ;  /* 0x00001fff000e7589 */ /* 0x0000a400000e0000 */
.L_x_2784:
[----:B0-----:R-:W3:Y:S01]  /*2aa50*/  LDL.LU R0, [R1+0x14] ;  /* 0x0000140001007983 */ /* 0x001ee20000300800 */
[----:B------:R-:W-:Y:S02]  /*2aa60*/  PLOP3.LUT P1, PT, PT, PT, PT, 0x8, 0x0 ;  /* 0x000000000000781c */ /* 0x000fe40003f2e170 */
[----:B--2---:R-:W-:Y:S02]  /*2aa70*/  ISETP.NE.AND P0, PT, R14, RZ, PT ;  /* 0x000000ff0e00720c */ /* 0x004fe40003f05270 */
[----:B---3--:R-:W-:-:S09]  /*2aa80*/  LOP3.LUT R0, R0, 0xfffffffe, RZ, 0xc0, !PT ;  /* 0xfffffffe00007812 */ /* 0x008fd200078ec0ff */
[----:B------:R-:W-:-:S05]  /*2aa90*/  @P1 LOP3.LUT R0, R0, 0x1, RZ, 0xfc, !PT ;  /* 0x0000000100001812 */ /* 0x000fca00078efcff */
[----:B------:R0:W-:Y:S01]  /*2aaa0*/  STL [R1+0x14], R0 ;  /* 0x0000140001007387 */ /* 0x0001e20000100800 */
[----:B------:R-:W-:Y:S05]  /*2aab0*/  @P0 BRA `(.L_x_2575) ;  /* 0x00000004008c0947 */ /* 0x000fea0003800000 */
[----:B------:R-:W-:-:S03]  /*2aac0*/  UMOV UR4, 0xffffffff ;  /* 0xffffffff00047882 */ /* 0x000fc60000000000 */
[----:B------:R-:W-:Y:S05]  /*2aad0*/  BRA.DIV UR4, `(.L_x_2576) ;  /* 0x0000007204f07947 */ /* 0x000fea000b800000 */
[----:B------:R-:W-:-:S13]  /*2aae0*/  ELECT P6, URZ, PT ;  /* 0x00000000003f782f */ /* 0x000fda00038c0000 */
.L_x_2787:
[----:B------:R-:W-:Y:S05]  /*2aaf0*/  @!P6 BRA `(.L_x_2575) ;  /* 0x00000004007ce947 */ /* 0x000fea0003800000 */
[----:B0-----:R-:W2:Y:S01]  /*2ab00*/  LDL R0, [R1+0x48] ;  /* 0x0000480001007983 */ /* 0x001ea20000100800 */
[----:B------:R-:W-:-:S04]  /*2ab10*/  ISETP.NE.U32.AND P0, PT, R2, RZ, PT ;  /* 0x000000ff0200720c */ /* 0x000fc80003f05070 */
[----:B------:R-:W-:Y:S01]  /*2ab20*/  ISETP.NE.AND.EX P0, PT, R3, RZ, PT, P0 ;  /* 0x000000ff0300720c */ /* 0x000fe20003f05300 */
[----:B--2---:R-:W-:-:S12]  /*2ab30*/  VIADD R0, R0, 0xffffffff ;  /* 0xffffffff00007836 */ /* 0x004fd80000000000 */
        /* <DEDUP_REMOVED lines=13> */
[----:B------:R-:W-:-:S03]  /*2ac10*/  IMAD.WIDE.U32 R4, R8, UR4, R4 ;  /* 0x0000000408047c25 */ /* 0x000fc6000f8e0004 */
[----:B------:R-:W-:Y:S02]  /*2ac20*/  LEA R2, P0, R4, R2, 0x2 ;  /* 0x0000000204027211 */ /* 0x000fe400078010ff */
[----:B------:R-:W-:-:S04]  /*2ac30*/  IADD3 R5, R5, R6, RZ ;  /* 0x0000000605057210 */ /* 0x000fc80007ffe0ff */
[----:B------:R-:W-:-:S05]  /*2ac40*/  LEA.HI.X R3, R4, R3, R5, 0x2, P0 ;  /* 0x0000000304037211 */ /* 0x000fca00000f1405 */
[----:B------:R0:W5:Y:S02]  /*2ac50*/  LDG.E R17, desc[UR54][R2.64] ;  /* 0x0000003602117981 */ /* 0x000164000c1e1900 */
.L_x_2577:
[----:B0-----:R-:W2:Y:S01]  /*2ac60*/  LDL R3, [R1+0x18] ;  /* 0x0000180001037983 */ /* 0x001ea20000100800 */
[----:B------:R-:W-:Y:S01]  /*2ac70*/  IMAD R2, R19, 0x8, R18 ;  /* 0x0000000813027824 */ /* 0x000fe200078e0212 */
[----:B-1----:R-:W0:Y:S02]  /*2ac80*/  S2R R8, SR_TID.X ;  /* 0x0000000000087919 */ /* 0x002e240000002100 */
[----:B0-----:R-:W-:-:S04]  /*2ac90*/  LOP3.LUT R8, R8, 0x7f, RZ, 0xc0, !PT ;  /* 0x0000007f08087812 */ /* 0x001fc800078ec0ff */
[----:B------:R-:W-:Y:S02]  /*2aca0*/  ISETP.NE.AND P1, PT, R8, RZ, PT ;  /* 0x000000ff0800720c */ /* 0x000fe40003f25270 */
[----:B--2---:R-:W-:-:S04]  /*2acb0*/  SHF.L.U32 R3, R3, 0x1f, RZ ;  /* 0x0000001f03037819 */ /* 0x004fc800000006ff */
[----:B------:R-:W0:Y:S02]  /*2acc0*/  SYNCS.PHASECHK.TRANS64.TRYWAIT P0, [R2+URZ+0x29880], R3 ;  /* 0x02988003020075a7 */ /* 0x000e24000800017f */
[----:B0-----:R-:W-:Y:S05]  /*2acd0*/  @!P0 BRA `(.L_x_2578) ;  /* 0x0000007000908947 */ /* 0x001fea0003800000 */
.L_x_2788:
        /* <DEDUP_REMOVED lines=8> */
.L_x_2579:
[----:B------:R-:W2:Y:S01]  /*2ad60*/  LDL R5, [R1+0x28] ;  /* 0x0000280001057983 */ /* 0x000ea20000100800 */
[----:B------:R-:W-:Y:S01]  /*2ad70*/  IMAD R4, R19, 0x5000, R18 ;  /* 0x0000500013047824 */ /* 0x000fe200078e0212 */
        /* <DEDUP_REMOVED lines=11> */
[----:B--2---:R-:W-:-:S05]  /*2ae30*/  IMAD R0, R0, 0xa0, R5 ;  /* 0x000000a000007824 */ /* 0x004fca00078e0205 */
[----:B------:R-:W-:-:S13]  /*2ae40*/  R2UR UR11, R0 ;  /* 0x00000000000b72ca */ /* 0x000fda00000e0000 */
[----:B------:R1:W-:Y:S01]  /*2ae50*/  UTMALDG.4D [UR8], [UR4], desc[UR6] ;  /* 0x00000608040075b4 */ /* 0x0003e20008019000 */
[----:B------:R-:W2:Y:S02]  /*2ae60*/  SYNCS.PHASECHK.TRANS64.TRYWAIT P0, [R2+URZ+0x29840], R3 ;  /* 0x02984003020075a7 */ /* 0x000ea4000800017f */
[----:B-12---:R-:W-:Y:S05]  /*2ae70*/  @!P0 BRA `(.L_x_2580) ;  /* 0x00000070003c8947 */ /* 0x006fea0003800000 */
.L_x_2789:
        /* <DEDUP_REMOVED lines=8> */
.L_x_2581:
[----:B01----:R-:W2:Y:S01]  /*2af00*/  LDL.LU R3, [R1+0x14] ;  /* 0x0000140001037983 */ /* 0x003ea20000300800 */
        /* <DEDUP_REMOVED lines=30> */
.L_x_2575:
[----:B---3--:R-:W0:Y:S04]  /*2b0f0*/  LDL.LU R3, [R1+0x40] ;  /* 0x0000400001037983 */ /* 0x008e280000300800 */
[----:B------:R-:W2:Y:S04]  /*2b100*/  LDL.LU R5, [R1+0x34] ;  /* 0x0000340001057983 */ /* 0x000ea80000300800 */
[----:B------:R-:W3:Y:S01]  /*2b110*/  LDL.LU R4, [R1+0x58] ;  /* 0x0000580001047983 */ /* 0x000ee20000300800 */
        /* <DEDUP_REMOVED lines=9> */
[----:B0-----:R-:W-:Y:S02]  /*2b1b0*/  SHF.R.S32.HI R0, RZ, 0x1f, R3 ;  /* 0x0000001fff007819 */ /* 0x001fe40000011403 */
[----:B--2---:R-:W-:-:S03]  /*2b1c0*/  SEL R5, R5, RZ, !P0 ;  /* 0x000000ff05057207 */ /* 0x004fc60004000000 */
[----:B------:R-:W-:Y:S01]  /*2b1d0*/  IMAD R0, R0, UR4, RZ ;  /* 0x0000000400007c24 */ /* 0x000fe2000f8e02ff */
[----:B---3--:R-:W-:-:S03]  /*2b1e0*/  SEL R4, R4, RZ, !P0 ;  /* 0x000000ff04047207 */ /* 0x008fc60004000000 */
        /* <DEDUP_REMOVED lines=19> */
[----:B-1----:R-:W-:Y:S02]  /*2b320*/  IMAD.MOV.U32 R8, RZ, RZ, 0x70 ;  /* 0x00000070ff087424 */ /* 0x002fe400078e00ff */
[----:B------:R-:W-:Y:S02]  /*2b330*/  IMAD.MOV.U32 R12, RZ, RZ, 0x1 ;  /* 0x00000001ff0c7424 */ /* 0x000fe400078e00ff */
[----:B------:R-:W-:-:S07]  /*2b340*/  IMAD.MOV.U32 R13, RZ, RZ, RZ ;  /* 0x000000ffff0d7224 */ /* 0x000fce00078e00ff */
[----:B------:R-:W-:-:S07]  /*2b350*/  LEPC R20, `(.L_x_2583) ;  /* 0x000000001014794e */ /* 0x000fce0000000000 */
[----:B0-----:R-:W-:Y:S05]  /*2b360*/  CALL.ABS.NOINC R2 ;  /* 0x0000000002007343 */ /* 0x001fea0003c00000 */
.L_x_2583:
[----:B------:R-:W-:Y:S05]  /*2b370*/  BSYNC B6 ;  /* 0x0000000000067941 */ /* 0x000fea0003800000 */
.L_x_2582:
[----:B0-----:R-:W2:Y:S01]  /*2b380*/  LDL.LU R0, [R1+0x40] ;  /* 0x0000400001007983 */ /* 0x001ea20000300800 */
[----:B------:R-:W-:Y:S01]  /*2b390*/  ULDC.64 UR4, c[0x0][0x2d8] ;  /* 0x0000b60000047ab9 */ /* 0x000fe20000000a00 */
[----:B------:R-:W0:Y:S01]  /*2b3a0*/  LDC R7, c[0x0][0x448] ;  /* 0x00011200ff077b82 */ /* 0x000e220000000800 */
[----:B------:R-:W-:Y:S01]  /*2b3b0*/  ULDC.64 UR6, c[0x0][0x280] ;  /* 0x0000a00000067ab9 */ /* 0x000fe20000000a00 */
[----:B------:R-:W3:Y:S04]  /*2b3c0*/  LDL.LU R5, [R1+0x38] ;  /* 0x0000380001057983 */ /* 0x000ee80000300800 */
[----:B------:R-:W3:Y:S04]  /*2b3d0*/  LDL.LU.64 R2, [R1+0x50] ;  /* 0x0000500001027983 */ /* 0x000ee80000300a00 */
[----:B------:R-:W4:Y:S04]  /*2b3e0*/  LDL.LU R4, [R1+0x34] ;  /* 0x0000340001047983 */ /* 0x000f280000300800 */
[----:B------:R-:W4:Y:S01]  /*2b3f0*/  LDL R10, [R1+0x4] ;  /* 0x00000400010a7983 */ /* 0x000f220000100800 */
[----:B-1----:R-:W1:Y:S01]  /*2b400*/  S2R R8, SR_TID.X ;  /* 0x0000000000087919 */ /* 0x002e620000002100 */
[----:B0-----:R-:W-:-:S13]  /*2b410*/  ISETP.NE.AND P0, PT, R7, 0x1, PT ;  /* 0x000000010700780c */ /* 0x001fda0003f05270 */
[----:B------:R-:W0:Y:S01]  /*2b420*/  @P0 LDC R6, c[0x0][0x450] ;  /* 0x00011400ff060b82 */ /* 0x000e220000000800 */
[----:B-1----:R-:W-:-:S05]  /*2b430*/  IMAD.SHL.U32 R8, R8, 0x10, RZ ;  /* 0x0000001008087824 */ /* 0x002fca00078e00ff */
[----:B------:R-:W-:-:S04]  /*2b440*/  LOP3.LUT R8, R8, 0x30, RZ, 0xc0, !PT ;  /* 0x0000003008087812 */ /* 0x000fc800078ec0ff */
[C---:B------:R-:W-:Y:S02]  /*2b450*/  LOP3.LUT R11, R8.reuse, 0x40, RZ, 0xfc, !PT ;  /* 0x00000040080b7812 */ /* 0x040fe400078efcff */
[----:B------:R-:W-:Y:S01]  /*2b460*/  LOP3.LUT R8, R8, 0x80, RZ, 0xfc, !PT ;  /* 0x0000008008087812 */ /* 0x000fe200078efcff */
[----:B---3--:R-:W-:Y:S02]  /*2b470*/  IMAD.MOV.U32 R3, RZ, RZ, R5 ;  /* 0x000000ffff037224 */ /* 0x008fe400078e0005 */
[----:B------:R-:W1:Y:S01]  /*2b480*/  S2R R5, SR_TID.X ;  /* 0x0000000000057919 */ /* 0x000e620000002100 */
[----:B------:R-:W-:-:S04]  /*2b490*/  IMAD.WIDE.U32 R2, R16, UR4, R2 ;  /* 0x0000000410027c25 */ /* 0x000fc8000f8e0002 */
[----:B------:R-:W-:Y:S01]  /*2b4a0*/  IMAD R3, R16, UR5, R3 ;  /* 0x0000000510037c24 */ /* 0x000fe2000f8e0203 */
[----:B------:R-:W-:Y:S02]  /*2b4b0*/  ULDC.64 UR4, c[0x0][0x2e0] ;  /* 0x0000b80000047ab9 */ /* 0x000fe40000000a00 */
[----:B--2---:R-:W-:Y:S02]  /*2b4c0*/  IMAD R0, R0, UR4, RZ ;  /* 0x0000000400007c24 */ /* 0x004fe4000f8e02ff */
[----:B----4-:R-:W-:-:S04]  /*2b4d0*/  IMAD.WIDE.U32 R2, R4, UR4, R2 ;  /* 0x0000000404027c25 */ /* 0x010fc8000f8e0002 */
[----:B------:R-:W-:Y:S01]  /*2b4e0*/  IMAD R0, R4, UR5, R0 ;  /* 0x0000000504007c24 */ /* 0x000fe2000f8e0200 */
[----:B------:R-:W-:Y:S01]  /*2b4f0*/  ULDC.64 UR4, c[0x0][0x2d0] ;  /* 0x0000b40000047ab9 */ /* 0x000fe20000000a00 */
[----:B------:R-:W2:Y:S03]  /*2b500*/  S2R R4, SR_TID.X ;  /* 0x0000000000047919 */ /* 0x000ea60000002100 */
[----:B------:R-:W-:Y:S02]  /*2b510*/  IADD3 R3, R3, R0, RZ ;  /* 0x0000000003037210 */ /* 0x000fe40007ffe0ff */
[----:B-1----:R-:W-:-:S04]  /*2b520*/  LOP3.LUT R5, R5, 0x7f, RZ, 0xc0, !PT ;  /* 0x0000007f05057812 */ /* 0x002fc800078ec0ff */
[----:B------:R-:W-:Y:S01]  /*2b530*/  SHF.R.U32.HI R5, RZ, 0x2, R5 ;  /* 0x00000002ff057819 */ /* 0x000fe20000011605 */
[----:B--2---:R-:W-:-:S05]  /*2b540*/  IMAD.SHL.U32 R4, R4, 0x20, RZ ;  /* 0x0000002004047824 */ /* 0x004fca00078e00ff */
[----:B------:R-:W-:Y:S02]  /*2b550*/  LOP3.LUT R4, R5, 0x60, R4, 0xf8, !PT ;  /* 0x0000006005047812 */ /* 0x000fe400078ef804 */
[----:B------:R-:W1:Y:S03]  /*2b560*/  @P0 LDC R5, c[0x0][0x44c] ;  /* 0x00011300ff050b82 */ /* 0x000e660000000800 */
[----:B------:R-:W-:-:S04]  /*2b570*/  IMAD R4, R10, 0x80, R4 ;  /* 0x000000800a047824 */ /* 0x000fc800078e0204 */
[----:B------:R-:W-:Y:S02]  /*2b580*/  IMAD.MOV.U32 R0, RZ, RZ, R4 ;  /* 0x000000ffff007224 */ /* 0x000fe400078e0004 */
[----:B-1----:R-:W-:-:S05]  /*2b590*/  @P0 IMAD.HI.U32 R5, R4, R5, RZ ;  /* 0x0000000504050227 */ /* 0x002fca00078e00ff */
[----:B0-----:R-:W-:-:S05]  /*2b5a0*/  @P0 SHF.R.U32.HI R0, RZ, R6, R5 ;  /* 0x00000006ff000219 */ /* 0x001fca0000011605 */
[----:B------:R-:W-:Y:S02]  /*2b5b0*/  IMAD.MOV R5, RZ, RZ, -R0 ;  /* 0x000000ffff057224 */ /* 0x000fe400078e0a00 */
[----:B------:R-:W-:-:S04]  /*2b5c0*/  IMAD.WIDE.U32 R2, R0, UR4, R2 ;  /* 0x0000000400027c25 */ /* 0x000fc8000f8e0002 */
[----:B------:R-:W-:Y:S01]  /*2b5d0*/  IMAD R4, R7, R5, R4 ;  /* 0x0000000507047224 */ /* 0x000fe200078e0204 */
[----:B------:R-:W-:-:S05]  /*2b5e0*/  SHF.R.S32.HI R5, RZ, 0x1f, R0 ;  /* 0x0000001fff057819 */ /* 0x000fca0000011400 */
[----:B------:R-:W-:-:S04]  /*2b5f0*/  IMAD R5, R5, UR4, RZ ;  /* 0x0000000405057c24 */ /* 0x000fc8000f8e02ff */
[----:B------:R-:W-:Y:S01]  /*2b600*/  IMAD R0, R0, UR5, R5 ;  /* 0x0000000500007c24 */ /* 0x000fe2000f8e0205 */
[----:B------:R-:W-:Y:S01]  /*2b610*/  ULDC.64 UR4, c[0x0][0x2c8] ;  /* 0x0000b20000047ab9 */ /* 0x000fe20000000a00 */
[----:B------:R-:W0:Y:S02]  /*2b620*/  S2R R5, SR_TID.X ;  /* 0x0000000000057919 */ /* 0x000e240000002100 */
[----:B------:R-:W-:Y:S01]  /*2b630*/  IMAD.IADD R3, R3, 0x1, R0 ;  /* 0x0000000103037824 */ /* 0x000fe200078e0200 */
[----:B------:R-:W-:Y:S01]  /*2b640*/  SHF.R.S32.HI R0, RZ, 0x1f, R4 ;  /* 0x0000001fff007819 */ /* 0x000fe20000011404 */
[----:B------:R-:W-:-:S04]  /*2b650*/  IMAD.WIDE.U32 R2, R4, UR4, R2 ;  /* 0x0000000404027c25 */ /* 0x000fc8000f8e0002 */
[----:B------:R-:W-:Y:S01]  /*2b660*/  IMAD R0, R0, UR4, RZ ;  /* 0x0000000400007c24 */ /* 0x000fe2000f8e02ff */
[----:B------:R-:W-:Y:S02]  /*2b670*/  ULDC UR4, c[0x0][0x2b8] ;  /* 0x0000ae0000047ab9 */ /* 0x000fe40000000800 */
[----:B------:R-:W-:Y:S01]  /*2b680*/  ISETP.GE.AND P2, PT, R8, UR4, PT ;  /* 0x0000000408007c0c */ /* 0x000fe2000bf46270 */
[----:B------:R-:W-:Y:S01]  /*2b690*/  IMAD R0, R4, UR5, R0 ;  /* 0x0000000504007c24 */ /* 0x000fe2000f8e0200 */
[----:B------:R1:W5:Y:S01]  /*2b6a0*/  LDL R8, [R1+0x3c] ;  /* 0x00003c0001087983 */ /* 0x0003620000100800 */
[----:B------:R-:W-:Y:S02]  /*2b6b0*/  IADD3 R4, P3, R2, UR6, RZ ;  /* 0x0000000602047c10 */ /* 0x000fe4000ff7e0ff */
[----:B------:R-:W-:Y:S02]  /*2b6c0*/  ISETP.GE.AND P1, PT, R11, UR4, PT ;  /* 0x000000040b007c0c */ /* 0x000fe4000bf26270 */
[----:B------:R-:W-:Y:S01]  /*2b6d0*/  IADD3.X R3, R3, UR7, R0, P3, !PT ;  /* 0x0000000703037c10 */ /* 0x000fe20009ffe400 */
[----:B0-----:R-:W-:-:S05]  /*2b6e0*/  IMAD.SHL.U32 R9, R5, 0x10, RZ ;  /* 0x0000001005097824 */ /* 0x001fca00078e00ff */
[----:B------:R-:W-:-:S04]  /*2b6f0*/  LOP3.LUT R9, R9, 0x30, RZ, 0xc0, !PT ;  /* 0x0000003009097812 */ /* 0x000fc800078ec0ff */
[----:B------:R-:W-:Y:S01]  /*2b700*/  ISETP.GE.AND P0, PT, R9, UR4, PT ;  /* 0x0000000409007c0c */ /* 0x000fe2000bf06270 */
[----:B------:R-:W-:-:S03]  /*2b710*/  UMOV UR4, 0xffffffff ;  /* 0xffffffff00047882 */ /* 0x000fc60000000000 */
[----:B-1----:R-:W-:Y:S09]  /*2b720*/  BRA.DIV UR4, `(.L_x_2584) ;  /* 0x0000006a04247947 */ /* 0x002ff2000b800000 */
[----:B------:R-:W0:Y:S02]  /*2b730*/  S2R R6, SR_TID.X ;  /* 0x0000000000067919 */ /* 0x000e240000002100 */
[----:B0-----:R-:W-:Y:S02]  /*2b740*/  LOP3.LUT R11, R6, 0x7f, RZ, 0xc0, !PT ;  /* 0x0000007f060b7812 */ /* 0x001fe400078ec0ff */
[----:B------:R-:W2:Y:S02]  /*2b750*/  LDL.LU R6, [R1+0x44] ;  /* 0x0000440001067983 */ /* 0x000ea40000300800 */
[----:B------:R-:W-:-:S04]  /*2b760*/  SHF.R.U32.HI R11, RZ, 0x2, R11 ;  /* 0x00000002ff0b7819 */ /* 0x000fc8000001160b */
[----:B------:R-:W-:-:S05]  /*2b770*/  LEA R0, R10, R11, 0x7 ;  /* 0x0000000b0a007211 */ /* 0x000fca00078e38ff */
[----:B------:R-:W-:Y:S02]  /*2b780*/  VIADD R5, R0, 0x20 ;  /* 0x0000002000057836 */ /* 0x000fe40000000000 */
[----:B--2---:R-:W-:Y:S02]  /*2b790*/  IMAD R2, R6, R7, RZ ;  /* 0x0000000706027224 */ /* 0x004fe400078e02ff */
[----:B------:R-:W0:Y:S03]  /*2b7a0*/  SHFL.IDX PT, R7, R4, RZ, 0x1c1f ;  /* 0x001c1fff04077589 */ /* 0x000e2600000e0000 */
[----:B------:R-:W-:Y:S01]  /*2b7b0*/  ISETP.GE.AND P4, PT, R0, R2, PT ;  /* 0x000000020000720c */ /* 0x000fe20003f86270 */
[----:B------:R-:W1:-:S12]  /*2b7c0*/  SHFL.IDX PT, R6, R3, RZ, 0x1c1f ;  /* 0x001c1fff03067589 */ /* 0x000e5800000e0000 */
        /* <DEDUP_REMOVED lines=31> */
.L_x_2798:
        /* <DEDUP_REMOVED lines=12> */
.L_x_2586:
[----:B------:R-:W-:Y:S05]  /*2ba80*/  BSYNC B0 ;  /* 0x0000000000007941 */ /* 0x000fea0003800000 */
.L_x_2585:
[----:B------:R-:W-:Y:S01]  /*2ba90*/  NOP ;  /* 0x0000000000007918 */ /* 0x000fe20000000000 */
[----:B------:R-:W-:-:S13]  /*2baa0*/  PLOP3.LUT P0, PT, PT, PT, PT, 0x80, 0x0 ;  /* 0x000000000000781c */ /* 0x000fda0003f0f070 */
.L_x_2587:
        /* <DEDUP_REMOVED lines=18> */
.L_x_2799:
[----:B------:R-:W-:Y:S05]  /*2bbd0*/  BSYNC B0 ;  /* 0x0000000000007941 */ /* 0x000fea0003800000 */
.L_x_2588:
[----:B------:R-:W5:Y:S04]  /*2bbe0*/  LDL.LU R2, [R1+0x48] ;  /* 0x0000480001027983 */ /* 0x000f680000300800 */
[----:B-1-3--:R-:W3:Y:S01]  /*2bbf0*/  LDL R3, [R1+0x20] ;  /* 0x0000200001037983 */ /* 0x00aee20000100800 */
[----:B-----5:R-:W-:-:S05]  /*2bc00*/  VIADD R2, R2, 0xfffffffe ;  /* 0xfffffffe02027836 */ /* 0x020fca0000000000 */
[----:B---3--:R-:W-:-:S13]  /*2bc10*/  ISETP.GE.AND P0, PT, R2, R3, PT ;  /* 0x000000030200720c */ /* 0x008fda0003f06270 */
[----:B------:R-:W-:Y:S05]  /*2bc20*/  @!P0 BRA `(.L_x_2590) ;  /* 0x0000001000048947 */ /* 0x000fea0003800000 */
[----:B------:R1:W5:Y:S01]  /*2bc30*/  LDL.LU R3, [R1+0x18] ;  /* 0x0000180001037983 */ /* 0x0003620000300800 */
[----:B----4-:R-:W-:-:S07]  /*2bc40*/  IMAD.MOV.U32 R0, RZ, RZ, R19 ;  /* 0x000000ffff007224 */ /* 0x010fce00078e0013 */
.L_x_2612:
[----:B------:R-:W3:Y:S01]  /*2bc50*/  LDL R4, [R1+0x14] ;  /* 0x0000140001047983 */ /* 0x000ee20000100800 */
[----:B------:R-:W-:Y:S01]  /*2bc60*/  IADD3 R19, R0, 0x1, RZ ;  /* 0x0000000100137810 */ /* 0x000fe20007ffe0ff */
[----:B------:R-:W-:Y:S05]  /*2bc70*/  YIELD ;  /* 0x0000000000007946 */ /* 0x000fea0003800000 */
[C---:B------:R-:W-:Y:S01]  /*2bc80*/  ISETP.NE.AND P0, PT, R19.reuse, 0x2, PT ;  /* 0x000000021300780c */ /* 0x040fe20003f05270 */
[----:B------:R-:W-:Y:S03]  /*2bc90*/  BSSY B0, `(.L_x_2591) ;  /* 0x0000089000007945 */ /* 0x000fe60003800000 */
[----:B------:R-:W-:-:S02]  /*2bca0*/  SEL R19, R19, RZ, P0 ;  /* 0x000000ff13137207 */ /* 0x000fc40000000000 */
[----:B---3--:R-:W-:Y:S02]  /*2bcb0*/  LOP3.LUT P1, RZ, R4, 0x1, RZ, 0xc0, !PT ;  /* 0x0000000104ff7812 */ /* 0x008fe4000782c0ff */
[----:B------:R-:W-:-:S04]  /*2bcc0*/  SEL R4, RZ, 0x1, P0 ;  /* 0x00000001ff047807 */ /* 0x000fc80000000000 */
[----:B--2--5:R-:W-:-:S05]  /*2bcd0*/  LOP3.LUT R9, R3, R4, RZ, 0x3c, !PT ;  /* 0x0000000403097212 */ /* 0x024fca00078e3cff */
[----:B------:R3:W-:Y:S02]  /*2bce0*/  STL [R1+0x18], R9 ;  /* 0x0000180901007387 */ /* 0x0007e40000100800 */
[----:B------:R-:W-:Y:S05]  /*2bcf0*/  @!P1 BRA `(.L_x_2592) ;  /* 0x0000000800089947 */ /* 0x000fea0003800000 */
[----:B------:R-:W-:Y:S01]  /*2bd00*/  ULDC.64 UR4, c[0x0][0x418] ;  /* 0x0001060000047ab9 */ /* 0x000fe20000000a00 */
[----:B0-----:R-:W-:Y:S01]  /*2bd10*/  IMAD.MOV.U32 R8, RZ, RZ, R2 ;  /* 0x000000ffff087224 */ /* 0x001fe200078e0002 */
[----:B------:R-:W-:-:S04]  /*2bd20*/  ISETP.NE.U32.AND P0, PT, RZ, UR4, PT ;  /* 0x00000004ff007c0c */ /* 0x000fc8000bf05070 */
[----:B------:R-:W-:-:S13]  /*2bd30*/  ISETP.NE.AND.EX P0, PT, RZ, UR5, PT, P0 ;  /* 0x00000005ff007c0c */ /* 0x000fda000bf05300 */
[----:B------:R-:W-:Y:S05]  /*2bd40*/  @!P0 BRA `(.L_x_2593) ;  /* 0x00000000004c8947 */ /* 0x000fea0003800000 */
[----:B------:R-:W4:Y:S01]  /*2bd50*/  LDL R11, [R1+0x24] ;  /* 0x00002400010b7983 */ /* 0x000f220000100800 */
[----:B------:R-:W0:Y:S01]  /*2bd60*/  LDC R7, c[0x0][0x43c] ;  /* 0x00010f00ff077b82 */ /* 0x000e220000000800 */
[----:B------:R-:W-:Y:S02]  /*2bd70*/  ULDC.64 UR6, c[0x0][0x428] ;  /* 0x00010a0000067ab9 */ /* 0x000fe40000000a00 */
[----:B------:R-:W3:Y:S01]  /*2bd80*/  LDL R10, [R1+0x8] ;  /* 0x00000800010a7983 */ /* 0x000ee20000100800 */
[----:B0-----:R-:W-:-:S13]  /*2bd90*/  ISETP.NE.AND P0, PT, R7, 0x1, PT ;  /* 0x000000010700780c */ /* 0x001fda0003f05270 */
[----:B--2---:R-:W0:Y:S02]  /*2bda0*/  @P0 LDC.64 R4, c[0x0][0x440] ;  /* 0x00011000ff040b82 */ /* 0x004e240000000a00 */
[----:B0-----:R-:W-:-:S04]  /*2bdb0*/  @P0 IMAD.HI.U32 R6, R2, R4, RZ ;  /* 0x0000000402060227 */ /* 0x001fc800078e00ff */
[----:B------:R-:W-:Y:S01]  /*2bdc0*/  IMAD.MOV.U32 R4, RZ, RZ, R2 ;  /* 0x000000ffff047224 */ /* 0x000fe200078e0002 */
[----:B------:R-:W-:-:S04]  /*2bdd0*/  @P0 SHF.R.U32.HI R4, RZ, R5, R6 ;  /* 0x00000005ff040219 */ /* 0x000fc80000011606 */
[--C-:B------:R-:W-:Y:S01]  /*2bde0*/  SHF.R.S32.HI R5, RZ, 0x1f, R4.reuse ;  /* 0x0000001fff057819 */ /* 0x100fe20000011404 */
[----:B------:R-:W-:-:S04]  /*2bdf0*/  IMAD.MOV R8, RZ, RZ, -R4 ;  /* 0x000000ffff087224 */ /* 0x000fc800078e0a04 */
[----:B------:R-:W-:Y:S02]  /*2be00*/  IMAD R8, R7, R8, R2 ;  /* 0x0000000807087224 */ /* 0x000fe400078e0202 */
[----:B----4-:R-:W-:-:S04]  /*2be10*/  IMAD R6, R11, UR6, RZ ;  /* 0x000000060b067c24 */ /* 0x010fc8000f8e02ff */
[C---:B---3--:R-:W-:Y:S02]  /*2be20*/  IMAD R6, R10.reuse, UR7, R6 ;  /* 0x000000070a067c24 */ /* 0x048fe4000f8e0206 */
[----:B------:R-:W-:-:S04]  /*2be30*/  IMAD.WIDE.U32 R4, R10, UR6, R4 ;  /* 0x000000060a047c25 */ /* 0x000fc8000f8e0004 */
[----:B------:R-:W-:Y:S01]  /*2be40*/  IMAD.IADD R5, R6, 0x1, R5 ;  /* 0x0000000106057824 */ /* 0x000fe200078e0205 */
[----:B------:R-:W-:-:S04]  /*2be50*/  LEA R6, P0, R4, UR4, 0x2 ;  /* 0x0000000404067c11 */ /* 0x000fc8000f8010ff */
[----:B------:R-:W-:-:S05]  /*2be60*/  LEA.HI.X R7, R4, UR5, R5, 0x2, P0 ;  /* 0x0000000504077c11 */ /* 0x000fca00080f1405 */
[----:B------:R0:W5:Y:S04]  /*2be70*/  LDG.E R17, desc[UR54][R6.64] ;  /* 0x0000003606117981 */ /* 0x000168000c1e1900 */
.L_x_2593:
[----:B------:R-:W0:Y:S01]  /*2be80*/  S2R R4, SR_TID.X ;  /* 0x0000000000047919 */ /* 0x000e220000002100 */
[----:B--2---:R-:W-:Y:S01]  /*2be90*/  IMAD R5, R19, 0x8, R18 ;  /* 0x0000000813057824 */ /* 0x004fe200078e0212 */
[----:B------:R-:W-:Y:S01]  /*2bea0*/  BSSY B1, `(.L_x_2594) ;  /* 0x0000006000017945 */ /* 0x000fe20003800000 */
[----:B0-----:R-:W-:Y:S02]  /*2beb0*/  LOP3.LUT R6, R4, 0x7f, RZ, 0xc0, !PT ;  /* 0x0000007f04067812 */ /* 0x001fe400078ec0ff */
[----:B------:R-:W-:Y:S02]  /*2bec0*/  SHF.L.U32 R4, R9, 0x1f, RZ ;  /* 0x0000001f09047819 */ /* 0x000fe400000006ff */
[----:B------:R-:W-:Y:S02]  /*2bed0*/  ISETP.NE.AND P1, PT, R6, RZ, PT ;  /* 0x000000ff0600720c */ /* 0x000fe40003f25270 */
[----:B------:R-:W0:Y:S02]  /*2bee0*/  SYNCS.PHASECHK.TRANS64.TRYWAIT P0, [R5+URZ+0x29880], R4 ;  /* 0x02988004050075a7 */ /* 0x000e24000800017f */
[----:B0-----:R-:W-:Y:S09]  /*2bef0*/  @!P0 BRA `(.L_x_2595) ;  /* 0x0000006400b08947 */ /* 0x001ff20003800000 */
.L_x_2800:
[----:B------:R-:W-:Y:S05]  /*2bf00*/  BSYNC B1 ;  /* 0x0000000000017941 */ /* 0x000fea0003800000 */
.L_x_2594:
        /* <DEDUP_REMOVED lines=9> */
.L_x_2597:
[----:B------:R-:W-:Y:S05]  /*2bfa0*/  BSYNC B1 ;  /* 0x0000000000017941 */ /* 0x000fea0003800000 */
.L_x_2596:
[----:B------:R-:W2:Y:S01]  /*2bfb0*/  LDL R6, [R1+0x28] ;  /* 0x0000280001067983 */ /* 0x000ea20000100800 */
[----:B------:R-:W-:Y:S01]  /*2bfc0*/  IMAD.MOV.U32 R10, RZ, RZ, RZ ;  /* 0x000000ffff0a7224 */ /* 0x000fe200078e00ff */
[----:B------:R-:W-:Y:S01]  /*2bfd0*/  UIADD3 UR4, UP0, UR40, 0x470, URZ ;  /* 0x0000047028047890 */ /* 0x000fe2000ff1e03f */
[----:B------:R-:W-:Y:S01]  /*2bfe0*/  IMAD R7, R19, 0x5000, R18 ;  /* 0x0000500013077824 */ /* 0x000fe200078e0212 */
[----:B------:R-:W-:Y:S01]  /*2bff0*/  PLOP3.LUT P0, PT, PT, PT, PT, 0x80, 0x0 ;  /* 0x000000000000781c */ /* 0x000fe20003f0f070 */
[----:B------:R-:W-:Y:S01]  /*2c000*/  UMOV UR6, 0x0 ;  /* 0x0000000000067882 */ /* 0x000fe20000000000 */
[----:B------:R-:W-:Y:S01]  /*2c010*/  R2UR UR10, R10 ;  /* 0x000000000a0a72ca */ /* 0x000fe200000e0000 */
[----:B------:R-:W-:Y:S01]  /*2c020*/  UIADD3.X UR5, URZ, UR41, URZ, UP0, !UPT ;  /* 0x000000293f057290 */ /* 0x000fe200087fe43f */
[----:B------:R-:W-:Y:S01]  /*2c030*/  IADD3 R7, R7, 0xa400, RZ ;  /* 0x0000a40007077810 */ /* 0x000fe20007ffe0ff */
[----:B------:R-:W-:Y:S01]  /*2c040*/  UMOV UR7, 0x14f00000 ;  /* 0x14f0000000077882 */ /* 0x000fe20000000000 */
[----:B--2---:R-:W-:-:S02]  /*2c050*/  IMAD R6, R8, 0xa0, R6 ;  /* 0x000000a008067824 */ /* 0x004fc400078e0206 */
[----:B------:R-:W-:-:S09]  /*2c060*/  VIADD R8, R5, 0x29870 ;  /* 0x0002987005087836 */ /* 0x000fd20000000000 */
.L_x_2598:
        /* <DEDUP_REMOVED lines=13> */
.L_x_2801:
[----:B------:R-:W-:Y:S05]  /*2c140*/  BSYNC B1 ;  /* 0x0000000000017941 */ /* 0x000fea0003800000 */
.L_x_2599:
[----:B------:R-:W-:Y:S01]  /*2c150*/  BSSY B1, `(.L_x_2601) ;  /* 0x000000b000017945 */ /* 0x000fe20003800000 */
[----:B------:R-:W-:Y:S02]  /*2c160*/  IMAD.MOV.U32 R8, RZ, RZ, 0x0 ;  /* 0x00000000ff087424 */ /* 0x000fe400078e00ff */
[----:B---3--:R-:W-:Y:S01]  /*2c170*/  IMAD.MOV.U32 R9, RZ, RZ, 0x14f00000 ;  /* 0x14f00000ff097424 */ /* 0x008fe200078e00ff */
        /* <DEDUP_REMOVED lines=8> */
.L_x_2602:
[----:B------:R-:W-:Y:S05]  /*2c200*/  BSYNC B1 ;  /* 0x0000000000017941 */ /* 0x000fea0003800000 */
.L_x_2601:
[----:B------:R-:W-:Y:S01]  /*2c210*/  R2UR UR10, R10 ;  /* 0x000000000a0a72ca */ /* 0x000fe200000e0000 */
[----:B0-2---:R-:W-:Y:S01]  /*2c220*/  IMAD R4, R19, 0x7800, R18 ;  /* 0x0000780013047824 */ /* 0x005fe200078e0212 */
[----:B------:R-:W-:Y:S01]  /*2c230*/  R2UR UR6, R8 ;  /* 0x00000000080672ca */ /* 0x000fe200000e0000 */
[----:B------:R-:W-:Y:S01]  /*2c240*/  UIADD3 UR4, UP0, UR40, 0x370, URZ ;  /* 0x0000037028047890 */ /* 0x000fe2000ff1e03f */
[----:B------:R-:W-:Y:S01]  /*2c250*/  R2UR UR7, R9 ;  /* 0x00000000090772ca */ /* 0x000fe200000e0000 */
[----:B------:R-:W-:Y:S01]  /*2c260*/  VIADD R5, R5, 0x29830 ;  /* 0x0002983005057836 */ /* 0x000fe20000000000 */
[----:B------:R-:W-:Y:S01]  /*2c270*/  PLOP3.LUT P0, PT, PT, PT, PT, 0x80, 0x0 ;  /* 0x000000000000781c */ /* 0x000fe20003f0f070 */
[----:B------:R-:W-:Y:S01]  /*2c280*/  VIADD R7, R4, 0x1a400 ;  /* 0x0001a40004077836 */ /* 0x000fe20000000000 */
[----:B------:R-:W-:-:S12]  /*2c290*/  UIADD3.X UR5, URZ, UR41, URZ, UP0, !UPT ;  /* 0x000000293f057290 */ /* 0x000fd800087fe43f */
.L_x_2603:
        /* <DEDUP_REMOVED lines=15> */
.L_x_2604:
        /* <DEDUP_REMOVED lines=11> */
[----:B------:R-:W-:Y:S01]  /*2c440*/  UMOV UR10, 0x80 ;  /* 0x00000080000a7882 */ /* 0x000fe20000000000 */
[----:B------:R-:W-:Y:S02]  /*2c450*/  R2UR UR7, R9 ;  /* 0x00000000090772ca */ /* 0x000fe400000e0000 */
[----:B------:R-:W-:Y:S02]  /*2c460*/  PLOP3.LUT P0, PT, PT, PT, PT, 0x80, 0x0 ;  /* 0x000000000000781c */ /* 0x000fe40003f0f070 */
[----:B------:R-:W-:-:S11]  /*2c470*/  IADD3 R4, R4, 0x1f400, RZ ;  /* 0x0001f40004047810 */ /* 0x000fd60007ffe0ff */
.L_x_2605:
        /* <DEDUP_REMOVED lines=9> */
[----:B----4-:R-:W-:Y:S05]  /*2c510*/  @P0 BRA.U.ANY `(.L_x_2605) ;  /* 0xfffffffd00d80947 */ /* 0x010fea000393ffff */
.L_x_2592:
[----:B------:R-:W-:Y:S05]  /*2c520*/  BSYNC B0 ;  /* 0x0000000000007941 */ /* 0x000fea0003800000 */
.L_x_2591:
[----:B------:R-:W-:-:S06]  /*2c530*/  UISETP.NE.AND UP0, UPT, UR37, 0x3, UPT ;  /* 0x000000032500788c */ /* 0x000fcc000bf05270 */
[----:B------:R-:W-:-:S13]  /*2c540*/  PLOP3.LUT P0, PT, PT, PT, UP0, 0x80, 0x0 ;  /* 0x000000000000781c */ /* 0x000fda0003f0f008 */
[----:B------:R-:W-:Y:S05]  /*2c550*/  @!P0 BRA `(.L_x_2606) ;  /* 0x0000000000048947 */ /* 0x000fea0003800000 */
[----:B------:R-:W-:Y:S01]  /*2c560*/  BPT.TRAP 0x1 ;  /* 0x000000040000795c */ /* 0x000fe20000300000 */
.L_x_2606:
[----:B------:R-:W-:Y:S01]  /*2c570*/  IMAD.U32 R4, RZ, RZ, UR39 ;  /* 0x00000027ff047e24 */ /* 0x000fe2000f8e00ff */
[----:B------:R-:W-:Y:S01]  /*2c580*/  BSSY B0, `(.L_x_2607) ;  /* 0x0000007000007945 */ /* 0x000fe20003800000 */
[----:B------:R-:W-:-:S03]  /*2c590*/  IMAD R20, R0, 0x8, R18 ;  /* 0x0000000800147824 */ /* 0x000fc600078e0212 */
[----:B------:R-:W-:Y:S02]  /*2c5a0*/  ISETP.NE.AND P1, PT, R4, 0x3, PT ;  /* 0x000000030400780c */ /* 0x000fe40003f25270 */
[----:B------:R-:W-:-:S04]  /*2c5b0*/  LOP3.LUT R4, R3, 0x1, RZ, 0x3c, !PT ;  /* 0x0000000103047812 */ /* 0x000fc800078e3cff */
[----:B------:R-:W-:-:S04]  /*2c5c0*/  SHF.L.U32 R4, R4, 0x1f, RZ ;  /* 0x0000001f04047819 */ /* 0x000fc800000006ff */
[----:B------:R-:W4:Y:S02]  /*2c5d0*/  SYNCS.PHASECHK.TRANS64.TRYWAIT P0, [R20+URZ+0x29870], R4 ;  /* 0x02987004140075a7 */ /* 0x000f24000800017f */
[----:B----4-:R-:W-:Y:S05]  /*2c5e0*/  @!P0 BRA `(.L_x_2608) ;  /* 0x00000060001c8947 */ /* 0x010fea0003800000 */
.L_x_2802:
[----:B------:R-:W-:Y:S05]  /*2c5f0*/  BSYNC B0 ;  /* 0x0000000000007941 */ /* 0x000fea0003800000 */
.L_x_2607:
[----:B------:R-:W-:Y:S05]  /*2c600*/  @!P1 BRA `(.L_x_2609) ;  /* 0x0000000000049947 */ /* 0x000fea0003800000 */
[----:B------:R-:W-:Y:S01]  /*2c610*/  BPT.TRAP 0x1 ;  /* 0x000000040000795c */ /* 0x000fe20000300000 */
.L_x_2609:
[----:B------:R-:W-:Y:S01]  /*2c620*/  SHF.L.U32 R3, R3, 0x1f, RZ ;  /* 0x0000001f03037819 */ /* 0x000fe200000006ff */
[----:B------:R-:W-:-:S03]  /*2c630*/  IMAD R12, R0, 0x5000, RZ ;  /* 0x00005000000c7824 */ /* 0x000fc600078e02ff */
[----:B------:R-:W5:Y:S02]  /*2c640*/  SYNCS.PHASECHK.TRANS64.TRYWAIT P0, [R20+URZ+0x29860], R3 ;  /* 0x02986003140075a7 */ /* 0x000f64000800017f */
[----:B-----5:R-:W-:Y:S05]  /*2c650*/  @!P0 BRA `(.L_x_2610) ;  /* 0x0000006000148947 */ /* 0x020fea0003800000 */
.L_x_2803:
[----:B------:R-:W5:Y:S04]  /*2c660*/  LDL R0, [R1+0x30] ;  /* 0x0000300001007983 */ /* 0x000f680000100800 */
[----:B------:R-:W2:Y:S01]  /*2c670*/  LDL R13, [R1+0x2c] ;  /* 0x00002c00010d7983 */ /* 0x000ea20000100800 */
[----:B------:R-:W-:Y:S05]  /*2c680*/  WARPSYNC.ALL ;  /* 0x0000000000007948 */ /* 0x000fea0003800000 */
[----:B---3--:R-:W3:Y:S01]  /*2c690*/  S2R R9, SR_TID.X ;  /* 0x0000000000097919 */ /* 0x008ee20000002100 */
[----:B------:R-:W-:Y:S01]  /*2c6a0*/  IMAD.MOV.U32 R14, RZ, RZ, 0x40 ;  /* 0x00000040ff0e7424 */ /* 0x000fe200078e00ff */
[----:B---3--:R-:W-:-:S04]  /*2c6b0*/  LOP3.LUT P0, RZ, R9, 0x4, RZ, 0xc0, !PT ;  /* 0x0000000409ff7812 */ /* 0x008fc8000780c0ff */
[----:B------:R-:W-:Y:S02]  /*2c6c0*/  SEL R14, R14, 0xffffffc0, !P0 ;  /* 0xffffffc00e0e7807 */ /* 0x000fe40004000000 */
[C---:B-----5:R-:W-:Y:S02]  /*2c6d0*/  LOP3.LUT R0, R12.reuse, R0, RZ, 0xfc, !PT ;  /* 0x000000000c007212 */ /* 0x060fe400078efcff */
[----:B--2---:R-:W-:-:S03]  /*2c6e0*/  LOP3.LUT R21, R12, R13, RZ, 0xfc, !PT ;  /* 0x0000000d0c157212 */ /* 0x004fc600078efcff */
[----:B------:R-:W-:-:S04]  /*2c6f0*/  IMAD.IADD R0, R18, 0x1, R0 ;  /* 0x0000000112007824 */ /* 0x000fc800078e0200 */
[----:B------:R-:W-:Y:S01]  /*2c700*/  IMAD.IADD R3, R14, 0x1, R0 ;  /* 0x000000010e037824 */ /* 0x000fe200078e0200 */
[----:B0---4-:R-:W0:Y:S01]  /*2c710*/  LDSM.16.MT88.4 R4, [R0+0xa400] ;  /* 0x00a400000004783b */ /* 0x011e220000004200 */
        /* <DEDUP_REMOVED lines=68> */
.L_x_2611:
        /* <DEDUP_REMOVED lines=11> */
[----:B------:R-:W-:Y:S01]  /*2cc10*/  IMAD.MOV.U32 R0, RZ, RZ, R19 ;  /* 0x000000ffff007224 */ /* 0x000fe200078e0013 */
[----:B------:R-:W-:-:S11]  /*2cc20*/  IADD3 R2, R2, -0x1, RZ ;  /* 0xffffffff02027810 */ /* 0x000fd60007ffe0ff */
[----:B----4-:R-:W-:Y:S05]  /*2cc30*/  @P0 BRA `(.L_x_2612) ;  /* 0xfffffff000040947 */ /* 0x010fea000383ffff */
.L_x_2590:
        /* <DEDUP_REMOVED lines=18> */
.L_x_2614:
[----:B------:R-:W-:Y:S05]  /*2cd60*/  BSYNC B0 ;  /* 0x0000000000007941 */ /* 0x000fea0003800000 */
.L_x_2613:
[----:B------:R-:W-:-:S06]  /*2cd70*/  UISETP.NE.AND UP0, UPT, UR37, 0x3, UPT ;  /* 0x000000032500788c */ /* 0x000fcc000bf05270 */
[----:B------:R-:W-:-:S13]  /*2cd80*/  PLOP3.LUT P1, PT, PT, PT, UP0, 0x80, 0x0 ;  /* 0x000000000000781c */ /* 0x000fda0003f2f008 */
[----:B------:R-:W-:Y:S05]  /*2cd90*/  @!P1 BRA `(.L_x_2615) ;  /* 0x0000000000049947 */ /* 0x000fea0003800000 */
[----:B------:R-:W-:Y:S01]  /*2cda0*/  BPT.TRAP 0x1 ;  /* 0x000000040000795c */ /* 0x000fe20000300000 */
.L_x_2615:
        /* <DEDUP_REMOVED lines=9> */
.L_x_2804:
[----:B------:R-:W-:Y:S05]  /*2ce40*/  BSYNC B0 ;  /* 0x0000000000007941 */ /* 0x000fea0003800000 */
.L_x_2616:
[----:B------:R-:W-:Y:S05]  /*2ce50*/  @!P2 BRA `(.L_x_2618) ;  /* 0x000000000004a947 */ /* 0x000fea0003800000 */
[----:B------:R-:W-:Y:S01]  /*2ce60*/  BPT.TRAP 0x1 ;  /* 0x000000040000795c */ /* 0x000fe20000300000 */
.L_x_2618:
[----:B--2---:R-:W2:Y:S02]  /*2ce70*/  LDL R0, [R1+0x18] ;  /* 0x0000180001007983 */ /* 0x004ea40000100800 */
[----:B--2---:R-:W-:-:S04]  /*2ce80*/  SHF.L.U32 R0, R0, 0x1f, RZ ;  /* 0x0000001f00007819 */ /* 0x004fc800000006ff */
[----:B------:R-:W2:Y:S02]  /*2ce90*/  SYNCS.PHASECHK.TRANS64.TRYWAIT P1, [R16+URZ+0x29860], R0 ;  /* 0x02986000100075a7 */ /* 0x000ea4000802017f */
[----:B--2---:R-:W-:Y:S05]  /*2cea0*/  @!P1 BRA `(.L_x_2619) ;  /* 0x0000005800289947 */ /* 0x004fea0003800000 */
.L_x_2805:
[----:B------:R-:W3:Y:S04]  /*2ceb0*/  LDL R2, [R1+0x30] ;  /* 0x0000300001027983 */ /* 0x000ee80000100800 */
[----:B------:R-:W4:Y:S01]  /*2cec0*/  LDL R12, [R1+0x2c] ;  /* 0x00002c00010c7983 */ /* 0x000f220000100800 */
[----:B--2---:R-:W-:Y:S01]  /*2ced0*/  IMAD R0, R19, 0x5000, RZ ;  /* 0x0000500013007824 */ /* 0x004fe200078e02ff */
[----:B------:R-:W-:Y:S05]  /*2cee0*/  WARPSYNC.ALL ;  /* 0x0000000000007948 */ /* 0x000fea0003800000 */
[----:B-----5:R-:W2:Y:S02]  /*2cef0*/  S2R R3, SR_TID.X ;  /* 0x0000000000037919 */ /* 0x020ea40000002100 */
[----:B--2---:R-:W-:Y:S01]  /*2cf00*/  LOP3.LUT P1, RZ, R3, 0x4, RZ, 0xc0, !PT ;  /* 0x0000000403ff7812 */ /* 0x004fe2000782c0ff */
[----:B------:R-:W-:-:S05]  /*2cf10*/  IMAD.MOV.U32 R3, RZ, RZ, 0x40 ;  /* 0x00000040ff037424 */ /* 0x000fca00078e00ff */
[----:B------:R-:W-:Y:S02]  /*2cf20*/  SEL R3, R3, 0xffffffc0, !P1 ;  /* 0xffffffc003037807 */ /* 0x000fe40004800000 */
[C---:B---3--:R-:W-:Y:S02]  /*2cf30*/  LOP3.LUT R2, R0.reuse, R2, RZ, 0xfc, !PT ;  /* 0x0000000200027212 */ /* 0x048fe400078efcff */
[----:B----4-:R-:W-:-:S03]  /*2cf40*/  LOP3.LUT R0, R0, R12, RZ, 0xfc, !PT ;  /* 0x0000000c00007212 */ /* 0x010fc600078efcff */
[----:B------:R-:W-:-:S04]  /*2cf50*/  IMAD.IADD R2, R18, 0x1, R2 ;  /* 0x0000000112027824 */ /* 0x000fc800078e0202 */
[----:B------:R-:W-:Y:S01]  /*2cf60*/  IMAD.IADD R3, R3, 0x1, R2 ;  /* 0x0000000103037824 */ /* 0x000fe200078e0202 */
        /* <DEDUP_REMOVED lines=69> */
.L_x_2620:
[----:B------:R-:W3:Y:S01]  /*2d3c0*/  LDL.LU R2, [R1+0x18] ;  /* 0x0000180001027983 */ /* 0x000ee20000300800 */
[----:B0-----:R0:W-:Y:S01]  /*2d3d0*/  SYNCS.ARRIVE.TRANS64.A1T0 RZ, [R16+URZ+0x29850], RZ ;  /* 0x029850ff10ff79a7 */ /* 0x0011e2000810003f */
[----:B------:R-:W-:Y:S01]  /*2d3e0*/  VIADD R19, R19, 0x1 ;  /* 0x0000000113137836 */ /* 0x000fe20000000000 */
[----:B0-----:R-:W-:-:S04]  /*2d3f0*/  @!P0 IADD3 R16, R16, 0x29880, RZ ;  /* 0x0002988010108810 */ /* 0x001fc80007ffe0ff */
        /* <DEDUP_REMOVED lines=8> */
.L_x_2565:
        /* <DEDUP_REMOVED lines=8> */
[----:B------:R-:W-:-:S05]  /*2d500*/  IMAD.U32 R18, RZ, RZ, UR4 ;  /* 0x00000004ff127e24 */ /* 0x000fca000f8e00ff */
[----:B------:R-:W2:Y:S04]  /*2d510*/  LDS.128 R4, [R18+0x298d0] ;  /* 0x0298d00012047984 */ /* 0x000ea80000000c00 */
[----:B--2---:R2:W-:Y:S04]  /*2d520*/  STL.64 [R1], R4 ;  /* 0x0000000401007387 */ /* 0x0045e80000100a00 */
[----:B------:R2:W-:Y:S01]  /*2d530*/  STL.64 [R1+0x8], R6 ;  /* 0x0000080601007387 */ /* 0x0005e20000100a00 */
[----:B------:R-:W-:Y:S06]  /*2d540*/  BAR.ARV 0x4, 0x180 ;  /* 0x0106000000007b1d */ /* 0x000fec0000002000 */
[----:B------:R-:W-:Y:S05]  /*2d550*/  BRA `(.L_x_2622) ;  /* 0x00000010003c7947 */ /* 0x000fea0003800000 */
.L_x_2621:
        /* <DEDUP_REMOVED lines=12> */
[----:B------:R-:W2:Y:S01]  /*2d620*/  @!P1 LDC.64 R6, c[0x0][0xc78] ;  /* 0x00031e00ff069b82 */ /* 0x000ea20000000a00 */
[----:B0-----:R-:W-:-:S05]  /*2d630*/  @!P1 IMAD.WIDE R2, R0, 0x4, R2 ;  /* 0x0000000400029825 */ /* 0x001fca00078e0202 */
[----:B------:R2:W3:Y:S02]  /*2d640*/  @!P1 LDG.E R8, desc[UR54][R2.64] ;  /* 0x0000003602089981 */ /* 0x0004e4000c1e1900 */
[----:B--2---:R-:W-:-:S06]  /*2d650*/  @!P1 IMAD.WIDE R2, R0, 0x4, R6 ;  /* 0x0000000400029825 */ /* 0x004fcc00078e0206 */
[----:B------:R-:W2:Y:S01]  /*2d660*/  @!P1 LDG.E R2, desc[UR54][R2.64] ;  /* 0x0000003602029981 */ /* 0x000ea2000c1e1900 */
[----:B------:R-:W-:Y:S01]  /*2d670*/  IMAD.MOV.U32 R6, RZ, RZ, RZ ;  /* 0x000000ffff067224 */ /* 0x000fe200078e00ff */
[C---:B------:R-:W-:Y:S01]  /*2d680*/  ISETP.GE.U32.AND P2, PT, R16.reuse, 0x2, PT ;  /* 0x000000021000780c */ /* 0x040fe20003f46070 */
[----:B------:R-:W-:Y:S01]  /*2d690*/  IMAD.MOV.U32 R4, RZ, RZ, RZ ;  /* 0x000000ffff047224 */ /* 0x000fe200078e00ff */
[C---:B------:R-:W-:Y:S01]  /*2d6a0*/  ISETP.GE.U32.AND P3, PT, R16.reuse, 0x4, PT ;  /* 0x000000041000780c */ /* 0x040fe20003f66070 */
[----:B------:R-:W-:Y:S01]  /*2d6b0*/  SHFL.IDX PT, R5, R10, RZ, 0x1f ;  /* 0x00001fff0a057589 */ /* 0x000fe200000e0000 */
[C---:B------:R-:W-:Y:S02]  /*2d6c0*/  ISETP.GE.U32.AND P4, PT, R16.reuse, 0x8, PT ;  /* 0x000000081000780c */ /* 0x040fe40003f86070 */
[----:B------:R-:W-:Y:S01]  /*2d6d0*/  ISETP.GE.U32.AND P5, PT, R16, 0x10, PT ;  /* 0x000000101000780c */ /* 0x000fe20003fa6070 */
[----:B------:R-:W-:Y:S01]  /*2d6e0*/  SHFL.IDX PT, R0, R10, 0x1, 0x1f ;  /* 0x00201f000a007f89 */ /* 0x000fe200000e0000 */
[----:B---3--:R-:W-:-:S02]  /*2d6f0*/  @!P1 IMAD.MOV.U32 R4, RZ, RZ, R8 ;  /* 0x000000ffff049224 */ /* 0x008fc400078e0008 */
[----:B------:R-:W-:Y:S01]  /*2d700*/  IMAD.MOV.U32 R8, RZ, RZ, RZ ;  /* 0x000000ffff087224 */ /* 0x000fe200078e00ff */
[----:B--2---:R-:W-:Y:S02]  /*2d710*/  @!P1 MOV R6, R2 ;  /* 0x0000000200069202 */ /* 0x004fe40000000f00 */
        /* <DEDUP_REMOVED lines=17> */
[----:B------:R0:W2:Y:S02]  /*2d830*/  SHFL.IDX PT, R9, R3, 0x1f, 0x1f ;  /* 0x03e01f0003097f89 */ /* 0x0000a400000e0000 */
.L_x_2815:
[----:B------:R-:W-:Y:S01]  /*2d840*/  ULDC UR4, c[0x0][0xc38] ;  /* 0x00030e0000047ab9 */ /* 0x000fe20000000800 */
[----:B------:R-:W-:Y:S02]  /*2d850*/  IMAD.MOV.U32 R7, RZ, RZ, R3 ;  /* 0x000000ffff077224 */ /* 0x000fe400078e0003 */
[----:B------:R-:W-:-:S04]  /*2d860*/  IMAD.U32 R2, RZ, RZ, UR4 ;  /* 0x00000004ff027e24 */ /* 0x000fc8000f8e00ff */
[----:B--2---:R-:W-:-:S05]  /*2d870*/  IMAD R9, R9, R2, RZ ;  /* 0x0000000209097224 */ /* 0x004fca00078e02ff */
[----:B------:R-:W-:-:S04]  /*2d880*/  IADD3 R0, R0, R9, RZ ;  /* 0x0000000900007210 */ /* 0x000fc80007ffe0ff */
[----:B------:R-:W-:-:S13]  /*2d890*/  ISETP.GT.AND P6, PT, R0, R5, PT ;  /* 0x000000050000720c */ /* 0x000fda0003fc4270 */
[----:B------:R-:W-:Y:S05]  /*2d8a0*/  @P6 BRA `(.L_x_2624) ;  /* 0x0000000000ac6947 */ /* 0x000fea0003800000 */
.L_x_2627:
        /* <DEDUP_REMOVED lines=11> */
[----:B--2---:R-:W0:Y:S02]  /*2d960*/  @!P6 LDC.64 R2, c[0x0][0xc80] ;  /* 0x00032000ff02eb82 */ /* 0x004e240000000a00 */
        /* <DEDUP_REMOVED lines=24> */
[----:B------:R0:W2:Y:S02]  /*2daf0*/  SHFL.IDX PT, R9, R7, 0x1f, 0x1f ;  /* 0x03e01f0007097f89 */ /* 0x0000a400000e0000 */
.L_x_2823:
[----:B------:R-:W-:Y:S02]  /*2db00*/  ULDC UR4, c[0x0][0xc38] ;  /* 0x00030e0000047ab9 */ /* 0x000fe40000000800 */
[----:B------:R-:W-:-:S04]  /*2db10*/  IMAD.U32 R2, RZ, RZ, UR4 ;  /* 0x00000004ff027e24 */ /* 0x000fc8000f8e00ff */
[----:B--2---:R-:W-:-:S04]  /*2db20*/  IMAD R9, R9, R2, RZ ;  /* 0x0000000209097224 */ /* 0x004fc800078e02ff */
[----:B------:R-:W-:-:S05]  /*2db30*/  IMAD.IADD R0, R9, 0x1, R0 ;  /* 0x0000000109007824 */ /* 0x000fca00078e0200 */
[----:B------:R-:W-:-:S13]  /*2db40*/  ISETP.GT.AND P6, PT, R0, R5, PT ;  /* 0x000000050000720c */ /* 0x000fda0003fc4270 */
[----:B------:R-:W-:Y:S05]  /*2db50*/  @!P6 BRA `(.L_x_2627) ;  /* 0xfffffffc0054e947 */ /* 0x000fea000383ffff */
.L_x_2624:
[----:B------:R-:W-:Y:S01]  /*2db60*/  IMAD.IADD R9, R0, 0x1, -R9 ;  /* 0x0000000100097824 */ /* 0x000fe200078e0a09 */
[----:B------:R-:W-:-:S03]  /*2db70*/  UMOV UR4, 0xffffffff ;  /* 0xffffffff00047882 */ /* 0x000fc60000000000 */
[----:B------:R-:W-:-:S05]  /*2db80*/  IMAD R0, R7, R2, R9 ;  /* 0x0000000207007224 */ /* 0x000fca00078e0209 */
[----:B------:R-:W-:Y:S01]  /*2db90*/  ISETP.GT.AND P6, PT, R0, R5, PT ;  /* 0x000000050000720c */ /* 0x000fe20003fc4270 */
[----:B------:R-:W-:-:S12]  /*2dba0*/  BRA.DIV UR4, `(.L_x_2628) ;  /* 0x0000005604347947 */ /* 0x000fd8000b800000 */
[----:B------:R-:W2:Y:S01]  /*2dbb0*/  LDL.LU R10, [R1+0xc] ;  /* 0x00000c00010a7983 */ /* 0x000ea20000300800 */
[----:B0-----:R-:W-:-:S04]  /*2dbc0*/  VOTE.ANY R3, PT, !P6 ;  /* 0x0000000000037806 */ /* 0x001fc800070e0100 */
[----:B------:R-:W0:Y:S02]  /*2dbd0*/  POPC R0, R3 ;  /* 0x0000000300007309 */ /* 0x000e240000000000 */
[----:B0-----:R3:W4:Y:S04]  /*2dbe0*/  SHFL.IDX PT, R4, R4, R0, 0x1f ;  /* 0x00001f0004047589 */ /* 0x00172800000e0000 */
[----:B------:R3:W0:Y:S01]  /*2dbf0*/  SHFL.IDX PT, R6, R6, R0, 0x1f ;  /* 0x00001f0006067589 */ /* 0x00062200000e0000 */
[----:B--2---:R-:W-:-:S05]  /*2dc00*/  IMAD.IADD R10, R0, 0x1, R10 ;  /* 0x00000001000a7824 */ /* 0x004fca00078e020a */
[----:B0---4-:R3:W-:Y:S02]  /*2dc10*/  STL [R1+0xc], R10 ;  /* 0x00000c0a01007387 */ /* 0x0117e40000100800 */
.L_x_2828:
[----:B------:R-:W-:-:S13]  /*2dc20*/  ISETP.NE.AND P0, PT, R3, RZ, PT ;  /* 0x000000ff0300720c */ /* 0x000fda0003f05270 */
[----:B------:R-:W-:Y:S05]  /*2dc30*/  @!P0 BRA `(.L_x_2629) ;  /* 0x0000000000148947 */ /* 0x000fea0003800000 */
[----:B------:R-:W-:Y:S01]  /*2dc40*/  UMOV UR4, 0xffffffff ;  /* 0xffffffff00047882 */ /* 0x000fe20000000000 */
[----:B---3--:R-:W-:Y:S02]  /*2dc50*/  VIADD R0, R0, 0xffffffff ;  /* 0xffffffff00007836 */ /* 0x008fe40000000000 */
[----:B------:R-:W-:Y:S05]  /*2dc60*/  BRA.DIV UR4, `(.L_x_2630) ;  /* 0x00000056046c7947 */ /* 0x000fea000b800000 */
[----:B------:R2:W3:Y:S02]  /*2dc70*/  SHFL.IDX PT, R0, R7, R0, 0x1f ;  /* 0x00001f0007007589 */ /* 0x0004e400000e0000 */
.L_x_2831:
[----:B---3--:R-:W-:-:S07]  /*2dc80*/  MOV R8, R0 ;  /* 0x0000000000087202 */ /* 0x008fce0000000f00 */
.L_x_2629:
[----:B------:R-:W-:Y:S01]  /*2dc90*/  ISETP.NE.AND P0, PT, R6, 0x1, PT ;  /* 0x000000010600780c */ /* 0x000fe20003f05270 */
[----:B---3--:R-:W-:-:S05]  /*2dca0*/  IMAD R0, R8, R2, R9 ;  /* 0x0000000208007224 */ /* 0x008fca00078e0209 */
[----:B------:R3:W-:Y:S02]  /*2dcb0*/  STL [R1], R0 ;  /* 0x0000000001007387 */ /* 0x0007e40000100800 */
[----:B---3--:R-:W-:-:S05]  /*2dcc0*/  IMAD.IADD R0, R5, 0x1, -R0 ;  /* 0x0000000105007824 */ /* 0x008fca00078e0a00 */
[----:B------:R-:W-:Y:S05]  /*2dcd0*/  @!P0 BRA `(.L_x_2631) ;  /* 0x0000000000e48947 */ /* 0x000fea0003800000 */
[----:B------:R-:W-:-:S04]  /*2dce0*/  IABS R5, R4 ;  /* 0x0000000400057213 */ /* 0x000fc80000000000 */
[----:B------:R-:W3:Y:S08]  /*2dcf0*/  I2F.RP R2, R5 ;  /* 0x0000000500027306 */ /* 0x000ef00000209400 */
[----:B---3--:R-:W3:Y:S02]  /*2dd00*/  MUFU.RCP R2, R2 ;  /* 0x0000000200027308 */ /* 0x008ee40000001000 */
[----:B---3--:R-:W-:-:S06]  /*2dd10*/  VIADD R2, R2, 0xffffffe ;  /* 0x0ffffffe02027836 */ /* 0x008fcc0000000000 */
[----:B------:R-:W3:Y:S02]  /*2dd20*/  F2I.FTZ.U32.TRUNC.NTZ R3, R2 ;  /* 0x0000000200037305 */ /* 0x000ee4000021f000 */
[----:B---3--:R-:W-:-:S04]  /*2dd30*/  IMAD.MOV R2, RZ, RZ, -R3 ;  /* 0x000000ffff027224 */ /* 0x008fc800078e0a03 */
        /* <DEDUP_REMOVED lines=14> */
[----:B------:R-:W3:Y:S07]  /*2de20*/  I2F.RP R2, R5 ;  /* 0x0000000500027306 */ /* 0x000eee0000209400 */
[----:B------:R-:W-:Y:S01]  /*2de30*/  @P0 VIADD R8, R8, 0x1 ;  /* 0x0000000108080836 */ /* 0x000fe20000000000 */
[----:B---3--:R-:W3:Y:S02]  /*2de40*/  MUFU.RCP R2, R2 ;  /* 0x0000000200027308 */ /* 0x008ee40000001000 */
[----:B---3--:R-:W-:-:S06]  /*2de50*/  VIADD R2, R2, 0xffffffe ;  /* 0x0ffffffe02027836 */ /* 0x008fcc0000000000 */
[----:B------:R-:W3:Y:S02]  /*2de60*/  F2I.FTZ.U32.TRUNC.NTZ R3, R2 ;  /* 0x0000000200037305 */ /* 0x000ee4000021f000 */
[----:B---3--:R-:W-:-:S05]  /*2de70*/  IADD3 R2, RZ, -R3, RZ ;  /* 0x80000003ff027210 */ /* 0x008fca0007ffe0ff */
[----:B--2---:R-:W-:Y:S02]  /*2de80*/  IMAD R7, R2, R5, RZ ;  /* 0x0000000502077224 */ /* 0x004fe400078e02ff */
        /* <DEDUP_REMOVED lines=17> */
[----:B------:R-:W-:-:S05]  /*2dfa0*/  IADD3 R2, -R3, RZ, RZ ;  /* 0x000000ff03027210 */ /* 0x000fca0007ffe1ff */
[----:B------:R-:W-:Y:S01]  /*2dfb0*/  IMAD R0, R4, R2, R0 ;  /* 0x0000000204007224 */ /* 0x000fe200078e0200 */
[----:B------:R-:W-:-:S04]  /*2dfc0*/  LOP3.LUT R2, R3, R6, RZ, 0x3c, !PT ;  /* 0x0000000603027212 */ /* 0x000fc800078e3cff */
[----:B------:R-:W-:Y:S01]  /*2dfd0*/  ISETP.GE.AND P2, PT, R2, RZ, PT ;  /* 0x000000ff0200720c */ /* 0x000fe20003f46270 */
[----:B------:R-:W-:-:S12]  /*2dfe0*/  @P0 VIADD R7, R7, 0x1 ;  /* 0x0000000107070836 */ /* 0x000fd80000000000 */
        /* <DEDUP_REMOVED lines=8> */
.L_x_2631:
[----:B------:R-:W3:Y:S01]  /*2e070*/  LDL R3, [R1+0xc] ;  /* 0x00000c0001037983 */ /* 0x000ee20000100800 */
[----:B--2---:R-:W3:Y:S02]  /*2e080*/  LDC.64 R6, c[0x0][0xc90] ;  /* 0x00032400ff067b82 */ /* 0x004ee40000000a00 */
[----:B---3--:R-:W-:-:S05]  /*2e090*/  IMAD.WIDE R6, R3, 0x4, R6 ;  /* 0x0000000403067825 */ /* 0x008fca00078e0206 */
[----:B------:R-:W2:Y:S02]  /*2e0a0*/  LDG.E R3, desc[UR54][R6.64] ;  /* 0x0000003606037981 */ /* 0x000ea4000c1e1900 */
[----:B--2---:R-:W-:-:S05]  /*2e0b0*/  IMAD R5, R4, R3, RZ ;  /* 0x0000000304057224 */ /* 0x004fca00078e02ff */
[----:B------:R-:W-:-:S04]  /*2e0c0*/  IABS R8, R5 ;  /* 0x0000000500087213 */ /* 0x000fc80000000000 */
[----:B------:R-:W2:Y:S08]  /*2e0d0*/  I2F.RP R6, R8 ;  /* 0x0000000800067306 */ /* 0x000eb00000209400 */
[----:B--2---:R-:W2:Y:S02]  /*2e0e0*/  MUFU.RCP R6, R6 ;  /* 0x0000000600067308 */ /* 0x004ea40000001000 */
[----:B--2---:R-:W-:-:S06]  /*2e0f0*/  VIADD R6, R6, 0xffffffe ;  /* 0x0ffffffe06067836 */ /* 0x004fcc0000000000 */
[----:B------:R-:W2:Y:S02]  /*2e100*/  F2I.FTZ.U32.TRUNC.NTZ R7, R6 ;  /* 0x0000000600077305 */ /* 0x000ea4000021f000 */
[----:B--2---:R-:W-:-:S05]  /*2e110*/  IADD3 R6, RZ, -R7, RZ ;  /* 0x80000007ff067210 */ /* 0x004fca0007ffe0ff */
        /* <DEDUP_REMOVED lines=20> */
[----:B------:R-:W-:-:S03]  /*2e260*/  IMAD.MOV R6, RZ, RZ, -R6 ;  /* 0x000000ffff067224 */ /* 0x000fc600078e0a06 */
[----:B------:R-:W-:Y:S01]  /*2e270*/  IADD3 R8, -R7, RZ, RZ ;  /* 0x000000ff07087210 */ /* 0x000fe20007ffe1ff */
[----:B------:R-:W-:-:S03]  /*2e280*/  IMAD R6, R5, R6, R0 ;  /* 0x0000000605067224 */ /* 0x000fc600078e0200 */
[----:B------:R-:W-:-:S04]  /*2e290*/  VIADDMNMX R8, R8, R2, R3, PT ;  /* 0x0000000208087246 */ /* 0x000fc80003800103 */
[----:B------:R-:W-:-:S04]  /*2e2a0*/  IABS R9, R8 ;  /* 0x0000000800097213 */ /* 0x000fc80000000000 */
[----:B------:R-:W2:Y:S08]  /*2e2b0*/  I2F.RP R2, R9 ;  /* 0x0000000900027306 */ /* 0x000eb00000209400 */
[----:B--2---:R-:W2:Y:S02]  /*2e2c0*/  MUFU.RCP R2, R2 ;  /* 0x0000000200027308 */ /* 0x004ea40000001000 */
[----:B--2---:R-:W-:-:S06]  /*2e2d0*/  VIADD R2, R2, 0xffffffe ;  /* 0x0ffffffe02027836 */ /* 0x004fcc0000000000 */
[----:B------:R2:W3:Y:S02]  /*2e2e0*/  F2I.FTZ.U32.TRUNC.NTZ R3, R2 ;  /* 0x0000000200037305 */ /* 0x0004e4000021f000 */
[----:B--2---:R-:W-:Y:S02]  /*2e2f0*/  IMAD.MOV.U32 R2, RZ, RZ, RZ ;  /* 0x000000ffff027224 */ /* 0x004fe400078e00ff */
        /* <DEDUP_REMOVED lines=16> */
[----:B------:R-:W-:-:S05]  /*2e400*/  @P0 IADD3 R2, R2, 0x1, RZ ;  /* 0x0000000102020810 */ /* 0x000fca0007ffe0ff */
[----:B------:R-:W-:-:S04]  /*2e410*/  IMAD.MOV.U32 R0, RZ, RZ, R2 ;  /* 0x000000ffff007224 */ /* 0x000fc800078e0002 */
[----:B------:R-:W-:Y:S01]  /*2e420*/  @!P2 IMAD.MOV R0, RZ, RZ, -R0 ;  /* 0x000000ffff00a224 */ /* 0x000fe200078e0a00 */
[----:B------:R-:W-:Y:S01]  /*2e430*/  @!P1 LOP3.LUT R0, RZ, R8, RZ, 0x33, !PT ;  /* 0x00000008ff009212 */ /* 0x000fe200078e33ff */
[----:B------:R-:W-:-:S04]  /*2e440*/  IMAD.MOV R8, RZ, RZ, -R8 ;  /* 0x000000ffff087224 */ /* 0x000fc800078e0a08 */
[----:B------:R-:W-:-:S05]  /*2e450*/  IMAD R2, R0, R8, R6 ;  /* 0x0000000800027224 */ /* 0x000fca00078e0206 */
[----:B------:R3:W-:Y:S02]  /*2e460*/  STL [R1+0x8], R2 ;  /* 0x0000080201007387 */ /* 0x0007e40000100800 */
.L_x_2632:
[----:B------:R-:W-:-:S05]  /*2e470*/  LOP3.LUT R0, RZ, R0, RZ, 0x33, !PT ;  /* 0x00000000ff007212 */ /* 0x000fca00078e33ff */
[----:B------:R-:W-:-:S05]  /*2e480*/  IMAD.IADD R0, R4, 0x1, R0 ;  /* 0x0000000104007824 */ /* 0x000fca00078e0200 */
[----:B------:R4:W-:Y:S01]  /*2e490*/  STL [R1+0x4], R0 ;  /* 0x0000040001007387 */ /* 0x0009e20000100800 */
[----:B------:R-:W-:Y:S05]  /*2e4a0*/  BRA `(.L_x_2633) ;  /* 0x0000000000287947 */ /* 0x000fea0003800000 */
.L_x_2625:
        /* <DEDUP_REMOVED lines=10> */
.L_x_2633:
[----:B0-23--:R-:W2:Y:S04]  /*2e550*/  LDL R2, [R1+0xc] ;  /* 0x00000c0001027983 */ /* 0x00dea80000100800 */
[----:B------:R-:W3:Y:S04]  /*2e560*/  LDL R3, [R1+0x8] ;  /* 0x0000080001037983 */ /* 0x000ee80000100800 */
[----:B------:R-:W5:Y:S04]  /*2e570*/  LDL R4, [R1] ;  /* 0x0000000001047983 */ /* 0x000f680000100800 */
[----:B------:R-:W5:Y:S01]  /*2e580*/  LDL R5, [R1+0x4] ;  /* 0x0000040001057983 */ /* 0x000f620000100800 */
[----:B----4-:R-:W0:Y:S01]  /*2e590*/  S2R R0, SR_TID.X ;  /* 0x0000000000007919 */ /* 0x010e220000002100 */
[----:B------:R-:W-:Y:S05]  /*2e5a0*/  WARPSYNC.ALL ;  /* 0x0000000000007948 */ /* 0x000fea0003800000 */
[----:B0-----:R-:W-:Y:S01]  /*2e5b0*/  LOP3.LUT R0, R0, 0x1f, RZ, 0xc0, !PT ;  /* 0x0000001f00007812 */ /* 0x001fe200078ec0ff */
[----:B------:R-:W-:Y:S03]  /*2e5c0*/  BAR.SYNC.DEFER_BLOCKING 0x4, 0x180 ;  /* 0x0106000000007b1d */ /* 0x000fe60000010000 */
[----:B------:R-:W-:-:S13]  /*2e5d0*/  ISETP.NE.AND P0, PT, R0, RZ, PT ;  /* 0x000000ff0000720c */ /* 0x000fda0003f05270 */
[----:B------:R-:W0:Y:S01]  /*2e5e0*/  @!P0 S2R R0, SR_CgaCtaId ;  /* 0x0000000000008919 */ /* 0x000e220000008800 */
[----:B--2---:R-:W-:Y:S01]  /*2e5f0*/  IMAD.MOV.U32 R7, RZ, RZ, R2 ;  /* 0x000000ffff077224 */ /* 0x004fe200078e0002 */
[----:B------:R-:W-:Y:S02]  /*2e600*/  @!P0 MOV R2, 0x400 ;  /* 0x0000040000028802 */ /* 0x000fe40000000f00 */
[----:B---3--:R-:W-:Y:S02]  /*2e610*/  MOV R6, R3 ;  /* 0x0000000300067202 */ /* 0x008fe40000000f00 */
[----:B0-----:R-:W-:-:S05]  /*2e620*/  @!P0 LEA R18, R0, R2, 0x18 ;  /* 0x0000000200128211 */ /* 0x001fca00078ec0ff */
[----:B-----5:R0:W-:Y:S01]  /*2e630*/  @!P0 STS.128 [R18+0x298d0], R4 ;  /* 0x0298d00412008388 */ /* 0x0201e20000000c00 */
[----:B------:R-:W-:Y:S06]  /*2e640*/  BAR.ARV 0x5, 0x180 ;  /* 0x0146000000007b1d */ /* 0x000fec0000002000 */
.L_x_2622:
[----:B------:R-:W3:Y:S01]  /*2e650*/  LDL R0, [R1+0xc] ;  /* 0x00000c0001007983 */ /* 0x000ee20000100800 */
[----:B------:R-:W-:Y:S02]  /*2e660*/  ULDC UR4, c[0x0][0xc3c] ;  /* 0x00030f0000047ab9 */ /* 0x000fe40000000800 */
[----:B---3--:R-:W-:-:S13]  /*2e670*/  ISETP.GE.AND P0, PT, R0, UR4, PT ;  /* 0x0000000400007c0c */ /* 0x008fda000bf06270 */
[----:B------:R-:W-:Y:S05]  /*2e680*/  @!P0 BRA `(.L_x_2634) ;  /* 0xffffff9c002c8947 */ /* 0x000fea000383ffff */
[----:B------:R-:W-:Y:S05]  /*2e690*/  BSYNC B7 ;  /* 0x0000000000077941 */ /* 0x000fea0003800000 */
.L_x_2520:
[----:B--2---:R-:W2:Y:S01]  /*2e6a0*/  LDL.LU R0, [R1+0x60] ;  /* 0x0000600001007983 */ /* 0x004ea20000300800 */
        /* <DEDUP_REMOVED lines=11> */
.L_x_2832:
[----:B------:R-:W-:Y:S05]  /*2e760*/  BSYNC B0 ;  /* 0x0000000000007941 */ /* 0x000fea0003800000 */
.L_x_2635:
[----:B------:R-:W-:-:S03]  /*2e770*/  UMOV UR4, 0xffffffff ;  /* 0xffffffff00047882 */ /* 0x000fc60000000000 */
[----:B------:R-:W-:Y:S05]  /*2e780*/  BRA.DIV UR4, `(.L_x_2637) ;  /* 0x0000004a04e47947 */ /* 0x000fea000b800000 */
[----:B------:R-:W1:Y:S02]  /*2e790*/  S2R R2, SR_TID.X ;  /* 0x0000000000027919 */ /* 0x000e640000002100 */
[----:B-1----:R-:W-:-:S04]  /*2e7a0*/  SHF.R.U32.HI R2, RZ, 0x5, R2 ;  /* 0x00000005ff027819 */ /* 0x002fc80000011602 */
[----:B------:R-:W-:-:S05]  /*2e7b0*/  LOP3.LUT R2, R2, 0x3, RZ, 0xc0, !PT ;  /* 0x0000000302027812 */ /* 0x000fca00078ec0ff */
[----:B------:R1:W2:Y:S02]  /*2e7c0*/  SHFL.IDX PT, R14, R2, RZ, 0x1f ;  /* 0x00001fff020e7589 */ /* 0x0002a400000e0000 */
.L_x_2835:
[----:B--2---:R-:W-:-:S13]  /*2e7d0*/  ISETP.NE.AND P0, PT, R14, RZ, PT ;  /* 0x000000ff0e00720c */ /* 0x004fda0003f05270 */
[----:B------:R-:W-:Y:S05]  /*2e7e0*/  @P0 BRA `(.L_x_2294) ;  /* 0x0000000000a80947 */ /* 0x000fea0003800000 */
[----:B------:R-:W-:-:S03]  /*2e7f0*/  UMOV UR4, 0xffffffff ;  /* 0xffffffff00047882 */ /* 0x000fc60000000000 */
[----:B------:R-:W-:Y:S05]  /*2e800*/  BRA.DIV UR4, `(.L_x_2638) ;  /* 0x0000004a04f87947 */ /* 0x000fea000b800000 */
[----:B------:R-:W-:-:S13]  /*2e810*/  ELECT P6, URZ, PT ;  /* 0x00000000003f782f */ /* 0x000fda00038c0000 */
.L_x_2838:
[----:B------:R-:W-:Y:S05]  /*2e820*/  @!P6 BRA `(.L_x_2294) ;  /* 0x000000000098e947 */ /* 0x000fea0003800000 */
[----:B------:R-:W-:-:S06]  /*2e830*/  ULOP3.LUT UR4, UR36, 0x2, URZ, 0xfc, !UPT ;  /* 0x0000000224047892 */ /* 0x000fcc000f8efc3f */
[----:B-1----:R-:W-:-:S05]  /*2e840*/  IMAD.U32 R2, RZ, RZ, UR4 ;  /* 0x00000004ff027e24 */ /* 0x002fca000f8e00ff */
[----:B------:R-:W-:-:S13]  /*2e850*/  ISETP.NE.AND P0, PT, R2, 0x3, PT ;  /* 0x000000030200780c */ /* 0x000fda0003f05270 */
[----:B------:R-:W-:Y:S05]  /*2e860*/  @!P0 BRA `(.L_x_2639) ;  /* 0x0000000000048947 */ /* 0x000fea0003800000 */
[----:B------:R-:W-:Y:S01]  /*2e870*/  BPT.TRAP 0x1 ;  /* 0x000000040000795c */ /* 0x000fe20000300000 */
.L_x_2639:
[----:B------:R-:W2:Y:S01]  /*2e880*/  LDL.LU R7, [R1+0x18] ;  /* 0x0000180001077983 */ /* 0x000ea20000300800 */
[----:B------:R-:W-:Y:S02]  /*2e890*/  VIADD R2, R0, 0x29840 ;  /* 0x0002984000027836 */ /* 0x000fe40000000000 */
[C---:B0-----:R-:W-:Y:S02]  /*2e8a0*/  VIADD R3, R19.reuse, 0x1 ;  /* 0x0000000113037836 */ /* 0x041fe40000000000 */
[----:B------:R-:W-:-:S03]  /*2e8b0*/  IMAD R6, R19, 0x8, R2 ;  /* 0x0000000813067824 */ /* 0x000fc600078e0202 */
[----:B------:R-:W-:-:S04]  /*2e8c0*/  ISETP.NE.AND P2, PT, R3, 0x2, PT ;  /* 0x000000020300780c */ /* 0x000fc80003f45270 */
[----:B------:R-:W-:Y:S02]  /*2e8d0*/  SEL R4, RZ, 0x1, P2 ;  /* 0x00000001ff047807 */ /* 0x000fe40001000000 */
[----:B------:R-:W-:Y:S02]  /*2e8e0*/  SEL R3, R3, RZ, P2 ;  /* 0x000000ff03037207 */ /* 0x000fe40001000000 */
[C---:B--2---:R-:W-:Y:S02]  /*2e8f0*/  SHF.L.U32 R5, R7.reuse, 0x1f, RZ ;  /* 0x0000001f07057819 */ /* 0x044fe400000006ff */
[----:B------:R-:W-:Y:S02]  /*2e900*/  LOP3.LUT R4, R7, R4, RZ, 0x3c, !PT ;  /* 0x0000000407047212 */ /* 0x000fe400078e3cff */
[----:B------:R-:W0:Y:S01]  /*2e910*/  SYNCS.PHASECHK.TRANS64.TRYWAIT P1, [R6+URZ], R5 ;  /* 0x00000005060075a7 */ /* 0x000e22000802017f */
[----:B------:R-:W-:Y:S02]  /*2e920*/  LEA R7, R3, R2, 0x3 ;  /* 0x0000000203077211 */ /* 0x000fe400078e18ff */
[----:B------:R-:W-:Y:S01]  /*2e930*/  SHF.L.U32 R2, R4, 0x1f, RZ ;  /* 0x0000001f04027819 */ /* 0x000fe200000006ff */
[----:B0-----:R-:W-:Y:S06]  /*2e940*/  @!P1 BRA `(.L_x_2640) ;  /* 0x0000004800c89947 */ /* 0x001fec0003800000 */
.L_x_2839:
[----:B------:R-:W1:Y:S02]  /*2e950*/  SYNCS.PHASECHK.TRANS64.TRYWAIT P1, [R7+URZ], R2 ;  /* 0x00000002070075a7 */ /* 0x000e64000802017f */
[----:B-1----:R-:W-:Y:S05]  /*2e960*/  @!P1 BRA `(.L_x_2641) ;  /* 0x0000004800d49947 */ /* 0x002fea0003800000 */
.L_x_2840:
[----:B------:R-:W-:Y:S05]  /*2e970*/  @!P0 BRA `(.L_x_2642) ;  /* 0x0000000000048947 */ /* 0x000fea0003800000 */
[----:B------:R-:W-:Y:S01]  /*2e980*/  BPT.TRAP 0x1 ;  /* 0x000000040000795c */ /* 0x000fe20000300000 */
.L_x_2642:
[----:B------:R-:W-:-:S04]  /*2e990*/  IMAD R4, R19, 0x8, R0 ;  /* 0x0000000813047824 */ /* 0x000fc800078e0200 */
[----:B------:R-:W2:Y:S02]  /*2e9a0*/  SYNCS.PHASECHK.TRANS64.TRYWAIT P1, [R4+URZ+0x29860], R5 ;  /* 0x02986005040075a7 */ /* 0x000ea4000802017f */
[----:B--2---:R-:W-:Y:S05]  /*2e9b0*/  @!P1 BRA `(.L_x_2643) ;  /* 0x0000004800d49947 */ /* 0x004fea0003800000 */
.L_x_2841:
[----:B------:R-:W-:Y:S05]  /*2e9c0*/  @!P0 BRA `(.L_x_2644) ;  /* 0x0000000000048947 */ /* 0x000fea0003800000 */
[----:B------:R-:W-:Y:S01]  /*2e9d0*/  BPT.TRAP 0x1 ;  /* 0x000000040000795c */ /* 0x000fe20000300000 */
.L_x_2644:
[----:B------:R-:W-:-:S04]  /*2e9e0*/  IMAD R3, R3, 0x8, R0 ;  /* 0x0000000803037824 */ /* 0x000fc800078e0200 */
[----:B------:R-:W3:Y:S02]  /*2e9f0*/  SYNCS.PHASECHK.TRANS64.TRYWAIT P1, [R3+URZ+0x29860], R2 ;  /* 0x02986002030075a7 */ /* 0x000ee4000802017f */
[----:B---3--:R-:W-:Y:S05]  /*2ea00*/  @!P1 BRA `(.L_x_2645) ;  /* 0x0000004800d49947 */ /* 0x008fea0003800000 */
.L_x_2842:
[----:B------:R-:W-:Y:S05]  /*2ea10*/  @!P0 BRA `(.L_x_2646) ;  /* 0x0000000000048947 */ /* 0x000fea0003800000 */
[----:B------:R-:W-:Y:S01]  /*2ea20*/  BPT.TRAP 0x1 ;  /* 0x000000040000795c */ /* 0x000fe20000300000 */
.L_x_2646:
[----:B------:R-:W4:Y:S02]  /*2ea30*/  SYNCS.PHASECHK.TRANS64.TRYWAIT P0, [R4+URZ+0x29880], R5 ;  /* 0x02988005040075a7 */ /* 0x000f24000800017f */
[----:B----4-:R-:W-:Y:S05]  /*2ea40*/  @!P0 BRA `(.L_x_2647) ;  /* 0x0000004800d88947 */ /* 0x010fea0003800000 */
.L_x_2648:
[----:B------:R0:W0:Y:S02]  /*2ea50*/  SYNCS.PHASECHK.TRANS64.TRYWAIT P0, [R3+URZ+0x29880], R2 ;  /* 0x02988002030075a7 */ /* 0x000024000800017f */
[----:B0-----:R-:W-:Y:S05]  /*2ea60*/  @!P0 NANOSLEEP.SYNCS 0x989680 ;  /* 0x009896800000895d */ /* 0x001fea0003900000 */
[----:B------:R-:W0:Y:S02]  /*2ea70*/  @!P0 SYNCS.PHASECHK.TRANS64 P0, [R3+URZ+0x29880], R2 ;  /* 0x02988002030085a7 */ /* 0x000e24000800007f */
[----:B0-----:R-:W-:Y:S05]  /*2ea80*/  @!P0 BRA `(.L_x_2648) ;  /* 0xfffffffc00f08947 */ /* 0x001fea000383ffff */
.L_x_2294:
[----:B------:R-:W-:Y:S05]  /*2ea90*/  BSYNC B8 ;  /* 0x0000000000087941 */ /* 0x000fea0003800000 */
.L_x_2291:
[----:B------:R-:W-:Y:S05]  /*2eaa0*/  EXIT ;  /* 0x000000000000794d */ /* 0x000fea0003800000 */
.L_x_2314:
[----:B---3--:R3:W4:Y:S02]  /*2eab0*/  SYNCS.PHASECHK.TRANS64.TRYWAIT P5, [R97+URZ+0x29890], R98 ;  /* 0x02989062610075a7 */ /* 0x00872400080a017f */
[----:B----4-:R-:W-:Y:S05]  /*2eac0*/  @!P5 NANOSLEEP.SYNCS 0x989680 ;  /* 0x009896800000d95d */ /* 0x010fea0003900000 */
[----:B------:R-:W4:Y:S02]  /*2ead0*/  @!P5 SYNCS.PHASECHK.TRANS64 P5, [R97+URZ+0x29890], R98 ;  /* 0x029890626100d5a7 */ /* 0x000f2400080a007f */
[----:B----4-:R-:W-:Y:S05]  /*2eae0*/  @!P5 BRA `(.L_x_2314) ;  /* 0xfffffffc00f0d947 */ /* 0x010fea000383ffff */
[----:B------:R-:W-:Y:S05]  /*2eaf0*/  BRA `(.L_x_2649) ;  /* 0xfffffd4c00d07947 */ /* 0x000fea000383ffff */
.L_x_2368:
[----:B--2---:R2:W3:Y:S02]  /*2eb00*/  SYNCS.PHASECHK.TRANS64.TRYWAIT P5, [R97+URZ+0x29890], R98 ;  /* 0x02989062610075a7 */ /* 0x0044e400080a017f */
[----:B---3--:R-:W-:Y:S05]  /*2eb10*/  @!P5 NANOSLEEP.SYNCS 0x989680 ;  /* 0x009896800000d95d */ /* 0x008fea0003900000 */
[----:B------:R-:W3:Y:S02]  /*2eb20*/  @!P5 SYNCS.PHASECHK.TRANS64 P5, [R97+URZ+0x29890], R98 ;  /* 0x029890626100d5a7 */ /* 0x000ee400080a007f */
[----:B---3--:R-:W-:Y:S05]  /*2eb30*/  @!P5 BRA `(.L_x_2368) ;  /* 0xfffffffc00f0d947 */ /* 0x008fea000383ffff */
[----:B------:R-:W-:Y:S05]  /*2eb40*/  BRA `(.L_x_2650) ;  /* 0xfffffdac00287947 */ /* 0x000fea000383ffff */
.L_x_2393:
[----:B-1----:R1:W2:Y:S02]  /*2eb50*/  SYNCS.PHASECHK.TRANS64.TRYWAIT P2, [R97+URZ+0x29890], R98 ;  /* 0x02989062610075a7 */ /* 0x0022a4000804017f */
[----:B--2---:R-:W-:Y:S05]  /*2eb60*/  @!P2 NANOSLEEP.SYNCS 0x989680 ;  /* 0x009896800000a95d */ /* 0x004fea0003900000 */
[----:B------:R-:W2:Y:S02]  /*2eb70*/  @!P2 SYNCS.PHASECHK.TRANS64 P2, [R97+URZ+0x29890], R98 ;  /* 0x029890626100a5a7 */ /* 0x000ea4000804007f */
[----:B--2---:R-:W-:Y:S05]  /*2eb80*/  @!P2 BRA `(.L_x_2393) ;  /* 0xfffffffc00f0a947 */ /* 0x004fea000383ffff */
[----:B------:R-:W-:Y:S05]  /*2eb90*/  BRA `(.L_x_2651) ;  /* 0xfffffe0800ec7947 */ /* 0x000fea000383ffff */
.L_x_2399:
[----:B-1----:R1:W2:Y:S02]  /*2eba0*/  SYNCS.PHASECHK.TRANS64.TRYWAIT P1, [R97+URZ+0x298b0], R98 ;  /* 0x0298b062610075a7 */ /* 0x0022a4000802017f */
[----:B--2---:R-:W-:Y:S05]  /*2ebb0*/  @!P1 NANOSLEEP.SYNCS 0x989680 ;  /* 0x009896800000995d */ /* 0x004fea0003900000 */
[----:B------:R-:W2:Y:S02]  /*2ebc0*/  @!P1 SYNCS.PHASECHK.TRANS64 P1, [R97+URZ+0x298b0], R98 ;  /* 0x0298b062610095a7 */ /* 0x000ea4000802007f */
[----:B--2---:R-:W-:Y:S05]  /*2ebd0*/  @!P1 BRA `(.L_x_2399) ;  /* 0xfffffffc00f09947 */ /* 0x004fea000383ffff */
[----:B------:R-:W-:Y:S05]  /*2ebe0*/  BRA `(.L_x_2652) ;  /* 0xfffffe0c00ec7947 */ /* 0x000fea000383ffff */
.L_x_2409:
[----:B------:R-:W0:Y:S01]  /*2ebf0*/  S2R R3, SR_TID.X ;  /* 0x0000000000037919 */ /* 0x000e220000002100 */
[----:B------:R-:W-:Y:S01]  /*2ec00*/  BSSY B0, `(.L_x_2653) ;  /* 0x000000d000007945 */ /* 0x000fe20003800000 */
[----:B------:R-:W-:Y:S01]  /*2ec10*/  IMAD.MOV.U32 R12, RZ, RZ, RZ ;  /* 0x000000ffff0c7224 */ /* 0x000fe200078e00ff */
[----:B------:R-:W-:Y:S01]  /*2ec20*/  MOV R15, 0xffffffff ;  /* 0xffffffff000f7802 */ /* 0x000fe20000000f00 */
[----:B------:R-:W-:Y:S02]  /*2ec30*/  IMAD.MOV.U32 R11, RZ, RZ, 0x1f ;  /* 0x0000001fff0b7424 */ /* 0x000fe400078e00ff */
[C---:B0-----:R-:W-:Y:S02]  /*2ec40*/  VIADD R4, R3.reuse, 0xffffff80 ;  /* 0xffffff8003047836 */ /* 0x041fe40000000000 */
[----:B------:R-:W-:-:S05]  /*2ec50*/  VIADD R3, R3, 0xffffff80 ;  /* 0xffffff8003037836 */ /* 0x000fca0000000000 */
[----:B------:R-:W-:-:S04]  /*2ec60*/  SHF.R.S32.HI R3, RZ, 0x1f, R3 ;  /* 0x0000001fff037819 */ /* 0x000fc80000011403 */
[----:B------:R-:W-:-:S04]  /*2ec70*/  LEA.HI R3, R3, R4, RZ, 0x7 ;  /* 0x0000000403037211 */ /* 0x000fc800078f38ff */
[----:B------:R-:W-:-:S05]  /*2ec80*/  SHF.R.S32.HI R3, RZ, 0x7, R3 ;  /* 0x00000007ff037819 */ /* 0x000fca0000011403 */
[----:B------:R-:W-:-:S07]  /*2ec90*/  IMAD.MOV.U32 R13, RZ, RZ, R3 ;  /* 0x000000ffff0d7224 */ /* 0x000fce00078e0003 */
[----:B-----5:R-:W-:Y:S05]  /*2eca0*/  WARPSYNC.COLLECTIVE R15, `(.L_x_2654) ;  /* 0x000000000f087348 */ /* 0x020fea0003c00000 */
[----:B------:R0:W1:Y:S02]  /*2ecb0*/  SHFL.IDX P6, R14, R13, R12, R11 ;  /* 0x0000000c0d0e7389 */ /* 0x00006400000c000b */
[----:B01---5:R-:W-:Y:S01]  /*2ecc0*/  ENDCOLLECTIVE ;  /* 0x000000000000791b */ /* 0x023fe20003800000 */
.L_x_2654:
[----:B------:R-:W-:Y:S05]  /*2ecd0*/  BSYNC B0 ;  /* 0x0000000000007941 */ /* 0x000fea0003800000 */
.L_x_2653:
[----:B------:R-:W-:Y:S01]  /*2ece0*/  IMAD.MOV.U32 R197, RZ, RZ, R14 ;  /* 0x000000ffffc57224 */ /* 0x000fe200078e000e */
[----:B------:R-:W-:Y:S06]  /*2ecf0*/  BRA `(.L_x_2655) ;  /* 0xfffffe1c00087947 */ /* 0x000fec000383ffff */
.L_x_2419:
[----:B------:R-:W-:Y:S01]  /*2ed00*/  BSSY B1, `(.L_x_2656) ;  /* 0x0000007000017945 */ /* 0x000fe20003800000 */
[----:B------:R-:W-:Y:S02]  /*2ed10*/  IMAD.MOV.U32 R12, RZ, RZ, RZ ;  /* 0x000000ffff0c7224 */ /* 0x000fe400078e00ff */
[----:B------:R-:W-:Y:S02]  /*2ed20*/  IMAD.MOV.U32 R11, RZ, RZ, 0x1e1f ;  /* 0x00001e1fff0b7424 */ /* 0x000fe400078e00ff */
[----:B------:R-:W-:-:S07]  /*2ed30*/  IMAD.MOV.U32 R15, RZ, RZ, -0x1 ;  /* 0xffffffffff0f7424 */ /* 0x000fce00078e00ff */
[----:B------:R-:W-:Y:S05]  /*2ed40*/  WARPSYNC.COLLECTIVE R15, `(.L_x_2657) ;  /* 0x000000000f087348 */ /* 0x000fea0003c00000 */
[----:B------:R0:W1:Y:S02]  /*2ed50*/  SHFL.IDX P6, R14, R13, R12, R11 ;  /* 0x0000000c0d0e7389 */ /* 0x00006400000c000b */
[----:B01----:R-:W-:Y:S01]  /*2ed60*/  ENDCOLLECTIVE ;  /* 0x000000000000791b */ /* 0x003fe20003800000 */
.L_x_2657:
[----:B------:R-:W-:Y:S05]  /*2ed70*/  BSYNC B1 ;  /* 0x0000000000017941 */ /* 0x000fea0003800000 */
.L_x_2656:
[----:B------:R-:W-:Y:S01]  /*2ed80*/  IMAD.MOV.U32 R13, RZ, RZ, R3 ;  /* 0x000000ffff0d7224 */ /* 0x000fe200078e0003 */
[----:B------:R-:W-:Y:S01]  /*2ed90*/  MOV R11, 0x1e1f ;  /* 0x00001e1f000b7802 */ /* 0x000fe20000000f00 */
[----:B------:R-:W-:Y:S02]  /*2eda0*/  IMAD.MOV.U32 R12, RZ, RZ, RZ ;  /* 0x000000ffff0c7224 */ /* 0x000fe400078e00ff */
[----:B------:R-:W-:Y:S02]  /*2edb0*/  IMAD.MOV.U32 R15, RZ, RZ, -0x1 ;  /* 0xffffffffff0f7424 */ /* 0x000fe400078e00ff */
[----:B------:R-:W-:-:S07]  /*2edc0*/  IMAD.MOV.U32 R0, RZ, RZ, R14 ;  /* 0x000000ffff007224 */ /* 0x000fce00078e000e */
[----:B------:R-:W-:Y:S05]  /*2edd0*/  WARPSYNC.COLLECTIVE R15, `(.L_x_2658) ;  /* 0x000000000f087348 */ /* 0x000fea0003c00000 */
[----:B------:R0:W1:Y:S02]  /*2ede0*/  SHFL.IDX P6, R14, R13, R12, R11 ;  /* 0x0000000c0d0e7389 */ /* 0x00006400000c000b */
[----:B01----:R-:W-:Y:S01]  /*2edf0*/  ENDCOLLECTIVE ;  /* 0x000000000000791b */ /* 0x003fe20003800000 */
.L_x_2658:
[----:B------:R-:W-:Y:S02]  /*2ee00*/  IMAD.MOV.U32 R13, RZ, RZ, R4 ;  /* 0x000000ffff0d7224 */ /* 0x000fe400078e0004 */
[----:B------:R-:W-:-:S07]  /*2ee10*/  IMAD.MOV.U32 R3, RZ, RZ, R14 ;  /* 0x000000ffff037224 */ /* 0x000fce00078e000e */
[----:B------:R-:W-:Y:S05]  /*2ee20*/  WARPSYNC.COLLECTIVE R15, `(.L_x_2659) ;  /* 0x000000000f087348 */ /* 0x000fea0003c00000 */
[----:B------:R0:W1:Y:S02]  /*2ee30*/  SHFL.IDX P6, R14, R13, R12, R11 ;  /* 0x0000000c0d0e7389 */ /* 0x00006400000c000b */
[----:B01----:R-:W-:Y:S01]  /*2ee40*/  ENDCOLLECTIVE ;  /* 0x000000000000791b */ /* 0x003fe20003800000 */
.L_x_2659:
[----:B------:R-:W-:Y:S02]  /*2ee50*/  IMAD.MOV.U32 R13, RZ, RZ, R5 ;  /* 0x000000ffff0d7224 */ /* 0x000fe400078e0005 */
[----:B------:R-:W-:-:S07]  /*2ee60*/  IMAD.MOV.U32 R4, RZ, RZ, R14 ;  /* 0x000000ffff047224 */ /* 0x000fce00078e000e */
[----:B------:R-:W-:Y:S05]  /*2ee70*/  WARPSYNC.COLLECTIVE R15, `(.L_x_2660) ;  /* 0x000000000f087348 */ /* 0x000fea0003c00000 */
[----:B------:R0:W1:Y:S02]  /*2ee80*/  SHFL.IDX P6, R14, R13, R12, R11 ;  /* 0x0000000c0d0e7389 */ /* 0x00006400000c000b */
[----:B01----:R-:W-:Y:S01]  /*2ee90*/  ENDCOLLECTIVE ;  /* 0x000000000000791b */ /* 0x003fe20003800000 */
.L_x_2660:
[----:B------:R-:W-:Y:S05]  /*2eea0*/  BRA `(.L_x_2661) ;  /* 0xfffffe2000587947 */ /* 0x000fea000383ffff */
.L_x_2423:
[----:B0-----:R0:W2:Y:S02]  /*2eeb0*/  SYNCS.PHASECHK.TRANS64.TRYWAIT P0, [R16+URZ+0x29800], R5 ;  /* 0x02980005100075a7 */ /* 0x0010a4000800017f */
[----:B--2---:R-:W-:Y:S05]  /*2eec0*/  @!P0 NANOSLEEP.SYNCS 0x989680 ;  /* 0x009896800000895d */ /* 0x004fea0003900000 */
[----:B------:R-:W2:Y:S02]  /*2eed0*/  @!P0 SYNCS.PHASECHK.TRANS64 P0, [R16+URZ+0x29800], R5 ;  /* 0x02980005100085a7 */ /* 0x000ea4000800007f */
[----:B--2---:R-:W-:Y:S05]  /*2eee0*/  @!P0 BRA `(.L_x_2423) ;  /* 0xfffffffc00f08947 */ /* 0x004fea000383ffff */
[----:B------:R-:W-:Y:S05]  /*2eef0*/  BRA `(.L_x_2662) ;  /* 0xfffffe2400a47947 */ /* 0x000fea000383ffff */
.L_x_2435:
[----:B------:R-:W-:Y:S01]  /*2ef00*/  BSSY B1, `(.L_x_2663) ;  /* 0x0000007000017945 */ /* 0x000fe20003800000 */
[----:B------:R-:W-:Y:S01]  /*2ef10*/  IMAD.MOV.U32 R12, RZ, RZ, RZ ;  /* 0x000000ffff0c7224 */ /* 0x000fe200078e00ff */
[----:B------:R-:W-:Y:S01]  /*2ef20*/  MOV R15, 0xffffffff ;  /* 0xffffffff000f7802 */ /* 0x000fe20000000f00 */
[----:B------:R-:W-:-:S07]  /*2ef30*/  IMAD.MOV.U32 R11, RZ, RZ, 0x1e1f ;  /* 0x00001e1fff0b7424 */ /* 0x000fce00078e00ff */
[----:B------:R-:W-:Y:S05]  /*2ef40*/  WARPSYNC.COLLECTIVE R15, `(.L_x_2664) ;  /* 0x000000000f087348 */ /* 0x000fea0003c00000 */
[----:B------:R0:W1:Y:S02]  /*2ef50*/  SHFL.IDX P6, R14, R13, R12, R11 ;  /* 0x0000000c0d0e7389 */ /* 0x00006400000c000b */
[----:B01----:R-:W-:Y:S01]  /*2ef60*/  ENDCOLLECTIVE ;  /* 0x000000000000791b */ /* 0x003fe20003800000 */
.L_x_2664:
[----:B------:R-:W-:Y:S05]  /*2ef70*/  BSYNC B1 ;  /* 0x0000000000017941 */ /* 0x000fea0003800000 */
.L_x_2663:
        /* <DEDUP_REMOVED lines=8> */
.L_x_2665:
[----:B------:R-:W-:Y:S02]  /*2f000*/  IMAD.MOV.U32 R13, RZ, RZ, R20 ;  /* 0x000000ffff0d7224 */ /* 0x000fe400078e0014 */
[----:B------:R-:W-:-:S07]  /*2f010*/  IMAD.MOV.U32 R3, RZ, RZ, R14 ;  /* 0x000000ffff037224 */ /* 0x000fce00078e000e */
[----:B------:R-:W-:Y:S05]  /*2f020*/  WARPSYNC.COLLECTIVE R15, `(.L_x_2666) ;  /* 0x000000000f087348 */ /* 0x000fea0003c00000 */
[----:B------:R0:W1:Y:S02]  /*2f030*/  SHFL.IDX P6, R14, R13, R12, R11 ;  /* 0x0000000c0d0e7389 */ /* 0x00006400000c000b */
[----:B01----:R-:W-:Y:S01]  /*2f040*/  ENDCOLLECTIVE ;  /* 0x000000000000791b */ /* 0x003fe20003800000 */
.L_x_2666:
[----:B------:R-:W-:Y:S01]  /*2f050*/  IMAD.MOV.U32 R13, RZ, RZ, R21 ;  /* 0x000000ffff0d7224 */ /* 0x000fe200078e0015 */
[----:B------:R-:W-:-:S07]  /*2f060*/  MOV R20, R14 ;  /* 0x0000000e00147202 */ /* 0x000fce0000000f00 */
[----:B------:R-:W-:Y:S05]  /*2f070*/  WARPSYNC.COLLECTIVE R15, `(.L_x_2667) ;  /* 0x000000000f087348 */ /* 0x000fea0003c00000 */
[----:B------:R0:W1:Y:S02]  /*2f080*/  SHFL.IDX P6, R14, R13, R12, R11 ;  /* 0x0000000c0d0e7389 */ /* 0x00006400000c000b */
[----:B01----:R-:W-:Y:S01]  /*2f090*/  ENDCOLLECTIVE ;  /* 0x000000000000791b */ /* 0x003fe20003800000 */
.L_x_2667:
[----:B------:R-:W-:Y:S01]  /*2f0a0*/  IMAD.MOV.U32 R21, RZ, RZ, R14 ;  /* 0x000000ffff157224 */ /* 0x000fe200078e000e */
[----:B------:R-:W-:Y:S06]  /*2f0b0*/  BRA `(.L_x_2668) ;  /* 0xfffffe54006c7947 */ /* 0x000fec000383ffff */
.L_x_2439:
[----:B--2---:R2:W4:Y:S02]  /*2f0c0*/  SYNCS.PHASECHK.TRANS64.TRYWAIT P0, [R16+URZ+0x29800], R21 ;  /* 0x02980015100075a7 */ /* 0x004524000800017f */
[----:B----4-:R-:W-:Y:S05]  /*2f0d0*/  @!P0 NANOSLEEP.SYNCS 0x989680 ;  /* 0x009896800000895d */ /* 0x010fea0003900000 */
[----:B------:R-:W4:Y:S02]  /*2f0e0*/  @!P0 SYNCS.PHASECHK.TRANS64 P0, [R16+URZ+0x29800], R21 ;  /* 0x02980015100085a7 */ /* 0x000f24000800007f */
[----:B----4-:R-:W-:Y:S05]  /*2f0f0*/  @!P0 BRA `(.L_x_2439) ;  /* 0xfffffffc00f08947 */ /* 0x010fea000383ffff */
[----:B------:R-:W-:Y:S05]  /*2f100*/  BRA `(.L_x_2669) ;  /* 0xfffffe5800707947 */ /* 0x000fea000383ffff */
.L_x_2447:
[----:B-1----:R1:W2:Y:S02]  /*2f110*/  SYNCS.PHASECHK.TRANS64.TRYWAIT P0, [R3+URZ+0x29830], R0 ;  /* 0x02983000030075a7 */ /* 0x0022a4000800017f */
[----:B--2---:R-:W-:Y:S05]  /*2f120*/  @!P0 NANOSLEEP.SYNCS 0x989680 ;  /* 0x009896800000895d */ /* 0x004fea0003900000 */
[----:B------:R-:W2:Y:S02]  /*2f130*/  @!P0 SYNCS.PHASECHK.TRANS64 P0, [R3+URZ+0x29830], R0 ;  /* 0x02983000030085a7 */ /* 0x000ea4000800007f */
[----:B--2---:R-:W-:Y:S05]  /*2f140*/  @!P0 BRA `(.L_x_2447) ;  /* 0xfffffffc00f08947 */ /* 0x004fea000383ffff */
[----:B------:R-:W-:Y:S05]  /*2f150*/  BRA `(.L_x_2446) ;  /* 0xfffffe8800b87947 */ /* 0x000fea000383ffff */
.L_x_2453:
[----:B-1----:R1:W2:Y:S02]  /*2f160*/  SYNCS.PHASECHK.TRANS64.TRYWAIT P3, [R11+URZ+0x29830], R0 ;  /* 0x029830000b0075a7 */ /* 0x0022a4000806017f */
[----:B--2---:R-:W-:Y:S05]  /*2f170*/  @!P3 NANOSLEEP.SYNCS 0x989680 ;  /* 0x009896800000b95d */ /* 0x004fea0003900000 */
[----:B------:R-:W2:Y:S02]  /*2f180*/  @!P3 SYNCS.PHASECHK.TRANS64 P3, [R11+URZ+0x29830], R0 ;  /* 0x029830000b00b5a7 */ /* 0x000ea4000806007f */
[----:B--2---:R-:W-:Y:S05]  /*2f190*/  @!P3 BRA `(.L_x_2453) ;  /* 0xfffffffc00f0b947 */ /* 0x004fea000383ffff */
[----:B------:R-:W-:Y:S05]  /*2f1a0*/  BRA `(.L_x_2452) ;  /* 0xfffffec000b87947 */ /* 0x000fea000383ffff */
.L_x_2457:
[----:B-1----:R1:W2:Y:S02]  /*2f1b0*/  SYNCS.PHASECHK.TRANS64.TRYWAIT P2, [R10+URZ+0x29850], R0 ;  /* 0x029850000a0075a7 */ /* 0x0022a4000804017f */
[----:B--2---:R-:W-:Y:S05]  /*2f1c0*/  @!P2 NANOSLEEP.SYNCS 0x989680 ;  /* 0x009896800000a95d */ /* 0x004fea0003900000 */
[----:B------:R-:W2:Y:S02]  /*2f1d0*/  @!P2 SYNCS.PHASECHK.TRANS64 P2, [R10+URZ+0x29850], R0 ;  /* 0x029850000a00a5a7 */ /* 0x000ea4000804007f */
[----:B--2---:R-:W-:Y:S05]  /*2f1e0*/  @!P2 BRA `(.L_x_2457) ;  /* 0xfffffffc00f0a947 */ /* 0x004fea000383ffff */
[----:B------:R-:W-:Y:S05]  /*2f1f0*/  BRA `(.L_x_2454) ;  /* 0xfffffed000f47947 */ /* 0x000fea000383ffff */
.L_x_2465:
[----:B-1----:R1:W2:Y:S02]  /*2f200*/  SYNCS.PHASECHK.TRANS64.TRYWAIT P0, [R0+URZ+0x29830], R11 ;  /* 0x0298300b000075a7 */ /* 0x0022a4000800017f */
[----:B--2---:R-:W-:Y:S05]  /*2f210*/  @!P0 NANOSLEEP.SYNCS 0x989680 ;  /* 0x009896800000895d */ /* 0x004fea0003900000 */
[----:B------:R-:W2:Y:S02]  /*2f220*/  @!P0 SYNCS.PHASECHK.TRANS64 P0, [R0+URZ+0x29830], R11 ;  /* 0x0298300b000085a7 */ /* 0x000ea4000800007f */
[----:B--2---:R-:W-:Y:S05]  /*2f230*/  @!P0 BRA `(.L_x_2465) ;  /* 0xfffffffc00f08947 */ /* 0x004fea000383ffff */
[----:B------:R-:W-:Y:S05]  /*2f240*/  BRA `(.L_x_2464) ;  /* 0xfffffefc00f87947 */ /* 0x000fea000383ffff */
.L_x_2469:
[----:B-1----:R1:W2:Y:S02]  /*2f250*/  SYNCS.PHASECHK.TRANS64.TRYWAIT P0, [R8+URZ+0x29850], R0 ;  /* 0x02985000080075a7 */ /* 0x0022a4000800017f */
[----:B--2---:R-:W-:Y:S05]  /*2f260*/  @!P0 NANOSLEEP.SYNCS 0x989680 ;  /* 0x009896800000895d */ /* 0x004fea0003900000 */
[----:B------:R-:W2:Y:S02]  /*2f270*/  @!P0 SYNCS.PHASECHK.TRANS64 P0, [R8+URZ+0x29850], R0 ;  /* 0x02985000080085a7 */ /* 0x000ea4000800007f */
[----:B--2---:R-:W-:Y:S05]  /*2f280*/  @!P0 BRA `(.L_x_2469) ;  /* 0xfffffffc00f08947 */ /* 0x004fea000383ffff */
[----:B------:R-:W-:Y:S05]  /*2f290*/  BRA `(.L_x_2466) ;  /* 0xffffff1000287947 */ /* 0x000fea000383ffff */
.L_x_2475:
[----:B-1----:R1:W2:Y:S02]  /*2f2a0*/  SYNCS.PHASECHK.TRANS64.TRYWAIT P0, [R20+URZ+0x29850], R5 ;  /* 0x02985005140075a7 */ /* 0x0022a4000800017f */
[----:B--2---:R-:W-:Y:S05]  /*2f2b0*/  @!P0 NANOSLEEP.SYNCS 0x989680 ;  /* 0x009896800000895d */ /* 0x004fea0003900000 */
[----:B------:R-:W2:Y:S02]  /*2f2c0*/  @!P0 SYNCS.PHASECHK.TRANS64 P0, [R20+URZ+0x29850], R5 ;  /* 0x02985005140085a7 */ /* 0x000ea4000800007f */
[----:B--2---:R-:W-:Y:S05]  /*2f2d0*/  @!P0 BRA `(.L_x_2475) ;  /* 0xfffffffc00f08947 */ /* 0x004fea000383ffff */
[----:B------:R-:W-:Y:S05]  /*2f2e0*/  BRA `(.L_x_2474) ;  /* 0xffffff3000387947 */ /* 0x000fea000383ffff */
.L_x_2479:
        /* <DEDUP_REMOVED lines=15> */
[----:B------:R-:W-:Y:S01]  /*2f3e0*/  SEL R35, R71, R12, P0 ;  /* 0x0000000c47237207 */ /* 0x000fe20000000000 */
[----:B-----5:R-:W-:Y:S01]  /*2f3f0*/  IMAD.MOV.U32 R12, RZ, RZ, R9 ;  /* 0x000000ffff0c7224 */ /* 0x020fe200078e0009 */
[----:B------:R-:W-:Y:S02]  /*2f400*/  SEL R44, R117, R98, P0 ;  /* 0x00000062752c7207 */ /* 0x000fe40000000000 */
[----:B------:R-:W-:-:S07]  /*2f410*/  SEL R117, R98, R117, P0 ;  /* 0x0000007562757207 */ /* 0x000fce0000000000 */
[----:B-1----:R-:W-:Y:S05]  /*2f420*/  WARPSYNC.COLLECTIVE R15, `(.L_x_2670) ;  /* 0x000000000f087348 */ /* 0x002fea0003c00000 */
[----:B------:R0:W2:Y:S02]  /*2f430*/  SHFL.IDX P6, R14, R13, R12, R11 ;  /* 0x0000000c0d0e7389 */ /* 0x0000a400000c000b */
[----:B012---:R-:W-:Y:S01]  /*2f440*/  ENDCOLLECTIVE ;  /* 0x000000000000791b */ /* 0x007fe20003800000 */
.L_x_2670:
        /* <DEDUP_REMOVED lines=18> */
.L_x_2671:
        /* <DEDUP_REMOVED lines=13> */
[----:B------:R-:W-:-:S02]  /*2f640*/  SEL R101, R94, R101, P0 ;  /* 0x000000655e657207 */ /* 0x000fc40000000000 */
[----:B------:R-:W-:-:S07]  /*2f650*/  MOV R100, R14 ;  /* 0x0000000e00647202 */ /* 0x000fce0000000f00 */
[----:B------:R-:W-:Y:S05]  /*2f660*/  WARPSYNC.COLLECTIVE R15, `(.L_x_2672) ;  /* 0x000000000f087348 */ /* 0x000fea0003c00000 */
[----:B------:R0:W1:Y:S02]  /*2f670*/  SHFL.IDX P6, R14, R13, R12, R11 ;  /* 0x0000000c0d0e7389 */ /* 0x00006400000c000b */
[----:B01----:R-:W-:Y:S01]  /*2f680*/  ENDCOLLECTIVE ;  /* 0x000000000000791b */ /* 0x003fe20003800000 */
.L_x_2672:
        /* <DEDUP_REMOVED lines=18> */
.L_x_2673:
        /* <DEDUP_REMOVED lines=15> */
.L_x_2674:
[----:B------:R-:W-:Y:S02]  /*2f8a0*/  SEL R102, R100, R51, P0 ;  /* 0x0000003364667207 */ /* 0x000fe40000000000 */
[----:B------:R-:W-:Y:S01]  /*2f8b0*/  SEL R100, R51, R100, P0 ;  /* 0x0000006433647207 */ /* 0x000fe20000000000 */
[----:B------:R-:W-:Y:S01]  /*2f8c0*/  IMAD.MOV.U32 R13, RZ, RZ, R78 ;  /* 0x000000ffff0d7224 */ /* 0x000fe200078e004e */
[----:B------:R-:W-:-:S07]  /*2f8d0*/  MOV R77, R14 ;  /* 0x0000000e004d7202 */ /* 0x000fce0000000f00 */
[----:B------:R-:W-:Y:S05]  /*2f8e0*/  WARPSYNC.COLLECTIVE R15, `(.L_x_2675) ;  /* 0x000000000f087348 */ /* 0x000fea0003c00000 */
[----:B------:R0:W1:Y:S02]  /*2f8f0*/  SHFL.IDX P6, R14, R13, R12, R11 ;  /* 0x0000000c0d0e7389 */ /* 0x00006400000c000b */
[----:B01----:R-:W-:Y:S01]  /*2f900*/  ENDCOLLECTIVE ;  /* 0x000000000000791b */ /* 0x003fe20003800000 */
.L_x_2675:
[----:B------:R-:W-:Y:S02]  /*2f910*/  IMAD.MOV.U32 R13, RZ, RZ, R97 ;  /* 0x000000ffff0d7224 */ /* 0x000fe400078e0061 */
[----:B------:R-:W-:Y:S02]  /*2f920*/  IMAD.MOV.U32 R12, RZ, RZ, R10 ;  /* 0x000000ffff0c7224 */ /* 0x000fe400078e000a */
[----:B------:R-:W-:-:S07]  /*2f930*/  IMAD.MOV.U32 R78, RZ, RZ, R14 ;  /* 0x000000ffff4e7224 */ /* 0x000fce00078e000e */
[----:B------:R-:W-:Y:S05]  /*2f940*/  WARPSYNC.COLLECTIVE R15, `(.L_x_2676) ;  /* 0x000000000f087348 */ /* 0x000fea0003c00000 */
[----:B------:R0:W1:Y:S02]  /*2f950*/  SHFL.IDX P6, R14, R13, R12, R11 ;  /* 0x0000000c0d0e7389 */ /* 0x00006400000c000b */
[----:B01----:R-:W-:Y:S01]  /*2f960*/  ENDCOLLECTIVE ;  /* 0x000000000000791b */ /* 0x003fe20003800000 */
.L_x_2676:
[----:B------:R-:W-:Y:S02]  /*2f970*/  IMAD.MOV.U32 R13, RZ, RZ, R49 ;  /* 0x000000ffff0d7224 */ /* 0x000fe400078e0031 */
[----:B------:R-:W-:-:S07]  /*2f980*/  IMAD.MOV.U32 R2, RZ, RZ, R14 ;  /* 0x000000ffff027224 */ /* 0x000fce00078e000e */
[----:B------:R-:W-:Y:S05]  /*2f990*/  WARPSYNC.COLLECTIVE R15, `(.L_x_2677) ;  /* 0x000000000f087348 */ /* 0x000fea0003c00000 */
[----:B------:R0:W1:Y:S02]  /*2f9a0*/  SHFL.IDX P6, R14, R13, R12, R11 ;  /* 0x0000000c0d0e7389 */ /* 0x00006400000c000b */
[----:B01----:R-:W-:Y:S01]  /*2f9b0*/  ENDCOLLECTIVE ;  /* 0x000000000000791b */ /* 0x003fe20003800000 */
.L_x_2677:
        /* <DEDUP_REMOVED lines=8> */
.L_x_2678:
[----:B------:R-:W-:Y:S02]  /*2fa40*/  SEL R97, R78, R49, P0 ;  /* 0x000000314e617207 */ /* 0x000fe40000000000 */
[----:B------:R-:W-:Y:S01]  /*2fa50*/  SEL R78, R49, R78, P0 ;  /* 0x0000004e314e7207 */ /* 0x000fe20000000000 */
[----:B------:R-:W-:Y:S02]  /*2fa60*/  IMAD.MOV.U32 R13, RZ, RZ, R4 ;  /* 0x000000ffff0d7224 */ /* 0x000fe400078e0004 */
[----:B------:R-:W-:-:S07]  /*2fa70*/  IMAD.MOV.U32 R0, RZ, RZ, R14 ;  /* 0x000000ffff007224 */ /* 0x000fce00078e000e */
[----:B------:R-:W-:Y:S05]  /*2fa80*/  WARPSYNC.COLLECTIVE R15, `(.L_x_2679) ;  /* 0x000000000f087348 */ /* 0x000fea0003c00000 */
[----:B------:R0:W1:Y:S02]  /*2fa90*/  SHFL.IDX P6, R14, R13, R12, R11 ;  /* 0x0000000c0d0e7389 */ /* 0x00006400000c000b */
[----:B01----:R-:W-:Y:S01]  /*2faa0*/  ENDCOLLECTIVE ;  /* 0x000000000000791b */ /* 0x003fe20003800000 */
.L_x_2679:
[----:B------:R-:W-:Y:S02]  /*2fab0*/  IMAD.MOV.U32 R13, RZ, RZ, R21 ;  /* 0x000000ffff0d7224 */ /* 0x000fe400078e0015 */
[----:B------:R-:W-:Y:S02]  /*2fac0*/  IMAD.MOV.U32 R12, RZ, RZ, R10 ;  /* 0x000000ffff0c7224 */ /* 0x000fe400078e000a */
[----:B------:R-:W-:-:S07]  /*2fad0*/  IMAD.MOV.U32 R3, RZ, RZ, R14 ;  /* 0x000000ffff037224 */ /* 0x000fce00078e000e */
[----:B------:R-:W-:Y:S05]  /*2fae0*/  WARPSYNC.COLLECTIVE R15, `(.L_x_2680) ;  /* 0x000000000f087348 */ /* 0x000fea0003c00000 */
[----:B------:R0:W1:Y:S02]  /*2faf0*/  SHFL.IDX P6, R14, R13, R12, R11 ;  /* 0x0000000c0d0e7389 */ /* 0x00006400000c000b */
[----:B01----:R-:W-:Y:S01]  /*2fb00*/  ENDCOLLECTIVE ;  /* 0x000000000000791b */ /* 0x003fe20003800000 */
.L_x_2680:
[----:B------:R-:W-:Y:S01]  /*2fb10*/  MOV R13, R79 ;  /* 0x0000004f000d7202 */ /* 0x000fe20000000f00 */
[----:B------:R-:W-:-:S07]  /*2fb20*/  IMAD.MOV.U32 R21, RZ, RZ, R14 ;  /* 0x000000ffff157224 */ /* 0x000fce00078e000e */
[----:B------:R-:W-:Y:S05]  /*2fb30*/  WARPSYNC.COLLECTIVE R15, `(.L_x_2681) ;  /* 0x000000000f087348 */ /* 0x000fea0003c00000 */
[----:B------:R0:W1:Y:S02]  /*2fb40*/  SHFL.IDX P6, R14, R13, R12, R11 ;  /* 0x0000000c0d0e7389 */ /* 0x00006400000c000b */
[----:B01----:R-:W-:Y:S01]  /*2fb50*/  ENDCOLLECTIVE ;  /* 0x000000000000791b */ /* 0x003fe20003800000 */
.L_x_2681:
        /* <DEDUP_REMOVED lines=8> */
.L_x_2682:
[----:B------:R-:W-:Y:S02]  /*2fbe0*/  SEL R2, R3, R4, P0 ;  /* 0x0000000403027207 */ /* 0x000fe40000000000 */
[----:B------:R-:W-:Y:S01]  /*2fbf0*/  SEL R3, R4, R3, P0 ;  /* 0x0000000304037207 */ /* 0x000fe20000000000 */
[----:B------:R-:W-:Y:S02]  /*2fc00*/  IMAD.MOV.U32 R13, RZ, RZ, R40 ;  /* 0x000000ffff0d7224 */ /* 0x000fe400078e0028 */
[----:B------:R-:W-:-:S07]  /*2fc10*/  IMAD.MOV.U32 R20, RZ, RZ, R14 ;  /* 0x000000ffff147224 */ /* 0x000fce00078e000e */
[----:B------:R-:W-:Y:S05]  /*2fc20*/  WARPSYNC.COLLECTIVE R15, `(.L_x_2683) ;  /* 0x000000000f087348 */ /* 0x000fea0003c00000 */
[----:B------:R0:W1:Y:S02]  /*2fc30*/  SHFL.IDX P6, R14, R13, R12, R11 ;  /* 0x0000000c0d0e7389 */ /* 0x00006400000c000b */
[----:B01----:R-:W-:Y:S01]  /*2fc40*/  ENDCOLLECTIVE ;  /* 0x000000000000791b */ /* 0x003fe20003800000 */
.L_x_2683:
[----:B------:R-:W-:Y:S01]  /*2fc50*/  IMAD.MOV.U32 R13, RZ, RZ, R41 ;  /* 0x000000ffff0d7224 */ /* 0x000fe200078e0029 */
[----:B------:R-:W-:Y:S01]  /*2fc60*/  MOV R12, R10 ;  /* 0x0000000a000c7202 */ /* 0x000fe20000000f00 */
[----:B------:R-:W-:-:S07]  /*2fc70*/  IMAD.MOV.U32 R40, RZ, RZ, R14 ;  /* 0x000000ffff287224 */ /* 0x000fce00078e000e */
[----:B------:R-:W-:Y:S05]  /*2fc80*/  WARPSYNC.COLLECTIVE R15, `(.L_x_2684) ;  /* 0x000000000f087348 */ /* 0x000fea0003c00000 */
[----:B------:R0:W1:Y:S02]  /*2fc90*/  SHFL.IDX P6, R14, R13, R12, R11 ;  /* 0x0000000c0d0e7389 */ /* 0x00006400000c000b */
[----:B01----:R-:W-:Y:S01]  /*2fca0*/  ENDCOLLECTIVE ;  /* 0x000000000000791b */ /* 0x003fe20003800000 */
.L_x_2684:
[----:B------:R-:W-:Y:S02]  /*2fcb0*/  IMAD.MOV.U32 R13, RZ, RZ, R121 ;  /* 0x000000ffff0d7224 */ /* 0x000fe400078e0079 */
[----:B------:R-:W-:-:S07]  /*2fcc0*/  IMAD.MOV.U32 R41, RZ, RZ, R14 ;  /* 0x000000ffff297224 */ /* 0x000fce00078e000e */
[----:B------:R-:W-:Y:S05]  /*2fcd0*/  WARPSYNC.COLLECTIVE R15, `(.L_x_2685) ;  /* 0x000000000f087348 */ /* 0x000fea0003c00000 */
[----:B------:R0:W1:Y:S02]  /*2fce0*/  SHFL.IDX P6, R14, R13, R12, R11 ;  /* 0x0000000c0d0e7389 */ /* 0x00006400000c000b */
[----:B01----:R-:W-:Y:S01]  /*2fcf0*/  ENDCOLLECTIVE ;  /* 0x000000000000791b */ /* 0x003fe20003800000 */
.L_x_2685:
        /* <DEDUP_REMOVED lines=8> */
.L_x_2686:
[----:B------:R-:W-:Y:S02]  /*2fd80*/  SEL R21, R40, R121, P0 ;  /* 0x0000007928157207 */ /* 0x000fe40000000000 */
[----:B------:R-:W-:Y:S01]  /*2fd90*/  SEL R40, R121, R40, P0 ;  /* 0x0000002879287207 */ /* 0x000fe20000000000 */
[----:B------:R-:W-:Y:S02]  /*2fda0*/  IMAD.MOV.U32 R13, RZ, RZ, R44 ;  /* 0x000000ffff0d7224 */ /* 0x000fe400078e002c */
[----:B------:R-:W-:-:S07]  /*2fdb0*/  IMAD.MOV.U32 R42, RZ, RZ, R14 ;  /* 0x000000ffff2a7224 */ /* 0x000fce00078e000e */
[----:B------:R-:W-:Y:S05]  /*2fdc0*/  WARPSYNC.COLLECTIVE R15, `(.L_x_2687) ;  /* 0x000000000f087348 */ /* 0x000fea0003c00000 */
[----:B------:R0:W1:Y:S02]  /*2fdd0*/  SHFL.IDX P6, R14, R13, R12, R11 ;  /* 0x0000000c0d0e7389 */ /* 0x00006400000c000b */
[----:B01----:R-:W-:Y:S01]  /*2fde0*/  ENDCOLLECTIVE ;  /* 0x000000000000791b */ /* 0x003fe20003800000 */
.L_x_2687:
[----:B------:R-:W-:Y:S02]  /*2fdf0*/  IMAD.MOV.U32 R13, RZ, RZ, R119 ;  /* 0x000000ffff0d7224 */ /* 0x000fe400078e0077 */
[----:B------:R-:W-:Y:S01]  /*2fe00*/  IMAD.MOV.U32 R12, RZ, RZ, R10 ;  /* 0x000000ffff0c7224 */ /* 0x000fe200078e000a */
[----:B------:R-:W-:-:S07]  /*2fe10*/  MOV R44, R14 ;  /* 0x0000000e002c7202 */ /* 0x000fce0000000f00 */
[----:B------:R-:W-:Y:S05]  /*2fe20*/  WARPSYNC.COLLECTIVE R15, `(.L_x_2688) ;  /* 0x000000000f087348 */ /* 0x000fea0003c00000 */
[----:B------:R0:W1:Y:S02]  /*2fe30*/  SHFL.IDX P6, R14, R13, R12, R11 ;  /* 0x0000000c0d0e7389 */ /* 0x00006400000c000b */
[----:B01----:R-:W-:Y:S01]  /*2fe40*/  ENDCOLLECTIVE ;  /* 0x000000000000791b */ /* 0x003fe20003800000 */
.L_x_2688:
[----:B------:R-:W-:Y:S02]  /*2fe50*/  IMAD.MOV.U32 R13, RZ, RZ, R117 ;  /* 0x000000ffff0d7224 */ /* 0x000fe400078e0075 */
[----:B------:R-:W-:-:S07]  /*2fe60*/  IMAD.MOV.U32 R119, RZ, RZ, R14 ;  /* 0x000000ffff777224 */ /* 0x000fce00078e000e */
[----:B------:R-:W-:Y:S05]  /*2fe70*/  WARPSYNC.COLLECTIVE R15, `(.L_x_2689) ;  /* 0x000000000f087348 */ /* 0x000fea0003c00000 */
[----:B------:R0:W1:Y:S02]  /*2fe80*/  SHFL.IDX P6, R14, R13, R12, R11 ;  /* 0x0000000c0d0e7389 */ /* 0x00006400000c000b */
[----:B01----:R-:W-:Y:S01]  /*2fe90*/  ENDCOLLECTIVE ;  /* 0x000000000000791b */ /* 0x003fe20003800000 */
.L_x_2689:
        /* <DEDUP_REMOVED lines=8> */
.L_x_2690:
[----:B------:R-:W-:Y:S01]  /*2ff20*/  IMAD.MOV.U32 R13, RZ, RZ, R48 ;  /* 0x000000ffff0d7224 */ /* 0x000fe200078e0030 */
[----:B------:R-:W-:-:S07]  /*2ff30*/  MOV R46, R14 ;  /* 0x0000000e002e7202 */ /* 0x000fce0000000f00 */
[----:B------:R-:W-:Y:S05]  /*2ff40*/  WARPSYNC.COLLECTIVE R15, `(.L_x_2691) ;  /* 0x000000000f087348 */ /* 0x000fea0003c00000 */
[----:B------:R0:W1:Y:S02]  /*2ff50*/  SHFL.IDX P6, R14, R13, R12, R11 ;  /* 0x0000000c0d0e7389 */ /* 0x00006400000c000b */
[----:B01----:R-:W-:Y:S01]  /*2ff60*/  ENDCOLLECTIVE ;  /* 0x000000000000791b */ /* 0x003fe20003800000 */
.L_x_2691:
[----:B------:R-:W-:Y:S02]  /*2ff70*/  IMAD.MOV.U32 R13, RZ, RZ, R115 ;  /* 0x000000ffff0d7224 */ /* 0x000fe400078e0073 */
[----:B------:R-:W-:Y:S02]  /*2ff80*/  IMAD.MOV.U32 R12, RZ, RZ, R10 ;  /* 0x000000ffff0c7224 */ /* 0x000fe400078e000a */
[----:B------:R-:W-:-:S07]  /*2ff90*/  IMAD.MOV.U32 R48, RZ, RZ, R14 ;  /* 0x000000ffff307224 */ /* 0x000fce00078e000e */
[----:B------:R-:W-:Y:S05]  /*2ffa0*/  WARPSYNC.COLLECTIVE R15, `(.L_x_2692) ;  /* 0x000000000f087348 */ /* 0x000fea0003c00000 */
[----:B------:R0:W1:Y:S02]  /*2ffb0*/  SHFL.IDX P6, R14, R13, R12, R11 ;  /* 0x0000000c0d0e7389 */ /* 0x00006400000c000b */
[----:B01----:R-:W-:Y:S01]  /*2ffc0*/  ENDCOLLECTIVE ;  /* 0x000000000000791b */ /* 0x003fe20003800000 */
.L_x_2692:
[----:B------:R-:W-:Y:S02]  /*2ffd0*/  IMAD.MOV.U32 R13, RZ, RZ, R113 ;  /* 0x000000ffff0d7224 */ /* 0x000fe400078e0071 */
[----:B------:R-:W-:-:S07]  /*2ffe0*/  IMAD.MOV.U32 R115, RZ, RZ, R14 ;  /* 0x000000ffff737224 */ /* 0x000fce00078e000e */
[----:B------:R-:W-:Y:S05]  /*2fff0*/  WARPSYNC.COLLECTIVE R15, `(.L_x_2693) ;  /* 0x000000000f087348 */ /* 0x000fea0003c00000 */
[----:B------:R0:W1:Y:S02]  /*30000*/  SHFL.IDX P6, R14, R13, R12, R11 ;  /* 0x0000000c0d0e7389 */ /* 0x00006400000c000b */
[----:B01----:R-:W-:Y:S01]  /*30010*/  ENDCOLLECTIVE ;  /* 0x000000000000791b */ /* 0x003fe20003800000 */
.L_x_2693:
[----:B------:R-:W-:Y:S01]  /*30020*/  MOV R13, R50 ;  /* 0x00000032000d7202 */ /* 0x000fe20000000f00 */
[----:B------:R-:W-:Y:S02]  /*30030*/  IMAD.MOV.U32 R12, RZ, RZ, R9 ;  /* 0x000000ffff0c7224 */ /* 0x000fe400078e0009 */
[----:B------:R-:W-:-:S07]  /*30040*/  IMAD.MOV.U32 R113, RZ, RZ, R14 ;  /* 0x000000ffff717224 */ /* 0x000fce00078e000e */
[----:B------:R-:W-:Y:S05]  /*30050*/  WARPSYNC.COLLECTIVE R15, `(.L_x_2694) ;  /* 0x000000000f087348 */ /* 0x000fea0003c00000 */
[----:B------:R0:W1:Y:S02]  /*30060*/  SHFL.IDX P6, R14, R13, R12, R11 ;  /* 0x0000000c0d0e7389 */ /* 0x00006400000c000b */
[----:B01----:R-:W-:Y:S01]  /*30070*/  ENDCOLLECTIVE ;  /* 0x000000000000791b */ /* 0x003fe20003800000 */
.L_x_2694:
[----:B------:R-:W-:Y:S02]  /*30080*/  SEL R47, R48, R113, P0 ;  /* 0x00000071302f7207 */ /* 0x000fe40000000000 */
[----:B------:R-:W-:Y:S01]  /*30090*/  SEL R48, R113, R48, P0 ;  /* 0x0000003071307207 */ /* 0x000fe20000000000 */
[----:B------:R-:W-:Y:S02]  /*300a0*/  IMAD.MOV.U32 R13, RZ, RZ, R80 ;  /* 0x000000ffff0d7224 */ /* 0x000fe400078e0050 */
[----:B------:R-:W-:-:S07]  /*300b0*/  IMAD.MOV.U32 R50, RZ, RZ, R14 ;  /* 0x000000ffff327224 */ /* 0x000fce00078e000e */
[----:B------:R-:W-:Y:S05]  /*300c0*/  WARPSYNC.COLLECTIVE R15, `(.L_x_2695) ;  /* 0x000000000f087348 */ /* 0x000fea0003c00000 */
[----:B------:R0:W1:Y:S02]  /*300d0*/  SHFL.IDX P6, R14, R13, R12, R11 ;  /* 0x0000000c0d0e7389 */ /* 0x00006400000c000b */
[----:B01----:R-:W-:Y:S01]  /*300e0*/  ENDCOLLECTIVE ;  /* 0x000000000000791b */ /* 0x003fe20003800000 */
.L_x_2695:
[----:B------:R-:W-:Y:S02]  /*300f0*/  IMAD.MOV.U32 R13, RZ, RZ, R111 ;  /* 0x000000ffff0d7224 */ /* 0x000fe400078e006f */
[----:B------:R-:W-:Y:S02]  /*30100*/  IMAD.MOV.U32 R12, RZ, RZ, R10 ;  /* 0x000000ffff0c7224 */ /* 0x000fe400078e000a */
[----:B------:R-:W-:-:S07]  /*30110*/  IMAD.MOV.U32 R80, RZ, RZ, R14 ;  /* 0x000000ffff507224 */ /* 0x000fce00078e000e */
[----:B------:R-:W-:Y:S05]  /*30120*/  WARPSYNC.COLLECTIVE R15, `(.L_x_2696) ;  /* 0x000000000f087348 */ /* 0x000fea0003c00000 */
[----:B------:R0:W1:Y:S02]  /*30130*/  SHFL.IDX P6, R14, R13, R12, R11 ;  /* 0x0000000c0d0e7389 */ /* 0x00006400000c000b */
[----:B01----:R-:W-:Y:S01]  /*30140*/  ENDCOLLECTIVE ;  /* 0x000000000000791b */ /* 0x003fe20003800000 */
.L_x_2696:
[----:B------:R-:W-:Y:S01]  /*30150*/  MOV R13, R101 ;  /* 0x00000065000d7202 */ /* 0x000fe20000000f00 */
[----:B------:R-:W-:-:S07]  /*30160*/  IMAD.MOV.U32 R111, RZ, RZ, R14 ;  /* 0x000000ffff6f7224 */ /* 0x000fce00078e000e */
[----:B------:R-:W-:Y:S05]  /*30170*/  WARPSYNC.COLLECTIVE R15, `(.L_x_2697) ;  /* 0x000000000f087348 */ /* 0x000fea0003c00000 */
[----:B------:R0:W1:Y:S02]  /*30180*/  SHFL.IDX P6, R14, R13, R12, R11 ;  /* 0x0000000c0d0e7389 */ /* 0x00006400000c000b */
[----:B01----:R-:W-:Y:S01]  /*30190*/  ENDCOLLECTIVE ;  /* 0x000000000000791b */ /* 0x003fe20003800000 */
.L_x_2697:
        /* <DEDUP_REMOVED lines=8> */
.L_x_2698:
[----:B------:R-:W-:Y:S02]  /*30220*/  SEL R51, R80, R101, P0 ;  /* 0x0000006550337207 */ /* 0x000fe40000000000 */
[----:B------:R-:W-:Y:S01]  /*30230*/  SEL R80, R101, R80, P0 ;  /* 0x0000005065507207 */ /* 0x000fe20000000000 */
[----:B------:R-:W-:Y:S02]  /*30240*/  IMAD.MOV.U32 R101, RZ, RZ, RZ ;  /* 0x000000ffff657224 */ /* 0x000fe400078e00ff */
[----:B------:R-:W-:Y:S02]  /*30250*/  IMAD.MOV.U32 R13, RZ, RZ, R84 ;  /* 0x000000ffff0d7224 */ /* 0x000fe400078e0054 */
[----:B------:R-:W-:-:S07]  /*30260*/  IMAD.MOV.U32 R82, RZ, RZ, R14 ;  /* 0x000000ffff527224 */ /* 0x000fce00078e000e */
[----:B------:R-:W-:Y:S05]  /*30270*/  WARPSYNC.COLLECTIVE R15, `(.L_x_2699) ;  /* 0x000000000f087348 */ /* 0x000fea0003c00000 */
[----:B------:R0:W1:Y:S02]  /*30280*/  SHFL.IDX P6, R14, R13, R12, R11 ;  /* 0x0000000c0d0e7389 */ /* 0x00006400000c000b */
[----:B01----:R-:W-:Y:S01]  /*30290*/  ENDCOLLECTIVE ;  /* 0x000000000000791b */ /* 0x003fe20003800000 */
.L_x_2699:
[----:B------:R-:W-:Y:S01]  /*302a0*/  IMAD.MOV.U32 R13, RZ, RZ, R85 ;  /* 0x000000ffff0d7224 */ /* 0x000fe200078e0055 */
[----:B------:R-:W-:Y:S01]  /*302b0*/  MOV R12, R10 ;  /* 0x0000000a000c7202 */ /* 0x000fe20000000f00 */
[----:B------:R-:W-:-:S07]  /*302c0*/  IMAD.MOV.U32 R84, RZ, RZ, R14 ;  /* 0x000000ffff547224 */ /* 0x000fce00078e000e */
[----:B------:R-:W-:Y:S05]  /*302d0*/  WARPSYNC.COLLECTIVE R15, `(.L_x_2700) ;  /* 0x000000000f087348 */ /* 0x000fea0003c00000 */
[----:B------:R0:W1:Y:S02]  /*302e0*/  SHFL.IDX P6, R14, R13, R12, R11 ;  /* 0x0000000c0d0e7389 */ /* 0x00006400000c000b */
[----:B01----:R-:W-:Y:S01]  /*302f0*/  ENDCOLLECTIVE ;  /* 0x000000000000791b */ /* 0x003fe20003800000 */
.L_x_2700:
[----:B------:R-:W-:Y:S02]  /*30300*/  IMAD.MOV.U32 R13, RZ, RZ, R83 ;  /* 0x000000ffff0d7224 */ /* 0x000fe400078e0053 */
[----:B------:R-:W-:-:S07]  /*30310*/  IMAD.MOV.U32 R85, RZ, RZ, R14 ;  /* 0x000000ffff557224 */ /* 0x000fce00078e000e */
[----:B------:R-:W-:Y:S05]  /*30320*/  WARPSYNC.COLLECTIVE R15, `(.L_x_2701) ;  /* 0x000000000f087348 */ /* 0x000fea0003c00000 */
[----:B------:R0:W1:Y:S02]  /*30330*/  SHFL.IDX P6, R14, R13, R12, R11 ;  /* 0x0000000c0d0e7389 */ /* 0x00006400000c000b */
[----:B01----:R-:W-:Y:S01]  /*30340*/  ENDCOLLECTIVE ;  /* 0x000000000000791b */ /* 0x003fe20003800000 */
.L_x_2701:
[----:B------:R-:W-:Y:S02]  /*30350*/  IMAD.MOV.U32 R13, RZ, RZ, R86 ;  /* 0x000000ffff0d7224 */ /* 0x000fe400078e0056 */
[----:B------:R-:W-:Y:S02]  /*30360*/  IMAD.MOV.U32 R12, RZ, RZ, R9 ;  /* 0x000000ffff0c7224 */ /* 0x000fe400078e0009 */
[----:B------:R-:W-:-:S07]  /*30370*/  IMAD.MOV.U32 R123, RZ, RZ, R14 ;  /* 0x000000ffff7b7224 */ /* 0x000fce00078e000e */
[----:B------:R-:W-:Y:S05]  /*30380*/  WARPSYNC.COLLECTIVE R15, `(.L_x_2702) ;  /* 0x000000000f087348 */ /* 0x000fea0003c00000 */
[----:B------:R0:W1:Y:S02]  /*30390*/  SHFL.IDX P6, R14, R13, R12, R11 ;  /* 0x0000000c0d0e7389 */ /* 0x00006400000c000b */
[----:B01----:R-:W-:Y:S01]  /*303a0*/  ENDCOLLECTIVE ;  /* 0x000000000000791b */ /* 0x003fe20003800000 */
.L_x_2702:
[----:B------:R-:W-:Y:S02]  /*303b0*/  SEL R83, R84, R123, P0 ;  /* 0x0000007b54537207 */ /* 0x000fe40000000000 */
[----:B------:R-:W-:Y:S01]  /*303c0*/  SEL R84, R123, R84, P0 ;  /* 0x000000547b547207 */ /* 0x000fe20000000000 */
[----:B------:R-:W-:Y:S02]  /*303d0*/  IMAD.MOV.U32 R13, RZ, RZ, R54 ;  /* 0x000000ffff0d7224 */ /* 0x000fe400078e0036 */
[----:B------:R-:W-:-:S07]  /*303e0*/  IMAD.MOV.U32 R86, RZ, RZ, R14 ;  /* 0x000000ffff567224 */ /* 0x000fce00078e000e */
[----:B------:R-:W-:Y:S05]  /*303f0*/  WARPSYNC.COLLECTIVE R15, `(.L_x_2703) ;  /* 0x000000000f087348 */ /* 0x000fea0003c00000 */
[----:B------:R0:W1:Y:S02]  /*30400*/  SHFL.IDX P6, R14, R13, R12, R11 ;  /* 0x0000000c0d0e7389 */ /* 0x00006400000c000b */
[----:B01----:R-:W-:Y:S01]  /*30410*/  ENDCOLLECTIVE ;  /* 0x000000000000791b */ /* 0x003fe20003800000 */
.L_x_2703:
[----:B------:R-:W-:Y:S01]  /*30420*/  IMAD.MOV.U32 R13, RZ, RZ, R81 ;  /* 0x000000ffff0d7224 */ /* 0x000fe200078e0051 */
[----:B------:R-:W-:Y:S01]  /*30430*/  SEL R81, R82, R85, P0 ;  /* 0x0000005552517207 */ /* 0x000fe20000000000 */
[----:B------:R-:W-:Y:S01]  /*30440*/  IMAD.MOV.U32 R12, RZ, RZ, R10 ;  /* 0x000000ffff0c7224 */ /* 0x000fe200078e000a */
[----:B------:R-:W-:Y:S02]  /*30450*/  SEL R82, R85, R82, P0 ;  /* 0x0000005255527207 */ /* 0x000fe40000000000 */
[----:B------:R-:W-:-:S07]  /*30460*/  MOV R54, R14 ;  /* 0x0000000e00367202 */ /* 0x000fce0000000f00 */
[----:B------:R-:W-:Y:S05]  /*30470*/  WARPSYNC.COLLECTIVE R15, `(.L_x_2704) ;  /* 0x000000000f087348 */ /* 0x000fea0003c00000 */
[----:B------:R0:W1:Y:S02]  /*30480*/  SHFL.IDX P6, R14, R13, R12, R11 ;  /* 0x0000000c0d0e7389 */ /* 0x00006400000c000b */
[----:B01----:R-:W-:Y:S01]  /*30490*/  ENDCOLLECTIVE ;  /* 0x000000000000791b */ /* 0x003fe20003800000 */
.L_x_2704:
[----:B------:R-:W-:Y:S01]  /*304a0*/  IMAD.MOV.U32 R13, RZ, RZ, R45 ;  /* 0x000000ffff0d7224 */ /* 0x000fe200078e002d */
[----:B------:R-:W-:Y:S02]  /*304b0*/  SEL R45, R46, R115, P0 ;  /* 0x000000732e2d7207 */ /* 0x000fe40000000000 */
[----:B------:R-:W-:Y:S01]  /*304c0*/  SEL R46, R115, R46, P0 ;  /* 0x0000002e732e7207 */ /* 0x000fe20000000000 */
[----:B------:R-:W-:-:S07]  /*304d0*/  IMAD.MOV.U32 R125, RZ, RZ, R14 ;  /* 0x000000ffff7d7224 */ /* 0x000fce00078e000e */
[----:B------:R-:W-:Y:S05]  /*304e0*/  WARPSYNC.COLLECTIVE R15, `(.L_x_2705) ;  /* 0x000000000f087348 */ /* 0x000fea0003c00000 */
[----:B------:R0:W1:Y:S02]  /*304f0*/  SHFL.IDX P6, R14, R13, R12, R11 ;  /* 0x0000000c0d0e7389 */ /* 0x00006400000c000b */
[----:B01----:R-:W-:Y:S01]  /*30500*/  ENDCOLLECTIVE ;  /* 0x000000000000791b */ /* 0x003fe20003800000 */
.L_x_2705:
        /* <DEDUP_REMOVED lines=8> */
.L_x_2706:
[----:B------:R-:W-:Y:S01]  /*30590*/  IMAD.MOV.U32 R13, RZ, RZ, R56 ;  /* 0x000000ffff0d7224 */ /* 0x000fe200078e0038 */
[----:B------:R-:W-:-:S07]  /*305a0*/  MOV R58, R14 ;  /* 0x0000000e003a7202 */ /* 0x000fce0000000f00 */
[----:B------:R-:W-:Y:S05]  /*305b0*/  WARPSYNC.COLLECTIVE R15, `(.L_x_2707) ;  /* 0x000000000f087348 */ /* 0x000fea0003c00000 */
[----:B------:R0:W1:Y:S02]  /*305c0*/  SHFL.IDX P6, R14, R13, R12, R11 ;  /* 0x0000000c0d0e7389 */ /* 0x00006400000c000b */
[----:B01----:R-:W-:Y:S01]  /*305d0*/  ENDCOLLECTIVE ;  /* 0x000000000000791b */ /* 0x003fe20003800000 */
.L_x_2707:
        /* <DEDUP_REMOVED lines=8> */
.L_x_2708:
[----:B------:R-:W-:Y:S02]  /*30660*/  IMAD.MOV.U32 R13, RZ, RZ, R55 ;  /* 0x000000ffff0d7224 */ /* 0x000fe400078e0037 */
[----:B------:R-:W-:-:S07]  /*30670*/  IMAD.MOV.U32 R129, RZ, RZ, R14 ;  /* 0x000000ffff817224 */ /* 0x000fce00078e000e */
[----:B------:R-:W-:Y:S05]  /*30680*/  WARPSYNC.COLLECTIVE R15, `(.L_x_2709) ;  /* 0x000000000f087348 */ /* 0x000fea0003c00000 */
[----:B------:R0:W1:Y:S02]  /*30690*/  SHFL.IDX P6, R14, R13, R12, R11 ;  /* 0x0000000c0d0e7389 */ /* 0x00006400000c000b */
[----:B01----:R-:W-:Y:S01]  /*306a0*/  ENDCOLLECTIVE ;  /* 0x000000000000791b */ /* 0x003fe20003800000 */
.L_x_2709:
[----:B------:R-:W-:Y:S02]  /*306b0*/  SEL R55, R129, R58, P0 ;  /* 0x0000003a81377207 */ /* 0x000fe40000000000 */
[----:B------:R-:W-:Y:S01]  /*306c0*/  MOV R13, R62 ;  /* 0x0000003e000d7202 */ /* 0x000fe20000000f00 */
[----:B------:R-:W-:Y:S02]  /*306d0*/  IMAD.MOV.U32 R12, RZ, RZ, R9 ;  /* 0x000000ffff0c7224 */ /* 0x000fe400078e0009 */
[----:B------:R-:W-:-:S07]  /*306e0*/  IMAD.MOV.U32 R66, RZ, RZ, R14 ;  /* 0x000000ffff427224 */ /* 0x000fce00078e000e */
[----:B------:R-:W-:Y:S05]  /*306f0*/  WARPSYNC.COLLECTIVE R15, `(.L_x_2710) ;  /* 0x000000000f087348 */ /* 0x000fea0003c00000 */
[----:B------:R0:W1:Y:S02]  /*30700*/  SHFL.IDX P6, R14, R13, R12, R11 ;  /* 0x0000000c0d0e7389 */ /* 0x00006400000c000b */
[----:B01----:R-:W-:Y:S01]  /*30710*/  ENDCOLLECTIVE ;  /* 0x000000000000791b */ /* 0x003fe20003800000 */
.L_x_2710:
[----:B------:R-:W-:Y:S01]  /*30720*/  SEL R56, R65, R66, P0 ;  /* 0x0000004241387207 */ /* 0x000fe20000000000 */
[----:B------:R-:W-:Y:S01]  /*30730*/  IMAD.MOV.U32 R13, RZ, RZ, R52 ;  /* 0x000000ffff0d7224 */ /* 0x000fe200078e0034 */
[----:B------:R-:W-:Y:S01]  /*30740*/  SEL R52, R54, R127, P0 ;  /* 0x0000007f36347207 */ /* 0x000fe20000000000 */
[----:B------:R-:W-:-:S07]  /*30750*/  IMAD.MOV.U32 R62, RZ, RZ, R14 ;  /* 0x000000ffff3e7224 */ /* 0x000fce00078e000e */
[----:B------:R-:W-:Y:S05]  /*30760*/  WARPSYNC.COLLECTIVE R15, `(.L_x_2711) ;  /* 0x000000000f087348 */ /* 0x000fea0003c00000 */
[----:B------:R0:W1:Y:S02]  /*30770*/  SHFL.IDX P6, R14, R13, R12, R11 ;  /* 0x0000000c0d0e7389 */ /* 0x00006400000c000b */
[----:B01----:R-:W-:Y:S01]  /*30780*/  ENDCOLLECTIVE ;  /* 0x000000000000791b */ /* 0x003fe20003800000 */
.L_x_2711:
[----:B------:R-:W-:Y:S02]  /*30790*/  IMAD.MOV.U32 R13, RZ, RZ, R63 ;  /* 0x000000ffff0d7224 */ /* 0x000fe400078e003f */
[----:B------:R-:W-:Y:S02]  /*307a0*/  IMAD.MOV.U32 R12, RZ, RZ, R10 ;  /* 0x000000ffff0c7224 */ /* 0x000fe400078e000a */
[----:B------:R-:W-:-:S07]  /*307b0*/  IMAD.MOV.U32 R67, RZ, RZ, R14 ;  /* 0x000000ffff437224 */ /* 0x000fce00078e000e */
[----:B------:R-:W-:Y:S05]  /*307c0*/  WARPSYNC.COLLECTIVE R15, `(.L_x_2712) ;  /* 0x000000000f087348 */ /* 0x000fea0003c00000 */
[----:B------:R0:W1:Y:S02]  /*307d0*/  SHFL.IDX P6, R14, R13, R12, R11 ;  /* 0x0000000c0d0e7389 */ /* 0x00006400000c000b */
[----:B01----:R-:W-:Y:S01]  /*307e0*/  ENDCOLLECTIVE ;  /* 0x000000000000791b */ /* 0x003fe20003800000 */
.L_x_2712:
[----:B------:R-:W-:Y:S02]  /*307f0*/  MOV R13, R53 ;  /* 0x00000035000d7202 */ /* 0x000fe40000000f00 */
[----:B------:R-:W-:Y:S02]  /*30800*/  SEL R53, R127, R54, P0 ;  /* 0x000000367f357207 */ /* 0x000fe40000000000 */
[----:B------:R-:W-:Y:S01]  /*30810*/  SEL R54, R58, R129, P0 ;  /* 0x000000813a367207 */ /* 0x000fe20000000000 */
[----:B------:R-:W-:-:S07]  /*30820*/  IMAD.MOV.U32 R63, RZ, RZ, R14 ;  /* 0x000000ffff3f7224 */ /* 0x000fce00078e000e */
[----:B------:R-:W-:Y:S05]  /*30830*/  WARPSYNC.COLLECTIVE R15, `(.L_x_2713) ;  /* 0x000000000f087348 */ /* 0x000fea0003c00000 */
[----:B------:R0:W1:Y:S02]  /*30840*/  SHFL.IDX P6, R14, R13, R12, R11 ;  /* 0x0000000c0d0e7389 */ /* 0x00006400000c000b */
[----:B01----:R-:W-:Y:S01]  /*30850*/  ENDCOLLECTIVE ;  /* 0x000000000000791b */ /* 0x003fe20003800000 */
.L_x_2713:
[----:B------:R-:W-:Y:S01]  /*30860*/  SEL R58, R62, R63, P0 ;  /* 0x0000003f3e3a7207 */ /* 0x000fe20000000000 */
[----:B------:R-:W-:Y:S02]  /*30870*/  IMAD.MOV.U32 R13, RZ, RZ, R38 ;  /* 0x000000ffff0d7224 */ /* 0x000fe400078e0026 */
[----:B------:R-:W-:Y:S02]  /*30880*/  IMAD.MOV.U32 R12, RZ, RZ, R9 ;  /* 0x000000ffff0c7224 */ /* 0x000fe400078e0009 */
[----:B------:R-:W-:-:S07]  /*30890*/  IMAD.MOV.U32 R68, RZ, RZ, R14 ;  /* 0x000000ffff447224 */ /* 0x000fce00078e000e */
[----:B------:R-:W-:Y:S05]  /*308a0*/  WARPSYNC.COLLECTIVE R15, `(.L_x_2714) ;  /* 0x000000000f087348 */ /* 0x000fea0003c00000 */
[----:B------:R0:W1:Y:S02]  /*308b0*/  SHFL.IDX P6, R14, R13, R12, R11 ;  /* 0x0000000c0d0e7389 */ /* 0x00006400000c000b */
[----:B01----:R-:W-:Y:S01]  /*308c0*/  ENDCOLLECTIVE ;  /* 0x000000000000791b */ /* 0x003fe20003800000 */
.L_x_2714:
[----:B------:R-:W-:Y:S02]  /*308d0*/  IMAD.MOV.U32 R13, RZ, RZ, R36 ;  /* 0x000000ffff0d7224 */ /* 0x000fe400078e0024 */
[----:B------:R-:W-:-:S07]  /*308e0*/  IMAD.MOV.U32 R69, RZ, RZ, R14 ;  /* 0x000000ffff457224 */ /* 0x000fce00078e000e */
[----:B------:R-:W-:Y:S05]  /*308f0*/  WARPSYNC.COLLECTIVE R15, `(.L_x_2715) ;  /* 0x000000000f087348 */ /* 0x000fea0003c00000 */
[----:B------:R0:W1:Y:S02]  /*30900*/  SHFL.IDX P6, R14, R13, R12, R11 ;  /* 0x0000000c0d0e7389 */ /* 0x00006400000c000b */
[----:B01----:R-:W-:Y:S01]  /*30910*/  ENDCOLLECTIVE ;  /* 0x000000000000791b */ /* 0x003fe20003800000 */
.L_x_2715:
[----:B------:R-:W-:Y:S01]  /*30920*/  IMAD.MOV.U32 R13, RZ, RZ, R33 ;  /* 0x000000ffff0d7224 */ /* 0x000fe200078e0021 */
[----:B------:R-:W-:Y:S01]  /*30930*/  MOV R12, R10 ;  /* 0x0000000a000c7202 */ /* 0x000fe20000000f00 */
[----:B------:R-:W-:-:S07]  /*30940*/  IMAD.MOV.U32 R71, RZ, RZ, R14 ;  /* 0x000000ffff477224 */ /* 0x000fce00078e000e */
[----:B------:R-:W-:Y:S05]  /*30950*/  WARPSYNC.COLLECTIVE R15, `(.L_x_2716) ;  /* 0x000000000f087348 */ /* 0x000fea0003c00000 */
[----:B------:R0:W1:Y:S02]  /*30960*/  SHFL.IDX P6, R14, R13, R12, R11 ;  /* 0x0000000c0d0e7389 */ /* 0x00006400000c000b */
[----:B01----:R-:W-:Y:S01]  /*30970*/  ENDCOLLECTIVE ;  /* 0x000000000000791b */ /* 0x003fe20003800000 */
.L_x_2716:
[----:B------:R-:W-:Y:S02]  /*30980*/  IMAD.MOV.U32 R13, RZ, RZ, R31 ;  /* 0x000000ffff0d7224 */ /* 0x000fe400078e001f */
[----:B------:R-:W-:-:S07]  /*30990*/  IMAD.MOV.U32 R36, RZ, RZ, R14 ;  /* 0x000000ffff247224 */ /* 0x000fce00078e000e */
[----:B------:R-:W-:Y:S05]  /*309a0*/  WARPSYNC.COLLECTIVE R15, `(.L_x_2717) ;  /* 0x000000000f087348 */ /* 0x000fea0003c00000 */
[----:B------:R0:W1:Y:S02]  /*309b0*/  SHFL.IDX P6, R14, R13, R12, R11 ;  /* 0x0000000c0d0e7389 */ /* 0x00006400000c000b */
[----:B01----:R-:W-:Y:S01]  /*309c0*/  ENDCOLLECTIVE ;  /* 0x000000000000791b */ /* 0x003fe20003800000 */
.L_x_2717:
[----:B------:R-:W-:Y:S02]  /*309d0*/  IMAD.MOV.U32 R13, RZ, RZ, R34 ;  /* 0x000000ffff0d7224 */ /* 0x000fe400078e0022 */
[----:B------:R-:W-:Y:S02]  /*309e0*/  IMAD.MOV.U32 R12, RZ, RZ, R9 ;  /* 0x000000ffff0c7224 */ /* 0x000fe400078e0009 */
[----:B------:R-:W-:-:S07]  /*309f0*/  IMAD.MOV.U32 R38, RZ, RZ, R14 ;  /* 0x000000ffff267224 */ /* 0x000fce00078e000e */
[----:B------:R-:W-:Y:S05]  /*30a00*/  WARPSYNC.COLLECTIVE R15, `(.L_x_2718) ;  /* 0x000000000f087348 */ /* 0x000fea0003c00000 */
[----:B------:R0:W1:Y:S02]  /*30a10*/  SHFL.IDX P6, R14, R13, R12, R11 ;  /* 0x0000000c0d0e7389 */ /* 0x00006400000c000b */
[----:B01----:R-:W-:Y:S01]  /*30a20*/  ENDCOLLECTIVE ;  /* 0x000000000000791b */ /* 0x003fe20003800000 */
.L_x_2718:
[----:B------:R-:W-:Y:S02]  /*30a30*/  SEL R70, R71, R38, P0 ;  /* 0x0000002647467207 */ /* 0x000fe40000000000 */
[----:B------:R-:W-:Y:S01]  /*30a40*/  SEL R71, R38, R71, P0 ;  /* 0x0000004726477207 */ /* 0x000fe20000000000 */
[----:B------:R-:W-:Y:S02]  /*30a50*/  IMAD.MOV.U32 R13, RZ, RZ, R32 ;  /* 0x000000ffff0d7224 */ /* 0x000fe400078e0020 */
[----:B------:R-:W-:-:S07]  /*30a60*/  IMAD.MOV.U32 R73, RZ, RZ, R14 ;  /* 0x000000ffff497224 */ /* 0x000fce00078e000e */
[----:B------:R-:W-:Y:S05]  /*30a70*/  WARPSYNC.COLLECTIVE R15, `(.L_x_2719) ;  /* 0x000000000f087348 */ /* 0x000fea0003c00000 */
[----:B------:R0:W1:Y:S02]  /*30a80*/  SHFL.IDX P6, R14, R13, R12, R11 ;  /* 0x0000000c0d0e7389 */ /* 0x00006400000c000b */
[----:B01----:R-:W-:Y:S01]  /*30a90*/  ENDCOLLECTIVE ;  /* 0x000000000000791b */ /* 0x003fe20003800000 */
.L_x_2719:
[----:B------:R-:W-:Y:S02]  /*30aa0*/  IMAD.MOV.U32 R13, RZ, RZ, R37 ;  /* 0x000000ffff0d7224 */ /* 0x000fe400078e0025 */
[----:B------:R-:W-:Y:S01]  /*30ab0*/  IMAD.MOV.U32 R12, RZ, RZ, R10 ;  /* 0x000000ffff0c7224 */ /* 0x000fe200078e000a */
[----:B------:R-:W-:-:S07]  /*30ac0*/  MOV R75, R14 ;  /* 0x0000000e004b7202 */ /* 0x000fce0000000f00 */
[----:B------:R-:W-:Y:S05]  /*30ad0*/  WARPSYNC.COLLECTIVE R15, `(.L_x_2720) ;  /* 0x000000000f087348 */ /* 0x000fea0003c00000 */
[----:B------:R0:W1:Y:S02]  /*30ae0*/  SHFL.IDX P6, R14, R13, R12, R11 ;  /* 0x0000000c0d0e7389 */ /* 0x00006400000c000b */
[----:B01----:R-:W-:Y:S01]  /*30af0*/  ENDCOLLECTIVE ;  /* 0x000000000000791b */ /* 0x003fe20003800000 */
.L_x_2720:
[----:B------:R-:W-:Y:S02]  /*30b00*/  IMAD.MOV.U32 R13, RZ, RZ, R35 ;  /* 0x000000ffff0d7224 */ /* 0x000fe400078e0023 */
[----:B------:R-:W-:-:S07]  /*30b10*/  IMAD.MOV.U32 R32, RZ, RZ, R14 ;  /* 0x000000ffff207224 */ /* 0x000fce00078e000e */
[----:B------:R-:W-:Y:S05]  /*30b20*/  WARPSYNC.COLLECTIVE R15, `(.L_x_2721) ;  /* 0x000000000f087348 */ /* 0x000fea0003c00000 */
[----:B------:R0:W1:Y:S02]  /*30b30*/  SHFL.IDX P6, R14, R13, R12, R11 ;  /* 0x0000000c0d0e7389 */ /* 0x00006400000c000b */
[----:B01----:R-:W-:Y:S01]  /*30b40*/  ENDCOLLECTIVE ;  /* 0x000000000000791b */ /* 0x003fe20003800000 */
.L_x_2721:
        /* <DEDUP_REMOVED lines=8> */
.L_x_2722:
[----:B------:R-:W-:Y:S02]  /*30bd0*/  SEL R74, R75, R34, P0 ;  /* 0x000000224b4a7207 */ /* 0x000fe40000000000 */
[----:B------:R-:W-:Y:S01]  /*30be0*/  SEL R75, R34, R75, P0 ;  /* 0x0000004b224b7207 */ /* 0x000fe20000000000 */
[----:B------:R-:W-:Y:S01]  /*30bf0*/  IMAD.MOV.U32 R13, RZ, RZ, R28 ;  /* 0x000000ffff0d7224 */ /* 0x000fe200078e001c */
[----:B------:R-:W-:-:S07]  /*30c00*/  MOV R87, R14 ;  /* 0x0000000e00577202 */ /* 0x000fce0000000f00 */
[----:B------:R-:W-:Y:S05]  /*30c10*/  WARPSYNC.COLLECTIVE R15, `(.L_x_2723) ;  /* 0x000000000f087348 */ /* 0x000fea0003c00000 */
[----:B------:R0:W1:Y:S02]  /*30c20*/  SHFL.IDX P6, R14, R13, R12, R11 ;  /* 0x0000000c0d0e7389 */ /* 0x00006400000c000b */
[----:B01----:R-:W-:Y:S01]  /*30c30*/  ENDCOLLECTIVE ;  /* 0x000000000000791b */ /* 0x003fe20003800000 */
.L_x_2723:
[----:B------:R-:W-:Y:S01]  /*30c40*/  IMAD.MOV.U32 R13, RZ, RZ, R57 ;  /* 0x000000ffff0d7224 */ /* 0x000fe200078e0039 */
        /* <DEDUP_REMOVED lines=10> */
.L_x_2724:
[----:B------:R-:W-:Y:S02]  /*30cf0*/  IMAD.MOV.U32 R13, RZ, RZ, R39 ;  /* 0x000000ffff0d7224 */ /* 0x000fe400078e0027 */
[----:B------:R-:W-:-:S07]  /*30d00*/  IMAD.MOV.U32 R28, RZ, RZ, R14 ;  /* 0x000000ffff1c7224 */ /* 0x000fce00078e000e */
[----:B------:R-:W-:Y:S05]  /*30d10*/  WARPSYNC.COLLECTIVE R15, `(.L_x_2725) ;  /* 0x000000000f087348 */ /* 0x000fea0003c00000 */
[----:B------:R0:W1:Y:S02]  /*30d20*/  SHFL.IDX P6, R14, R13, R12, R11 ;  /* 0x0000000c0d0e7389 */ /* 0x00006400000c000b */
[----:B01----:R-:W-:Y:S01]  /*30d30*/  ENDCOLLECTIVE ;  /* 0x000000000000791b */ /* 0x003fe20003800000 */
.L_x_2725:
        /* <DEDUP_REMOVED lines=8> */
.L_x_2726:
[----:B------:R-:W-:Y:S02]  /*30dc0*/  SEL R90, R91, R30, P0 ;  /* 0x0000001e5b5a7207 */ /* 0x000fe40000000000 */
[----:B------:R-:W-:Y:S01]  /*30dd0*/  SEL R91, R30, R91, P0 ;  /* 0x0000005b1e5b7207 */ /* 0x000fe20000000000 */
[----:B------:R-:W-:Y:S02]  /*30de0*/  IMAD.MOV.U32 R13, RZ, RZ, R24 ;  /* 0x000000ffff0d7224 */ /* 0x000fe400078e0018 */
[----:B------:R-:W-:-:S07]  /*30df0*/  IMAD.MOV.U32 R93, RZ, RZ, R14 ;  /* 0x000000ffff5d7224 */ /* 0x000fce00078e000e */
[----:B------:R-:W-:Y:S05]  /*30e00*/  WARPSYNC.COLLECTIVE R15, `(.L_x_2727) ;  /* 0x000000000f087348 */ /* 0x000fea0003c00000 */
[----:B------:R0:W1:Y:S02]  /*30e10*/  SHFL.IDX P6, R14, R13, R12, R11 ;  /* 0x0000000c0d0e7389 */ /* 0x00006400000c000b */
[----:B01----:R-:W-:Y:S01]  /*30e20*/  ENDCOLLECTIVE ;  /* 0x000000000000791b */ /* 0x003fe20003800000 */
.L_x_2727:
[----:B------:R-:W-:Y:S01]  /*30e30*/  IMAD.MOV.U32 R13, RZ, RZ, R59 ;  /* 0x000000ffff0d7224 */ /* 0x000fe200078e003b */
[----:B------:R-:W-:Y:S01]  /*30e40*/  SEL R59, R63, R62, P0 ;  /* 0x0000003e3f3b7207 */ /* 0x000fe20000000000 */
[----:B------:R-:W-:Y:S02]  /*30e50*/  IMAD.MOV.U32 R12, RZ, RZ, R10 ;  /* 0x000000ffff0c7224 */ /* 0x000fe400078e000a */
[----:B------:R-:W-:-:S07]  /*30e60*/  IMAD.MOV.U32 R95, RZ, RZ, R14 ;  /* 0x000000ffff5f7224 */ /* 0x000fce00078e000e */
[----:B------:R-:W-:Y:S05]  /*30e70*/  WARPSYNC.COLLECTIVE R15, `(.L_x_2728) ;  /* 0x000000000f087348 */ /* 0x000fea0003c00000 */
[----:B------:R0:W1:Y:S02]  /*30e80*/  SHFL.IDX P6, R14, R13, R12, R11 ;  /* 0x0000000c0d0e7389 */ /* 0x00006400000c000b */
[----:B01----:R-:W-:Y:S01]  /*30e90*/  ENDCOLLECTIVE ;  /* 0x000000000000791b */ /* 0x003fe20003800000 */
.L_x_2728:
[----:B------:R-:W-:Y:S01]  /*30ea0*/  MOV R13, R29 ;  /* 0x0000001d000d7202 */ /* 0x000fe20000000f00 */
[----:B------:R-:W-:-:S07]  /*30eb0*/  IMAD.MOV.U32 R24, RZ, RZ, R14 ;  /* 0x000000ffff187224 */ /* 0x000fce00078e000e */
[----:B------:R-:W-:Y:S05]  /*30ec0*/  WARPSYNC.COLLECTIVE R15, `(.L_x_2729) ;  /* 0x000000000f087348 */ /* 0x000fea0003c00000 */
[----:B------:R0:W1:Y:S02]  /*30ed0*/  SHFL.IDX P6, R14, R13, R12, R11 ;  /* 0x0000000c0d0e7389 */ /* 0x00006400000c000b */
[----:B01----:R-:W-:Y:S01]  /*30ee0*/  ENDCOLLECTIVE ;  /* 0x000000000000791b */ /* 0x003fe20003800000 */
.L_x_2729:
        /* <DEDUP_REMOVED lines=8> */
.L_x_2730:
[----:B------:R-:W-:Y:S02]  /*30f70*/  SEL R94, R95, R26, P0 ;  /* 0x0000001a5f5e7207 */ /* 0x000fe40000000000 */
[----:B------:R-:W-:Y:S01]  /*30f80*/  SEL R95, R26, R95, P0 ;  /* 0x0000005f1a5f7207 */ /* 0x000fe20000000000 */
[----:B------:R-:W-:Y:S02]  /*30f90*/  IMAD.MOV.U32 R13, RZ, RZ, R64 ;  /* 0x000000ffff0d7224 */ /* 0x000fe400078e0040 */
[----:B------:R-:W-:-:S07]  /*30fa0*/  IMAD.MOV.U32 R8, RZ, RZ, R14 ;  /* 0x000000ffff087224 */ /* 0x000fce00078e000e */
[----:B------:R-:W-:Y:S05]  /*30fb0*/  WARPSYNC.COLLECTIVE R15, `(.L_x_2731) ;  /* 0x000000000f087348 */ /* 0x000fea0003c00000 */
[----:B------:R0:W1:Y:S02]  /*30fc0*/  SHFL.IDX P6, R14, R13, R12, R11 ;  /* 0x0000000c0d0e7389 */ /* 0x00006400000c000b */
[----:B01----:R-:W-:Y:S01]  /*30fd0*/  ENDCOLLECTIVE ;  /* 0x000000000000791b */ /* 0x003fe20003800000 */
.L_x_2731:
[----:B------:R-:W-:Y:S01]  /*30fe0*/  IMAD.MOV.U32 R13, RZ, RZ, R27 ;  /* 0x000000ffff0d7224 */ /* 0x000fe200078e001b */
[----:B------:R-:W-:Y:S01]  /*30ff0*/  MOV R12, R10 ;  /* 0x0000000a000c7202 */ /* 0x000fe20000000f00 */
[----:B------:R-:W-:-:S07]  /*31000*/  IMAD.MOV.U32 R64, RZ, RZ, R14 ;  /* 0x000000ffff407224 */ /* 0x000fce00078e000e */
[----:B------:R-:W-:Y:S05]  /*31010*/  WARPSYNC.COLLECTIVE R15, `(.L_x_2732) ;  /* 0x000000000f087348 */ /* 0x000fea0003c00000 */
[----:B------:R0:W1:Y:S02]  /*31020*/  SHFL.IDX P6, R14, R13, R12, R11 ;  /* 0x0000000c0d0e7389 */ /* 0x00006400000c000b */
[----:B01----:R-:W-:Y:S01]  /*31030*/  ENDCOLLECTIVE ;  /* 0x000000000000791b */ /* 0x003fe20003800000 */
.L_x_2732:
[----:B------:R-:W-:Y:S02]  /*31040*/  IMAD.MOV.U32 R13, RZ, RZ, R25 ;  /* 0x000000ffff0d7224 */ /* 0x000fe400078e0019 */
[----:B------:R-:W-:-:S07]  /*31050*/  IMAD.MOV.U32 R27, RZ, RZ, R14 ;  /* 0x000000ffff1b7224 */ /* 0x000fce00078e000e */
[----:B------:R-:W-:Y:S05]  /*31060*/  WARPSYNC.COLLECTIVE R15, `(.L_x_2733) ;  /* 0x000000000f087348 */ /* 0x000fea0003c00000 */
[----:B------:R0:W1:Y:S02]  /*31070*/  SHFL.IDX P6, R14, R13, R12, R11 ;  /* 0x0000000c0d0e7389 */ /* 0x00006400000c000b */
[----:B01----:R-:W-:Y:S01]  /*31080*/  ENDCOLLECTIVE ;  /* 0x000000000000791b */ /* 0x003fe20003800000 */
.L_x_2733:
[----:B------:R-:W-:Y:S05]  /*31090*/  BRA `(.L_x_2734) ;  /* 0xffffff2c00647947 */ /* 0x000fea000383ffff */
.L_x_2482:
[----:B------:R-:W-:Y:S02]  /*310a0*/  IMAD.MOV.U32 R13, RZ, RZ, R3 ;  /* 0x000000ffff0d7224 */ /* 0x000fe400078e0003 */
[----:B------:R-:W-:Y:S02]  /*310b0*/  IMAD.MOV.U32 R12, RZ, RZ, RZ ;  /* 0x000000ffff0c7224 */ /* 0x000fe400078e00ff */
[----:B------:R-:W-:Y:S02]  /*310c0*/  IMAD.MOV.U32 R11, RZ, RZ, 0x181f ;  /* 0x0000181fff0b7424 */ /* 0x000fe400078e00ff */
[----:B------:R-:W-:-:S07]  /*310d0*/  IMAD.MOV.U32 R15, RZ, RZ, -0x1 ;  /* 0xffffffffff0f7424 */ /* 0x000fce00078e00ff */
[----:B-----5:R-:W-:Y:S05]  /*310e0*/  WARPSYNC.COLLECTIVE R15, `(.L_x_2735) ;  /* 0x000000000f087348 */ /* 0x020fea0003c00000 */
[----:B------:R0:W1:Y:S02]  /*310f0*/  SHFL.IDX P6, R14, R13, R12, R11 ;  /* 0x0000000c0d0e7389 */ /* 0x00006400000c000b */
[----:B01---5:R-:W-:Y:S01]  /*31100*/  ENDCOLLECTIVE ;  /* 0x000000000000791b */ /* 0x023fe20003800000 */
.L_x_2735:
[----:B------:R-:W-:Y:S01]  /*31110*/  IMAD.MOV.U32 R13, RZ, RZ, R2 ;  /* 0x000000ffff0d7224 */ /* 0x000fe200078e0002 */
[----:B------:R-:W-:-:S07]  /*31120*/  MOV R0, R14 ;  /* 0x0000000e00007202 */ /* 0x000fce0000000f00 */
[----:B------:R-:W-:Y:S05]  /*31130*/  WARPSYNC.COLLECTIVE R15, `(.L_x_2736) ;  /* 0x000000000f087348 */ /* 0x000fea0003c00000 */
[----:B------:R0:W1:Y:S02]  /*31140*/  SHFL.IDX P6, R14, R13, R12, R11 ;  /* 0x0000000c0d0e7389 */ /* 0x00006400000c000b */
[----:B01----:R-:W-:Y:S01]  /*31150*/  ENDCOLLECTIVE ;  /* 0x000000000000791b */ /* 0x003fe20003800000 */
.L_x_2736:
[----:B------:R-:W-:Y:S05]  /*31160*/  BRA `(.L_x_2737) ;  /* 0xffffff3800d87947 */ /* 0x000fea000383ffff */
.L_x_2485:
        /* <DEDUP_REMOVED lines=8> */
.L_x_2739:
[----:B------:R-:W-:Y:S05]  /*311f0*/  BSYNC B1 ;  /* 0x0000000000017941 */ /* 0x000fea0003800000 */
.L_x_2738:
        /* <DEDUP_REMOVED lines=8> */
.L_x_2740:
[----:B------:R-:W-:Y:S05]  /*31280*/  BRA `(.L_x_2741) ;  /* 0xffffff3800e07947 */ /* 0x000fea000383ffff */
.L_x_2488:
[----:B------:R-:W-:Y:S01]  /*31290*/  BSSY B1, `(.L_x_2742) ;  /* 0x0000008000017945 */ /* 0x000fe20003800000 */
[----:B------:R-:W-:Y:S02]  /*312a0*/  IMAD.MOV.U32 R13, RZ, RZ, R3 ;  /* 0x000000ffff0d7224 */ /* 0x000fe400078e0003 */
[----:B------:R-:W-:Y:S02]  /*312b0*/  IMAD.MOV.U32 R12, RZ, RZ, 0x2 ;  /* 0x00000002ff0c7424 */ /* 0x000fe400078e00ff */
[----:B------:R-:W-:Y:S02]  /*312c0*/  IMAD.MOV.U32 R11, RZ, RZ, 0x181f ;  /* 0x0000181fff0b7424 */ /* 0x000fe400078e00ff */
[----:B---3--:R-:W-:-:S07]  /*312d0*/  IMAD.MOV.U32 R15, RZ, RZ, -0x1 ;  /* 0xffffffffff0f7424 */ /* 0x008fce00078e00ff */
[----:B012-45:R-:W-:Y:S05]  /*312e0*/  WARPSYNC.COLLECTIVE R15, `(.L_x_2743) ;  /* 0x000000000f087348 */ /* 0x037fea0003c00000 */
[----:B--2---:R2:W3:Y:S02]  /*312f0*/  SHFL.IDX P6, R14, R13, R12, R11 ;  /* 0x0000000c0d0e7389 */ /* 0x0044e400000c000b */
[----:B012345:R-:W-:Y:S01]  /*31300*/  ENDCOLLECTIVE ;  /* 0x000000000000791b */ /* 0x03ffe20003800000 */
.L_x_2743:
[----:B------:R-:W-:Y:S05]  /*31310*/  BSYNC B1 ;  /* 0x0000000000017941 */ /* 0x000fea0003800000 */
.L_x_2742:
        /* <DEDUP_REMOVED lines=8> */
.L_x_2744:
[----:B------:R-:W-:Y:S05]  /*313a0*/  BRA `(.L_x_2745) ;  /* 0xffffff3800e87947 */ /* 0x000fea000383ffff */
.L_x_2491:
        /* <DEDUP_REMOVED lines=8> */
.L_x_2747:
[----:B------:R-:W-:Y:S05]  /*31430*/  BSYNC B1 ;  /* 0x0000000000017941 */ /* 0x000fea0003800000 */
.L_x_2746:
        /* <DEDUP_REMOVED lines=8> */
.L_x_2748:
[----:B------:R-:W-:Y:S05]  /*314c0*/  BRA `(.L_x_2749) ;  /* 0xffffff3800f07947 */ /* 0x000fea000383ffff */
.L_x_2493:
[----:B------:R-:W-:Y:S01]  /*314d0*/  IMAD.MOV.U32 R13, RZ, RZ, R27 ;  /* 0x000000ffff0d7224 */ /* 0x000fe200078e001b */
[----:B------:R-:W-:Y:S01]  /*314e0*/  MOV R15, 0xffffffff ;  /* 0xffffffff000f7802 */ /* 0x000fe20000000f00 */
[----:B------:R-:W-:Y:S02]  /*314f0*/  IMAD.MOV.U32 R12, RZ, RZ, RZ ;  /* 0x000000ffff0c7224 */ /* 0x000fe400078e00ff */
[----:B------:R-:W-:-:S07]  /*31500*/  IMAD.MOV.U32 R11, RZ, RZ, 0x1c1f ;  /* 0x00001c1fff0b7424 */ /* 0x000fce00078e00ff */
[----:B------:R-:W-:Y:S05]  /*31510*/  WARPSYNC.COLLECTIVE R15, `(.L_x_2750) ;  /* 0x000000000f087348 */ /* 0x000fea0003c00000 */
[----:B------:R0:W1:Y:S02]  /*31520*/  SHFL.IDX P6, R14, R13, R12, R11 ;  /* 0x0000000c0d0e7389 */ /* 0x00006400000c000b */
[----:B01----:R-:W-:Y:S01]  /*31530*/  ENDCOLLECTIVE ;  /* 0x000000000000791b */ /* 0x003fe20003800000 */
.L_x_2750:
[----:B------:R-:W-:Y:S02]  /*31540*/  IMAD.MOV.U32 R13, RZ, RZ, R26 ;  /* 0x000000ffff0d7224 */ /* 0x000fe400078e001a */
[----:B------:R-:W-:-:S07]  /*31550*/  IMAD.MOV.U32 R25, RZ, RZ, R14 ;  /* 0x000000ffff197224 */ /* 0x000fce00078e000e */
[----:B------:R-:W-:Y:S05]  /*31560*/  WARPSYNC.COLLECTIVE R15, `(.L_x_2751) ;  /* 0x000000000f087348 */ /* 0x000fea0003c00000 */
[----:B------:R0:W1:Y:S02]  /*31570*/  SHFL.IDX P6, R14, R13, R12, R11 ;  /* 0x0000000c0d0e7389 */ /* 0x00006400000c000b */
[----:B01----:R-:W-:Y:S01]  /*31580*/  ENDCOLLECTIVE ;  /* 0x000000000000791b */ /* 0x003fe20003800000 */
.L_x_2751:
[----:B------:R-:W-:Y:S05]  /*31590*/  BRA `(.L_x_2752) ;  /* 0xffffff3c00bc7947 */ /* 0x000fea000383ffff */
.L_x_2496:
[----:B------:R-:W-:Y:S01]  /*315a0*/  BSSY B1, `(.L_x_2753) ;  /* 0x0000008000017945 */ /* 0x000fe20003800000 */
[----:B------:R-:W-:Y:S02]  /*315b0*/  IMAD.MOV.U32 R13, RZ, RZ, R27 ;  /* 0x000000ffff0d7224 */ /* 0x000fe400078e001b */
[----:B------:R-:W-:Y:S02]  /*315c0*/  IMAD.MOV.U32 R12, RZ, RZ, 0x1 ;  /* 0x00000001ff0c7424 */ /* 0x000fe400078e00ff */
[----:B---3--:R-:W-:Y:S02]  /*315d0*/  IMAD.MOV.U32 R11, RZ, RZ, 0x1c1f ;  /* 0x00001c1fff0b7424 */ /* 0x008fe400078e00ff */
[----:B------:R-:W-:-:S07]  /*315e0*/  IMAD.MOV.U32 R15, RZ, RZ, -0x1 ;  /* 0xffffffffff0f7424 */ /* 0x000fce00078e00ff */
[----:B012---:R-:W-:Y:S05]  /*315f0*/  WARPSYNC.COLLECTIVE R15, `(.L_x_2754) ;  /* 0x000000000f087348 */ /* 0x007fea0003c00000 */
[----:B--2---:R2:W3:Y:S02]  /*31600*/  SHFL.IDX P6, R14, R13, R12, R11 ;  /* 0x0000000c0d0e7389 */ /* 0x0044e400000c000b */
[----:B0123--:R-:W-:Y:S01]  /*31610*/  ENDCOLLECTIVE ;  /* 0x000000000000791b */ /* 0x00ffe20003800000 */
.L_x_2754:
[----:B------:R-:W-:Y:S05]  /*31620*/  BSYNC B1 ;  /* 0x0000000000017941 */ /* 0x000fea0003800000 */
.L_x_2753:
        /* <DEDUP_REMOVED lines=8> */
.L_x_2755:
[----:B------:R-:W-:Y:S05]  /*316b0*/  BRA `(.L_x_2756) ;  /* 0xffffff4400507947 */ /* 0x000fea000383ffff */
.L_x_2500:
[----:B------:R-:W-:Y:S02]  /*316c0*/  IMAD.MOV.U32 R13, RZ, RZ, R3 ;  /* 0x000000ffff0d7224 */ /* 0x000fe400078e0003 */
[----:B------:R-:W-:Y:S02]  /*316d0*/  IMAD.MOV.U32 R12, RZ, RZ, RZ ;  /* 0x000000ffff0c7224 */ /* 0x000fe400078e00ff */
[----:B------:R-:W-:Y:S02]  /*316e0*/  IMAD.MOV.U32 R11, RZ, RZ, 0x181f ;  /* 0x0000181fff0b7424 */ /* 0x000fe400078e00ff */
[----:B------:R-:W-:-:S07]  /*316f0*/  IMAD.MOV.U32 R15, RZ, RZ, -0x1 ;  /* 0xffffffffff0f7424 */ /* 0x000fce00078e00ff */
[----:B0-----:R-:W-:Y:S05]  /*31700*/  WARPSYNC.COLLECTIVE R15, `(.L_x_2757) ;  /* 0x000000000f087348 */ /* 0x001fea0003c00000 */
[----:B------:R1:W2:Y:S02]  /*31710*/  SHFL.IDX P6, R14, R13, R12, R11 ;  /* 0x0000000c0d0e7389 */ /* 0x0002a400000c000b */
[----:B012---:R-:W-:Y:S01]  /*31720*/  ENDCOLLECTIVE ;  /* 0x000000000000791b */ /* 0x007fe20003800000 */
.L_x_2757:
[----:B------:R-:W-:Y:S01]  /*31730*/  IMAD.MOV.U32 R13, RZ, RZ, R2 ;  /* 0x000000ffff0d7224 */ /* 0x000fe200078e0002 */
[----:B------:R-:W-:-:S07]  /*31740*/  MOV R0, R14 ;  /* 0x0000000e00007202 */ /* 0x000fce0000000f00 */
[----:B------:R-:W-:Y:S05]  /*31750*/  WARPSYNC.COLLECTIVE R15, `(.L_x_2758) ;  /* 0x000000000f087348 */ /* 0x000fea0003c00000 */
[----:B------:R0:W1:Y:S02]  /*31760*/  SHFL.IDX P6, R14, R13, R12, R11 ;  /* 0x0000000c0d0e7389 */ /* 0x00006400000c000b */
[----:B01----:R-:W-:Y:S01]  /*31770*/  ENDCOLLECTIVE ;  /* 0x000000000000791b */ /* 0x003fe20003800000 */
.L_x_2758:
[----:B------:R-:W-:Y:S05]  /*31780*/  BRA `(.L_x_2759) ;  /* 0xffffff5000b87947 */ /* 0x000fea000383ffff */
.L_x_2503:
        /* <DEDUP_REMOVED lines=8> */
.L_x_2761:
[----:B------:R-:W-:Y:S05]  /*31810*/  BSYNC B1 ;  /* 0x0000000000017941 */ /* 0x000fea0003800000 */
.L_x_2760:
        /* <DEDUP_REMOVED lines=8> */
.L_x_2762:
[----:B------:R-:W-:Y:S05]  /*318a0*/  BRA `(.L_x_2763) ;  /* 0xffffff5000c47947 */ /* 0x000fea000383ffff */
.L_x_2506:
        /* <DEDUP_REMOVED lines=8> */
.L_x_2765:
[----:B------:R-:W-:Y:S05]  /*31930*/  BSYNC B1 ;  /* 0x0000000000017941 */ /* 0x000fea0003800000 */
.L_x_2764:
        /* <DEDUP_REMOVED lines=8> */
.L_x_2766:
[----:B------:R-:W-:Y:S05]  /*319c0*/  BRA `(.L_x_2767) ;  /* 0xffffff5000cc7947 */ /* 0x000fea000383ffff */
.L_x_2509:
        /* <DEDUP_REMOVED lines=8> */
.L_x_2769:
[----:B------:R-:W-:Y:S05]  /*31a50*/  BSYNC B1 ;  /* 0x0000000000017941 */ /* 0x000fea0003800000 */
.L_x_2768:
        /* <DEDUP_REMOVED lines=8> */
.L_x_2770:
[----:B------:R-:W-:Y:S05]  /*31ae0*/  BRA `(.L_x_2771) ;  /* 0xffffff5000d47947 */ /* 0x000fea000383ffff */
.L_x_2528:
[----:B------:R-:W0:Y:S01]  /*31af0*/  S2R R5, SR_TID.X ;  /* 0x0000000000057919 */ /* 0x000e220000002100 */
[----:B------:R-:W-:Y:S01]  /*31b00*/  BSSY B1, `(.L_x_2772) ;  /* 0x000000a000017945 */ /* 0x000fe20003800000 */
[----:B------:R-:W-:Y:S01]  /*31b10*/  IMAD.MOV.U32 R12, RZ, RZ, RZ ;  /* 0x000000ffff0c7224 */ /* 0x000fe200078e00ff */
[----:B------:R-:W-:Y:S01]  /*31b20*/  MOV R15, 0xffffffff ;  /* 0xffffffff000f7802 */ /* 0x000fe20000000f00 */
[----:B------:R-:W-:Y:S01]  /*31b30*/  IMAD.MOV.U32 R11, RZ, RZ, 0x1f ;  /* 0x0000001fff0b7424 */ /* 0x000fe200078e00ff */
[----:B0-----:R-:W-:-:S04]  /*31b40*/  SHF.R.U32.HI R5, RZ, 0x5, R5 ;  /* 0x00000005ff057819 */ /* 0x001fc80000011605 */
[----:B------:R-:W-:-:S05]  /*31b50*/  LOP3.LUT R5, R5, 0x3, RZ, 0xc0, !PT ;  /* 0x0000000305057812 */ /* 0x000fca00078ec0ff */
[----:B------:R-:W-:-:S07]  /*31b60*/  IMAD.MOV.U32 R13, RZ, RZ, R5 ;  /* 0x000000ffff0d7224 */ /* 0x000fce00078e0005 */
[----:B------:R-:W-:Y:S05]  /*31b70*/  WARPSYNC.COLLECTIVE R15, `(.L_x_2773) ;  /* 0x000000000f087348 */ /* 0x000fea0003c00000 */
[----:B------:R0:W1:Y:S02]  /*31b80*/  SHFL.IDX P6, R14, R13, R12, R11 ;  /* 0x0000000c0d0e7389 */ /* 0x00006400000c000b */
[----:B01----:R-:W-:Y:S01]  /*31b90*/  ENDCOLLECTIVE ;  /* 0x000000000000791b */ /* 0x003fe20003800000 */
.L_x_2773:
[----:B------:R-:W-:Y:S05]  /*31ba0*/  BSYNC B1 ;  /* 0x0000000000017941 */ /* 0x000fea0003800000 */
.L_x_2772:
[----:B------:R-:W-:Y:S05]  /*31bb0*/  BRA `(.L_x_2774) ;  /* 0xffffff7000987947 */ /* 0x000fea000383ffff */
.L_x_2530:
[----:B------:R-:W-:Y:S01]  /*31bc0*/  BSSY B1, `(.L_x_2775) ;  /* 0x0000006000017945 */ /* 0x000fe20003800000 */
[----:B------:R-:W-:-:S07]  /*31bd0*/  IMAD.MOV.U32 R15, RZ, RZ, -0x1 ;  /* 0xffffffffff0f7424 */ /* 0x000fce00078e00ff */
[----:B0-----:R-:W-:Y:S05]  /*31be0*/  WARPSYNC.COLLECTIVE R15, `(.L_x_2776) ;  /* 0x000000000f0c7348 */ /* 0x001fea0003c00000 */
[----:B------:R-:W-:Y:S02]  /*31bf0*/  ELECT P6, UR62, PT ;  /* 0x00000000003e782f */ /* 0x000fe400038c0000 */
[----:B------:R-:W-:Y:S01]  /*31c00*/  MOV R14, UR62 ;  /* 0x0000003e000e7c02 */ /* 0x000fe20008000f00 */
[----:B0-----:R-:W-:Y:S10]  /*31c10*/  ENDCOLLECTIVE ;  /* 0x000000000000791b */ /* 0x001ff40003800000 */
.L_x_2776:
[----:B------:R-:W-:Y:S05]  /*31c20*/  BSYNC B1 ;  /* 0x0000000000017941 */ /* 0x000fea0003800000 */
.L_x_2775:
[----:B------:R-:W-:Y:S05]  /*31c30*/  BRA `(.L_x_2529) ;  /* 0xffffff7000907947 */ /* 0x000fea000383ffff */
.L_x_2532:
[----:B0-----:R0:W1:Y:S02]  /*31c40*/  SYNCS.PHASECHK.TRANS64.TRYWAIT P0, [R18+URZ+0x29820], R4 ;  /* 0x02982004120075a7 */ /* 0x001064000800017f */
[----:B-1----:R-:W-:Y:S05]  /*31c50*/  @!P0 NANOSLEEP.SYNCS 0x989680 ;  /* 0x009896800000895d */ /* 0x002fea0003900000 */
[----:B------:R-:W1:Y:S02]  /*31c60*/  @!P0 SYNCS.PHASECHK.TRANS64 P0, [R18+URZ+0x29820], R4 ;  /* 0x02982004120085a7 */ /* 0x000e64000800007f */
[----:B-1----:R-:W-:Y:S05]  /*31c70*/  @!P0 BRA `(.L_x_2532) ;  /* 0xfffffffc00f08947 */ /* 0x002fea000383ffff */
[----:B------:R-:W-:Y:S05]  /*31c80*/  BRA `(.L_x_2777) ;  /* 0xffffff7000a07947 */ /* 0x000fea000383ffff */
.L_x_2536:
[----:B-1----:R1:W2:Y:S02]  /*31c90*/  SYNCS.PHASECHK.TRANS64.TRYWAIT P0, [R7+URZ+0x298a0], R10 ;  /* 0x0298a00a070075a7 */ /* 0x0022a4000800017f */
[----:B--2---:R-:W-:Y:S05]  /*31ca0*/  @!P0 NANOSLEEP.SYNCS 0x989680 ;  /* 0x009896800000895d */ /* 0x004fea0003900000 */
[----:B------:R-:W2:Y:S02]  /*31cb0*/  @!P0 SYNCS.PHASECHK.TRANS64 P0, [R7+URZ+0x298a0], R10 ;  /* 0x0298a00a070085a7 */ /* 0x000ea4000800007f */
[----:B--2---:R-:W-:Y:S05]  /*31cc0*/  @!P0 BRA `(.L_x_2536) ;  /* 0xfffffffc00f08947 */ /* 0x004fea000383ffff */
[----:B------:R-:W-:Y:S05]  /*31cd0*/  BRA `(.L_x_2778) ;  /* 0xffffff7000c07947 */ /* 0x000fea000383ffff */
.L_x_2543:
[----:B0-----:R0:W2:Y:S02]  /*31ce0*/  SYNCS.PHASECHK.TRANS64.TRYWAIT P0, [R7+URZ+0x298c0], R10 ;  /* 0x0298c00a070075a7 */ /* 0x0010a4000800017f */
[----:B--2---:R-:W-:Y:S05]  /*31cf0*/  @!P0 NANOSLEEP.SYNCS 0x989680 ;  /* 0x009896800000895d */ /* 0x004fea0003900000 */
[----:B------:R-:W2:Y:S02]  /*31d00*/  @!P0 SYNCS.PHASECHK.TRANS64 P0, [R7+URZ+0x298c0], R10 ;  /* 0x0298c00a070085a7 */ /* 0x000ea4000800007f */
[----:B--2---:R-:W-:Y:S05]  /*31d10*/  @!P0 BRA `(.L_x_2543) ;  /* 0xfffffffc00f08947 */ /* 0x004fea000383ffff */
[----:B------:R-:W-:Y:S05]  /*31d20*/  BRA `(.L_x_2779) ;  /* 0xffffff7400b87947 */ /* 0x000fea000383ffff */
.L_x_2550:
[----:B0-----:R0:W1:Y:S02]  /*31d30*/  SYNCS.PHASECHK.TRANS64.TRYWAIT P1, [R8+URZ+0x298a0], R7 ;  /* 0x0298a007080075a7 */ /* 0x001064000802017f */
[----:B-1----:R-:W-:Y:S05]  /*31d40*/  @!P1 NANOSLEEP.SYNCS 0x989680 ;  /* 0x009896800000995d */ /* 0x002fea0003900000 */
[----:B------:R-:W1:Y:S02]  /*31d50*/  @!P1 SYNCS.PHASECHK.TRANS64 P1, [R8+URZ+0x298a0], R7 ;  /* 0x0298a007080095a7 */ /* 0x000e64000802007f */
[----:B-1----:R-:W-:Y:S05]  /*31d60*/  @!P1 BRA `(.L_x_2550) ;  /* 0xfffffffc00f09947 */ /* 0x002fea000383ffff */
[----:B------:R-:W-:Y:S05]  /*31d70*/  BRA `(.L_x_2780) ;  /* 0xffffff7800947947 */ /* 0x000fea000383ffff */
.L_x_2557:
[----:B-1----:R1:W2:Y:S02]  /*31d80*/  SYNCS.PHASECHK.TRANS64.TRYWAIT P1, [R8+URZ+0x298c0], R7 ;  /* 0x0298c007080075a7 */ /* 0x0022a4000802017f */
[----:B--2---:R-:W-:Y:S05]  /*31d90*/  @!P1 NANOSLEEP.SYNCS 0x989680 ;  /* 0x009896800000995d */ /* 0x004fea0003900000 */
[----:B------:R-:W2:Y:S02]  /*31da0*/  @!P1 SYNCS.PHASECHK.TRANS64 P1, [R8+URZ+0x298c0], R7 ;  /* 0x0298c007080095a7 */ /* 0x000ea4000802007f */
[----:B--2---:R-:W-:Y:S05]  /*31db0*/  @!P1 BRA `(.L_x_2557) ;  /* 0xfffffffc00f09947 */ /* 0x004fea000383ffff */
[----:B------:R-:W-:Y:S05]  /*31dc0*/  BRA `(.L_x_2781) ;  /* 0xffffff7c00887947 */ /* 0x000fea000383ffff */
.L_x_2574:
        /* <DEDUP_REMOVED lines=8> */
[----:B-1----:R-:W-:Y:S05]  /*31e50*/  WARPSYNC.COLLECTIVE R15, `(.L_x_2783) ;  /* 0x000000000f087348 */ /* 0x002fea0003c00000 */
[----:B------:R0:W2:Y:S02]  /*31e60*/  SHFL.IDX P6, R14, R13, R12, R11 ;  /* 0x0000000c0d0e7389 */ /* 0x0000a400000c000b */
[----:B012---:R-:W-:Y:S01]  /*31e70*/  ENDCOLLECTIVE ;  /* 0x000000000000791b */ /* 0x007fe20003800000 */
.L_x_2783:
[----:B------:R-:W-:Y:S05]  /*31e80*/  BSYNC B0 ;  /* 0x0000000000007941 */ /* 0x000fea0003800000 */
.L_x_2782:
[----:B------:R-:W-:Y:S05]  /*31e90*/  BRA `(.L_x_2784) ;  /* 0xffffff8800ec7947 */ /* 0x000fea000383ffff */
.L_x_2576:
[----:B------:R-:W-:Y:S01]  /*31ea0*/  BSSY B0, `(.L_x_2785) ;  /* 0x0000006000007945 */ /* 0x000fe20003800000 */
[----:B------:R-:W-:-:S07]  /*31eb0*/  IMAD.MOV.U32 R15, RZ, RZ, -0x1 ;  /* 0xffffffffff0f7424 */ /* 0x000fce00078e00ff */
[----:B01----:R-:W-:Y:S05]  /*31ec0*/  WARPSYNC.COLLECTIVE R15, `(.L_x_2786) ;  /* 0x000000000f0c7348 */ /* 0x003fea0003c00000 */
[----:B------:R-:W-:Y:S02]  /*31ed0*/  ELECT P6, UR62, PT ;  /* 0x00000000003e782f */ /* 0x000fe400038c0000 */
[----:B------:R-:W-:Y:S01]  /*31ee0*/  MOV R14, UR62 ;  /* 0x0000003e000e7c02 */ /* 0x000fe20008000f00 */
[----:B01----:R-:W-:Y:S10]  /*31ef0*/  ENDCOLLECTIVE ;  /* 0x000000000000791b */ /* 0x003ff40003800000 */
.L_x_2786:
[----:B------:R-:W-:Y:S05]  /*31f00*/  BSYNC B0 ;  /* 0x0000000000007941 */ /* 0x000fea0003800000 */
.L_x_2785:
[----:B------:R-:W-:Y:S05]  /*31f10*/  BRA `(.L_x_2787) ;  /* 0xffffff8800f47947 */ /* 0x000fea000383ffff */
.L_x_2578:
[----:B0-----:R0:W1:Y:S02]  /*31f20*/  SYNCS.PHASECHK.TRANS64.TRYWAIT P0, [R2+URZ+0x29880], R3 ;  /* 0x02988003020075a7 */ /* 0x001064000800017f */
[----:B-1----:R-:W-:Y:S05]  /*31f30*/  @!P0 NANOSLEEP.SYNCS 0x989680 ;  /* 0x009896800000895d */ /* 0x002fea0003900000 */
[----:B------:R-:W1:Y:S02]  /*31f40*/  @!P0 SYNCS.PHASECHK.TRANS64 P0, [R2+URZ+0x29880], R3 ;  /* 0x02988003020085a7 */ /* 0x000e64000800007f */
[----:B-1----:R-:W-:Y:S05]  /*31f50*/  @!P0 BRA `(.L_x_2578) ;  /* 0xfffffffc00f08947 */ /* 0x002fea000383ffff */
[----:B------:R-:W-:Y:S05]  /*31f60*/  BRA `(.L_x_2788) ;  /* 0xffffff8c005c7947 */ /* 0x000fea000383ffff */
.L_x_2580:
[----:B-1----:R1:W2:Y:S02]  /*31f70*/  SYNCS.PHASECHK.TRANS64.TRYWAIT P0, [R2+URZ+0x29840], R3 ;  /* 0x02984003020075a7 */ /* 0x0022a4000800017f */
[----:B--2---:R-:W-:Y:S05]  /*31f80*/  @!P0 NANOSLEEP.SYNCS 0x989680 ;  /* 0x009896800000895d */ /* 0x004fea0003900000 */
[----:B------:R-:W2:Y:S02]  /*31f90*/  @!P0 SYNCS.PHASECHK.TRANS64 P0, [R2+URZ+0x29840], R3 ;  /* 0x02984003020085a7 */ /* 0x000ea4000800007f */
[----:B--2---:R-:W-:Y:S05]  /*31fa0*/  @!P0 BRA `(.L_x_2580) ;  /* 0xfffffffc00f08947 */ /* 0x004fea000383ffff */
[----:B------:R-:W-:Y:S05]  /*31fb0*/  BRA `(.L_x_2789) ;  /* 0xffffff8c00b07947 */ /* 0x000fea000383ffff */
.L_x_2584:
[----:B------:R-:W2:Y:S01]  /*31fc0*/  LDL.LU R11, [R1+0x44] ;  /* 0x00004400010b7983 */ /* 0x000ea20000300800 */
[----:B------:R-:W-:Y:S01]  /*31fd0*/  IMAD.MOV.U32 R13, RZ, RZ, R3 ;  /* 0x000000ffff0d7224 */ /* 0x000fe200078e0003 */
[----:B------:R-:W-:Y:S01]  /*31fe0*/  MOV R12, RZ ;  /* 0x000000ff000c7202 */ /* 0x000fe20000000f00 */
[----:B------:R-:W-:Y:S01]  /*31ff0*/  IMAD.MOV.U32 R15, RZ, RZ, -0x1 ;  /* 0xffffffffff0f7424 */ /* 0x000fe200078e00ff */
[----:B------:R-:W-:-:S04]  /*32000*/  LOP3.LUT R5, R5, 0x7f, RZ, 0xc0, !PT ;  /* 0x0000007f05057812 */ /* 0x000fc800078ec0ff */
[----:B------:R-:W-:-:S05]  /*32010*/  SHF.R.U32.HI R5, RZ, 0x2, R5 ;  /* 0x00000002ff057819 */ /* 0x000fca0000011605 */
[----:B------:R-:W-:-:S05]  /*32020*/  IMAD R0, R10, 0x80, R5 ;  /* 0x000000800a007824 */ /* 0x000fca00078e0205 */
[----:B------:R-:W-:Y:S01]  /*32030*/  IADD3 R5, R0, 0x20, RZ ;  /* 0x0000002000057810 */ /* 0x000fe20007ffe0ff */
[----:B--2---:R-:W-:Y:S02]  /*32040*/  IMAD R2, R11, R7, RZ ;  /* 0x000000070b027224 */ /* 0x004fe400078e02ff */
[----:B------:R-:W-:-:S03]  /*32050*/  IMAD.MOV.U32 R11, RZ, RZ, 0x1c1f ;  /* 0x00001c1fff0b7424 */ /* 0x000fc600078e00ff */
[----:B------:R-:W-:-:S13]  /*32060*/  ISETP.GE.AND P4, PT, R0, R2, PT ;  /* 0x000000020000720c */ /* 0x000fda0003f86270 */
[----:B-----5:R-:W-:Y:S05]  /*32070*/  WARPSYNC.COLLECTIVE R15, `(.L_x_2790) ;  /* 0x000000000f087348 */ /* 0x020fea0003c00000 */
[----:B------:R0:W1:Y:S02]  /*32080*/  SHFL.IDX P6, R14, R13, R12, R11 ;  /* 0x0000000c0d0e7389 */ /* 0x00006400000c000b */
[----:B01---5:R-:W-:Y:S01]  /*32090*/  ENDCOLLECTIVE ;  /* 0x000000000000791b */ /* 0x023fe20003800000 */
.L_x_2790:
[----:B------:R-:W-:Y:S02]  /*320a0*/  IMAD.MOV.U32 R13, RZ, RZ, R4 ;  /* 0x000000ffff0d7224 */ /* 0x000fe400078e0004 */
[----:B------:R-:W-:-:S07]  /*320b0*/  IMAD.MOV.U32 R6, RZ, RZ, R14 ;  /* 0x000000ffff067224 */ /* 0x000fce00078e000e */
[----:B------:R-:W-:Y:S05]  /*320c0*/  WARPSYNC.COLLECTIVE R15, `(.L_x_2791) ;  /* 0x000000000f087348 */ /* 0x000fea0003c00000 */
[----:B------:R0:W1:Y:S02]  /*320d0*/  SHFL.IDX P6, R14, R13, R12, R11 ;  /* 0x0000000c0d0e7389 */ /* 0x00006400000c000b */
[----:B01----:R-:W-:Y:S01]  /*320e0*/  ENDCOLLECTIVE ;  /* 0x000000000000791b */ /* 0x003fe20003800000 */
.L_x_2791:
[----:B------:R-:W-:Y:S02]  /*320f0*/  IMAD.MOV.U32 R13, RZ, RZ, R3 ;  /* 0x000000ffff0d7224 */ /* 0x000fe400078e0003 */
[----:B------:R-:W-:Y:S02]  /*32100*/  IMAD.MOV.U32 R12, RZ, RZ, 0x1 ;  /* 0x00000001ff0c7424 */ /* 0x000fe400078e00ff */
[----:B------:R-:W-:-:S07]  /*32110*/  IMAD.MOV.U32 R7, RZ, RZ, R14 ;  /* 0x000000ffff077224 */ /* 0x000fce00078e000e */
[----:B------:R-:W-:Y:S05]  /*32120*/  WARPSYNC.COLLECTIVE R15, `(.L_x_2792) ;  /* 0x000000000f087348 */ /* 0x000fea0003c00000 */
[----:B------:R0:W1:Y:S02]  /*32130*/  SHFL.IDX P6, R14, R13, R12, R11 ;  /* 0x0000000c0d0e7389 */ /* 0x00006400000c000b */
[----:B01----:R-:W-:Y:S01]  /*32140*/  ENDCOLLECTIVE ;  /* 0x000000000000791b */ /* 0x003fe20003800000 */
.L_x_2792:
        /* <DEDUP_REMOVED lines=17> */
.L_x_2793:
[----:B------:R-:W-:Y:S02]  /*32260*/  IMAD.MOV.U32 R13, RZ, RZ, R3 ;  /* 0x000000ffff0d7224 */ /* 0x000fe400078e0003 */
[----:B------:R-:W-:Y:S02]  /*32270*/  IMAD.MOV.U32 R12, RZ, RZ, 0x2 ;  /* 0x00000002ff0c7424 */ /* 0x000fe400078e00ff */
[----:B------:R-:W-:-:S07]  /*32280*/  IMAD.MOV.U32 R5, RZ, RZ, R14 ;  /* 0x000000ffff057224 */ /* 0x000fce00078e000e */
[----:B------:R-:W-:Y:S05]  /*32290*/  WARPSYNC.COLLECTIVE R15, `(.L_x_2794) ;  /* 0x000000000f087348 */ /* 0x000fea0003c00000 */
[----:B------:R0:W1:Y:S02]  /*322a0*/  SHFL.IDX P6, R14, R13, R12, R11 ;  /* 0x0000000c0d0e7389 */ /* 0x00006400000c000b */
[----:B01----:R-:W-:Y:S01]  /*322b0*/  ENDCOLLECTIVE ;  /* 0x000000000000791b */ /* 0x003fe20003800000 */
.L_x_2794:
[----:B------:R-:W-:-:S05]  /*322c0*/  @!P3 IADD3 R5, P4, R9, R5, RZ ;  /* 0x000000050905b210 */ /* 0x000fca0007f9e0ff */
[----:B------:R-:W-:-:S04]  /*322d0*/  @!P3 IMAD.X R6, RZ, RZ, R6, P4 ;  /* 0x000000ffff06b224 */ /* 0x000fc800020e0606 */
[----:B------:R-:W-:Y:S01]  /*322e0*/  @!P3 IMAD.MOV.U32 R7, RZ, RZ, R6 ;  /* 0x000000ffff07b224 */ /* 0x000fe200078e0006 */
[----:B------:R-:W-:Y:S01]  /*322f0*/  @!P3 MOV R6, R5 ;  /* 0x000000050006b202 */ /* 0x000fe20000000f00 */
[----:B------:R-:W-:Y:S02]  /*32300*/  IMAD.MOV.U32 R13, RZ, RZ, R4 ;  /* 0x000000ffff0d7224 */ /* 0x000fe400078e0004 */
[----:B------:R-:W-:Y:S02]  /*32310*/  VIADD R5, R0, 0x40 ;  /* 0x0000004000057836 */ /* 0x000fe40000000000 */
        /* <DEDUP_REMOVED lines=11> */
.L_x_2795:
[----:B------:R-:W-:Y:S02]  /*323d0*/  IMAD.MOV.U32 R13, RZ, RZ, R3 ;  /* 0x000000ffff0d7224 */ /* 0x000fe400078e0003 */
[----:B------:R-:W-:Y:S02]  /*323e0*/  IMAD.MOV.U32 R12, RZ, RZ, 0x3 ;  /* 0x00000003ff0c7424 */ /* 0x000fe400078e00ff */
[----:B------:R-:W-:-:S07]  /*323f0*/  IMAD.MOV.U32 R5, RZ, RZ, R14 ;  /* 0x000000ffff057224 */ /* 0x000fce00078e000e */
[----:B------:R-:W-:Y:S05]  /*32400*/  WARPSYNC.COLLECTIVE R15, `(.L_x_2796) ;  /* 0x000000000f087348 */ /* 0x000fea0003c00000 */
[----:B------:R0:W1:Y:S02]  /*32410*/  SHFL.IDX P6, R14, R13, R12, R11 ;  /* 0x0000000c0d0e7389 */ /* 0x00006400000c000b */
[----:B01----:R-:W-:Y:S01]  /*32420*/  ENDCOLLECTIVE ;  /* 0x000000000000791b */ /* 0x003fe20003800000 */
.L_x_2796:
[----:B------:R-:W-:-:S05]  /*32430*/  @!P3 IADD3 R5, P4, R9, R5, RZ ;  /* 0x000000050905b210 */ /* 0x000fca0007f9e0ff */
[----:B------:R-:W-:-:S05]  /*32440*/  @!P3 IMAD.X R6, RZ, RZ, R6, P4 ;  /* 0x000000ffff06b224 */ /* 0x000fca00020e0606 */
[----:B------:R-:W-:Y:S01]  /*32450*/  @!P3 MOV R7, R6 ;  /* 0x000000060007b202 */ /* 0x000fe20000000f00 */
        /* <DEDUP_REMOVED lines=11> */
.L_x_2797:
[----:B------:R-:W-:Y:S01]  /*32510*/  @!PT LDS RZ, [RZ] ;  /* 0x00000000fffff984 */ /* 0x000fe20000000800 */
[----:B------:R-:W-:Y:S01]  /*32520*/  @!PT LDS RZ, [RZ] ;  /* 0x00000000fffff984 */ /* 0x000fe20000000800 */
[----:B------:R-:W-:Y:S01]  /*32530*/  @!PT LDS RZ, [RZ] ;  /* 0x00000000fffff984 */ /* 0x000fe20000000800 */
[----:B------:R0:W-:Y:S01]  /*32540*/  @!P3 LDGSTS.E.BYPASS.LTC128B.128 [R8+0x19400], desc[UR54][R6.64+0x80], !P2 ;  /* 0x194000800608bfae */ /* 0x0001e2000d101d76 */
[----:B------:R-:W-:Y:S01]  /*32550*/  IMAD.MOV.U32 R3, RZ, RZ, R14 ;  /* 0x000000ffff037224 */ /* 0x000fe200078e000e */
[----:B------:R-:W-:Y:S06]  /*32560*/  BRA `(.L_x_2798) ;  /* 0xffffff9400147947 */ /* 0x000fec000383ffff */
.L_x_2589:
[----:B----4-:R4:W0:Y:S02]  /*32570*/  SYNCS.PHASECHK.TRANS64.TRYWAIT P0, [R18+URZ+0x29820], R0 ;  /* 0x02982000120075a7 */ /* 0x010824000800017f */
[----:B0-----:R-:W-:Y:S05]  /*32580*/  @!P0 NANOSLEEP.SYNCS 0x989680 ;  /* 0x009896800000895d */ /* 0x001fea0003900000 */
[----:B------:R-:W0:Y:S02]  /*32590*/  @!P0 SYNCS.PHASECHK.TRANS64 P0, [R18+URZ+0x29820], R0 ;  /* 0x02982000120085a7 */ /* 0x000e24000800007f */
[----:B0-----:R-:W-:Y:S05]  /*325a0*/  @!P0 BRA `(.L_x_2589) ;  /* 0xfffffffc00f08947 */ /* 0x001fea000383ffff */
[----:B------:R-:W-:Y:S05]  /*325b0*/  BRA `(.L_x_2799) ;  /* 0xffffff9400847947 */ /* 0x000fea000383ffff */
.L_x_2595:
[----:B0-----:R0:W2:Y:S02]  /*325c0*/  SYNCS.PHASECHK.TRANS64.TRYWAIT P0, [R5+URZ+0x29880], R4 ;  /* 0x02988004050075a7 */ /* 0x0010a4000800017f */
[----:B--2---:R-:W-:Y:S05]  /*325d0*/  @!P0 NANOSLEEP.SYNCS 0x989680 ;  /* 0x009896800000895d */ /* 0x004fea0003900000 */
[----:B------:R-:W2:Y:S02]  /*325e0*/  @!P0 SYNCS.PHASECHK.TRANS64 P0, [R5+URZ+0x29880], R4 ;  /* 0x02988004050085a7 */ /* 0x000ea4000800007f */
[----:B--2---:R-:W-:Y:S05]  /*325f0*/  @!P0 BRA `(.L_x_2595) ;  /* 0xfffffffc00f08947 */ /* 0x004fea000383ffff */
[----:B------:R-:W-:Y:S05]  /*32600*/  BRA `(.L_x_2800) ;  /* 0xffffff98003c7947 */ /* 0x000fea000383ffff */
.L_x_2600:
[----:B--2---:R2:W4:Y:S02]  /*32610*/  SYNCS.PHASECHK.TRANS64.TRYWAIT P0, [R5+URZ+0x29840], R4 ;  /* 0x02984004050075a7 */ /* 0x004524000800017f */
[----:B----4-:R-:W-:Y:S05]  /*32620*/  @!P0 NANOSLEEP.SYNCS 0x989680 ;  /* 0x009896800000895d */ /* 0x010fea0003900000 */
[----:B------:R-:W4:Y:S02]  /*32630*/  @!P0 SYNCS.PHASECHK.TRANS64 P0, [R5+URZ+0x29840], R4 ;  /* 0x02984004050085a7 */ /* 0x000f24000800007f */
[----:B----4-:R-:W-:Y:S05]  /*32640*/  @!P0 BRA `(.L_x_2600) ;  /* 0xfffffffc00f08947 */ /* 0x010fea000383ffff */
[----:B------:R-:W-:Y:S05]  /*32650*/  BRA `(.L_x_2801) ;  /* 0xffffff9800b87947 */ /* 0x000fea000383ffff */
.L_x_2608:
[----:B----4-:R4:W0:Y:S02]  /*32660*/  SYNCS.PHASECHK.TRANS64.TRYWAIT P0, [R20+URZ+0x29870], R4 ;  /* 0x02987004140075a7 */ /* 0x010824000800017f */
[----:B0-----:R-:W-:Y:S05]  /*32670*/  @!P0 NANOSLEEP.SYNCS 0x989680 ;  /* 0x009896800000895d */ /* 0x001fea0003900000 */
[----:B------:R-:W0:Y:S02]  /*32680*/  @!P0 SYNCS.PHASECHK.TRANS64 P0, [R20+URZ+0x29870], R4 ;  /* 0x02987004140085a7 */ /* 0x000e24000800007f */
[----:B0-----:R-:W-:Y:S05]  /*32690*/  @!P0 BRA `(.L_x_2608) ;  /* 0xfffffffc00f08947 */ /* 0x001fea000383ffff */
[----:B------:R-:W-:Y:S05]  /*326a0*/  BRA `(.L_x_2802) ;  /* 0xffffff9c00d07947 */ /* 0x000fea000383ffff */
.L_x_2610:
[----:B------:R0:W0:Y:S02]  /*326b0*/  SYNCS.PHASECHK.TRANS64.TRYWAIT P0, [R20+URZ+0x29860], R3 ;  /* 0x02986003140075a7 */ /* 0x000024000800017f */
[----:B0-----:R-:W-:Y:S05]  /*326c0*/  @!P0 NANOSLEEP.SYNCS 0x989680 ;  /* 0x009896800000895d */ /* 0x001fea0003900000 */
[----:B------:R-:W0:Y:S02]  /*326d0*/  @!P0 SYNCS.PHASECHK.TRANS64 P0, [R20+URZ+0x29860], R3 ;  /* 0x02986003140085a7 */ /* 0x000e24000800007f */
[----:B0-----:R-:W-:Y:S05]  /*326e0*/  @!P0 BRA `(.L_x_2610) ;  /* 0xfffffffc00f08947 */ /* 0x001fea000383ffff */
[----:B------:R-:W-:Y:S05]  /*326f0*/  BRA `(.L_x_2803) ;  /* 0xffffff9c00d87947 */ /* 0x000fea000383ffff */
.L_x_2617:
[----:B--2---:R2:W3:Y:S02]  /*32700*/  SYNCS.PHASECHK.TRANS64.TRYWAIT P1, [R16+URZ+0x29870], R0 ;  /* 0x02987000100075a7 */ /* 0x0044e4000802017f */
[----:B---3--:R-:W-:Y:S05]  /*32710*/  @!P1 NANOSLEEP.SYNCS 0x989680 ;  /* 0x009896800000995d */ /* 0x008fea0003900000 */
[----:B------:R-:W3:Y:S02]  /*32720*/  @!P1 SYNCS.PHASECHK.TRANS64 P1, [R16+URZ+0x29870], R0 ;  /* 0x02987000100095a7 */ /* 0x000ee4000802007f */
[----:B---3--:R-:W-:Y:S05]  /*32730*/  @!P1 BRA `(.L_x_2617) ;  /* 0xfffffffc00f09947 */ /* 0x008fea000383ffff */
[----:B------:R-:W-:Y:S05]  /*32740*/  BRA `(.L_x_2804) ;  /* 0xffffffa400bc7947 */ /* 0x000fea000383ffff */
.L_x_2619:
[----:B--2---:R2:W3:Y:S02]  /*32750*/  SYNCS.PHASECHK.TRANS64.TRYWAIT P1, [R16+URZ+0x29860], R0 ;  /* 0x02986000100075a7 */ /* 0x0044e4000802017f */
[----:B---3--:R-:W-:Y:S05]  /*32760*/  @!P1 NANOSLEEP.SYNCS 0x989680 ;  /* 0x009896800000995d */ /* 0x008fea0003900000 */
[----:B------:R-:W3:Y:S02]  /*32770*/  @!P1 SYNCS.PHASECHK.TRANS64 P1, [R16+URZ+0x29860], R0 ;  /* 0x02986000100095a7 */ /* 0x000ee4000802007f */
[----:B---3--:R-:W-:Y:S05]  /*32780*/  @!P1 BRA `(.L_x_2619) ;  /* 0xfffffffc00f09947 */ /* 0x008fea000383ffff */
[----:B------:R-:W-:Y:S05]  /*32790*/  BRA `(.L_x_2805) ;  /* 0xffffffa400c47947 */ /* 0x000fea000383ffff */
.L_x_2623:
[----:B------:R-:W2:Y:S01]  /*327a0*/  LDL R0, [R1] ;  /* 0x0000000001007983 */ /* 0x000ea20000100800 */
[----:B------:R-:W-:Y:S01]  /*327b0*/  BSSY B0, `(.L_x_2806) ;  /* 0x0000008000007945 */ /* 0x000fe20003800000 */
[----:B------:R-:W-:Y:S01]  /*327c0*/  MOV R12, RZ ;  /* 0x000000ff000c7202 */ /* 0x000fe20000000f00 */
[----:B------:R-:W-:Y:S02]  /*327d0*/  IMAD.MOV.U32 R11, RZ, RZ, 0x1f ;  /* 0x0000001fff0b7424 */ /* 0x000fe400078e00ff */
[----:B------:R-:W-:Y:S02]  /*327e0*/  IMAD.MOV.U32 R15, RZ, RZ, -0x1 ;  /* 0xffffffffff0f7424 */ /* 0x000fe400078e00ff */
[----:B--2---:R-:W-:-:S07]  /*327f0*/  IMAD.MOV.U32 R13, RZ, RZ, R0 ;  /* 0x000000ffff0d7224 */ /* 0x004fce00078e0000 */
[----:B-1----:R-:W-:Y:S05]  /*32800*/  WARPSYNC.COLLECTIVE R15, `(.L_x_2807) ;  /* 0x000000000f087348 */ /* 0x002fea0003c00000 */
[----:B------:R0:W2:Y:S02]  /*32810*/  SHFL.IDX P6, R14, R13, R12, R11 ;  /* 0x0000000c0d0e7389 */ /* 0x0000a400000c000b */
[----:B012---:R-:W-:Y:S01]  /*32820*/  ENDCOLLECTIVE ;  /* 0x000000000000791b */ /* 0x007fe20003800000 */
.L_x_2807:
[----:B------:R-:W-:Y:S05]  /*32830*/  BSYNC B0 ;  /* 0x0000000000007941 */ /* 0x000fea0003800000 */
.L_x_2806:
        /* <DEDUP_REMOVED lines=9> */
.L_x_2808:
[----:B------:R-:W-:Y:S01]  /*328d0*/  ULDC UR4, c[0x0][0xc3c] ;  /* 0x00030f0000047ab9 */ /* 0x000fe20000000800 */
[----:B------:R-:W-:Y:S01]  /*328e0*/  IMAD.IADD R4, R2, 0x1, R16 ;  /* 0x0000000102047824 */ /* 0x000fe200078e0210 */
[----:B------:R-:W-:-:S04]  /*328f0*/  MOV R0, R14 ;  /* 0x0000000e00007202 */ /* 0x000fc80000000f00 */
        /* <DEDUP_REMOVED lines=10> */
[C---:B------:R-:W-:Y:S01]  /*329a0*/  ISETP.GE.U32.AND P3, PT, R16.reuse, 0x4, PT ;  /* 0x000000041000780c */ /* 0x040fe20003f66070 */
[----:B------:R-:W-:Y:S01]  /*329b0*/  IMAD.MOV.U32 R11, RZ, RZ, RZ ;  /* 0x000000ffff0b7224 */ /* 0x000fe200078e00ff */
        /* <DEDUP_REMOVED lines=11> */
.L_x_2809:
        /* <DEDUP_REMOVED lines=8> */
.L_x_2810:
        /* <DEDUP_REMOVED lines=8> */
.L_x_2811:
        /* <DEDUP_REMOVED lines=8> */
.L_x_2812:
        /* <DEDUP_REMOVED lines=8> */
.L_x_2813:
        /* <DEDUP_REMOVED lines=9> */
.L_x_2814:
[----:B------:R-:W-:Y:S01]  /*32d00*/  IMAD.MOV.U32 R9, RZ, RZ, R14 ;  /* 0x000000ffff097224 */ /* 0x000fe200078e000e */
[----:B------:R-:W-:Y:S06]  /*32d10*/  BRA `(.L_x_2815) ;  /* 0xffffffa800c87947 */ /* 0x000fec000383ffff */
.L_x_2626:
[----:B------:R-:W-:Y:S01]  /*32d20*/  BSSY B0, `(.L_x_2816) ;  /* 0x0000008000007945 */ /* 0x000fe20003800000 */
[----:B------:R-:W-:Y:S01]  /*32d30*/  IMAD.MOV.U32 R13, RZ, RZ, R2 ;  /* 0x000000ffff0d7224 */ /* 0x000fe200078e0002 */
[----:B------:R-:W-:Y:S01]  /*32d40*/  MOV R12, 0x1 ;  /* 0x00000001000c7802 */ /* 0x000fe20000000f00 */
[----:B------:R-:W-:Y:S02]  /*32d50*/  IMAD.MOV.U32 R11, RZ, RZ, RZ ;  /* 0x000000ffff0b7224 */ /* 0x000fe400078e00ff */
[----:B------:R-:W-:-:S07]  /*32d60*/  IMAD.MOV.U32 R15, RZ, RZ, -0x1 ;  /* 0xffffffffff0f7424 */ /* 0x000fce00078e00ff */
[----:B-1----:R-:W-:Y:S05]  /*32d70*/  WARPSYNC.COLLECTIVE R15, `(.L_x_2817) ;  /* 0x000000000f087348 */ /* 0x002fea0003c00000 */
[----:B------:R0:W2:Y:S02]  /*32d80*/  SHFL.UP P6, R14, R13, R12, R11 ;  /* 0x0400000c0d0e7389 */ /* 0x0000a400000c000b */
[----:B012---:R-:W-:Y:S01]  /*32d90*/  ENDCOLLECTIVE ;  /* 0x000000000000791b */ /* 0x007fe20003800000 */
.L_x_2817:
[----:B------:R-:W-:Y:S05]  /*32da0*/  BSYNC B0 ;  /* 0x0000000000007941 */ /* 0x000fea0003800000 */
.L_x_2816:
[----:B------:R-:W-:Y:S01]  /*32db0*/  IMAD.MOV.U32 R3, RZ, RZ, R14 ;  /* 0x000000ffff037224 */ /* 0x000fe200078e000e */
[----:B------:R-:W-:Y:S01]  /*32dc0*/  MOV R15, 0xffffffff ;  /* 0xffffffff000f7802 */ /* 0x000fe20000000f00 */
[----:B------:R-:W-:Y:S02]  /*32dd0*/  IMAD.MOV.U32 R12, RZ, RZ, 0x2 ;  /* 0x00000002ff0c7424 */ /* 0x000fe400078e00ff */
[----:B------:R-:W-:Y:S01]  /*32de0*/  IMAD.MOV.U32 R11, RZ, RZ, RZ ;  /* 0x000000ffff0b7224 */ /* 0x000fe200078e00ff */
[----:B------:R-:W-:-:S05]  /*32df0*/  SEL R3, R3, RZ, P1 ;  /* 0x000000ff03037207 */ /* 0x000fca0000800000 */
[----:B------:R-:W-:-:S04]  /*32e00*/  IMAD.IADD R2, R2, 0x1, R3 ;  /* 0x0000000102027824 */ /* 0x000fc800078e0203 */
[----:B------:R-:W-:-:S07]  /*32e10*/  IMAD.MOV.U32 R13, RZ, RZ, R2 ;  /* 0x000000ffff0d7224 */ /* 0x000fce00078e0002 */
[----:B------:R-:W-:Y:S05]  /*32e20*/  WARPSYNC.COLLECTIVE R15, `(.L_x_2818) ;  /* 0x000000000f087348 */ /* 0x000fea0003c00000 */
[----:B------:R0:W1:Y:S02]  /*32e30*/  SHFL.UP P6, R14, R13, R12, R11 ;  /* 0x0400000c0d0e7389 */ /* 0x00006400000c000b */
[----:B01----:R-:W-:Y:S01]  /*32e40*/  ENDCOLLECTIVE ;  /* 0x000000000000791b */ /* 0x003fe20003800000 */
.L_x_2818:
        /* <DEDUP_REMOVED lines=8> */
.L_x_2819:
        /* <DEDUP_REMOVED lines=8> */
.L_x_2820:
        /* <DEDUP_REMOVED lines=8> */
.L_x_2821:
[----:B------:R-:W-:Y:S01]  /*32fd0*/  MOV R12, 0x1f ;  /* 0x0000001f000c7802 */ /* 0x000fe20000000f00 */
        /* <DEDUP_REMOVED lines=8> */
.L_x_2822:
[----:B------:R-:W-:Y:S01]  /*33060*/  IMAD.MOV.U32 R9, RZ, RZ, R14 ;  /* 0x000000ffff097224 */ /* 0x000fe200078e000e */
[----:B------:R-:W-:Y:S06]  /*33070*/  BRA `(.L_x_2823) ;  /* 0xffffffa800a07947 */ /* 0x000fec000383ffff */
.L_x_2628:
[----:B------:R-:W-:Y:S01]  /*33080*/  BSSY B0, `(.L_x_2824) ;  /* 0x0000006000007945 */ /* 0x000fe20003800000 */
[----:B------:R-:W-:Y:S01]  /*33090*/  PLOP3.LUT P6, PT, P6, PT, PT, 0x8, 0x0 ;  /* 0x000000000000781c */ /* 0x000fe200037ce170 */
[----:B------:R-:W-:-:S12]  /*330a0*/  IMAD.MOV.U32 R15, RZ, RZ, -0x1 ;  /* 0xffffffffff0f7424 */ /* 0x000fd800078e00ff */
[----:B01----:R-:W-:Y:S05]  /*330b0*/  WARPSYNC.COLLECTIVE R15, `(.L_x_2825) ;  /* 0x000000000f087348 */ /* 0x003fea0003c00000 */
[----:B------:R-:W-:Y:S01]  /*330c0*/  VOTE.ANY R14, PT, P6 ;  /* 0x00000000000e7806 */ /* 0x000fe200030e0100 */
[----:B01----:R-:W-:Y:S06]  /*330d0*/  ENDCOLLECTIVE ;  /* 0x000000000000791b */ /* 0x003fec0003800000 */
.L_x_2825:
[----:B------:R-:W-:Y:S05]  /*330e0*/  BSYNC B0 ;  /* 0x0000000000007941 */ /* 0x000fea0003800000 */
.L_x_2824:
[----:B------:R0:W5:Y:S01]  /*330f0*/  LDL.LU R10, [R1+0xc] ;  /* 0x00000c00010a7983 */ /* 0x0001620000300800 */
[----:B------:R-:W-:Y:S01]  /*33100*/  IMAD.MOV.U32 R3, RZ, RZ, R14 ;  /* 0x000000ffff037224 */ /* 0x000fe200078e000e */
[----:B------:R-:W-:Y:S01]  /*33110*/  MOV R15, 0xffffffff ;  /* 0xffffffff000f7802 */ /* 0x000fe20000000f00 */
[----:B------:R-:W-:Y:S02]  /*33120*/  IMAD.MOV.U32 R13, RZ, RZ, R4 ;  /* 0x000000ffff0d7224 */ /* 0x000fe400078e0004 */
[----:B------:R-:W1:Y:S01]  /*33130*/  POPC R0, R3 ;  /* 0x0000000300007309 */ /* 0x000e620000000000 */
[----:B------:R-:W-:Y:S02]  /*33140*/  IMAD.MOV.U32 R11, RZ, RZ, 0x1f ;  /* 0x0000001fff0b7424 */ /* 0x000fe400078e00ff */
[----:B01----:R-:W-:-:S07]  /*33150*/  IMAD.MOV.U32 R12, RZ, RZ, R0 ;  /* 0x000000ffff0c7224 */ /* 0x003fce00078e0000 */
[----:B-----5:R-:W-:Y:S05]  /*33160*/  WARPSYNC.COLLECTIVE R15, `(.L_x_2826) ;  /* 0x000000000f087348 */ /* 0x020fea0003c00000 */
[----:B------:R0:W1:Y:S02]  /*33170*/  SHFL.IDX P6, R14, R13, R12, R11 ;  /* 0x0000000c0d0e7389 */ /* 0x00006400000c000b */
[----:B01---5:R-:W-:Y:S01]  /*33180*/  ENDCOLLECTIVE ;  /* 0x000000000000791b */ /* 0x023fe20003800000 */
.L_x_2826:
[----:B------:R-:W-:Y:S02]  /*33190*/  IMAD.MOV.U32 R13, RZ, RZ, R6 ;  /* 0x000000ffff0d7224 */ /* 0x000fe400078e0006 */
[----:B------:R-:W-:-:S07]  /*331a0*/  IMAD.MOV.U32 R4, RZ, RZ, R14 ;  /* 0x000000ffff047224 */ /* 0x000fce00078e000e */
[----:B------:R-:W-:Y:S05]  /*331b0*/  WARPSYNC.COLLECTIVE R15, `(.L_x_2827) ;  /* 0x000000000f087348 */ /* 0x000fea0003c00000 */
[----:B------:R0:W1:Y:S02]  /*331c0*/  SHFL.IDX P6, R14, R13, R12, R11 ;  /* 0x0000000c0d0e7389 */ /* 0x00006400000c000b */
[----:B01----:R-:W-:Y:S01]  /*331d0*/  ENDCOLLECTIVE ;  /* 0x000000000000791b */ /* 0x003fe20003800000 */
.L_x_2827:
[----:B------:R-:W-:Y:S02]  /*331e0*/  IMAD.MOV.U32 R6, RZ, RZ, R14 ;  /* 0x000000ffff067224 */ /* 0x000fe400078e000e */
[----:B------:R-:W-:-:S05]  /*331f0*/  IMAD.IADD R10, R0, 0x1, R10 ;  /* 0x00000001000a7824 */ /* 0x000fca00078e020a */
[----:B------:R0:W-:Y:S01]  /*33200*/  STL [R1+0xc], R10 ;  /* 0x00000c0a01007387 */ /* 0x0001e20000100800 */
[----:B------:R-:W-:Y:S05]  /*33210*/  BRA `(.L_x_2828) ;  /* 0xffffffa800807947 */ /* 0x000fea000383ffff */
.L_x_2630:
[----:B------:R-:W-:Y:S01]  /*33220*/  BSSY B0, `(.L_x_2829) ;  /* 0x0000008000007945 */ /* 0x000fe20003800000 */
[----:B------:R-:W-:Y:S01]  /*33230*/  IMAD.MOV.U32 R13, RZ, RZ, R7 ;  /* 0x000000ffff0d7224 */ /* 0x000fe200078e0007 */
[----:B------:R-:W-:Y:S01]  /*33240*/  MOV R15, 0xffffffff ;  /* 0xffffffff000f7802 */ /* 0x000fe20000000f00 */
[----:B------:R-:W-:Y:S02]  /*33250*/  IMAD.MOV.U32 R12, RZ, RZ, R0 ;  /* 0x000000ffff0c7224 */ /* 0x000fe400078e0000 */
[----:B------:R-:W-:-:S07]  /*33260*/  IMAD.MOV.U32 R11, RZ, RZ, 0x1f ;  /* 0x0000001fff0b7424 */ /* 0x000fce00078e00ff */
[----:B01----:R-:W-:Y:S05]  /*33270*/  WARPSYNC.COLLECTIVE R15, `(.L_x_2830) ;  /* 0x000000000f087348 */ /* 0x003fea0003c00000 */
[----:B------:R2:W3:Y:S02]  /*33280*/  SHFL.IDX P6, R14, R13, R12, R11 ;  /* 0x0000000c0d0e7389 */ /* 0x0004e400000c000b */
[----:B0123--:R-:W-:Y:S01]  /*33290*/  ENDCOLLECTIVE ;  /* 0x000000000000791b */ /* 0x00ffe20003800000 */
.L_x_2830:
[----:B------:R-:W-:Y:S05]  /*332a0*/  BSYNC B0 ;  /* 0x0000000000007941 */ /* 0x000fea0003800000 */
.L_x_2829:
[----:B------:R-:W-:Y:S01]  /*332b0*/  IMAD.MOV.U32 R0, RZ, RZ, R14 ;  /* 0x000000ffff007224 */ /* 0x000fe200078e000e */
[----:B------:R-:W-:Y:S06]  /*332c0*/  BRA `(.L_x_2831) ;  /* 0xffffffa8006c7947 */ /* 0x000fec000383ffff */
.L_x_2636:
[----:B0-----:R0:W1:Y:S02]  /*332d0*/  SYNCS.PHASECHK.TRANS64.TRYWAIT P0, [R0+URZ+0x29820], R3 ;  /* 0x02982003000075a7 */ /* 0x001064000800017f */
[----:B-1----:R-:W-:Y:S05]  /*332e0*/  @!P0 NANOSLEEP.SYNCS 0x989680 ;  /* 0x009896800000895d */ /* 0x002fea0003900000 */
[----:B------:R-:W1:Y:S02]  /*332f0*/  @!P0 SYNCS.PHASECHK.TRANS64 P0, [R0+URZ+0x29820], R3 ;  /* 0x02982003000085a7 */ /* 0x000e64000800007f */
[----:B-1----:R-:W-:Y:S05]  /*33300*/  @!P0 BRA `(.L_x_2636) ;  /* 0xfffffffc00f08947 */ /* 0x002fea000383ffff */
[----:B------:R-:W-:Y:S05]  /*33310*/  BRA `(.L_x_2832) ;  /* 0xffffffb400107947 */ /* 0x000fea000383ffff */
.L_x_2637:
        /* <DEDUP_REMOVED lines=11> */
.L_x_2834:
[----:B------:R-:W-:Y:S05]  /*333d0*/  BSYNC B0 ;  /* 0x0000000000007941 */ /* 0x000fea0003800000 */
.L_x_2833:
[----:B------:R-:W-:Y:S05]  /*333e0*/  BRA `(.L_x_2835) ;  /* 0xffffffb000f87947 */ /* 0x000fea000383ffff */
.L_x_2638:
[----:B------:R-:W-:Y:S01]  /*333f0*/  BSSY B0, `(.L_x_2836) ;  /* 0x0000006000007945 */ /* 0x000fe20003800000 */
[----:B------:R-:W-:-:S07]  /*33400*/  IMAD.MOV.U32 R15, RZ, RZ, -0x1 ;  /* 0xffffffffff0f7424 */ /* 0x000fce00078e00ff */
[----:B01----:R-:W-:Y:S05]  /*33410*/  WARPSYNC.COLLECTIVE R15, `(.L_x_2837) ;  /* 0x000000000f0c7348 */ /* 0x003fea0003c00000 */
[----:B------:R-:W-:Y:S02]  /*33420*/  ELECT P6, UR62, PT ;  /* 0x00000000003e782f */ /* 0x000fe400038c0000 */
[----:B------:R-:W-:Y:S01]  /*33430*/  MOV R14, UR62 ;  /* 0x0000003e000e7c02 */ /* 0x000fe20008000f00 */
[----:B01----:R-:W-:Y:S10]  /*33440*/  ENDCOLLECTIVE ;  /* 0x000000000000791b */ /* 0x003ff40003800000 */
.L_x_2837:
[----:B------:R-:W-:Y:S05]  /*33450*/  BSYNC B0 ;  /* 0x0000000000007941 */ /* 0x000fea0003800000 */
.L_x_2836:
[----:B------:R-:W-:Y:S05]  /*33460*/  BRA `(.L_x_2838) ;  /* 0xffffffb000ec7947 */ /* 0x000fea000383ffff */
.L_x_2640:
[----:B0-----:R0:W1:Y:S02]  /*33470*/  SYNCS.PHASECHK.TRANS64.TRYWAIT P1, [R6+URZ], R5 ;  /* 0x00000005060075a7 */ /* 0x001064000802017f */
[----:B-1----:R-:W-:Y:S05]  /*33480*/  @!P1 NANOSLEEP.SYNCS 0x989680 ;  /* 0x009896800000995d */ /* 0x002fea0003900000 */
[----:B------:R-:W1:Y:S02]  /*33490*/  @!P1 SYNCS.PHASECHK.TRANS64 P1, [R6+URZ], R5 ;  /* 0x00000005060095a7 */ /* 0x000e64000802007f */
[----:B-1----:R-:W-:Y:S05]  /*334a0*/  @!P1 BRA `(.L_x_2640) ;  /* 0xfffffffc00f09947 */ /* 0x002fea000383ffff */
[----:B------:R-:W-:Y:S05]  /*334b0*/  BRA `(.L_x_2839) ;  /* 0xffffffb400247947 */ /* 0x000fea000383ffff */
.L_x_2641:
[----:B-1----:R1:W2:Y:S02]  /*334c0*/  SYNCS.PHASECHK.TRANS64.TRYWAIT P1, [R7+URZ], R2 ;  /* 0x00000002070075a7 */ /* 0x0022a4000802017f */
[----:B--2---:R-:W-:Y:S05]  /*334d0*/  @!P1 NANOSLEEP.SYNCS 0x989680 ;  /* 0x009896800000995d */ /* 0x004fea0003900000 */
[----:B------:R-:W2:Y:S02]  /*334e0*/  @!P1 SYNCS.PHASECHK.TRANS64 P1, [R7+URZ], R2 ;  /* 0x00000002070095a7 */ /* 0x000ea4000802007f */
[----:B--2---:R-:W-:Y:S05]  /*334f0*/  @!P1 BRA `(.L_x_2641) ;  /* 0xfffffffc00f09947 */ /* 0x004fea000383ffff */
[----:B------:R-:W-:Y:S05]  /*33500*/  BRA `(.L_x_2840) ;  /* 0xffffffb400187947 */ /* 0x000fea000383ffff */
.L_x_2643:
[----:B--2---:R2:W3:Y:S02]  /*33510*/  SYNCS.PHASECHK.TRANS64.TRYWAIT P1, [R4+URZ+0x29860], R5 ;  /* 0x02986005040075a7 */ /* 0x0044e4000802017f */
[----:B---3--:R-:W-:Y:S05]  /*33520*/  @!P1 NANOSLEEP.SYNCS 0x989680 ;  /* 0x009896800000995d */ /* 0x008fea0003900000 */
[----:B------:R-:W3:Y:S02]  /*33530*/  @!P1 SYNCS.PHASECHK.TRANS64 P1, [R4+URZ+0x29860], R5 ;  /* 0x02986005040095a7 */ /* 0x000ee4000802007f */
[----:B---3--:R-:W-:Y:S05]  /*33540*/  @!P1 BRA `(.L_x_2643) ;  /* 0xfffffffc00f09947 */ /* 0x008fea000383ffff */
[----:B------:R-:W-:Y:S05]  /*33550*/  BRA `(.L_x_2841) ;  /* 0xffffffb400187947 */ /* 0x000fea000383ffff */
.L_x_2645:
[----:B---3--:R3:W4:Y:S02]  /*33560*/  SYNCS.PHASECHK.TRANS64.TRYWAIT P1, [R3+URZ+0x29860], R2 ;  /* 0x02986002030075a7 */ /* 0x008724000802017f */
[----:B----4-:R-:W-:Y:S05]  /*33570*/  @!P1 NANOSLEEP.SYNCS 0x989680 ;  /* 0x009896800000995d */ /* 0x010fea0003900000 */
[----:B------:R-:W4:Y:S02]  /*33580*/  @!P1 SYNCS.PHASECHK.TRANS64 P1, [R3+URZ+0x29860], R2 ;  /* 0x02986002030095a7 */ /* 0x000f24000802007f */
[----:B----4-:R-:W-:Y:S05]  /*33590*/  @!P1 BRA `(.L_x_2645) ;  /* 0xfffffffc00f09947 */ /* 0x010fea000383ffff */
[----:B------:R-:W-:Y:S05]  /*335a0*/  BRA `(.L_x_2842) ;  /* 0xffffffb400187947 */ /* 0x000fea000383ffff */
.L_x_2647:
[----:B----4-:R4:W0:Y:S02]  /*335b0*/  SYNCS.PHASECHK.TRANS64.TRYWAIT P0, [R4+URZ+0x29880], R5 ;  /* 0x02988005040075a7 */ /* 0x010824000800017f */
[----:B0-----:R-:W-:Y:S05]  /*335c0*/  @!P0 NANOSLEEP.SYNCS 0x989680 ;  /* 0x009896800000895d */ /* 0x001fea0003900000 */
[----:B------:R-:W0:Y:S02]  /*335d0*/  @!P0 SYNCS.PHASECHK.TRANS64 P0, [R4+URZ+0x29880], R5 ;  /* 0x02988005040085a7 */ /* 0x000e24000800007f */
[----:B0-----:R-:W-:Y:S05]  /*335e0*/  @!P0 BRA `(.L_x_2647) ;  /* 0xfffffffc00f08947 */ /* 0x001fea000383ffff */
[----:B------:R-:W-:Y:S05]  /*335f0*/  BRA `(.L_x_2648) ;  /* 0xffffffb400147947 */ /* 0x000fea000383ffff */
.L_x_2843:
        /* <DEDUP_REMOVED lines=16> */
.L_x_2852:


//--------------------- .nv.global.init           --------------------------
	.section	.nv.global.init,"aw",@progbits
	.align	4
.nv.global.init:
	.type		_ZZN5flash28permute_output_fp8_VcolmajorIN4cute6TensorINS1_11ArrayEngineIfLm64EEENS1_6LayoutINS1_5tupleIJNS6_IJNS1_1CILi2EEES8_NS7_ILi16EEEEEENS7_ILi1EEESB_EEENS6_IJNS6_IJSB_S8_NS7_ILi4EEEEEENS7_ILi0EEESF_EEEEEEEEEvRT_E9upper_map,@object
	.size		_ZZN5flash28permute_output_fp8_VcolmajorIN4cute6TensorINS1_11ArrayEngineIfLm64EEENS1_6LayoutINS1_5tupleIJNS6_IJNS1_1CILi2EEES8_NS7_ILi16EEEEEENS7_ILi1EEESB_EEENS6_IJNS6_IJSB_S8_NS7_ILi4EEEEEENS7_ILi0EEESF_EEEEEEEEEvRT_E9upper_map,($str$23 - _ZZN5flash28permute_output_fp8_VcolmajorIN4cute6TensorINS1_11ArrayEngineIfLm64EEENS1_6LayoutINS1_5tupleIJNS6_IJNS1_1CILi2EEES8_NS7_ILi16EEEEEENS7_ILi1EEESB_EEENS6_IJNS6_IJSB_S8_NS7_ILi4EEEEEENS7_ILi0EEESF_EEEEEEEEEvRT_E9upper_map)
_ZZN5flash28permute_output_fp8_VcolmajorIN4cute6TensorINS1_11ArrayEngineIfLm64EEENS1_6LayoutINS1_5tupleIJNS6_IJNS1_1CILi2EEES8_NS7_ILi16EEEEEENS7_ILi1EEESB_EEENS6_IJNS6_IJSB_S8_NS7_ILi4EEEEEENS7_ILi0EEESF_EEEEEEEEEvRT_E9upper_map:
        /*0000*/ 	.byte	0x00, 0x00, 0x00, 0x00, 0x02, 0x00, 0x00, 0x00, 0x03, 0x00, 0x00, 0x00, 0x01, 0x00, 0x00, 0x00
	.type		$str$23,@object
	.size		$str$23,($str$24 - $str$23)
$str$23:
        /*0010*/ 	.byte	0x28, 0x61, 0x64, 0x64, 0x72, 0x65, 0x73, 0x73, 0x20, 0x26, 0x20, 0x6d, 0x61, 0x73, 0x6b, 0x29
        /*0020*/ 	.byte	0x20, 0x3d, 0x3d, 0x20, 0x30, 0x00
	.type		$str$24,@object
	.size		$str$24,(__unnamed_5 - $str$24)
$str$24:
        /*0026*/ 	.byte	0x2f, 0x74, 0x6d, 0x70, 0x2f, 0x6f, 0x73, 0x73, 0x5f, 0x6b, 0x65, 0x72, 0x6e, 0x65, 0x6c, 0x73
        /*0036*/ 	.byte	0x5f, 0x73, 0x72, 0x63, 0x2f, 0x66, 0x6c, 0x61, 0x73, 0x68, 0x5f, 0x61, 0x74, 0x74, 0x65, 0x6e
        /*0046*/ 	.byte	0x74, 0x69, 0x6f, 0x6e, 0x2f, 0x63, 0x73, 0x72, 0x63, 0x2f, 0x63, 0x75, 0x74, 0x6c, 0x61, 0x73
        /*0056*/ 	.byte	0x73, 0x2f, 0x69, 0x6e, 0x63, 0x6c, 0x75, 0x64, 0x65, 0x2f, 0x63, 0x75, 0x74, 0x65, 0x2f, 0x70
        /*0066*/ 	.byte	0x6f, 0x69, 0x6e, 0x74, 0x65, 0x72, 0x5f, 0x66, 0x6c, 0x61, 0x67, 0x67, 0x65, 0x64, 0x2e, 0x68
        /*0076*/ 	.byte	0x70, 0x70, 0x00
	.type		__unnamed_5,@object
	.size		__unnamed_5,(__unnamed_7 - __unnamed_5)
__unnamed_5:
        /* <DEDUP_REMOVED lines=24> */
        /*01f9*/ 	.byte	0x3e, 0x3e, 0x20, 0x26, 0x5d, 0x00
	.type		__unnamed_7,@object
	.size		__unnamed_7,(__unnamed_3 - __unnamed_7)
__unnamed_7:
        /* <DEDUP_REMOVED lines=25> */
	.type		__unnamed_3,@object
	.size		__unnamed_3,(__unnamed_2 - __unnamed_3)
__unnamed_3:
        /* <DEDUP_REMOVED lines=29> */
        /*0555*/ 	.byte	0x5d, 0x00
	.type		__unnamed_2,@object
	.size		__unnamed_2,(__unnamed_4 - __unnamed_2)
__unnamed_2:
        /* <DEDUP_REMOVED lines=30> */
	.type		__unnamed_4,@object
	.size		__unnamed_4,(__unnamed_6 - __unnamed_4)
__unnamed_4:
        /* <DEDUP_REMOVED lines=30> */
	.type		__unnamed_6,@object
	.size		__unnamed_6,(__unnamed_1 - __unnamed_6)
__unnamed_6:
        /* <DEDUP_REMOVED lines=29> */
        /*0acb*/ 	.byte	0x3e, 0x5d, 0x00
	.type		__unnamed_1,@object
	.size		__unnamed_1,(.L_0 - __unnamed_1)
__unnamed_1:
        /* <DEDUP_REMOVED lines=29> */
        /*0c9e*/ 	.byte	0x3e, 0x20, 0x26, 0x5d, 0x00
.L_0:


//--------------------- .nv.shared._ZN7cutlass13device_kernelIN5flash11enable_sm90INS1_16FlashAttnFwdSm90INS1_25CollectiveMainloopFwdSm90ILi2EN4cute5tupleIJNS5_1CILi1EEES8_S8_EEENS6_IJNS7_ILi128EEENS7_ILi160EEENS7_ILi192EEEEEELi128ENS_12float_e4m3_tEfNS_4arch4Sm90ELb0ELb0ELb0ELb0ELb0ELb0ELb0ELb1ELb1ELb1ELb1ELb0EEENS1_21CollectiveEpilogueFwdINS6_IJSA_SA_SB_EEES9_NS_10bfloat16_tESG_Li256ELb0ELb1ELb1ELb1EEENS1_19SingleTileSchedulerILb0ELb1ELb1ELi128EEEEEEEEEvNT_6ParamsE --------------------------
	.section	.nv.shared._ZN7cutlass13device_kernelIN5flash11enable_sm90INS1_16FlashAttnFwdSm90INS1_25CollectiveMainloopFwdSm90ILi2EN4cute5tupleIJNS5_1CILi1EEES8_S8_EEENS6_IJNS7_ILi128EEENS7_ILi160EEENS7_ILi192EEEEEELi128ENS_12float_e4m3_tEfNS_4arch4Sm90ELb0ELb0ELb0ELb0ELb0ELb0ELb0ELb1ELb1ELb1ELb1ELb0EEENS1_21CollectiveEpilogueFwdINS6_IJSA_SA_SB_EEES9_NS_10bfloat16_tESG_Li256ELb0ELb1ELb1ELb1EEENS1_19SingleTileSchedulerILb0ELb1ELb1ELi128EEEEEEEEEvNT_6ParamsE,"aw",@nobits
	.sectionflags	@""
	.align	16
	.zero		1024


//--------------------- .nv.shared.reserved.0     --------------------------
	.section	.nv.shared.reserved.0,"aw",@nobits
	.weak		__nv_reservedSMEM_offset_0_alias
	.size		__nv_reservedSMEM_offset_0_alias, 0, 0
	.other		__nv_reservedSMEM_offset_0_alias,@"STO_CUDA_RESERVED_SHARED STV_DEFAULT"
__nv_reservedSMEM_offset_0_alias:
	.zero		0


//--------------------- .nv.global                --------------------------
	.section	.nv.global,"aw",@nobits
.nv.global:
	.type		_ZN73_INTERNAL_b2f1931f_37_flash_fwd_hdimdiff_e4m3_split_sm90_cu_0985e13a_50474cute1_E,@object
	.size		_ZN73_INTERNAL_b2f1931f_37_flash_fwd_hdimdiff_e4m3_split_sm90_cu_0985e13a_50474cute1_E,(_ZN73_INTERNAL_b2f1931f_37_flash_fwd_hdimdiff_e4m3_split_sm90_cu_0985e13a_50474cuda3std3__45__cpo6cbeginE - _ZN73_INTERNAL_b2f1931f_37_flash_fwd_hdimdiff_e4m3_split_sm90_cu_0985e13a_50474cute1_E)
_ZN73_INTERNAL_b2f1931f_37_flash_fwd_hdimdiff_e4m3_split_sm90_cu_0985e13a_50474cute1_E:
	.zero		1
	.type		_ZN73_INTERNAL_b2f1931f_37_flash_fwd_hdimdiff_e4m3_split_sm90_cu_0985e13a_50474cuda3std3__45__cpo6cbeginE,@object
	.size		_ZN73_INTERNAL_b2f1931f_37_flash_fwd_hdimdiff_e4m3_split_sm90_cu_0985e13a_50474cuda3std3__45__cpo6cbeginE,(_ZN73_INTERNAL_b2f1931f_37_flash_fwd_hdimdiff_e4m3_split_sm90_cu_0985e13a_50474cuda3std3__48in_placeE - _ZN73_INTERNAL_b2f1931f_37_flash_fwd_hdimdiff_e4m3_split_sm90_cu_0985e13a_50474cuda3std3__45__cpo6cbeginE)
_ZN73_INTERNAL_b2f1931f_37_flash_fwd_hdimdiff_e4m3_split_sm90_cu_0985e13a_50474cuda3std3__45__cpo6cbeginE:
	.zero		1
	.type		_ZN73_INTERNAL_b2f1931f_37_flash_fwd_hdimdiff_e4m3_split_sm90_cu_0985e13a_50474cuda3std3__48in_placeE,@object
	.size		_ZN73_INTERNAL_b2f1931f_37_flash_fwd_hdimdiff_e4m3_split_sm90_cu_0985e13a_50474cuda3std3__48in_placeE,(_ZN73_INTERNAL_b2f1931f_37_flash_fwd_hdimdiff_e4m3_split_sm90_cu_0985e13a_50474cuda3std6ranges3__45__cpo9iter_moveE - _ZN73_INTERNAL_b2f1931f_37_flash_fwd_hdimdiff_e4m3_split_sm90_cu_0985e13a_50474cuda3std3__48in_placeE)
_ZN73_INTERNAL_b2f1931f_37_flash_fwd_hdimdiff_e4m3_split_sm90_cu_0985e13a_50474cuda3std3__48in_placeE:
	.zero		1
	.type		_ZN73_INTERNAL_b2f1931f_37_flash_fwd_hdimdiff_e4m3_split_sm90_cu_0985e13a_50474cuda3std6ranges3__45__cpo9iter_moveE,@object
	.size		_ZN73_INTERNAL_b2f1931f_37_flash_fwd_hdimdiff_e4m3_split_sm90_cu_0985e13a_50474cuda3std6ranges3__45__cpo9iter_moveE,(_ZN73_INTERNAL_b2f1931f_37_flash_fwd_hdimdiff_e4m3_split_sm90_cu_0985e13a_50474cuda3std3__45__cpo5beginE - _ZN73_INTERNAL_b2f1931f_37_flash_fwd_hdimdiff_e4m3_split_sm90_cu_0985e13a_50474cuda3std6ranges3__45__cpo9iter_moveE)
_ZN73_INTERNAL_b2f1931f_37_flash_fwd_hdimdiff_e4m3_split_sm90_cu_0985e13a_50474cuda3std6ranges3__45__cpo9iter_moveE:
	.zero		1
	.type		_ZN73_INTERNAL_b2f1931f_37_flash_fwd_hdimdiff_e4m3_split_sm90_cu_0985e13a_50474cuda3std3__45__cpo5beginE,@object
	.size		_ZN73_INTERNAL_b2f1931f_37_flash_fwd_hdimdiff_e4m3_split_sm90_cu_0985e13a_50474cuda3std3__45__cpo5beginE,(_ZN73_INTERNAL_b2f1931f_37_flash_fwd_hdimdiff_e4m3_split_sm90_cu_0985e13a_50474cuda3std3__475_GLOBAL__N__b2f1931f_37_flash_fwd_hdimdiff_e4m3_split_sm90_cu_0985e13a_50476ignoreE - _ZN73_INTERNAL_b2f1931f_37_flash_fwd_hdimdiff_e4m3_split_sm90_cu_0985e13a_50474cuda3std3__45__cpo5beginE)
_ZN73_INTERNAL_b2f1931f_37_flash_fwd_hdimdiff_e4m3_split_sm90_cu_0985e13a_50474cuda3std3__45__cpo5beginE:
	.zero		1
	.type		_ZN73_INTERNAL_b2f1931f_37_flash_fwd_hdimdiff_e4m3_split_sm90_cu_0985e13a_50474cuda3std3__475_GLOBAL__N__b2f1931f_37_flash_fwd_hdimdiff_e4m3_split_sm90_cu_0985e13a_50476ignoreE,@object
	.size		_ZN73_INTERNAL_b2f1931f_37_flash_fwd_hdimdiff_e4m3_split_sm90_cu_0985e13a_50474cuda3std3__475_GLOBAL__N__b2f1931f_37_flash_fwd_hdimdiff_e4m3_split_sm90_cu_0985e13a_50476ignoreE,(_ZN73_INTERNAL_b2f1931f_37_flash_fwd_hdimdiff_e4m3_split_sm90_cu_0985e13a_50474cute7productE - _ZN73_INTERNAL_b2f1931f_37_flash_fwd_hdimdiff_e4m3_split_sm90_cu_0985e13a_50474cuda3std3__475_GLOBAL__N__b2f1931f_37_flash_fwd_hdimdiff_e4m3_split_sm90_cu_0985e13a_50476ignoreE)
_ZN73_INTERNAL_b2f1931f_37_flash_fwd_hdimdiff_e4m3_split_sm90_cu_0985e13a_50474cuda3std3__475_GLOBAL__N__b2f1931f_37_flash_fwd_hdimdiff_e4m3_split_sm90_cu_0985e13a_50476ignoreE:
	.zero		1
	.type		_ZN73_INTERNAL_b2f1931f_37_flash_fwd_hdimdiff_e4m3_split_sm90_cu_0985e13a_50474cute7productE,@object
	.size		_ZN73_INTERNAL_b2f1931f_37_flash_fwd_hdimdiff_e4m3_split_sm90_cu_0985e13a_50474cute7productE,(_ZN73_INTERNAL_b2f1931f_37_flash_fwd_hdimdiff_e4m3_split_sm90_cu_0985e13a_50474cuda3std3__45__cpo3endE - _ZN73_INTERNAL_b2f1931f_37_flash_fwd_hdimdiff_e4m3_split_sm90_cu_0985e13a_50474cute7productE)
_ZN73_INTERNAL_b2f1931f_37_flash_fwd_hdimdiff_e4m3_split_sm90_cu_0985e13a_50474cute7productE:
	.zero		1
	.type		_ZN73_INTERNAL_b2f1931f_37_flash_fwd_hdimdiff_e4m3_split_sm90_cu_0985e13a_50474cuda3std3__45__cpo3endE,@object
	.size		_ZN73_INTERNAL_b2f1931f_37_flash_fwd_hdimdiff_e4m3_split_sm90_cu_0985e13a_50474cuda3std3__45__cpo3endE,(_ZN73_INTERNAL_b2f1931f_37_flash_fwd_hdimdiff_e4m3_split_sm90_cu_0985e13a_50474cuda3std3__419piecewise_constructE - _ZN73_INTERNAL_b2f1931f_37_flash_fwd_hdimdiff_e4m3_split_sm90_cu_0985e13a_50474cuda3std3__45__cpo3endE)
_ZN73_INTERNAL_b2f1931f_37_flash_fwd_hdimdiff_e4m3_split_sm90_cu_0985e13a_50474cuda3std3__45__cpo3endE:
	.zero		1
	.type		_ZN73_INTERNAL_b2f1931f_37_flash_fwd_hdimdiff_e4m3_split_sm90_cu_0985e13a_50474cuda3std3__419piecewise_constructE,@object
	.size		_ZN73_INTERNAL_b2f1931f_37_flash_fwd_hdimdiff_e4m3_split_sm90_cu_0985e13a_50474cuda3std3__419piecewise_constructE,(_ZN73_INTERNAL_b2f1931f_37_flash_fwd_hdimdiff_e4m3_split_sm90_cu_0985e13a_50474cuda3std3__45__cpo4cendE - _ZN73_INTERNAL_b2f1931f_37_flash_fwd_hdimdiff_e4m3_split_sm90_cu_0985e13a_50474cuda3std3__419piecewise_constructE)
_ZN73_INTERNAL_b2f1931f_37_flash_fwd_hdimdiff_e4m3_split_sm90_cu_0985e13a_50474cuda3std3__419piecewise_constructE:
	.zero		1
	.type		_ZN73_INTERNAL_b2f1931f_37_flash_fwd_hdimdiff_e4m3_split_sm90_cu_0985e13a_50474cuda3std3__45__cpo4cendE,@object
	.size		_ZN73_INTERNAL_b2f1931f_37_flash_fwd_hdimdiff_e4m3_split_sm90_cu_0985e13a_50474cuda3std3__45__cpo4cendE,(_ZN73_INTERNAL_b2f1931f_37_flash_fwd_hdimdiff_e4m3_split_sm90_cu_0985e13a_50474cuda3std6ranges3__45__cpo4swapE - _ZN73_INTERNAL_b2f1931f_37_flash_fwd_hdimdiff_e4m3_split_sm90_cu_0985e13a_50474cuda3std3__45__cpo4cendE)
_ZN73_INTERNAL_b2f1931f_37_flash_fwd_hdimdiff_e4m3_split_sm90_cu_0985e13a_50474cuda3std3__45__cpo4cendE:
	.zero		1
	.type		_ZN73_INTERNAL_b2f1931f_37_flash_fwd_hdimdiff_e4m3_split_sm90_cu_0985e13a_50474cuda3std6ranges3__45__cpo4swapE,@object
	.size		_ZN73_INTERNAL_b2f1931f_37_flash_fwd_hdimdiff_e4m3_split_sm90_cu_0985e13a_50474cuda3std6ranges3__45__cpo4swapE,(.L_15 - _ZN73_INTERNAL_b2f1931f_37_flash_fwd_hdimdiff_e4m3_split_sm90_cu_0985e13a_50474cuda3std6ranges3__45__cpo4swapE)
_ZN73_INTERNAL_b2f1931f_37_flash_fwd_hdimdiff_e4m3_split_sm90_cu_0985e13a_50474cuda3std6ranges3__45__cpo4swapE:
	.zero		1
.L_15:


//--------------------- .nv.shared._ZN7cutlass13device_kernelIN5flash11enable_sm90INS1_16FlashAttnFwdSm90INS1_25CollectiveMainloopFwdSm90ILi2EN4cute5tupleIJNS5_1CILi1EEES8_S8_EEENS6_IJNS7_ILi128EEENS7_ILi160EEENS7_ILi192EEEEEELi128ENS_12float_e4m3_tEfNS_4arch4Sm90ELb0ELb0ELb0ELb1ELb0ELb0ELb0ELb1ELb1ELb1ELb1ELb0EEENS1_21CollectiveEpilogueFwdINS6_IJSA_SA_SB_EEES9_NS_10bfloat16_tESG_Li256ELb1ELb1ELb1ELb1EEENS1_36VarlenDynamicPersistentTileSchedulerILi128ELi160ELi256ELi128ELb1ELb1ELb1ELb0ELb1ELb1EEEEEEEEEvNT_6ParamsE --------------------------
	.section	.nv.shared._ZN7cutlass13device_kernelIN5flash11enable_sm90INS1_16FlashAttnFwdSm90INS1_25CollectiveMainloopFwdSm90ILi2EN4cute5tupleIJNS5_1CILi1EEES8_S8_EEENS6_IJNS7_ILi128EEENS7_ILi160EEENS7_ILi192EEEEEELi128ENS_12float_e4m3_tEfNS_4arch4Sm90ELb0ELb0ELb0ELb1ELb0ELb0ELb0ELb1ELb1ELb1ELb1ELb0EEENS1_21CollectiveEpilogueFwdINS6_IJSA_SA_SB_EEES9_NS_10bfloat16_tESG_Li256ELb1ELb1ELb1ELb1EEENS1_36VarlenDynamicPersistentTileSchedulerILi128ELi160ELi256ELi128ELb1ELb1ELb1ELb0ELb1ELb1EEEEEEEEEvNT_6ParamsE,"aw",@nobits
	.sectionflags	@""
	.align	16
	.zero		1024


//--------------------- .nv.shared._ZN7cutlass13device_kernelIN5flash11enable_sm90INS1_16FlashAttnFwdSm90INS1_25CollectiveMainloopFwdSm90ILi2EN4cute5tupleIJNS5_1CILi1EEES8_S8_EEENS6_IJNS7_ILi128EEENS7_ILi160EEENS7_ILi192EEEEEELi128ENS_12float_e4m3_tEfNS_4arch4Sm90ELb0ELb0ELb0ELb1ELb0ELb1ELb0ELb1ELb1ELb1ELb1ELb0EEENS1_21CollectiveEpilogueFwdINS6_IJSA_SA_SB_EEES9_NS_10bfloat16_tESG_Li256ELb1ELb1ELb1ELb1EEENS1_36VarlenDynamicPersistentTileSchedulerILi128ELi160ELi256ELi128ELb1ELb1ELb1ELb0ELb1ELb1EEEEEEEEEvNT_6ParamsE --------------------------
	.section	.nv.shared._ZN7cutlass13device_kernelIN5flash11enable_sm90INS1_16FlashAttnFwdSm90INS1_25CollectiveMainloopFwdSm90ILi2EN4cute5tupleIJNS5_1CILi1EEES8_S8_EEENS6_IJNS7_ILi128EEENS7_ILi160EEENS7_ILi192EEEEEELi128ENS_12float_e4m3_tEfNS_4arch4Sm90ELb0ELb0ELb0ELb1ELb0ELb1ELb0ELb1ELb1ELb1ELb1ELb0EEENS1_21CollectiveEpilogueFwdINS6_IJSA_SA_SB_EEES9_NS_10bfloat16_tESG_Li256ELb1ELb1ELb1ELb1EEENS1_36VarlenDynamicPersistentTileSchedulerILi128ELi160ELi256ELi128ELb1ELb1ELb1ELb0ELb1ELb1EEEEEEEEEvNT_6ParamsE,"aw",@nobits
	.sectionflags	@""
	.align	16
	.zero		1024


//--------------------- .nv.shared._ZN7cutlass13device_kernelIN5flash11enable_sm90INS1_16FlashAttnFwdSm90INS1_25CollectiveMainloopFwdSm90ILi2EN4cute5tupleIJNS5_1CILi1EEES8_S8_EEENS6_IJNS7_ILi128EEENS7_ILi160EEENS7_ILi192EEEEEELi128ENS_12float_e4m3_tEfNS_4arch4Sm90ELb0ELb1ELb0ELb0ELb0ELb0ELb0ELb1ELb1ELb1ELb1ELb0EEENS1_21CollectiveEpilogueFwdINS6_IJSA_SA_SB_EEES9_NS_10bfloat16_tESG_Li256ELb0ELb1ELb1ELb1EEENS1_19SingleTileSchedulerILb0ELb1ELb1ELi128EEEEEEEEEvNT_6ParamsE --------------------------
	.section	.nv.shared._ZN7cutlass13device_kernelIN5flash11enable_sm90INS1_16FlashAttnFwdSm90INS1_25CollectiveMainloopFwdSm90ILi2EN4cute5tupleIJNS5_1CILi1EEES8_S8_EEENS6_IJNS7_ILi128EEENS7_ILi160EEENS7_ILi192EEEEEELi128ENS_12float_e4m3_tEfNS_4arch4Sm90ELb0ELb1ELb0ELb0ELb0ELb0ELb0ELb1ELb1ELb1ELb1ELb0EEENS1_21CollectiveEpilogueFwdINS6_IJSA_SA_SB_EEES9_NS_10bfloat16_tESG_Li256ELb0ELb1ELb1ELb1EEENS1_19SingleTileSchedulerILb0ELb1ELb1ELi128EEEEEEEEEvNT_6ParamsE,"aw",@nobits
	.sectionflags	@""
	.align	16
	.zero		1024


//--------------------- .nv.shared._ZN7cutlass13device_kernelIN5flash11enable_sm90INS1_16FlashAttnFwdSm90INS1_25CollectiveMainloopFwdSm90ILi2EN4cute5tupleIJNS5_1CILi1EEES8_S8_EEENS6_IJNS7_ILi128EEENS7_ILi160EEENS7_ILi192EEEEEELi128ENS_12float_e4m3_tEfNS_4arch4Sm90ELb0ELb1ELb0ELb1ELb0ELb0ELb0ELb1ELb1ELb1ELb1ELb0EEENS1_21CollectiveEpilogueFwdINS6_IJSA_SA_SB_EEES9_NS_10bfloat16_tESG_Li256ELb1ELb1ELb1ELb1EEENS1_36VarlenDynamicPersistentTileSchedulerILi128ELi160ELi256ELi128ELb1ELb1ELb1ELb1ELb0ELb1EEEEEEEEEvNT_6ParamsE --------------------------
	.section	.nv.shared._ZN7cutlass13device_kernelIN5flash11enable_sm90INS1_16FlashAttnFwdSm90INS1_25CollectiveMainloopFwdSm90ILi2EN4cute5tupleIJNS5_1CILi1EEES8_S8_EEENS6_IJNS7_ILi128EEENS7_ILi160EEENS7_ILi192EEEEEELi128ENS_12float_e4m3_tEfNS_4arch4Sm90ELb0ELb1ELb0ELb1ELb0ELb0ELb0ELb1ELb1ELb1ELb1ELb0EEENS1_21CollectiveEpilogueFwdINS6_IJSA_SA_SB_EEES9_NS_10bfloat16_tESG_Li256ELb1ELb1ELb1ELb1EEENS1_36VarlenDynamicPersistentTileSchedulerILi128ELi160ELi256ELi128ELb1ELb1ELb1ELb1ELb0ELb1EEEEEEEEEvNT_6ParamsE,"aw",@nobits
	.sectionflags	@""
	.align	16
	.zero		1024


//--------------------- .nv.shared._ZN7cutlass13device_kernelIN5flash11enable_sm90INS1_16FlashAttnFwdSm90INS1_25CollectiveMainloopFwdSm90ILi2EN4cute5tupleIJNS5_1CILi1EEES8_S8_EEENS6_IJNS7_ILi128EEENS7_ILi160EEENS7_ILi192EEEEEELi128ENS_12float_e4m3_tEfNS_4arch4Sm90ELb0ELb1ELb0ELb1ELb0ELb1ELb0ELb1ELb1ELb1ELb1ELb0EEENS1_21CollectiveEpilogueFwdINS6_IJSA_SA_SB_EEES9_NS_10bfloat16_tESG_Li256ELb1ELb1ELb1ELb1EEENS1_36VarlenDynamicPersistentTileSchedulerILi128ELi160ELi256ELi128ELb1ELb1ELb1ELb1ELb0ELb1EEEEEEEEEvNT_6ParamsE --------------------------
	.section	.nv.shared._ZN7cutlass13device_kernelIN5flash11enable_sm90INS1_16FlashAttnFwdSm90INS1_25CollectiveMainloopFwdSm90ILi2EN4cute5tupleIJNS5_1CILi1EEES8_S8_EEENS6_IJNS7_ILi128EEENS7_ILi160EEENS7_ILi192EEEEEELi128ENS_12float_e4m3_tEfNS_4arch4Sm90ELb0ELb1ELb0ELb1ELb0ELb1ELb0ELb1ELb1ELb1ELb1ELb0EEENS1_21CollectiveEpilogueFwdINS6_IJSA_SA_SB_EEES9_NS_10bfloat16_tESG_Li256ELb1ELb1ELb1ELb1EEENS1_36VarlenDynamicPersistentTileSchedulerILi128ELi160ELi256ELi128ELb1ELb1ELb1ELb1ELb0ELb1EEEEEEEEEvNT_6ParamsE,"aw",@nobits
	.sectionflags	@""
	.align	16
	.zero		1024


//--------------------- .nv.shared._ZN7cutlass13device_kernelIN5flash11enable_sm90INS1_16FlashAttnFwdSm90INS1_25CollectiveMainloopFwdSm90ILi2EN4cute5tupleIJNS5_1CILi1EEES8_S8_EEENS6_IJNS7_ILi128EEENS7_ILi160EEENS7_ILi192EEEEEELi128ENS_12float_e4m3_tEfNS_4arch4Sm90ELb1ELb0ELb0ELb0ELb0ELb0ELb0ELb1ELb1ELb1ELb1ELb0EEENS1_21CollectiveEpilogueFwdINS6_IJSA_SA_SB_EEES9_NS_10bfloat16_tESG_Li256ELb0ELb1ELb1ELb1EEENS1_19SingleTileSchedulerILb0ELb1ELb1ELi128EEEEEEEEEvNT_6ParamsE --------------------------
	.section	.nv.shared._ZN7cutlass13device_kernelIN5flash11enable_sm90INS1_16FlashAttnFwdSm90INS1_25CollectiveMainloopFwdSm90ILi2EN4cute5tupleIJNS5_1CILi1EEES8_S8_EEENS6_IJNS7_ILi128EEENS7_ILi160EEENS7_ILi192EEEEEELi128ENS_12float_e4m3_tEfNS_4arch4Sm90ELb1ELb0ELb0ELb0ELb0ELb0ELb0ELb1ELb1ELb1ELb1ELb0EEENS1_21CollectiveEpilogueFwdINS6_IJSA_SA_SB_EEES9_NS_10bfloat16_tESG_Li256ELb0ELb1ELb1ELb1EEENS1_19SingleTileSchedulerILb0ELb1ELb1ELi128EEEEEEEEEvNT_6ParamsE,"aw",@nobits
	.sectionflags	@""
	.align	16
	.zero		1024


//--------------------- .nv.shared._ZN7cutlass13device_kernelIN5flash11enable_sm90INS1_16FlashAttnFwdSm90INS1_25CollectiveMainloopFwdSm90ILi2EN4cute5tupleIJNS5_1CILi1EEES8_S8_EEENS6_IJNS7_ILi128EEENS7_ILi160EEENS7_ILi192EEEEEELi128ENS_12float_e4m3_tEfNS_4arch4Sm90ELb1ELb0ELb0ELb1ELb0ELb0ELb0ELb1ELb1ELb1ELb1ELb0EEENS1_21CollectiveEpilogueFwdINS6_IJSA_SA_SB_EEES9_NS_10bfloat16_tESG_Li256ELb1ELb1ELb1ELb1EEENS1_36VarlenDynamicPersistentTileSchedulerILi128ELi160ELi256ELi128ELb1ELb1ELb1ELb1ELb1ELb1EEEEEEEEEvNT_6ParamsE --------------------------
	.section	.nv.shared._ZN7cutlass13device_kernelIN5flash11enable_sm90INS1_16FlashAttnFwdSm90INS1_25CollectiveMainloopFwdSm90ILi2EN4cute5tupleIJNS5_1CILi1EEES8_S8_EEENS6_IJNS7_ILi128EEENS7_ILi160EEENS7_ILi192EEEEEELi128ENS_12float_e4m3_tEfNS_4arch4Sm90ELb1ELb0ELb0ELb1ELb0ELb0ELb0ELb1ELb1ELb1ELb1ELb0EEENS1_21CollectiveEpilogueFwdINS6_IJSA_SA_SB_EEES9_NS_10bfloat16_tESG_Li256ELb1ELb1ELb1ELb1EEENS1_36VarlenDynamicPersistentTileSchedulerILi128ELi160ELi256ELi128ELb1ELb1ELb1ELb1ELb1ELb1EEEEEEEEEvNT_6ParamsE,"aw",@nobits
	.sectionflags	@""
	.align	16
	.zero		1024


//--------------------- .nv.shared._ZN7cutlass13device_kernelIN5flash11enable_sm90INS1_16FlashAttnFwdSm90INS1_25CollectiveMainloopFwdSm90ILi2EN4cute5tupleIJNS5_1CILi1EEES8_S8_EEENS6_IJNS7_ILi128EEENS7_ILi160EEENS7_ILi192EEEEEELi128ENS_12float_e4m3_tEfNS_4arch4Sm90ELb1ELb0ELb0ELb1ELb0ELb1ELb0ELb1ELb1ELb1ELb1ELb0EEENS1_21CollectiveEpilogueFwdINS6_IJSA_SA_SB_EEES9_NS_10bfloat16_tESG_Li256ELb1ELb1ELb1ELb1EEENS1_36VarlenDynamicPersistentTileSchedulerILi128ELi160ELi256ELi128ELb1ELb1ELb1ELb1ELb1ELb1EEEEEEEEEvNT_6ParamsE --------------------------
	.section	.nv.shared._ZN7cutlass13device_kernelIN5flash11enable_sm90INS1_16FlashAttnFwdSm90INS1_25CollectiveMainloopFwdSm90ILi2EN4cute5tupleIJNS5_1CILi1EEES8_S8_EEENS6_IJNS7_ILi128EEENS7_ILi160EEENS7_ILi192EEEEEELi128ENS_12float_e4m3_tEfNS_4arch4Sm90ELb1ELb0ELb0ELb1ELb0ELb1ELb0ELb1ELb1ELb1ELb1ELb0EEENS1_21CollectiveEpilogueFwdINS6_IJSA_SA_SB_EEES9_NS_10bfloat16_tESG_Li256ELb1ELb1ELb1ELb1EEENS1_36VarlenDynamicPersistentTileSchedulerILi128ELi160ELi256ELi128ELb1ELb1ELb1ELb1ELb1ELb1EEEEEEEEEvNT_6ParamsE,"aw",@nobits
	.sectionflags	@""
	.align	16
	.zero		1024


//--------------------- .nv.constant0._ZN7cutlass13device_kernelIN5flash11enable_sm90INS1_16FlashAttnFwdSm90INS1_25CollectiveMainloopFwdSm90ILi2EN4cute5tupleIJNS5_1CILi1EEES8_S8_EEENS6_IJNS7_ILi128EEENS7_ILi160EEENS7_ILi192EEEEEELi128ENS_12float_e4m3_tEfNS_4arch4Sm90ELb0ELb0ELb0ELb0ELb0ELb0ELb0ELb1ELb1ELb1ELb1ELb0EEENS1_21CollectiveEpilogueFwdINS6_IJSA_SA_SB_EEES9_NS_10bfloat16_tESG_Li256ELb0ELb1ELb1ELb1EEENS1_19SingleTileSchedulerILb0ELb1ELb1ELi128EEEEEEEEEvNT_6ParamsE --------------------------
	.section	.nv.constant0._ZN7cutlass13device_kernelIN5flash11enable_sm90INS1_16FlashAttnFwdSm90INS1_25CollectiveMainloopFwdSm90ILi2EN4cute5tupleIJNS5_1CILi1EEES8_S8_EEENS6_IJNS7_ILi128EEENS7_ILi160EEENS7_ILi192EEEEEELi128ENS_12float_e4m3_tEfNS_4arch4Sm90ELb0ELb0ELb0ELb0ELb0ELb0ELb0ELb1ELb1ELb1ELb1ELb0EEENS1_21CollectiveEpilogueFwdINS6_IJSA_SA_SB_EEES9_NS_10bfloat16_tESG_Li256ELb0ELb1ELb1ELb1EEENS1_19SingleTileSchedulerILb0ELb1ELb1ELi128EEEEEEEEEvNT_6ParamsE,"a",@progbits
	.sectionflags	@""
	.align	4
.nv.constant0._ZN7cutlass13device_kernelIN5flash11enable_sm90INS1_16FlashAttnFwdSm90INS1_25CollectiveMainloopFwdSm90ILi2EN4cute5tupleIJNS5_1CILi1EEES8_S8_EEENS6_IJNS7_ILi128EEENS7_ILi160EEENS7_ILi192EEEEEELi128ENS_12float_e4m3_tEfNS_4arch4Sm90ELb0ELb0ELb0ELb0ELb0ELb0ELb0ELb1ELb1ELb1ELb1ELb0EEENS1_21CollectiveEpilogueFwdINS6_IJSA_SA_SB_EEES9_NS_10bfloat16_tESG_Li256ELb0ELb1ELb1ELb1EEENS1_19SingleTileSchedulerILb0ELb1ELb1ELi128EEEEEEEEEvNT_6ParamsE:
	.zero		3200


//--------------------- .nv.constant0._ZN7cutlass13device_kernelIN5flash11enable_sm90INS1_16FlashAttnFwdSm90INS1_25CollectiveMainloopFwdSm90ILi2EN4cute5tupleIJNS5_1CILi1EEES8_S8_EEENS6_IJNS7_ILi128EEENS7_ILi160EEENS7_ILi192EEEEEELi128ENS_12float_e4m3_tEfNS_4arch4Sm90ELb0ELb0ELb0ELb1ELb0ELb0ELb0ELb1ELb1ELb1ELb1ELb0EEENS1_21CollectiveEpilogueFwdINS6_IJSA_SA_SB_EEES9_NS_10bfloat16_tESG_Li256ELb1ELb1ELb1ELb1EEENS1_36VarlenDynamicPersistentTileSchedulerILi128ELi160ELi256ELi128ELb1ELb1ELb1ELb0ELb1ELb1EEEEEEEEEvNT_6ParamsE --------------------------
	.section	.nv.constant0._ZN7cutlass13device_kernelIN5flash11enable_sm90INS1_16FlashAttnFwdSm90INS1_25CollectiveMainloopFwdSm90ILi2EN4cute5tupleIJNS5_1CILi1EEES8_S8_EEENS6_IJNS7_ILi128EEENS7_ILi160EEENS7_ILi192EEEEEELi128ENS_12float_e4m3_tEfNS_4arch4Sm90ELb0ELb0ELb0ELb1ELb0ELb0ELb0ELb1ELb1ELb1ELb1ELb0EEENS1_21CollectiveEpilogueFwdINS6_IJSA_SA_SB_EEES9_NS_10bfloat16_tESG_Li256ELb1ELb1ELb1ELb1EEENS1_36VarlenDynamicPersistentTileSchedulerILi128ELi160ELi256ELi128ELb1ELb1ELb1ELb0ELb1ELb1EEEEEEEEEvNT_6ParamsE,"a",@progbits
	.sectionflags	@""
	.align	4
.nv.constant0._ZN7cutlass13device_kernelIN5flash11enable_sm90INS1_16FlashAttnFwdSm90INS1_25CollectiveMainloopFwdSm90ILi2EN4cute5tupleIJNS5_1CILi1EEES8_S8_EEENS6_IJNS7_ILi128EEENS7_ILi160EEENS7_ILi192EEEEEELi128ENS_12float_e4m3_tEfNS_4arch4Sm90ELb0ELb0ELb0ELb1ELb0ELb0ELb0ELb1ELb1ELb1ELb1ELb0EEENS1_21CollectiveEpilogueFwdINS6_IJSA_SA_SB_EEES9_NS_10bfloat16_tESG_Li256ELb1ELb1ELb1ELb1EEENS1_36VarlenDynamicPersistentTileSchedulerILi128ELi160ELi256ELi128ELb1ELb1ELb1ELb0ELb1ELb1EEEEEEEEEvNT_6ParamsE:
	.zero		3328


//--------------------- .nv.constant0._ZN7cutlass13device_kernelIN5flash11enable_sm90INS1_16FlashAttnFwdSm90INS1_25CollectiveMainloopFwdSm90ILi2EN4cute5tupleIJNS5_1CILi1EEES8_S8_EEENS6_IJNS7_ILi128EEENS7_ILi160EEENS7_ILi192EEEEEELi128ENS_12float_e4m3_tEfNS_4arch4Sm90ELb0ELb0ELb0ELb1ELb0ELb1ELb0ELb1ELb1ELb1ELb1ELb0EEENS1_21CollectiveEpilogueFwdINS6_IJSA_SA_SB_EEES9_NS_10bfloat16_tESG_Li256ELb1ELb1ELb1ELb1EEENS1_36VarlenDynamicPersistentTileSchedulerILi128ELi160ELi256ELi128ELb1ELb1ELb1ELb0ELb1ELb1EEEEEEEEEvNT_6ParamsE --------------------------
	.section	.nv.constant0._ZN7cutlass13device_kernelIN5flash11enable_sm90INS1_16FlashAttnFwdSm90INS1_25CollectiveMainloopFwdSm90ILi2EN4cute5tupleIJNS5_1CILi1EEES8_S8_EEENS6_IJNS7_ILi128EEENS7_ILi160EEENS7_ILi192EEEEEELi128ENS_12float_e4m3_tEfNS_4arch4Sm90ELb0ELb0ELb0ELb1ELb0ELb1ELb0ELb1ELb1ELb1ELb1ELb0EEENS1_21CollectiveEpilogueFwdINS6_IJSA_SA_SB_EEES9_NS_10bfloat16_tESG_Li256ELb1ELb1ELb1ELb1EEENS1_36VarlenDynamicPersistentTileSchedulerILi128ELi160ELi256ELi128ELb1ELb1ELb1ELb0ELb1ELb1EEEEEEEEEvNT_6ParamsE,"a",@progbits
	.sectionflags	@""
	.align	4
.nv.constant0._ZN7cutlass13device_kernelIN5flash11enable_sm90INS1_16FlashAttnFwdSm90INS1_25CollectiveMainloopFwdSm90ILi2EN4cute5tupleIJNS5_1CILi1EEES8_S8_EEENS6_IJNS7_ILi128EEENS7_ILi160EEENS7_ILi192EEEEEELi128ENS_12float_e4m3_tEfNS_4arch4Sm90ELb0ELb0ELb0ELb1ELb0ELb1ELb0ELb1ELb1ELb1ELb1ELb0EEENS1_21CollectiveEpilogueFwdINS6_IJSA_SA_SB_EEES9_NS_10bfloat16_tESG_Li256ELb1ELb1ELb1ELb1EEENS1_36VarlenDynamicPersistentTileSchedulerILi128ELi160ELi256ELi128ELb1ELb1ELb1ELb0ELb1ELb1EEEEEEEEEvNT_6ParamsE:
	.zero		3328


//--------------------- .nv.constant0._ZN7cutlass13device_kernelIN5flash11enable_sm90INS1_16FlashAttnFwdSm90INS1_25CollectiveMainloopFwdSm90ILi2EN4cute5tupleIJNS5_1CILi1EEES8_S8_EEENS6_IJNS7_ILi128EEENS7_ILi160EEENS7_ILi192EEEEEELi128ENS_12float_e4m3_tEfNS_4arch4Sm90ELb0ELb1ELb0ELb0ELb0ELb0ELb0ELb1ELb1ELb1ELb1ELb0EEENS1_21CollectiveEpilogueFwdINS6_IJSA_SA_SB_EEES9_NS_10bfloat16_tESG_Li256ELb0ELb1ELb1ELb1EEENS1_19SingleTileSchedulerILb0ELb1ELb1ELi128EEEEEEEEEvNT_6ParamsE --------------------------
	.section	.nv.constant0._ZN7cutlass13device_kernelIN5flash11enable_sm90INS1_16FlashAttnFwdSm90INS1_25CollectiveMainloopFwdSm90ILi2EN4cute5tupleIJNS5_1CILi1EEES8_S8_EEENS6_IJNS7_ILi128EEENS7_ILi160EEENS7_ILi192EEEEEELi128ENS_12float_e4m3_tEfNS_4arch4Sm90ELb0ELb1ELb0ELb0ELb0ELb0ELb0ELb1ELb1ELb1ELb1ELb0EEENS1_21CollectiveEpilogueFwdINS6_IJSA_SA_SB_EEES9_NS_10bfloat16_tESG_Li256ELb0ELb1ELb1ELb1EEENS1_19SingleTileSchedulerILb0ELb1ELb1ELi128EEEEEEEEEvNT_6ParamsE,"a",@progbits
	.sectionflags	@""
	.align	4
.nv.constant0._ZN7cutlass13device_kernelIN5flash11enable_sm90INS1_16FlashAttnFwdSm90INS1_25CollectiveMainloopFwdSm90ILi2EN4cute5tupleIJNS5_1CILi1EEES8_S8_EEENS6_IJNS7_ILi128EEENS7_ILi160EEENS7_ILi192EEEEEELi128ENS_12float_e4m3_tEfNS_4arch4Sm90ELb0ELb1ELb0ELb0ELb0ELb0ELb0ELb1ELb1ELb1ELb1ELb0EEENS1_21CollectiveEpilogueFwdINS6_IJSA_SA_SB_EEES9_NS_10bfloat16_tESG_Li256ELb0ELb1ELb1ELb1EEENS1_19SingleTileSchedulerILb0ELb1ELb1ELi128EEEEEEEEEvNT_6ParamsE:
	.zero		3200


//--------------------- .nv.constant0._ZN7cutlass13device_kernelIN5flash11enable_sm90INS1_16FlashAttnFwdSm90INS1_25CollectiveMainloopFwdSm90ILi2EN4cute5tupleIJNS5_1CILi1EEES8_S8_EEENS6_IJNS7_ILi128EEENS7_ILi160EEENS7_ILi192EEEEEELi128ENS_12float_e4m3_tEfNS_4arch4Sm90ELb0ELb1ELb0ELb1ELb0ELb0ELb0ELb1ELb1ELb1ELb1ELb0EEENS1_21CollectiveEpilogueFwdINS6_IJSA_SA_SB_EEES9_NS_10bfloat16_tESG_Li256ELb1ELb1ELb1ELb1EEENS1_36VarlenDynamicPersistentTileSchedulerILi128ELi160ELi256ELi128ELb1ELb1ELb1ELb1ELb0ELb1EEEEEEEEEvNT_6ParamsE --------------------------
	.section	.nv.constant0._ZN7cutlass13device_kernelIN5flash11enable_sm90INS1_16FlashAttnFwdSm90INS1_25CollectiveMainloopFwdSm90ILi2EN4cute5tupleIJNS5_1CILi1EEES8_S8_EEENS6_IJNS7_ILi128EEENS7_ILi160EEENS7_ILi192EEEEEELi128ENS_12float_e4m3_tEfNS_4arch4Sm90ELb0ELb1ELb0ELb1ELb0ELb0ELb0ELb1ELb1ELb1ELb1ELb0EEENS1_21CollectiveEpilogueFwdINS6_IJSA_SA_SB_EEES9_NS_10bfloat16_tESG_Li256ELb1ELb1ELb1ELb1EEENS1_36VarlenDynamicPersistentTileSchedulerILi128ELi160ELi256ELi128ELb1ELb1ELb1ELb1ELb0ELb1EEEEEEEEEvNT_6ParamsE,"a",@progbits
	.sectionflags	@""
	.align	4
.nv.constant0._ZN7cutlass13device_kernelIN5flash11enable_sm90INS1_16FlashAttnFwdSm90INS1_25CollectiveMainloopFwdSm90ILi2EN4cute5tupleIJNS5_1CILi1EEES8_S8_EEENS6_IJNS7_ILi128EEENS7_ILi160EEENS7_ILi192EEEEEELi128ENS_12float_e4m3_tEfNS_4arch4Sm90ELb0ELb1ELb0ELb1ELb0ELb0ELb0ELb1ELb1ELb1ELb1ELb0EEENS1_21CollectiveEpilogueFwdINS6_IJSA_SA_SB_EEES9_NS_10bfloat16_tESG_Li256ELb1ELb1ELb1ELb1EEENS1_36VarlenDynamicPersistentTileSchedulerILi128ELi160ELi256ELi128ELb1ELb1ELb1ELb1ELb0ELb1EEEEEEEEEvNT_6ParamsE:
	.zero		3328


//--------------------- .nv.constant0._ZN7cutlass13device_kernelIN5flash11enable_sm90INS1_16FlashAttnFwdSm90INS1_25CollectiveMainloopFwdSm90ILi2EN4cute5tupleIJNS5_1CILi1EEES8_S8_EEENS6_IJNS7_ILi128EEENS7_ILi160EEENS7_ILi192EEEEEELi128ENS_12float_e4m3_tEfNS_4arch4Sm90ELb0ELb1ELb0ELb1ELb0ELb1ELb0ELb1ELb1ELb1ELb1ELb0EEENS1_21CollectiveEpilogueFwdINS6_IJSA_SA_SB_EEES9_NS_10bfloat16_tESG_Li256ELb1ELb1ELb1ELb1EEENS1_36VarlenDynamicPersistentTileSchedulerILi128ELi160ELi256ELi128ELb1ELb1ELb1ELb1ELb0ELb1EEEEEEEEEvNT_6ParamsE --------------------------
	.section	.nv.constant0._ZN7cutlass13device_kernelIN5flash11enable_sm90INS1_16FlashAttnFwdSm90INS1_25CollectiveMainloopFwdSm90ILi2EN4cute5tupleIJNS5_1CILi1EEES8_S8_EEENS6_IJNS7_ILi128EEENS7_ILi160EEENS7_ILi192EEEEEELi128ENS_12float_e4m3_tEfNS_4arch4Sm90ELb0ELb1ELb0ELb1ELb0ELb1ELb0ELb1ELb1ELb1ELb1ELb0EEENS1_21CollectiveEpilogueFwdINS6_IJSA_SA_SB_EEES9_NS_10bfloat16_tESG_Li256ELb1ELb1ELb1ELb1EEENS1_36VarlenDynamicPersistentTileSchedulerILi128ELi160ELi256ELi128ELb1ELb1ELb1ELb1ELb0ELb1EEEEEEEEEvNT_6ParamsE,"a",@progbits
	.sectionflags	@""
	.align	4
.nv.constant0._ZN7cutlass13device_kernelIN5flash11enable_sm90INS1_16FlashAttnFwdSm90INS1_25CollectiveMainloopFwdSm90ILi2EN4cute5tupleIJNS5_1CILi1EEES8_S8_EEENS6_IJNS7_ILi128EEENS7_ILi160EEENS7_ILi192EEEEEELi128ENS_12float_e4m3_tEfNS_4arch4Sm90ELb0ELb1ELb0ELb1ELb0ELb1ELb0ELb1ELb1ELb1ELb1ELb0EEENS1_21CollectiveEpilogueFwdINS6_IJSA_SA_SB_EEES9_NS_10bfloat16_tESG_Li256ELb1ELb1ELb1ELb1EEENS1_36VarlenDynamicPersistentTileSchedulerILi128ELi160ELi256ELi128ELb1ELb1ELb1ELb1ELb0ELb1EEEEEEEEEvNT_6ParamsE:
	.zero		3328


//--------------------- .nv.constant0._ZN7cutlass13device_kernelIN5flash11enable_sm90INS1_16FlashAttnFwdSm90INS1_25CollectiveMainloopFwdSm90ILi2EN4cute5tupleIJNS5_1CILi1EEES8_S8_EEENS6_IJNS7_ILi128EEENS7_ILi160EEENS7_ILi192EEEEEELi128ENS_12float_e4m3_tEfNS_4arch4Sm90ELb1ELb0ELb0ELb0ELb0ELb0ELb0ELb1ELb1ELb1ELb1ELb0EEENS1_21CollectiveEpilogueFwdINS6_IJSA_SA_SB_EEES9_NS_10bfloat16_tESG_Li256ELb0ELb1ELb1ELb1EEENS1_19SingleTileSchedulerILb0ELb1ELb1ELi128EEEEEEEEEvNT_6ParamsE --------------------------
	.section	.nv.constant0._ZN7cutlass13device_kernelIN5flash11enable_sm90INS1_16FlashAttnFwdSm90INS1_25CollectiveMainloopFwdSm90ILi2EN4cute5tupleIJNS5_1CILi1EEES8_S8_EEENS6_IJNS7_ILi128EEENS7_ILi160EEENS7_ILi192EEEEEELi128ENS_12float_e4m3_tEfNS_4arch4Sm90ELb1ELb0ELb0ELb0ELb0ELb0ELb0ELb1ELb1ELb1ELb1ELb0EEENS1_21CollectiveEpilogueFwdINS6_IJSA_SA_SB_EEES9_NS_10bfloat16_tESG_Li256ELb0ELb1ELb1ELb1EEENS1_19SingleTileSchedulerILb0ELb1ELb1ELi128EEEEEEEEEvNT_6ParamsE,"a",@progbits
	.sectionflags	@""
	.align	4
.nv.constant0._ZN7cutlass13device_kernelIN5flash11enable_sm90INS1_16FlashAttnFwdSm90INS1_25CollectiveMainloopFwdSm90ILi2EN4cute5tupleIJNS5_1CILi1EEES8_S8_EEENS6_IJNS7_ILi128EEENS7_ILi160EEENS7_ILi192EEEEEELi128ENS_12float_e4m3_tEfNS_4arch4Sm90ELb1ELb0ELb0ELb0ELb0ELb0ELb0ELb1ELb1ELb1ELb1ELb0EEENS1_21CollectiveEpilogueFwdINS6_IJSA_SA_SB_EEES9_NS_10bfloat16_tESG_Li256ELb0ELb1ELb1ELb1EEENS1_19SingleTileSchedulerILb0ELb1ELb1ELi128EEEEEEEEEvNT_6ParamsE:
	.zero		3200


//--------------------- .nv.constant0._ZN7cutlass13device_kernelIN5flash11enable_sm90INS1_16FlashAttnFwdSm90INS1_25CollectiveMainloopFwdSm90ILi2EN4cute5tupleIJNS5_1CILi1EEES8_S8_EEENS6_IJNS7_ILi128EEENS7_ILi160EEENS7_ILi192EEEEEELi128ENS_12float_e4m3_tEfNS_4arch4Sm90ELb1ELb0ELb0ELb1ELb0ELb0ELb0ELb1ELb1ELb1ELb1ELb0EEENS1_21CollectiveEpilogueFwdINS6_IJSA_SA_SB_EEES9_NS_10bfloat16_tESG_Li256ELb1ELb1ELb1ELb1EEENS1_36VarlenDynamicPersistentTileSchedulerILi128ELi160ELi256ELi128ELb1ELb1ELb1ELb1ELb1ELb1EEEEEEEEEvNT_6ParamsE --------------------------
	.section	.nv.constant0._ZN7cutlass13device_kernelIN5flash11enable_sm90INS1_16FlashAttnFwdSm90INS1_25CollectiveMainloopFwdSm90ILi2EN4cute5tupleIJNS5_1CILi1EEES8_S8_EEENS6_IJNS7_ILi128EEENS7_ILi160EEENS7_ILi192EEEEEELi128ENS_12float_e4m3_tEfNS_4arch4Sm90ELb1ELb0ELb0ELb1ELb0ELb0ELb0ELb1ELb1ELb1ELb1ELb0EEENS1_21CollectiveEpilogueFwdINS6_IJSA_SA_SB_EEES9_NS_10bfloat16_tESG_Li256ELb1ELb1ELb1ELb1EEENS1_36VarlenDynamicPersistentTileSchedulerILi128ELi160ELi256ELi128ELb1ELb1ELb1ELb1ELb1ELb1EEEEEEEEEvNT_6ParamsE,"a",@progbits
	.sectionflags	@""
	.align	4
.nv.constant0._ZN7cutlass13device_kernelIN5flash11enable_sm90INS1_16FlashAttnFwdSm90INS1_25CollectiveMainloopFwdSm90ILi2EN4cute5tupleIJNS5_1CILi1EEES8_S8_EEENS6_IJNS7_ILi128EEENS7_ILi160EEENS7_ILi192EEEEEELi128ENS_12float_e4m3_tEfNS_4arch4Sm90ELb1ELb0ELb0ELb1ELb0ELb0ELb0ELb1ELb1ELb1ELb1ELb0EEENS1_21CollectiveEpilogueFwdINS6_IJSA_SA_SB_EEES9_NS_10bfloat16_tESG_Li256ELb1ELb1ELb1ELb1EEENS1_36VarlenDynamicPersistentTileSchedulerILi128ELi160ELi256ELi128ELb1ELb1ELb1ELb1ELb1ELb1EEEEEEEEEvNT_6ParamsE:
	.zero		3328


//--------------------- .nv.constant0._ZN7cutlass13device_kernelIN5flash11enable_sm90INS1_16FlashAttnFwdSm90INS1_25CollectiveMainloopFwdSm90ILi2EN4cute5tupleIJNS5_1CILi1EEES8_S8_EEENS6_IJNS7_ILi128EEENS7_ILi160EEENS7_ILi192EEEEEELi128ENS_12float_e4m3_tEfNS_4arch4Sm90ELb1ELb0ELb0ELb1ELb0ELb1ELb0ELb1ELb1ELb1ELb1ELb0EEENS1_21CollectiveEpilogueFwdINS6_IJSA_SA_SB_EEES9_NS_10bfloat16_tESG_Li256ELb1ELb1ELb1ELb1EEENS1_36VarlenDynamicPersistentTileSchedulerILi128ELi160ELi256ELi128ELb1ELb1ELb1ELb1ELb1ELb1EEEEEEEEEvNT_6ParamsE --------------------------
	.section	.nv.constant0._ZN7cutlass13device_kernelIN5flash11enable_sm90INS1_16FlashAttnFwdSm90INS1_25CollectiveMainloopFwdSm90ILi2EN4cute5tupleIJNS5_1CILi1EEES8_S8_EEENS6_IJNS7_ILi128EEENS7_ILi160EEENS7_ILi192EEEEEELi128ENS_12float_e4m3_tEfNS_4arch4Sm90ELb1ELb0ELb0ELb1ELb0ELb1ELb0ELb1ELb1ELb1ELb1ELb0EEENS1_21CollectiveEpilogueFwdINS6_IJSA_SA_SB_EEES9_NS_10bfloat16_tESG_Li256ELb1ELb1ELb1ELb1EEENS1_36VarlenDynamicPersistentTileSchedulerILi128ELi160ELi256ELi128ELb1ELb1ELb1ELb1ELb1ELb1EEEEEEEEEvNT_6ParamsE,"a",@progbits
	.sectionflags	@""
	.align	4
.nv.constant0._ZN7cutlass13device_kernelIN5flash11enable_sm90INS1_16FlashAttnFwdSm90INS1_25CollectiveMainloopFwdSm90ILi2EN4cute5tupleIJNS5_1CILi1EEES8_S8_EEENS6_IJNS7_ILi128EEENS7_ILi160EEENS7_ILi192EEEEEELi128ENS_12float_e4m3_tEfNS_4arch4Sm90ELb1ELb0ELb0ELb1ELb0ELb1ELb0ELb1ELb1ELb1ELb1ELb0EEENS1_21CollectiveEpilogueFwdINS6_IJSA_SA_SB_EEES9_NS_10bfloat16_tESG_Li256ELb1ELb1ELb1ELb1EEENS1_36VarlenDynamicPersistentTileSchedulerILi128ELi160ELi256ELi128ELb1ELb1ELb1ELb1ELb1ELb1EEEEEEEEEvNT_6ParamsE:
	.zero		3328


//--------------------- SYMBOLS --------------------------

	.type		.nv.reservedSmem.offset0,@object
	.size		.nv.reservedSmem.offset0,0x4
	.type		__assertfail,@function
